	.target	sm_80

	.elftype	@"ET_EXEC"


//--------------------- .note.nv.tkinfo           --------------------------
	.section	.note.nv.tkinfo,"",@"SHT_NOTE"
	.sectionflags	@"SHF_NOTE_NV_TKINFO"
	.tkinfo
        /*0018*/ 	.word	0x00000002
        /*0030*/ 	.string	""
        /*0030*/ 	.string	"ptxas"
        /*0030*/ 	.string	"Cuda compilation tools, release 13.0, V13.0.88"
        /*0030*/ 	.string	"Build cuda_13.0.r13.0/compiler.36424714_0"
        /*0030*/ 	.string	"-arch sm_80 -m 64 "



//--------------------- .note.nv.cuinfo           --------------------------
	.section	.note.nv.cuinfo,"",@"SHT_NOTE"
	.sectionflags	@"SHF_NOTE_NV_CUINFO"
        /*0018*/ 	.short	0x0002
        /*001a*/ 	.short	0x0050
        /*001c*/ 	.short	0x0082
	.zero		2


//--------------------- .nv.info                  --------------------------
	.section	.nv.info,"",@"SHT_CUDA_INFO"
	.align	4


	//----- nvinfo : EIATTR_REGCOUNT
	.align		4
        /*0000*/ 	.byte	0x04, 0x2f
        /*0002*/ 	.short	(.L_12 - .L_11)
	.align		4
.L_11:
        /*0004*/ 	.word	index@(_ZN5flash25flash_bwd_dot_do_o_kernelILb1E23Flash_bwd_kernel_traitsILi256ELi64ELi64ELi8ELi4ELi2ELi2ELb0ELb0EN7cutlass10bfloat16_tE19Flash_kernel_traitsILi256ELi64ELi64ELi8ES3_EEEEvNS_16Flash_bwd_paramsE)
        /*0008*/ 	.word	0x00000051


	//----- nvinfo : EIATTR_FRAME_SIZE
	.align		4
.L_12:
        /*000c*/ 	.byte	0x04, 0x11
        /*000e*/ 	.short	(.L_14 - .L_13)
	.align		4
.L_13:
        /*0010*/ 	.word	index@(_ZN5flash25flash_bwd_dot_do_o_kernelILb1E23Flash_bwd_kernel_traitsILi256ELi64ELi64ELi8ELi4ELi2ELi2ELb0ELb0EN7cutlass10bfloat16_tE19Flash_kernel_traitsILi256ELi64ELi64ELi8ES3_EEEEvNS_16Flash_bwd_paramsE)
        /*0014*/ 	.word	0x00000000


	//----- nvinfo : EIATTR_REGCOUNT
	.align		4
.L_14:
        /*0018*/ 	.byte	0x04, 0x2f
        /*001a*/ 	.short	(.L_16 - .L_15)
	.align		4
.L_15:
        /*001c*/ 	.word	index@(_ZN5flash25flash_bwd_dot_do_o_kernelILb0E23Flash_bwd_kernel_traitsILi256ELi64ELi64ELi8ELi4ELi2ELi2ELb0ELb0EN7cutlass10bfloat16_tE19Flash_kernel_traitsILi256ELi64ELi64ELi8ES3_EEEEvNS_16Flash_bwd_paramsE)
        /*0020*/ 	.word	0x0000004f


	//----- nvinfo : EIATTR_FRAME_SIZE
	.align		4
.L_16:
        /*0024*/ 	.byte	0x04, 0x11
        /*0026*/ 	.short	(.L_18 - .L_17)
	.align		4
.L_17:
        /*0028*/ 	.word	index@(_ZN5flash25flash_bwd_dot_do_o_kernelILb0E23Flash_bwd_kernel_traitsILi256ELi64ELi64ELi8ELi4ELi2ELi2ELb0ELb0EN7cutlass10bfloat16_tE19Flash_kernel_traitsILi256ELi64ELi64ELi8ES3_EEEEvNS_16Flash_bwd_paramsE)
        /*002c*/ 	.word	0x00000000


	//----- nvinfo : EIATTR_REGCOUNT
	.align		4
.L_18:
        /*0030*/ 	.byte	0x04, 0x2f
        /*0032*/ 	.short	(.L_20 - .L_19)
	.align		4
.L_19:
        /*0034*/ 	.word	index@(_ZN5flash44flash_bwd_dq_dk_dv_loop_seqk_parallel_kernelI23Flash_bwd_kernel_traitsILi256ELi64ELi64ELi8ELi4ELi2ELi2ELb0ELb0EN7cutlass10bfloat16_tE19Flash_kernel_traitsILi256ELi64ELi64ELi8ES3_EELb0ELb0ELb1ELb1ELb0ELb0ELb1EEEvNS_16Flash_bwd_paramsE)
        /*0038*/ 	.word	0x000000ff


	//----- nvinfo : EIATTR_FRAME_SIZE
	.align		4
.L_20:
        /*003c*/ 	.byte	0x04, 0x11
        /*003e*/ 	.short	(.L_22 - .L_21)
	.align		4
.L_21:
        /*0040*/ 	.word	index@(_ZN5flash44flash_bwd_dq_dk_dv_loop_seqk_parallel_kernelI23Flash_bwd_kernel_traitsILi256ELi64ELi64ELi8ELi4ELi2ELi2ELb0ELb0EN7cutlass10bfloat16_tE19Flash_kernel_traitsILi256ELi64ELi64ELi8ES3_EELb0ELb0ELb1ELb1ELb0ELb0ELb1EEEvNS_16Flash_bwd_paramsE)
        /*0044*/ 	.word	0x00000010


	//----- nvinfo : EIATTR_REGCOUNT
	.align		4
.L_22:
        /*0048*/ 	.byte	0x04, 0x2f
        /*004a*/ 	.short	(.L_24 - .L_23)
	.align		4
.L_23:
        /*004c*/ 	.word	index@(_ZN5flash44flash_bwd_dq_dk_dv_loop_seqk_parallel_kernelI23Flash_bwd_kernel_traitsILi256ELi64ELi64ELi8ELi4ELi2ELi2ELb0ELb0EN7cutlass10bfloat16_tE19Flash_kernel_traitsILi256ELi64ELi64ELi8ES3_EELb1ELb0ELb1ELb1ELb0ELb0ELb0EEEvNS_16Flash_bwd_paramsE)
        /*0050*/ 	.word	0x000000ff


	//----- nvinfo : EIATTR_FRAME_SIZE
	.align		4
.L_24:
        /*0054*/ 	.byte	0x04, 0x11
        /*0056*/ 	.short	(.L_26 - .L_25)
	.align		4
.L_25:
        /*0058*/ 	.word	index@(_ZN5flash44flash_bwd_dq_dk_dv_loop_seqk_parallel_kernelI23Flash_bwd_kernel_traitsILi256ELi64ELi64ELi8ELi4ELi2ELi2ELb0ELb0EN7cutlass10bfloat16_tE19Flash_kernel_traitsILi256ELi64ELi64ELi8ES3_EELb1ELb0ELb1ELb1ELb0ELb0ELb0EEEvNS_16Flash_bwd_paramsE)
        /*005c*/ 	.word	0x00000030


	//----- nvinfo : EIATTR_REGCOUNT
	.align		4
.L_26:
        /*0060*/ 	.byte	0x04, 0x2f
        /*0062*/ 	.short	(.L_28 - .L_27)
	.align		4
.L_27:
        /*0064*/ 	.word	index@(_ZN5flash44flash_bwd_dq_dk_dv_loop_seqk_parallel_kernelI23Flash_bwd_kernel_traitsILi256ELi64ELi64ELi8ELi4ELi2ELi2ELb0ELb0EN7cutlass10bfloat16_tE19Flash_kernel_traitsILi256ELi64ELi64ELi8ES3_EELb0ELb0ELb1ELb0ELb0ELb1ELb1EEEvNS_16Flash_bwd_paramsE)
        /*0068*/ 	.word	0x000000ff


	//----- nvinfo : EIATTR_FRAME_SIZE
	.align		4
.L_28:
        /*006c*/ 	.byte	0x04, 0x11
        /*006e*/ 	.short	(.L_30 - .L_29)
	.align		4
.L_29:
        /*0070*/ 	.word	index@(_ZN5flash44flash_bwd_dq_dk_dv_loop_seqk_parallel_kernelI23Flash_bwd_kernel_traitsILi256ELi64ELi64ELi8ELi4ELi2ELi2ELb0ELb0EN7cutlass10bfloat16_tE19Flash_kernel_traitsILi256ELi64ELi64ELi8ES3_EELb0ELb0ELb1ELb0ELb0ELb1ELb1EEEvNS_16Flash_bwd_paramsE)
        /*0074*/ 	.word	0x00000010


	//----- nvinfo : EIATTR_REGCOUNT
	.align		4
.L_30:
        /*0078*/ 	.byte	0x04, 0x2f
        /*007a*/ 	.short	(.L_32 - .L_31)
	.align		4
.L_31:
        /*007c*/ 	.word	index@(_ZN5flash44flash_bwd_dq_dk_dv_loop_seqk_parallel_kernelI23Flash_bwd_kernel_traitsILi256ELi64ELi64ELi8ELi4ELi2ELi2ELb0ELb0EN7cutlass10bfloat16_tE19Flash_kernel_traitsILi256ELi64ELi64ELi8ES3_EELb1ELb0ELb1ELb0ELb0ELb1ELb0EEEvNS_16Flash_bwd_paramsE)
        /*0080*/ 	.word	0x000000ff


	//----- nvinfo : EIATTR_FRAME_SIZE
	.align		4
.L_32:
        /*0084*/ 	.byte	0x04, 0x11
        /*0086*/ 	.short	(.L_34 - .L_33)
	.align		4
.L_33:
        /*0088*/ 	.word	index@(_ZN5flash44flash_bwd_dq_dk_dv_loop_seqk_parallel_kernelI23Flash_bwd_kernel_traitsILi256ELi64ELi64ELi8ELi4ELi2ELi2ELb0ELb0EN7cutlass10bfloat16_tE19Flash_kernel_traitsILi256ELi64ELi64ELi8ES3_EELb1ELb0ELb1ELb0ELb0ELb1ELb0EEEvNS_16Flash_bwd_paramsE)
        /*008c*/ 	.word	0x00000008


	//----- nvinfo : EIATTR_REGCOUNT
	.align		4
.L_34:
        /*0090*/ 	.byte	0x04, 0x2f
        /*0092*/ 	.short	(.L_36 - .L_35)
	.align		4
.L_35:
        /*0094*/ 	.word	index@(_ZN5flash44flash_bwd_dq_dk_dv_loop_seqk_parallel_kernelI23Flash_bwd_kernel_traitsILi256ELi64ELi64ELi8ELi4ELi2ELi2ELb0ELb0EN7cutlass10bfloat16_tE19Flash_kernel_traitsILi256ELi64ELi64ELi8ES3_EELb0ELb0ELb0ELb1ELb0ELb0ELb1EEEvNS_16Flash_bwd_paramsE)
        /*0098*/ 	.word	0x000000ff


	//----- nvinfo : EIATTR_FRAME_SIZE
	.align		4
.L_36:
        /*009c*/ 	.byte	0x04, 0x11
        /*009e*/ 	.short	(.L_38 - .L_37)
	.align		4
.L_37:
        /*00a0*/ 	.word	index@(_ZN5flash44flash_bwd_dq_dk_dv_loop_seqk_parallel_kernelI23Flash_bwd_kernel_traitsILi256ELi64ELi64ELi8ELi4ELi2ELi2ELb0ELb0EN7cutlass10bfloat16_tE19Flash_kernel_traitsILi256ELi64ELi64ELi8ES3_EELb0ELb0ELb0ELb1ELb0ELb0ELb1EEEvNS_16Flash_bwd_paramsE)
        /*00a4*/ 	.word	0x00000060


	//----- nvinfo : EIATTR_REGCOUNT
	.align		4
.L_38:
        /*00a8*/ 	.byte	0x04, 0x2f
        /*00aa*/ 	.short	(.L_40 - .L_39)
	.align		4
.L_39:
        /*00ac*/ 	.word	index@(_ZN5flash44flash_bwd_dq_dk_dv_loop_seqk_parallel_kernelI23Flash_bwd_kernel_traitsILi256ELi64ELi64ELi8ELi4ELi2ELi2ELb0ELb0EN7cutlass10bfloat16_tE19Flash_kernel_traitsILi256ELi64ELi64ELi8ES3_EELb1ELb0ELb0ELb1ELb0ELb0ELb0EEEvNS_16Flash_bwd_paramsE)
        /*00b0*/ 	.word	0x000000ff


	//----- nvinfo : EIATTR_FRAME_SIZE
	.align		4
.L_40:
        /*00b4*/ 	.byte	0x04, 0x11
        /*00b6*/ 	.short	(.L_42 - .L_41)
	.align		4
.L_41:
        /*00b8*/ 	.word	index@(_ZN5flash44flash_bwd_dq_dk_dv_loop_seqk_parallel_kernelI23Flash_bwd_kernel_traitsILi256ELi64ELi64ELi8ELi4ELi2ELi2ELb0ELb0EN7cutlass10bfloat16_tE19Flash_kernel_traitsILi256ELi64ELi64ELi8ES3_EELb1ELb0ELb0ELb1ELb0ELb0ELb0EEEvNS_16Flash_bwd_paramsE)
        /*00bc*/ 	.word	0x00000078


	//----- nvinfo : EIATTR_REGCOUNT
	.align		4
.L_42:
        /*00c0*/ 	.byte	0x04, 0x2f
        /*00c2*/ 	.short	(.L_44 - .L_43)
	.align		4
.L_43:
        /*00c4*/ 	.word	index@(_ZN5flash44flash_bwd_dq_dk_dv_loop_seqk_parallel_kernelI23Flash_bwd_kernel_traitsILi256ELi64ELi64ELi8ELi4ELi2ELi2ELb0ELb0EN7cutlass10bfloat16_tE19Flash_kernel_traitsILi256ELi64ELi64ELi8ES3_EELb0ELb0ELb0ELb0ELb0ELb1ELb1EEEvNS_16Flash_bwd_paramsE)
        /*00c8*/ 	.word	0x000000ff


	//----- nvinfo : EIATTR_FRAME_SIZE
	.align		4
.L_44:
        /*00cc*/ 	.byte	0x04, 0x11
        /*00ce*/ 	.short	(.L_46 - .L_45)
	.align		4
.L_45:
        /*00d0*/ 	.word	index@(_ZN5flash44flash_bwd_dq_dk_dv_loop_seqk_parallel_kernelI23Flash_bwd_kernel_traitsILi256ELi64ELi64ELi8ELi4ELi2ELi2ELb0ELb0EN7cutlass10bfloat16_tE19Flash_kernel_traitsILi256ELi64ELi64ELi8ES3_EELb0ELb0ELb0ELb0ELb0ELb1ELb1EEEvNS_16Flash_bwd_paramsE)
        /*00d4*/ 	.word	0x00000058


	//----- nvinfo : EIATTR_REGCOUNT
	.align		4
.L_46:
        /*00d8*/ 	.byte	0x04, 0x2f
        /*00da*/ 	.short	(.L_48 - .L_47)
	.align		4
.L_47:
        /*00dc*/ 	.word	index@(_ZN5flash44flash_bwd_dq_dk_dv_loop_seqk_parallel_kernelI23Flash_bwd_kernel_traitsILi256ELi64ELi64ELi8ELi4ELi2ELi2ELb0ELb0EN7cutlass10bfloat16_tE19Flash_kernel_traitsILi256ELi64ELi64ELi8ES3_EELb1ELb0ELb0ELb0ELb0ELb1ELb0EEEvNS_16Flash_bwd_paramsE)
        /*00e0*/ 	.word	0x000000ff


	//----- nvinfo : EIATTR_FRAME_SIZE
	.align		4
.L_48:
        /*00e4*/ 	.byte	0x04, 0x11
        /*00e6*/ 	.short	(.L_50 - .L_49)
	.align		4
.L_49:
        /*00e8*/ 	.word	index@(_ZN5flash44flash_bwd_dq_dk_dv_loop_seqk_parallel_kernelI23Flash_bwd_kernel_traitsILi256ELi64ELi64ELi8ELi4ELi2ELi2ELb0ELb0EN7cutlass10bfloat16_tE19Flash_kernel_traitsILi256ELi64ELi64ELi8ES3_EELb1ELb0ELb0ELb0ELb0ELb1ELb0EEEvNS_16Flash_bwd_paramsE)
        /*00ec*/ 	.word	0x00000058


	//----- nvinfo : EIATTR_REGCOUNT
	.align		4
.L_50:
        /*00f0*/ 	.byte	0x04, 0x2f
        /*00f2*/ 	.short	(.L_52 - .L_51)
	.align		4
.L_51:
        /*00f4*/ 	.word	index@(_ZN5flash44flash_bwd_dq_dk_dv_loop_seqk_parallel_kernelI23Flash_bwd_kernel_traitsILi256ELi64ELi64ELi8ELi4ELi2ELi2ELb0ELb0EN7cutlass10bfloat16_tE19Flash_kernel_traitsILi256ELi64ELi64ELi8ES3_EELb0ELb0ELb1ELb0ELb0ELb0ELb1EEEvNS_16Flash_bwd_paramsE)
        /*00f8*/ 	.word	0x000000ff


	//----- nvinfo : EIATTR_FRAME_SIZE
	.align		4
.L_52:
        /*00fc*/ 	.byte	0x04, 0x11
        /*00fe*/ 	.short	(.L_54 - .L_53)
	.align		4
.L_53:
        /*0100*/ 	.word	index@(_ZN5flash44flash_bwd_dq_dk_dv_loop_seqk_parallel_kernelI23Flash_bwd_kernel_traitsILi256ELi64ELi64ELi8ELi4ELi2ELi2ELb0ELb0EN7cutlass10bfloat16_tE19Flash_kernel_traitsILi256ELi64ELi64ELi8ES3_EELb0ELb0ELb1ELb0ELb0ELb0ELb1EEEvNS_16Flash_bwd_paramsE)
        /*0104*/ 	.word	0x00000010


	//----- nvinfo : EIATTR_REGCOUNT
	.align		4
.L_54:
        /*0108*/ 	.byte	0x04, 0x2f
        /*010a*/ 	.short	(.L_56 - .L_55)
	.align		4
.L_55:
        /*010c*/ 	.word	index@(_ZN5flash44flash_bwd_dq_dk_dv_loop_seqk_parallel_kernelI23Flash_bwd_kernel_traitsILi256ELi64ELi64ELi8ELi4ELi2ELi2ELb0ELb0EN7cutlass10bfloat16_tE19Flash_kernel_traitsILi256ELi64ELi64ELi8ES3_EELb1ELb0ELb1ELb0ELb0ELb0ELb0EEEvNS_16Flash_bwd_paramsE)
        /*0110*/ 	.word	0x000000ff


	//----- nvinfo : EIATTR_FRAME_SIZE
	.align		4
.L_56:
        /*0114*/ 	.byte	0x04, 0x11
        /*0116*/ 	.short	(.L_58 - .L_57)
	.align		4
.L_57:
        /*0118*/ 	.word	index@(_ZN5flash44flash_bwd_dq_dk_dv_loop_seqk_parallel_kernelI23Flash_bwd_kernel_traitsILi256ELi64ELi64ELi8ELi4ELi2ELi2ELb0ELb0EN7cutlass10bfloat16_tE19Flash_kernel_traitsILi256ELi64ELi64ELi8ES3_EELb1ELb0ELb1ELb0ELb0ELb0ELb0EEEvNS_16Flash_bwd_paramsE)
        /*011c*/ 	.word	0x00000008


	//----- nvinfo : EIATTR_REGCOUNT
	.align		4
.L_58:
        /*0120*/ 	.byte	0x04, 0x2f
        /*0122*/ 	.short	(.L_60 - .L_59)
	.align		4
.L_59:
        /*0124*/ 	.word	index@(_ZN5flash44flash_bwd_dq_dk_dv_loop_seqk_parallel_kernelI23Flash_bwd_kernel_traitsILi256ELi64ELi64ELi8ELi4ELi2ELi2ELb0ELb0EN7cutlass10bfloat16_tE19Flash_kernel_traitsILi256ELi64ELi64ELi8ES3_EELb0ELb0ELb0ELb0ELb0ELb0ELb1EEEvNS_16Flash_bwd_paramsE)
        /*0128*/ 	.word	0x000000ff


	//----- nvinfo : EIATTR_FRAME_SIZE
	.align		4
.L_60:
        /*012c*/ 	.byte	0x04, 0x11
        /*012e*/ 	.short	(.L_62 - .L_61)
	.align		4
.L_61:
        /*0130*/ 	.word	index@(_ZN5flash44flash_bwd_dq_dk_dv_loop_seqk_parallel_kernelI23Flash_bwd_kernel_traitsILi256ELi64ELi64ELi8ELi4ELi2ELi2ELb0ELb0EN7cutlass10bfloat16_tE19Flash_kernel_traitsILi256ELi64ELi64ELi8ES3_EELb0ELb0ELb0ELb0ELb0ELb0ELb1EEEvNS_16Flash_bwd_paramsE)
        /*0134*/ 	.word	0x00000060


	//----- nvinfo : EIATTR_REGCOUNT
	.align		4
.L_62:
        /*0138*/ 	.byte	0x04, 0x2f
        /*013a*/ 	.short	(.L_64 - .L_63)
	.align		4
.L_63:
        /*013c*/ 	.word	index@(_ZN5flash44flash_bwd_dq_dk_dv_loop_seqk_parallel_kernelI23Flash_bwd_kernel_traitsILi256ELi64ELi64ELi8ELi4ELi2ELi2ELb0ELb0EN7cutlass10bfloat16_tE19Flash_kernel_traitsILi256ELi64ELi64ELi8ES3_EELb1ELb0ELb0ELb0ELb0ELb0ELb0EEEvNS_16Flash_bwd_paramsE)
        /*0140*/ 	.word	0x000000ff


	//----- nvinfo : EIATTR_FRAME_SIZE
	.align		4
.L_64:
        /*0144*/ 	.byte	0x04, 0x11
        /*0146*/ 	.short	(.L_66 - .L_65)
	.align		4
.L_65:
        /*0148*/ 	.word	index@(_ZN5flash44flash_bwd_dq_dk_dv_loop_seqk_parallel_kernelI23Flash_bwd_kernel_traitsILi256ELi64ELi64ELi8ELi4ELi2ELi2ELb0ELb0EN7cutlass10bfloat16_tE19Flash_kernel_traitsILi256ELi64ELi64ELi8ES3_EELb1ELb0ELb0ELb0ELb0ELb0ELb0EEEvNS_16Flash_bwd_paramsE)
        /*014c*/ 	.word	0x00000068


	//----- nvinfo : EIATTR_REGCOUNT
	.align		4
.L_66:
        /*0150*/ 	.byte	0x04, 0x2f
        /*0152*/ 	.short	(.L_68 - .L_67)
	.align		4
.L_67:
        /*0154*/ 	.word	index@(_ZN5flash27flash_bwd_convert_dq_kernelI23Flash_bwd_kernel_traitsILi256ELi64ELi64ELi8ELi4ELi2ELi2ELb0ELb0EN7cutlass10bfloat16_tE19Flash_kernel_traitsILi256ELi64ELi64ELi8ES3_EEEEvNS_16Flash_bwd_paramsEi)
        /*0158*/ 	.word	0x00000060


	//----- nvinfo : EIATTR_FRAME_SIZE
	.align		4
.L_68:
        /*015c*/ 	.byte	0x04, 0x11
        /*015e*/ 	.short	(.L_70 - .L_69)
	.align		4
.L_69:
        /*0160*/ 	.word	index@(_ZN5flash27flash_bwd_convert_dq_kernelI23Flash_bwd_kernel_traitsILi256ELi64ELi64ELi8ELi4ELi2ELi2ELb0ELb0EN7cutlass10bfloat16_tE19Flash_kernel_traitsILi256ELi64ELi64ELi8ES3_EEEEvNS_16Flash_bwd_paramsEi)
        /*0164*/ 	.word	0x00000000


	//----- nvinfo : EIATTR_REGCOUNT
	.align		4
.L_70:
        /*0168*/ 	.byte	0x04, 0x2f
        /*016a*/ 	.short	(.L_72 - .L_71)
	.align		4
.L_71:
        /*016c*/ 	.word	index@(_ZN5flash25flash_bwd_dot_do_o_kernelILb1E23Flash_bwd_kernel_traitsILi256ELi64ELi64ELi8ELi4ELi2ELi2ELb0ELb1EN7cutlass10bfloat16_tE19Flash_kernel_traitsILi256ELi64ELi64ELi8ES3_EEEEvNS_16Flash_bwd_paramsE)
        /*0170*/ 	.word	0x00000051


	//----- nvinfo : EIATTR_FRAME_SIZE
	.align		4
.L_72:
        /*0174*/ 	.byte	0x04, 0x11
        /*0176*/ 	.short	(.L_74 - .L_73)
	.align		4
.L_73:
        /*0178*/ 	.word	index@(_ZN5flash25flash_bwd_dot_do_o_kernelILb1E23Flash_bwd_kernel_traitsILi256ELi64ELi64ELi8ELi4ELi2ELi2ELb0ELb1EN7cutlass10bfloat16_tE19Flash_kernel_traitsILi256ELi64ELi64ELi8ES3_EEEEvNS_16Flash_bwd_paramsE)
        /*017c*/ 	.word	0x00000000


	//----- nvinfo : EIATTR_REGCOUNT
	.align		4
.L_74:
        /*0180*/ 	.byte	0x04, 0x2f
        /*0182*/ 	.short	(.L_76 - .L_75)
	.align		4
.L_75:
        /*0184*/ 	.word	index@(_ZN5flash25flash_bwd_dot_do_o_kernelILb0E23Flash_bwd_kernel_traitsILi256ELi64ELi64ELi8ELi4ELi2ELi2ELb0ELb1EN7cutlass10bfloat16_tE19Flash_kernel_traitsILi256ELi64ELi64ELi8ES3_EEEEvNS_16Flash_bwd_paramsE)
        /*0188*/ 	.word	0x0000004f


	//----- nvinfo : EIATTR_FRAME_SIZE
	.align		4
.L_76:
        /*018c*/ 	.byte	0x04, 0x11
        /*018e*/ 	.short	(.L_78 - .L_77)
	.align		4
.L_77:
        /*0190*/ 	.word	index@(_ZN5flash25flash_bwd_dot_do_o_kernelILb0E23Flash_bwd_kernel_traitsILi256ELi64ELi64ELi8ELi4ELi2ELi2ELb0ELb1EN7cutlass10bfloat16_tE19Flash_kernel_traitsILi256ELi64ELi64ELi8ES3_EEEEvNS_16Flash_bwd_paramsE)
        /*0194*/ 	.word	0x00000000


	//----- nvinfo : EIATTR_REGCOUNT
	.align		4
.L_78:
        /*0198*/ 	.byte	0x04, 0x2f
        /*019a*/ 	.short	(.L_80 - .L_79)
	.align		4
.L_79:
        /*019c*/ 	.word	index@(_ZN5flash44flash_bwd_dq_dk_dv_loop_seqk_parallel_kernelI23Flash_bwd_kernel_traitsILi256ELi64ELi64ELi8ELi4ELi2ELi2ELb0ELb1EN7cutlass10bfloat16_tE19Flash_kernel_traitsILi256ELi64ELi64ELi8ES3_EELb0ELb0ELb1ELb1ELb0ELb0ELb1EEEvNS_16Flash_bwd_paramsE)
        /*01a0*/ 	.word	0x000000ff


	//----- nvinfo : EIATTR_FRAME_SIZE
	.align		4
.L_80:
        /*01a4*/ 	.byte	0x04, 0x11
        /*01a6*/ 	.short	(.L_82 - .L_81)
	.align		4
.L_81:
        /*01a8*/ 	.word	index@(_ZN5flash44flash_bwd_dq_dk_dv_loop_seqk_parallel_kernelI23Flash_bwd_kernel_traitsILi256ELi64ELi64ELi8ELi4ELi2ELi2ELb0ELb1EN7cutlass10bfloat16_tE19Flash_kernel_traitsILi256ELi64ELi64ELi8ES3_EELb0ELb0ELb1ELb1ELb0ELb0ELb1EEEvNS_16Flash_bwd_paramsE)
        /*01ac*/ 	.word	0x00000000


	//----- nvinfo : EIATTR_REGCOUNT
	.align		4
.L_82:
        /*01b0*/ 	.byte	0x04, 0x2f
        /*01b2*/ 	.short	(.L_84 - .L_83)
	.align		4
.L_83:
        /*01b4*/ 	.word	index@(_ZN5flash44flash_bwd_dq_dk_dv_loop_seqk_parallel_kernelI23Flash_bwd_kernel_traitsILi256ELi64ELi64ELi8ELi4ELi2ELi2ELb0ELb1EN7cutlass10bfloat16_tE19Flash_kernel_traitsILi256ELi64ELi64ELi8ES3_EELb1ELb0ELb1ELb1ELb0ELb0ELb0EEEvNS_16Flash_bwd_paramsE)
        /*01b8*/ 	.word	0x000000ff


	//----- nvinfo : EIATTR_FRAME_SIZE
	.align		4
.L_84:
        /*01bc*/ 	.byte	0x04, 0x11
        /*01be*/ 	.short	(.L_86 - .L_85)
	.align		4
.L_85:
        /*01c0*/ 	.word	index@(_ZN5flash44flash_bwd_dq_dk_dv_loop_seqk_parallel_kernelI23Flash_bwd_kernel_traitsILi256ELi64ELi64ELi8ELi4ELi2ELi2ELb0ELb1EN7cutlass10bfloat16_tE19Flash_kernel_traitsILi256ELi64ELi64ELi8ES3_EELb1ELb0ELb1ELb1ELb0ELb0ELb0EEEvNS_16Flash_bwd_paramsE)
        /*01c4*/ 	.word	0x00000000


	//----- nvinfo : EIATTR_REGCOUNT
	.align		4
.L_86:
        /*01c8*/ 	.byte	0x04, 0x2f
        /*01ca*/ 	.short	(.L_88 - .L_87)
	.align		4
.L_87:
        /*01cc*/ 	.word	index@(_ZN5flash44flash_bwd_dq_dk_dv_loop_seqk_parallel_kernelI23Flash_bwd_kernel_traitsILi256ELi64ELi64ELi8ELi4ELi2ELi2ELb0ELb1EN7cutlass10bfloat16_tE19Flash_kernel_traitsILi256ELi64ELi64ELi8ES3_EELb0ELb0ELb1ELb0ELb0ELb1ELb1EEEvNS_16Flash_bwd_paramsE)
        /*01d0*/ 	.word	0x000000fe


	//----- nvinfo : EIATTR_FRAME_SIZE
	.align		4
.L_88:
        /*01d4*/ 	.byte	0x04, 0x11
        /*01d6*/ 	.short	(.L_90 - .L_89)
	.align		4
.L_89:
        /*01d8*/ 	.word	index@(_ZN5flash44flash_bwd_dq_dk_dv_loop_seqk_parallel_kernelI23Flash_bwd_kernel_traitsILi256ELi64ELi64ELi8ELi4ELi2ELi2ELb0ELb1EN7cutlass10bfloat16_tE19Flash_kernel_traitsILi256ELi64ELi64ELi8ES3_EELb0ELb0ELb1ELb0ELb0ELb1ELb1EEEvNS_16Flash_bwd_paramsE)
        /*01dc*/ 	.word	0x00000000


	//----- nvinfo : EIATTR_REGCOUNT
	.align		4
.L_90:
        /*01e0*/ 	.byte	0x04, 0x2f
        /*01e2*/ 	.short	(.L_92 - .L_91)
	.align		4
.L_91:
        /*01e4*/ 	.word	index@(_ZN5flash44flash_bwd_dq_dk_dv_loop_seqk_parallel_kernelI23Flash_bwd_kernel_traitsILi256ELi64ELi64ELi8ELi4ELi2ELi2ELb0ELb1EN7cutlass10bfloat16_tE19Flash_kernel_traitsILi256ELi64ELi64ELi8ES3_EELb1ELb0ELb1ELb0ELb0ELb1ELb0EEEvNS_16Flash_bwd_paramsE)
        /*01e8*/ 	.word	0x000000ff


	//----- nvinfo : EIATTR_FRAME_SIZE
	.align		4
.L_92:
        /*01ec*/ 	.byte	0x04, 0x11
        /*01ee*/ 	.short	(.L_94 - .L_93)
	.align		4
.L_93:
        /*01f0*/ 	.word	index@(_ZN5flash44flash_bwd_dq_dk_dv_loop_seqk_parallel_kernelI23Flash_bwd_kernel_traitsILi256ELi64ELi64ELi8ELi4ELi2ELi2ELb0ELb1EN7cutlass10bfloat16_tE19Flash_kernel_traitsILi256ELi64ELi64ELi8ES3_EELb1ELb0ELb1ELb0ELb0ELb1ELb0EEEvNS_16Flash_bwd_paramsE)
        /*01f4*/ 	.word	0x00000008


	//----- nvinfo : EIATTR_REGCOUNT
	.align		4
.L_94:
        /*01f8*/ 	.byte	0x04, 0x2f
        /*01fa*/ 	.short	(.L_96 - .L_95)
	.align		4
.L_95:
        /*01fc*/ 	.word	index@(_ZN5flash44flash_bwd_dq_dk_dv_loop_seqk_parallel_kernelI23Flash_bwd_kernel_traitsILi256ELi64ELi64ELi8ELi4ELi2ELi2ELb0ELb1EN7cutlass10bfloat16_tE19Flash_kernel_traitsILi256ELi64ELi64ELi8ES3_EELb0ELb0ELb0ELb1ELb0ELb0ELb1EEEvNS_16Flash_bwd_paramsE)
        /*0200*/ 	.word	0x000000ff


	//----- nvinfo : EIATTR_FRAME_SIZE
	.align		4
.L_96:
        /*0204*/ 	.byte	0x04, 0x11
        /*0206*/ 	.short	(.L_98 - .L_97)
	.align		4
.L_97:
        /*0208*/ 	.word	index@(_ZN5flash44flash_bwd_dq_dk_dv_loop_seqk_parallel_kernelI23Flash_bwd_kernel_traitsILi256ELi64ELi64ELi8ELi4ELi2ELi2ELb0ELb1EN7cutlass10bfloat16_tE19Flash_kernel_traitsILi256ELi64ELi64ELi8ES3_EELb0ELb0ELb0ELb1ELb0ELb0ELb1EEEvNS_16Flash_bwd_paramsE)
        /*020c*/ 	.word	0x00000000


	//----- nvinfo : EIATTR_REGCOUNT
	.align		4
.L_98:
        /*0210*/ 	.byte	0x04, 0x2f
        /*0212*/ 	.short	(.L_100 - .L_99)
	.align		4
.L_99:
        /*0214*/ 	.word	index@(_ZN5flash44flash_bwd_dq_dk_dv_loop_seqk_parallel_kernelI23Flash_bwd_kernel_traitsILi256ELi64ELi64ELi8ELi4ELi2ELi2ELb0ELb1EN7cutlass10bfloat16_tE19Flash_kernel_traitsILi256ELi64ELi64ELi8ES3_EELb1ELb0ELb0ELb1ELb0ELb0ELb0EEEvNS_16Flash_bwd_paramsE)
        /*0218*/ 	.word	0x000000ff


	//----- nvinfo : EIATTR_FRAME_SIZE
	.align		4
.L_100:
        /*021c*/ 	.byte	0x04, 0x11
        /*021e*/ 	.short	(.L_102 - .L_101)
	.align		4
.L_101:
        /*0220*/ 	.word	index@(_ZN5flash44flash_bwd_dq_dk_dv_loop_seqk_parallel_kernelI23Flash_bwd_kernel_traitsILi256ELi64ELi64ELi8ELi4ELi2ELi2ELb0ELb1EN7cutlass10bfloat16_tE19Flash_kernel_traitsILi256ELi64ELi64ELi8ES3_EELb1ELb0ELb0ELb1ELb0ELb0ELb0EEEvNS_16Flash_bwd_paramsE)
        /*0224*/ 	.word	0x00000000


	//----- nvinfo : EIATTR_REGCOUNT
	.align		4
.L_102:
        /*0228*/ 	.byte	0x04, 0x2f
        /*022a*/ 	.short	(.L_104 - .L_103)
	.align		4
.L_103:
        /*022c*/ 	.word	index@(_ZN5flash44flash_bwd_dq_dk_dv_loop_seqk_parallel_kernelI23Flash_bwd_kernel_traitsILi256ELi64ELi64ELi8ELi4ELi2ELi2ELb0ELb1EN7cutlass10bfloat16_tE19Flash_kernel_traitsILi256ELi64ELi64ELi8ES3_EELb0ELb0ELb0ELb0ELb0ELb1ELb1EEEvNS_16Flash_bwd_paramsE)
        /*0230*/ 	.word	0x000000ff


	//----- nvinfo : EIATTR_FRAME_SIZE
	.align		4
.L_104:
        /*0234*/ 	.byte	0x04, 0x11
        /*0236*/ 	.short	(.L_106 - .L_105)
	.align		4
.L_105:
        /*0238*/ 	.word	index@(_ZN5flash44flash_bwd_dq_dk_dv_loop_seqk_parallel_kernelI23Flash_bwd_kernel_traitsILi256ELi64ELi64ELi8ELi4ELi2ELi2ELb0ELb1EN7cutlass10bfloat16_tE19Flash_kernel_traitsILi256ELi64ELi64ELi8ES3_EELb0ELb0ELb0ELb0ELb0ELb1ELb1EEEvNS_16Flash_bwd_paramsE)
        /*023c*/ 	.word	0x00000000


	//----- nvinfo : EIATTR_REGCOUNT
	.align		4
.L_106:
        /*0240*/ 	.byte	0x04, 0x2f
        /*0242*/ 	.short	(.L_108 - .L_107)
	.align		4
.L_107:
        /*0244*/ 	.word	index@(_ZN5flash44flash_bwd_dq_dk_dv_loop_seqk_parallel_kernelI23Flash_bwd_kernel_traitsILi256ELi64ELi64ELi8ELi4ELi2ELi2ELb0ELb1EN7cutlass10bfloat16_tE19Flash_kernel_traitsILi256ELi64ELi64ELi8ES3_EELb1ELb0ELb0ELb0ELb0ELb1ELb0EEEvNS_16Flash_bwd_paramsE)
        /*0248*/ 	.word	0x000000ff


	//----- nvinfo : EIATTR_FRAME_SIZE
	.align		4
.L_108:
        /*024c*/ 	.byte	0x04, 0x11
        /*024e*/ 	.short	(.L_110 - .L_109)
	.align		4
.L_109:
        /*0250*/ 	.word	index@(_ZN5flash44flash_bwd_dq_dk_dv_loop_seqk_parallel_kernelI23Flash_bwd_kernel_traitsILi256ELi64ELi64ELi8ELi4ELi2ELi2ELb0ELb1EN7cutlass10bfloat16_tE19Flash_kernel_traitsILi256ELi64ELi64ELi8ES3_EELb1ELb0ELb0ELb0ELb0ELb1ELb0EEEvNS_16Flash_bwd_paramsE)
        /*0254*/ 	.word	0x00000000


	//----- nvinfo : EIATTR_REGCOUNT
	.align		4
.L_110:
        /*0258*/ 	.byte	0x04, 0x2f
        /*025a*/ 	.short	(.L_112 - .L_111)
	.align		4
.L_111:
        /*025c*/ 	.word	index@(_ZN5flash44flash_bwd_dq_dk_dv_loop_seqk_parallel_kernelI23Flash_bwd_kernel_traitsILi256ELi64ELi64ELi8ELi4ELi2ELi2ELb0ELb1EN7cutlass10bfloat16_tE19Flash_kernel_traitsILi256ELi64ELi64ELi8ES3_EELb0ELb0ELb1ELb0ELb0ELb0ELb1EEEvNS_16Flash_bwd_paramsE)
        /*0260*/ 	.word	0x000000fe


	//----- nvinfo : EIATTR_FRAME_SIZE
	.align		4
.L_112:
        /*0264*/ 	.byte	0x04, 0x11
        /*0266*/ 	.short	(.L_114 - .L_113)
	.align		4
.L_113:
        /*0268*/ 	.word	index@(_ZN5flash44flash_bwd_dq_dk_dv_loop_seqk_parallel_kernelI23Flash_bwd_kernel_traitsILi256ELi64ELi64ELi8ELi4ELi2ELi2ELb0ELb1EN7cutlass10bfloat16_tE19Flash_kernel_traitsILi256ELi64ELi64ELi8ES3_EELb0ELb0ELb1ELb0ELb0ELb0ELb1EEEvNS_16Flash_bwd_paramsE)
        /*026c*/ 	.word	0x00000000


	//----- nvinfo : EIATTR_REGCOUNT
	.align		4
.L_114:
        /*0270*/ 	.byte	0x04, 0x2f
        /*0272*/ 	.short	(.L_116 - .L_115)
	.align		4
.L_115:
        /*0274*/ 	.word	index@(_ZN5flash44flash_bwd_dq_dk_dv_loop_seqk_parallel_kernelI23Flash_bwd_kernel_traitsILi256ELi64ELi64ELi8ELi4ELi2ELi2ELb0ELb1EN7cutlass10bfloat16_tE19Flash_kernel_traitsILi256ELi64ELi64ELi8ES3_EELb1ELb0ELb1ELb0ELb0ELb0ELb0EEEvNS_16Flash_bwd_paramsE)
        /*0278*/ 	.word	0x000000ff


	//----- nvinfo : EIATTR_FRAME_SIZE
	.align		4
.L_116:
        /*027c*/ 	.byte	0x04, 0x11
        /*027e*/ 	.short	(.L_118 - .L_117)
	.align		4
.L_117:
        /*0280*/ 	.word	index@(_ZN5flash44flash_bwd_dq_dk_dv_loop_seqk_parallel_kernelI23Flash_bwd_kernel_traitsILi256ELi64ELi64ELi8ELi4ELi2ELi2ELb0ELb1EN7cutlass10bfloat16_tE19Flash_kernel_traitsILi256ELi64ELi64ELi8ES3_EELb1ELb0ELb1ELb0ELb0ELb0ELb0EEEvNS_16Flash_bwd_paramsE)
        /*0284*/ 	.word	0x00000000


	//----- nvinfo : EIATTR_REGCOUNT
	.align		4
.L_118:
        /*0288*/ 	.byte	0x04, 0x2f
        /*028a*/ 	.short	(.L_120 - .L_119)
	.align		4
.L_119:
        /*028c*/ 	.word	index@(_ZN5flash44flash_bwd_dq_dk_dv_loop_seqk_parallel_kernelI23Flash_bwd_kernel_traitsILi256ELi64ELi64ELi8ELi4ELi2ELi2ELb0ELb1EN7cutlass10bfloat16_tE19Flash_kernel_traitsILi256ELi64ELi64ELi8ES3_EELb0ELb0ELb0ELb0ELb0ELb0ELb1EEEvNS_16Flash_bwd_paramsE)
        /*0290*/ 	.word	0x000000ff


	//----- nvinfo : EIATTR_FRAME_SIZE
	.align		4
.L_120:
        /*0294*/ 	.byte	0x04, 0x11
        /*0296*/ 	.short	(.L_122 - .L_121)
	.align		4
.L_121:
        /*0298*/ 	.word	index@(_ZN5flash44flash_bwd_dq_dk_dv_loop_seqk_parallel_kernelI23Flash_bwd_kernel_traitsILi256ELi64ELi64ELi8ELi4ELi2ELi2ELb0ELb1EN7cutlass10bfloat16_tE19Flash_kernel_traitsILi256ELi64ELi64ELi8ES3_EELb0ELb0ELb0ELb0ELb0ELb0ELb1EEEvNS_16Flash_bwd_paramsE)
        /*029c*/ 	.word	0x00000000


	//----- nvinfo : EIATTR_REGCOUNT
	.align		4
.L_122:
        /*02a0*/ 	.byte	0x04, 0x2f
        /*02a2*/ 	.short	(.L_124 - .L_123)
	.align		4
.L_123:
        /*02a4*/ 	.word	index@(_ZN5flash44flash_bwd_dq_dk_dv_loop_seqk_parallel_kernelI23Flash_bwd_kernel_traitsILi256ELi64ELi64ELi8ELi4ELi2ELi2ELb0ELb1EN7cutlass10bfloat16_tE19Flash_kernel_traitsILi256ELi64ELi64ELi8ES3_EELb1ELb0ELb0ELb0ELb0ELb0ELb0EEEvNS_16Flash_bwd_paramsE)
        /*02a8*/ 	.word	0x000000ff


	//----- nvinfo : EIATTR_FRAME_SIZE
	.align		4
.L_124:
        /*02ac*/ 	.byte	0x04, 0x11
        /*02ae*/ 	.short	(.L_126 - .L_125)
	.align		4
.L_125:
        /*02b0*/ 	.word	index@(_ZN5flash44flash_bwd_dq_dk_dv_loop_seqk_parallel_kernelI23Flash_bwd_kernel_traitsILi256ELi64ELi64ELi8ELi4ELi2ELi2ELb0ELb1EN7cutlass10bfloat16_tE19Flash_kernel_traitsILi256ELi64ELi64ELi8ES3_EELb1ELb0ELb0ELb0ELb0ELb0ELb0EEEvNS_16Flash_bwd_paramsE)
        /*02b4*/ 	.word	0x00000000


	//----- nvinfo : EIATTR_REGCOUNT
	.align		4
.L_126:
        /*02b8*/ 	.byte	0x04, 0x2f
        /*02ba*/ 	.short	(.L_128 - .L_127)
	.align		4
.L_127:
        /*02bc*/ 	.word	index@(_ZN5flash27flash_bwd_convert_dq_kernelI23Flash_bwd_kernel_traitsILi256ELi64ELi64ELi8ELi4ELi2ELi2ELb0ELb1EN7cutlass10bfloat16_tE19Flash_kernel_traitsILi256ELi64ELi64ELi8ES3_EEEEvNS_16Flash_bwd_paramsEi)
        /*02c0*/ 	.word	0x00000060


	//----- nvinfo : EIATTR_FRAME_SIZE
	.align		4
.L_128:
        /*02c4*/ 	.byte	0x04, 0x11
        /*02c6*/ 	.short	(.L_130 - .L_129)
	.align		4
.L_129:
        /*02c8*/ 	.word	index@(_ZN5flash27flash_bwd_convert_dq_kernelI23Flash_bwd_kernel_traitsILi256ELi64ELi64ELi8ELi4ELi2ELi2ELb0ELb1EN7cutlass10bfloat16_tE19Flash_kernel_traitsILi256ELi64ELi64ELi8ES3_EEEEvNS_16Flash_bwd_paramsEi)
        /*02cc*/ 	.word	0x00000000


	//----- nvinfo : EIATTR_REGCOUNT
	.align		4
.L_130:
        /*02d0*/ 	.byte	0x04, 0x2f
        /*02d2*/ 	.short	(.L_132 - .L_131)
	.align		4
.L_131:
        /*02d4*/ 	.word	index@(_ZN5flash44flash_bwd_dq_dk_dv_loop_seqk_parallel_kernelI23Flash_bwd_kernel_traitsILi256ELi64ELi64ELi8ELi4ELi2ELi2ELb0ELb0EN7cutlass10bfloat16_tE19Flash_kernel_traitsILi256ELi64ELi64ELi8ES3_EELb0ELb0ELb1ELb1ELb0ELb0ELb0EEEvNS_16Flash_bwd_paramsE)
        /*02d8*/ 	.word	0x000000ff


	//----- nvinfo : EIATTR_FRAME_SIZE
	.align		4
.L_132:
        /*02dc*/ 	.byte	0x04, 0x11
        /*02de*/ 	.short	(.L_134 - .L_133)
	.align		4
.L_133:
        /*02e0*/ 	.word	index@(_ZN5flash44flash_bwd_dq_dk_dv_loop_seqk_parallel_kernelI23Flash_bwd_kernel_traitsILi256ELi64ELi64ELi8ELi4ELi2ELi2ELb0ELb0EN7cutlass10bfloat16_tE19Flash_kernel_traitsILi256ELi64ELi64ELi8ES3_EELb0ELb0ELb1ELb1ELb0ELb0ELb0EEEvNS_16Flash_bwd_paramsE)
        /*02e4*/ 	.word	0x00000000


	//----- nvinfo : EIATTR_REGCOUNT
	.align		4
.L_134:
        /*02e8*/ 	.byte	0x04, 0x2f
        /*02ea*/ 	.short	(.L_136 - .L_135)
	.align		4
.L_135:
        /*02ec*/ 	.word	index@(_ZN5flash44flash_bwd_dq_dk_dv_loop_seqk_parallel_kernelI23Flash_bwd_kernel_traitsILi256ELi64ELi64ELi8ELi4ELi2ELi2ELb0ELb0EN7cutlass10bfloat16_tE19Flash_kernel_traitsILi256ELi64ELi64ELi8ES3_EELb0ELb0ELb1ELb0ELb0ELb1ELb0EEEvNS_16Flash_bwd_paramsE)
        /*02f0*/ 	.word	0x000000ff


	//----- nvinfo : EIATTR_FRAME_SIZE
	.align		4
.L_136:
        /*02f4*/ 	.byte	0x04, 0x11
        /*02f6*/ 	.short	(.L_138 - .L_137)
	.align		4
.L_137:
        /*02f8*/ 	.word	index@(_ZN5flash44flash_bwd_dq_dk_dv_loop_seqk_parallel_kernelI23Flash_bwd_kernel_traitsILi256ELi64ELi64ELi8ELi4ELi2ELi2ELb0ELb0EN7cutlass10bfloat16_tE19Flash_kernel_traitsILi256ELi64ELi64ELi8ES3_EELb0ELb0ELb1ELb0ELb0ELb1ELb0EEEvNS_16Flash_bwd_paramsE)
        /*02fc*/ 	.word	0x00000000


	//----- nvinfo : EIATTR_REGCOUNT
	.align		4
.L_138:
        /*0300*/ 	.byte	0x04, 0x2f
        /*0302*/ 	.short	(.L_140 - .L_139)
	.align		4
.L_139:
        /*0304*/ 	.word	index@(_ZN5flash44flash_bwd_dq_dk_dv_loop_seqk_parallel_kernelI23Flash_bwd_kernel_traitsILi256ELi64ELi64ELi8ELi4ELi2ELi2ELb0ELb0EN7cutlass10bfloat16_tE19Flash_kernel_traitsILi256ELi64ELi64ELi8ES3_EELb0ELb0ELb0ELb1ELb0ELb0ELb0EEEvNS_16Flash_bwd_paramsE)
        /*0308*/ 	.word	0x000000ff


	//----- nvinfo : EIATTR_FRAME_SIZE
	.align		4
.L_140:
        /*030c*/ 	.byte	0x04, 0x11
        /*030e*/ 	.short	(.L_142 - .L_141)
	.align		4
.L_141:
        /*0310*/ 	.word	index@(_ZN5flash44flash_bwd_dq_dk_dv_loop_seqk_parallel_kernelI23Flash_bwd_kernel_traitsILi256ELi64ELi64ELi8ELi4ELi2ELi2ELb0ELb0EN7cutlass10bfloat16_tE19Flash_kernel_traitsILi256ELi64ELi64ELi8ES3_EELb0ELb0ELb0ELb1ELb0ELb0ELb0EEEvNS_16Flash_bwd_paramsE)
        /*0314*/ 	.word	0x00000060


	//----- nvinfo : EIATTR_REGCOUNT
	.align		4
.L_142:
        /*0318*/ 	.byte	0x04, 0x2f
        /*031a*/ 	.short	(.L_144 - .L_143)
	.align		4
.L_143:
        /*031c*/ 	.word	index@(_ZN5flash44flash_bwd_dq_dk_dv_loop_seqk_parallel_kernelI23Flash_bwd_kernel_traitsILi256ELi64ELi64ELi8ELi4ELi2ELi2ELb0ELb0EN7cutlass10bfloat16_tE19Flash_kernel_traitsILi256ELi64ELi64ELi8ES3_EELb0ELb0ELb0ELb0ELb0ELb1ELb0EEEvNS_16Flash_bwd_paramsE)
        /*0320*/ 	.word	0x000000ff


	//----- nvinfo : EIATTR_FRAME_SIZE
	.align		4
.L_144:
        /*0324*/ 	.byte	0x04, 0x11
        /*0326*/ 	.short	(.L_146 - .L_145)
	.align		4
.L_145:
        /*0328*/ 	.word	index@(_ZN5flash44flash_bwd_dq_dk_dv_loop_seqk_parallel_kernelI23Flash_bwd_kernel_traitsILi256ELi64ELi64ELi8ELi4ELi2ELi2ELb0ELb0EN7cutlass10bfloat16_tE19Flash_kernel_traitsILi256ELi64ELi64ELi8ES3_EELb0ELb0ELb0ELb0ELb0ELb1ELb0EEEvNS_16Flash_bwd_paramsE)
        /*032c*/ 	.word	0x00000058


	//----- nvinfo : EIATTR_REGCOUNT
	.align		4
.L_146:
        /*0330*/ 	.byte	0x04, 0x2f
        /*0332*/ 	.short	(.L_148 - .L_147)
	.align		4
.L_147:
        /*0334*/ 	.word	index@(_ZN5flash44flash_bwd_dq_dk_dv_loop_seqk_parallel_kernelI23Flash_bwd_kernel_traitsILi256ELi64ELi64ELi8ELi4ELi2ELi2ELb0ELb0EN7cutlass10bfloat16_tE19Flash_kernel_traitsILi256ELi64ELi64ELi8ES3_EELb0ELb0ELb1ELb0ELb0ELb0ELb0EEEvNS_16Flash_bwd_paramsE)
        /*0338*/ 	.word	0x000000ff


	//----- nvinfo : EIATTR_FRAME_SIZE
	.align		4
.L_148:
        /*033c*/ 	.byte	0x04, 0x11
        /*033e*/ 	.short	(.L_150 - .L_149)
	.align		4
.L_149:
        /*0340*/ 	.word	index@(_ZN5flash44flash_bwd_dq_dk_dv_loop_seqk_parallel_kernelI23Flash_bwd_kernel_traitsILi256ELi64ELi64ELi8ELi4ELi2ELi2ELb0ELb0EN7cutlass10bfloat16_tE19Flash_kernel_traitsILi256ELi64ELi64ELi8ES3_EELb0ELb0ELb1ELb0ELb0ELb0ELb0EEEvNS_16Flash_bwd_paramsE)
        /*0344*/ 	.word	0x00000010


	//----- nvinfo : EIATTR_REGCOUNT
	.align		4
.L_150:
        /*0348*/ 	.byte	0x04, 0x2f
        /*034a*/ 	.short	(.L_152 - .L_151)
	.align		4
.L_151:
        /*034c*/ 	.word	index@(_ZN5flash44flash_bwd_dq_dk_dv_loop_seqk_parallel_kernelI23Flash_bwd_kernel_traitsILi256ELi64ELi64ELi8ELi4ELi2ELi2ELb0ELb0EN7cutlass10bfloat16_tE19Flash_kernel_traitsILi256ELi64ELi64ELi8ES3_EELb0ELb0ELb0ELb0ELb0ELb0ELb0EEEvNS_16Flash_bwd_paramsE)
        /*0350*/ 	.word	0x000000ff


	//----- nvinfo : EIATTR_FRAME_SIZE
	.align		4
.L_152:
        /*0354*/ 	.byte	0x04, 0x11
        /*0356*/ 	.short	(.L_154 - .L_153)
	.align		4
.L_153:
        /*0358*/ 	.word	index@(_ZN5flash44flash_bwd_dq_dk_dv_loop_seqk_parallel_kernelI23Flash_bwd_kernel_traitsILi256ELi64ELi64ELi8ELi4ELi2ELi2ELb0ELb0EN7cutlass10bfloat16_tE19Flash_kernel_traitsILi256ELi64ELi64ELi8ES3_EELb0ELb0ELb0ELb0ELb0ELb0ELb0EEEvNS_16Flash_bwd_paramsE)
        /*035c*/ 	.word	0x00000058


	//----- nvinfo : EIATTR_REGCOUNT
	.align		4
.L_154:
        /*0360*/ 	.byte	0x04, 0x2f
        /*0362*/ 	.short	(.L_156 - .L_155)
	.align		4
.L_155:
        /*0364*/ 	.word	index@(_ZN5flash44flash_bwd_dq_dk_dv_loop_seqk_parallel_kernelI23Flash_bwd_kernel_traitsILi256ELi64ELi64ELi8ELi4ELi2ELi2ELb0ELb1EN7cutlass10bfloat16_tE19Flash_kernel_traitsILi256ELi64ELi64ELi8ES3_EELb0ELb0ELb1ELb1ELb0ELb0ELb0EEEvNS_16Flash_bwd_paramsE)
        /*0368*/ 	.word	0x000000fe


	//----- nvinfo : EIATTR_FRAME_SIZE
	.align		4
.L_156:
        /*036c*/ 	.byte	0x04, 0x11
        /*036e*/ 	.short	(.L_158 - .L_157)
	.align		4
.L_157:
        /*0370*/ 	.word	index@(_ZN5flash44flash_bwd_dq_dk_dv_loop_seqk_parallel_kernelI23Flash_bwd_kernel_traitsILi256ELi64ELi64ELi8ELi4ELi2ELi2ELb0ELb1EN7cutlass10bfloat16_tE19Flash_kernel_traitsILi256ELi64ELi64ELi8ES3_EELb0ELb0ELb1ELb1ELb0ELb0ELb0EEEvNS_16Flash_bwd_paramsE)
        /*0374*/ 	.word	0x00000000


	//----- nvinfo : EIATTR_REGCOUNT
	.align		4
.L_158:
        /*0378*/ 	.byte	0x04, 0x2f
        /*037a*/ 	.short	(.L_160 - .L_159)
	.align		4
.L_159:
        /*037c*/ 	.word	index@(_ZN5flash44flash_bwd_dq_dk_dv_loop_seqk_parallel_kernelI23Flash_bwd_kernel_traitsILi256ELi64ELi64ELi8ELi4ELi2ELi2ELb0ELb1EN7cutlass10bfloat16_tE19Flash_kernel_traitsILi256ELi64ELi64ELi8ES3_EELb0ELb0ELb1ELb0ELb0ELb1ELb0EEEvNS_16Flash_bwd_paramsE)
        /*0380*/ 	.word	0x000000fe


	//----- nvinfo : EIATTR_FRAME_SIZE
	.align		4
.L_160:
        /*0384*/ 	.byte	0x04, 0x11
        /*0386*/ 	.short	(.L_162 - .L_161)
	.align		4
.L_161:
        /*0388*/ 	.word	index@(_ZN5flash44flash_bwd_dq_dk_dv_loop_seqk_parallel_kernelI23Flash_bwd_kernel_traitsILi256ELi64ELi64ELi8ELi4ELi2ELi2ELb0ELb1EN7cutlass10bfloat16_tE19Flash_kernel_traitsILi256ELi64ELi64ELi8ES3_EELb0ELb0ELb1ELb0ELb0ELb1ELb0EEEvNS_16Flash_bwd_paramsE)
        /*038c*/ 	.word	0x00000000


	//----- nvinfo : EIATTR_REGCOUNT
	.align		4
.L_162:
        /*0390*/ 	.byte	0x04, 0x2f
        /*0392*/ 	.short	(.L_164 - .L_163)
	.align		4
.L_163:
        /*0394*/ 	.word	index@(_ZN5flash44flash_bwd_dq_dk_dv_loop_seqk_parallel_kernelI23Flash_bwd_kernel_traitsILi256ELi64ELi64ELi8ELi4ELi2ELi2ELb0ELb1EN7cutlass10bfloat16_tE19Flash_kernel_traitsILi256ELi64ELi64ELi8ES3_EELb0ELb0ELb0ELb1ELb0ELb0ELb0EEEvNS_16Flash_bwd_paramsE)
        /*0398*/ 	.word	0x000000fe


	//----- nvinfo : EIATTR_FRAME_SIZE
	.align		4
.L_164:
        /*039c*/ 	.byte	0x04, 0x11
        /*039e*/ 	.short	(.L_166 - .L_165)
	.align		4
.L_165:
        /*03a0*/ 	.word	index@(_ZN5flash44flash_bwd_dq_dk_dv_loop_seqk_parallel_kernelI23Flash_bwd_kernel_traitsILi256ELi64ELi64ELi8ELi4ELi2ELi2ELb0ELb1EN7cutlass10bfloat16_tE19Flash_kernel_traitsILi256ELi64ELi64ELi8ES3_EELb0ELb0ELb0ELb1ELb0ELb0ELb0EEEvNS_16Flash_bwd_paramsE)
        /*03a4*/ 	.word	0x00000000


	//----- nvinfo : EIATTR_REGCOUNT
	.align		4
.L_166:
        /*03a8*/ 	.byte	0x04, 0x2f
        /*03aa*/ 	.short	(.L_168 - .L_167)
	.align		4
.L_167:
        /*03ac*/ 	.word	index@(_ZN5flash44flash_bwd_dq_dk_dv_loop_seqk_parallel_kernelI23Flash_bwd_kernel_traitsILi256ELi64ELi64ELi8ELi4ELi2ELi2ELb0ELb1EN7cutlass10bfloat16_tE19Flash_kernel_traitsILi256ELi64ELi64ELi8ES3_EELb0ELb0ELb0ELb0ELb0ELb1ELb0EEEvNS_16Flash_bwd_paramsE)
        /*03b0*/ 	.word	0x000000ff


	//----- nvinfo : EIATTR_FRAME_SIZE
	.align		4
.L_168:
        /*03b4*/ 	.byte	0x04, 0x11
        /*03b6*/ 	.short	(.L_170 - .L_169)
	.align		4
.L_169:
        /*03b8*/ 	.word	index@(_ZN5flash44flash_bwd_dq_dk_dv_loop_seqk_parallel_kernelI23Flash_bwd_kernel_traitsILi256ELi64ELi64ELi8ELi4ELi2ELi2ELb0ELb1EN7cutlass10bfloat16_tE19Flash_kernel_traitsILi256ELi64ELi64ELi8ES3_EELb0ELb0ELb0ELb0ELb0ELb1ELb0EEEvNS_16Flash_bwd_paramsE)
        /*03bc*/ 	.word	0x00000000


	//----- nvinfo : EIATTR_REGCOUNT
	.align		4
.L_170:
        /*03c0*/ 	.byte	0x04, 0x2f
        /*03c2*/ 	.short	(.L_172 - .L_171)
	.align		4
.L_171:
        /*03c4*/ 	.word	index@(_ZN5flash44flash_bwd_dq_dk_dv_loop_seqk_parallel_kernelI23Flash_bwd_kernel_traitsILi256ELi64ELi64ELi8ELi4ELi2ELi2ELb0ELb1EN7cutlass10bfloat16_tE19Flash_kernel_traitsILi256ELi64ELi64ELi8ES3_EELb0ELb0ELb1ELb0ELb0ELb0ELb0EEEvNS_16Flash_bwd_paramsE)
        /*03c8*/ 	.word	0x000000fe


	//----- nvinfo : EIATTR_FRAME_SIZE
	.align		4
.L_172:
        /*03cc*/ 	.byte	0x04, 0x11
        /*03ce*/ 	.short	(.L_174 - .L_173)
	.align		4
.L_173:
        /*03d0*/ 	.word	index@(_ZN5flash44flash_bwd_dq_dk_dv_loop_seqk_parallel_kernelI23Flash_bwd_kernel_traitsILi256ELi64ELi64ELi8ELi4ELi2ELi2ELb0ELb1EN7cutlass10bfloat16_tE19Flash_kernel_traitsILi256ELi64ELi64ELi8ES3_EELb0ELb0ELb1ELb0ELb0ELb0ELb0EEEvNS_16Flash_bwd_paramsE)
        /*03d4*/ 	.word	0x00000000


	//----- nvinfo : EIATTR_REGCOUNT
	.align		4
.L_174:
        /*03d8*/ 	.byte	0x04, 0x2f
        /*03da*/ 	.short	(.L_176 - .L_175)
	.align		4
.L_175:
        /*03dc*/ 	.word	index@(_ZN5flash44flash_bwd_dq_dk_dv_loop_seqk_parallel_kernelI23Flash_bwd_kernel_traitsILi256ELi64ELi64ELi8ELi4ELi2ELi2ELb0ELb1EN7cutlass10bfloat16_tE19Flash_kernel_traitsILi256ELi64ELi64ELi8ES3_EELb0ELb0ELb0ELb0ELb0ELb0ELb0EEEvNS_16Flash_bwd_paramsE)
        /*03e0*/ 	.word	0x000000ff


	//----- nvinfo : EIATTR_FRAME_SIZE
	.align		4
.L_176:
        /*03e4*/ 	.byte	0x04, 0x11
        /*03e6*/ 	.short	(.L_178 - .L_177)
	.align		4
.L_177:
        /*03e8*/ 	.word	index@(_ZN5flash44flash_bwd_dq_dk_dv_loop_seqk_parallel_kernelI23Flash_bwd_kernel_traitsILi256ELi64ELi64ELi8ELi4ELi2ELi2ELb0ELb1EN7cutlass10bfloat16_tE19Flash_kernel_traitsILi256ELi64ELi64ELi8ES3_EELb0ELb0ELb0ELb0ELb0ELb0ELb0EEEvNS_16Flash_bwd_paramsE)
        /*03ec*/ 	.word	0x00000000


	//----- nvinfo : EIATTR_REGCOUNT
	.align		4
.L_178:
        /*03f0*/ 	.byte	0x04, 0x2f
        /*03f2*/ 	.short	(.L_180 - .L_179)
	.align		4
.L_179:
        /*03f4*/ 	.word	index@(_ZN5flash25flash_bwd_dot_do_o_kernelILb1E23Flash_bwd_kernel_traitsILi256ELi64ELi32ELi8ELi4ELi1ELi2ELb1ELb1EN7cutlass10bfloat16_tE19Flash_kernel_traitsILi256ELi64ELi32ELi8ES3_EEEEvNS_16Flash_bwd_paramsE)
        /*03f8*/ 	.word	0x00000051


	//----- nvinfo : EIATTR_FRAME_SIZE
	.align		4
.L_180:
        /*03fc*/ 	.byte	0x04, 0x11
        /*03fe*/ 	.short	(.L_182 - .L_181)
	.align		4
.L_181:
        /*0400*/ 	.word	index@(_ZN5flash25flash_bwd_dot_do_o_kernelILb1E23Flash_bwd_kernel_traitsILi256ELi64ELi32ELi8ELi4ELi1ELi2ELb1ELb1EN7cutlass10bfloat16_tE19Flash_kernel_traitsILi256ELi64ELi32ELi8ES3_EEEEvNS_16Flash_bwd_paramsE)
        /*0404*/ 	.word	0x00000000


	//----- nvinfo : EIATTR_REGCOUNT
	.align		4
.L_182:
        /*0408*/ 	.byte	0x04, 0x2f
        /*040a*/ 	.short	(.L_184 - .L_183)
	.align		4
.L_183:
        /*040c*/ 	.word	index@(_ZN5flash25flash_bwd_dot_do_o_kernelILb0E23Flash_bwd_kernel_traitsILi256ELi64ELi32ELi8ELi4ELi1ELi2ELb1ELb1EN7cutlass10bfloat16_tE19Flash_kernel_traitsILi256ELi64ELi32ELi8ES3_EEEEvNS_16Flash_bwd_paramsE)
        /*0410*/ 	.word	0x0000004f


	//----- nvinfo : EIATTR_FRAME_SIZE
	.align		4
.L_184:
        /*0414*/ 	.byte	0x04, 0x11
        /*0416*/ 	.short	(.L_186 - .L_185)
	.align		4
.L_185:
        /*0418*/ 	.word	index@(_ZN5flash25flash_bwd_dot_do_o_kernelILb0E23Flash_bwd_kernel_traitsILi256ELi64ELi32ELi8ELi4ELi1ELi2ELb1ELb1EN7cutlass10bfloat16_tE19Flash_kernel_traitsILi256ELi64ELi32ELi8ES3_EEEEvNS_16Flash_bwd_paramsE)
        /*041c*/ 	.word	0x00000000


	//----- nvinfo : EIATTR_REGCOUNT
	.align		4
.L_186:
        /*0420*/ 	.byte	0x04, 0x2f
        /*0422*/ 	.short	(.L_188 - .L_187)
	.align		4
.L_187:
        /*0424*/ 	.word	index@(_ZN5flash44flash_bwd_dq_dk_dv_loop_seqk_parallel_kernelI23Flash_bwd_kernel_traitsILi256ELi64ELi32ELi8ELi4ELi1ELi2ELb1ELb1EN7cutlass10bfloat16_tE19Flash_kernel_traitsILi256ELi64ELi32ELi8ES3_EELb0ELb0ELb1ELb1ELb0ELb0ELb1EEEvNS_16Flash_bwd_paramsE)
        /*0428*/ 	.word	0x000000ff


	//----- nvinfo : EIATTR_FRAME_SIZE
	.align		4
.L_188:
        /*042c*/ 	.byte	0x04, 0x11
        /*042e*/ 	.short	(.L_190 - .L_189)
	.align		4
.L_189:
        /*0430*/ 	.word	index@(_ZN5flash44flash_bwd_dq_dk_dv_loop_seqk_parallel_kernelI23Flash_bwd_kernel_traitsILi256ELi64ELi32ELi8ELi4ELi1ELi2ELb1ELb1EN7cutlass10bfloat16_tE19Flash_kernel_traitsILi256ELi64ELi32ELi8ES3_EELb0ELb0ELb1ELb1ELb0ELb0ELb1EEEvNS_16Flash_bwd_paramsE)
        /*0434*/ 	.word	0x00000018


	//----- nvinfo : EIATTR_REGCOUNT
	.align		4
.L_190:
        /*0438*/ 	.byte	0x04, 0x2f
        /*043a*/ 	.short	(.L_192 - .L_191)
	.align		4
.L_191:
        /*043c*/ 	.word	index@(_ZN5flash44flash_bwd_dq_dk_dv_loop_seqk_parallel_kernelI23Flash_bwd_kernel_traitsILi256ELi64ELi32ELi8ELi4ELi1ELi2ELb1ELb1EN7cutlass10bfloat16_tE19Flash_kernel_traitsILi256ELi64ELi32ELi8ES3_EELb0ELb0ELb1ELb1ELb0ELb0ELb0EEEvNS_16Flash_bwd_paramsE)
        /*0440*/ 	.word	0x000000ff


	//----- nvinfo : EIATTR_FRAME_SIZE
	.align		4
.L_192:
        /*0444*/ 	.byte	0x04, 0x11
        /*0446*/ 	.short	(.L_194 - .L_193)
	.align		4
.L_193:
        /*0448*/ 	.word	index@(_ZN5flash44flash_bwd_dq_dk_dv_loop_seqk_parallel_kernelI23Flash_bwd_kernel_traitsILi256ELi64ELi32ELi8ELi4ELi1ELi2ELb1ELb1EN7cutlass10bfloat16_tE19Flash_kernel_traitsILi256ELi64ELi32ELi8ES3_EELb0ELb0ELb1ELb1ELb0ELb0ELb0EEEvNS_16Flash_bwd_paramsE)
        /*044c*/ 	.word	0x00000018


	//----- nvinfo : EIATTR_REGCOUNT
	.align		4
.L_194:
        /*0450*/ 	.byte	0x04, 0x2f
        /*0452*/ 	.short	(.L_196 - .L_195)
	.align		4
.L_195:
        /*0454*/ 	.word	index@(_ZN5flash44flash_bwd_dq_dk_dv_loop_seqk_parallel_kernelI23Flash_bwd_kernel_traitsILi256ELi64ELi32ELi8ELi4ELi1ELi2ELb1ELb1EN7cutlass10bfloat16_tE19Flash_kernel_traitsILi256ELi64ELi32ELi8ES3_EELb0ELb0ELb1ELb0ELb0ELb1ELb1EEEvNS_16Flash_bwd_paramsE)
        /*0458*/ 	.word	0x000000ff


	//----- nvinfo : EIATTR_FRAME_SIZE
	.align		4
.L_196:
        /*045c*/ 	.byte	0x04, 0x11
        /*045e*/ 	.short	(.L_198 - .L_197)
	.align		4
.L_197:
        /*0460*/ 	.word	index@(_ZN5flash44flash_bwd_dq_dk_dv_loop_seqk_parallel_kernelI23Flash_bwd_kernel_traitsILi256ELi64ELi32ELi8ELi4ELi1ELi2ELb1ELb1EN7cutlass10bfloat16_tE19Flash_kernel_traitsILi256ELi64ELi32ELi8ES3_EELb0ELb0ELb1ELb0ELb0ELb1ELb1EEEvNS_16Flash_bwd_paramsE)
        /*0464*/ 	.word	0x00000020


	//----- nvinfo : EIATTR_REGCOUNT
	.align		4
.L_198:
        /*0468*/ 	.byte	0x04, 0x2f
        /*046a*/ 	.short	(.L_200 - .L_199)
	.align		4
.L_199:
        /*046c*/ 	.word	index@(_ZN5flash44flash_bwd_dq_dk_dv_loop_seqk_parallel_kernelI23Flash_bwd_kernel_traitsILi256ELi64ELi32ELi8ELi4ELi1ELi2ELb1ELb1EN7cutlass10bfloat16_tE19Flash_kernel_traitsILi256ELi64ELi32ELi8ES3_EELb0ELb0ELb1ELb0ELb0ELb1ELb0EEEvNS_16Flash_bwd_paramsE)
        /*0470*/ 	.word	0x000000ff


	//----- nvinfo : EIATTR_FRAME_SIZE
	.align		4
.L_200:
        /*0474*/ 	.byte	0x04, 0x11
        /*0476*/ 	.short	(.L_202 - .L_201)
	.align		4
.L_201:
        /*0478*/ 	.word	index@(_ZN5flash44flash_bwd_dq_dk_dv_loop_seqk_parallel_kernelI23Flash_bwd_kernel_traitsILi256ELi64ELi32ELi8ELi4ELi1ELi2ELb1ELb1EN7cutlass10bfloat16_tE19Flash_kernel_traitsILi256ELi64ELi32ELi8ES3_EELb0ELb0ELb1ELb0ELb0ELb1ELb0EEEvNS_16Flash_bwd_paramsE)
        /*047c*/ 	.word	0x00000020


	//----- nvinfo : EIATTR_REGCOUNT
	.align		4
.L_202:
        /*0480*/ 	.byte	0x04, 0x2f
        /*0482*/ 	.short	(.L_204 - .L_203)
	.align		4
.L_203:
        /*0484*/ 	.word	index@(_ZN5flash44flash_bwd_dq_dk_dv_loop_seqk_parallel_kernelI23Flash_bwd_kernel_traitsILi256ELi64ELi32ELi8ELi4ELi1ELi2ELb1ELb1EN7cutlass10bfloat16_tE19Flash_kernel_traitsILi256ELi64ELi32ELi8ES3_EELb0ELb0ELb0ELb1ELb0ELb0ELb1EEEvNS_16Flash_bwd_paramsE)
        /*0488*/ 	.word	0x000000ff


	//----- nvinfo : EIATTR_FRAME_SIZE
	.align		4
.L_204:
        /*048c*/ 	.byte	0x04, 0x11
        /*048e*/ 	.short	(.L_206 - .L_205)
	.align		4
.L_205:
        /*0490*/ 	.word	index@(_ZN5flash44flash_bwd_dq_dk_dv_loop_seqk_parallel_kernelI23Flash_bwd_kernel_traitsILi256ELi64ELi32ELi8ELi4ELi1ELi2ELb1ELb1EN7cutlass10bfloat16_tE19Flash_kernel_traitsILi256ELi64ELi32ELi8ES3_EELb0ELb0ELb0ELb1ELb0ELb0ELb1EEEvNS_16Flash_bwd_paramsE)
        /*0494*/ 	.word	0x00000020


	//----- nvinfo : EIATTR_REGCOUNT
	.align		4
.L_206:
        /*0498*/ 	.byte	0x04, 0x2f
        /*049a*/ 	.short	(.L_208 - .L_207)
	.align		4
.L_207:
        /*049c*/ 	.word	index@(_ZN5flash44flash_bwd_dq_dk_dv_loop_seqk_parallel_kernelI23Flash_bwd_kernel_traitsILi256ELi64ELi32ELi8ELi4ELi1ELi2ELb1ELb1EN7cutlass10bfloat16_tE19Flash_kernel_traitsILi256ELi64ELi32ELi8ES3_EELb0ELb0ELb0ELb1ELb0ELb0ELb0EEEvNS_16Flash_bwd_paramsE)
        /*04a0*/ 	.word	0x000000ff


	//----- nvinfo : EIATTR_FRAME_SIZE
	.align		4
.L_208:
        /*04a4*/ 	.byte	0x04, 0x11
        /*04a6*/ 	.short	(.L_210 - .L_209)
	.align		4
.L_209:
        /*04a8*/ 	.word	index@(_ZN5flash44flash_bwd_dq_dk_dv_loop_seqk_parallel_kernelI23Flash_bwd_kernel_traitsILi256ELi64ELi32ELi8ELi4ELi1ELi2ELb1ELb1EN7cutlass10bfloat16_tE19Flash_kernel_traitsILi256ELi64ELi32ELi8ES3_EELb0ELb0ELb0ELb1ELb0ELb0ELb0EEEvNS_16Flash_bwd_paramsE)
        /*04ac*/ 	.word	0x00000020


	//----- nvinfo : EIATTR_REGCOUNT
	.align		4
.L_210:
        /*04b0*/ 	.byte	0x04, 0x2f
        /*04b2*/ 	.short	(.L_212 - .L_211)
	.align		4
.L_211:
        /*04b4*/ 	.word	index@(_ZN5flash44flash_bwd_dq_dk_dv_loop_seqk_parallel_kernelI23Flash_bwd_kernel_traitsILi256ELi64ELi32ELi8ELi4ELi1ELi2ELb1ELb1EN7cutlass10bfloat16_tE19Flash_kernel_traitsILi256ELi64ELi32ELi8ES3_EELb0ELb0ELb0ELb0ELb0ELb1ELb1EEEvNS_16Flash_bwd_paramsE)
        /*04b8*/ 	.word	0x000000ff


	//----- nvinfo : EIATTR_FRAME_SIZE
	.align		4
.L_212:
        /*04bc*/ 	.byte	0x04, 0x11
        /*04be*/ 	.short	(.L_214 - .L_213)
	.align		4
.L_213:
        /*04c0*/ 	.word	index@(_ZN5flash44flash_bwd_dq_dk_dv_loop_seqk_parallel_kernelI23Flash_bwd_kernel_traitsILi256ELi64ELi32ELi8ELi4ELi1ELi2ELb1ELb1EN7cutlass10bfloat16_tE19Flash_kernel_traitsILi256ELi64ELi32ELi8ES3_EELb0ELb0ELb0ELb0ELb0ELb1ELb1EEEvNS_16Flash_bwd_paramsE)
        /*04c4*/ 	.word	0x00000018


	//----- nvinfo : EIATTR_REGCOUNT
	.align		4
.L_214:
        /*04c8*/ 	.byte	0x04, 0x2f
        /*04ca*/ 	.short	(.L_216 - .L_215)
	.align		4
.L_215:
        /*04cc*/ 	.word	index@(_ZN5flash44flash_bwd_dq_dk_dv_loop_seqk_parallel_kernelI23Flash_bwd_kernel_traitsILi256ELi64ELi32ELi8ELi4ELi1ELi2ELb1ELb1EN7cutlass10bfloat16_tE19Flash_kernel_traitsILi256ELi64ELi32ELi8ES3_EELb0ELb0ELb0ELb0ELb0ELb1ELb0EEEvNS_16Flash_bwd_paramsE)
        /*04d0*/ 	.word	0x000000ff


	//----- nvinfo : EIATTR_FRAME_SIZE
	.align		4
.L_216:
        /*04d4*/ 	.byte	0x04, 0x11
        /*04d6*/ 	.short	(.L_218 - .L_217)
	.align		4
.L_217:
        /*04d8*/ 	.word	index@(_ZN5flash44flash_bwd_dq_dk_dv_loop_seqk_parallel_kernelI23Flash_bwd_kernel_traitsILi256ELi64ELi32ELi8ELi4ELi1ELi2ELb1ELb1EN7cutlass10bfloat16_tE19Flash_kernel_traitsILi256ELi64ELi32ELi8ES3_EELb0ELb0ELb0ELb0ELb0ELb1ELb0EEEvNS_16Flash_bwd_paramsE)
        /*04dc*/ 	.word	0x00000018


	//----- nvinfo : EIATTR_REGCOUNT
	.align		4
.L_218:
        /*04e0*/ 	.byte	0x04, 0x2f
        /*04e2*/ 	.short	(.L_220 - .L_219)
	.align		4
.L_219:
        /*04e4*/ 	.word	index@(_ZN5flash44flash_bwd_dq_dk_dv_loop_seqk_parallel_kernelI23Flash_bwd_kernel_traitsILi256ELi64ELi32ELi8ELi4ELi1ELi2ELb1ELb1EN7cutlass10bfloat16_tE19Flash_kernel_traitsILi256ELi64ELi32ELi8ES3_EELb0ELb0ELb1ELb0ELb0ELb0ELb1EEEvNS_16Flash_bwd_paramsE)
        /*04e8*/ 	.word	0x000000ff


	//----- nvinfo : EIATTR_FRAME_SIZE
	.align		4
.L_220:
        /*04ec*/ 	.byte	0x04, 0x11
        /*04ee*/ 	.short	(.L_222 - .L_221)
	.align		4
.L_221:
        /*04f0*/ 	.word	index@(_ZN5flash44flash_bwd_dq_dk_dv_loop_seqk_parallel_kernelI23Flash_bwd_kernel_traitsILi256ELi64ELi32ELi8ELi4ELi1ELi2ELb1ELb1EN7cutlass10bfloat16_tE19Flash_kernel_traitsILi256ELi64ELi32ELi8ES3_EELb0ELb0ELb1ELb0ELb0ELb0ELb1EEEvNS_16Flash_bwd_paramsE)
        /*04f4*/ 	.word	0x00000010


	//----- nvinfo : EIATTR_REGCOUNT
	.align		4
.L_222:
        /*04f8*/ 	.byte	0x04, 0x2f
        /*04fa*/ 	.short	(.L_224 - .L_223)
	.align		4
.L_223:
        /*04fc*/ 	.word	index@(_ZN5flash44flash_bwd_dq_dk_dv_loop_seqk_parallel_kernelI23Flash_bwd_kernel_traitsILi256ELi64ELi32ELi8ELi4ELi1ELi2ELb1ELb1EN7cutlass10bfloat16_tE19Flash_kernel_traitsILi256ELi64ELi32ELi8ES3_EELb0ELb0ELb1ELb0ELb0ELb0ELb0EEEvNS_16Flash_bwd_paramsE)
        /*0500*/ 	.word	0x000000ff


	//----- nvinfo : EIATTR_FRAME_SIZE
	.align		4
.L_224:
        /*0504*/ 	.byte	0x04, 0x11
        /*0506*/ 	.short	(.L_226 - .L_225)
	.align		4
.L_225:
        /*0508*/ 	.word	index@(_ZN5flash44flash_bwd_dq_dk_dv_loop_seqk_parallel_kernelI23Flash_bwd_kernel_traitsILi256ELi64ELi32ELi8ELi4ELi1ELi2ELb1ELb1EN7cutlass10bfloat16_tE19Flash_kernel_traitsILi256ELi64ELi32ELi8ES3_EELb0ELb0ELb1ELb0ELb0ELb0ELb0EEEvNS_16Flash_bwd_paramsE)
        /*050c*/ 	.word	0x00000010


	//----- nvinfo : EIATTR_REGCOUNT
	.align		4
.L_226:
        /*0510*/ 	.byte	0x04, 0x2f
        /*0512*/ 	.short	(.L_228 - .L_227)
	.align		4
.L_227:
        /*0514*/ 	.word	index@(_ZN5flash44flash_bwd_dq_dk_dv_loop_seqk_parallel_kernelI23Flash_bwd_kernel_traitsILi256ELi64ELi32ELi8ELi4ELi1ELi2ELb1ELb1EN7cutlass10bfloat16_tE19Flash_kernel_traitsILi256ELi64ELi32ELi8ES3_EELb0ELb0ELb0ELb0ELb0ELb0ELb1EEEvNS_16Flash_bwd_paramsE)
        /*0518*/ 	.word	0x000000ff


	//----- nvinfo : EIATTR_FRAME_SIZE
	.align		4
.L_228:
        /*051c*/ 	.byte	0x04, 0x11
        /*051e*/ 	.short	(.L_230 - .L_229)
	.align		4
.L_229:
        /*0520*/ 	.word	index@(_ZN5flash44flash_bwd_dq_dk_dv_loop_seqk_parallel_kernelI23Flash_bwd_kernel_traitsILi256ELi64ELi32ELi8ELi4ELi1ELi2ELb1ELb1EN7cutlass10bfloat16_tE19Flash_kernel_traitsILi256ELi64ELi32ELi8ES3_EELb0ELb0ELb0ELb0ELb0ELb0ELb1EEEvNS_16Flash_bwd_paramsE)
        /*0524*/ 	.word	0x00000018


	//----- nvinfo : EIATTR_REGCOUNT
	.align		4
.L_230:
        /*0528*/ 	.byte	0x04, 0x2f
        /*052a*/ 	.short	(.L_232 - .L_231)
	.align		4
.L_231:
        /*052c*/ 	.word	index@(_ZN5flash44flash_bwd_dq_dk_dv_loop_seqk_parallel_kernelI23Flash_bwd_kernel_traitsILi256ELi64ELi32ELi8ELi4ELi1ELi2ELb1ELb1EN7cutlass10bfloat16_tE19Flash_kernel_traitsILi256ELi64ELi32ELi8ES3_EELb0ELb0ELb0ELb0ELb0ELb0ELb0EEEvNS_16Flash_bwd_paramsE)
        /*0530*/ 	.word	0x000000ff


	//----- nvinfo : EIATTR_FRAME_SIZE
	.align		4
.L_232:
        /*0534*/ 	.byte	0x04, 0x11
        /*0536*/ 	.short	(.L_234 - .L_233)
	.align		4
.L_233:
        /*0538*/ 	.word	index@(_ZN5flash44flash_bwd_dq_dk_dv_loop_seqk_parallel_kernelI23Flash_bwd_kernel_traitsILi256ELi64ELi32ELi8ELi4ELi1ELi2ELb1ELb1EN7cutlass10bfloat16_tE19Flash_kernel_traitsILi256ELi64ELi32ELi8ES3_EELb0ELb0ELb0ELb0ELb0ELb0ELb0EEEvNS_16Flash_bwd_paramsE)
        /*053c*/ 	.word	0x00000018


	//----- nvinfo : EIATTR_REGCOUNT
	.align		4
.L_234:
        /*0540*/ 	.byte	0x04, 0x2f
        /*0542*/ 	.short	(.L_236 - .L_235)
	.align		4
.L_235:
        /*0544*/ 	.word	index@(_ZN5flash27flash_bwd_convert_dq_kernelI23Flash_bwd_kernel_traitsILi256ELi64ELi32ELi8ELi4ELi1ELi2ELb1ELb1EN7cutlass10bfloat16_tE19Flash_kernel_traitsILi256ELi64ELi32ELi8ES3_EEEEvNS_16Flash_bwd_paramsEi)
        /*0548*/ 	.word	0x00000060


	//----- nvinfo : EIATTR_FRAME_SIZE
	.align		4
.L_236:
        /*054c*/ 	.byte	0x04, 0x11
        /*054e*/ 	.short	(.L_238 - .L_237)
	.align		4
.L_237:
        /*0550*/ 	.word	index@(_ZN5flash27flash_bwd_convert_dq_kernelI23Flash_bwd_kernel_traitsILi256ELi64ELi32ELi8ELi4ELi1ELi2ELb1ELb1EN7cutlass10bfloat16_tE19Flash_kernel_traitsILi256ELi64ELi32ELi8ES3_EEEEvNS_16Flash_bwd_paramsEi)
        /*0554*/ 	.word	0x00000000


	//----- nvinfo : EIATTR_MIN_STACK_SIZE
	.align		4
.L_238:
        /*0558*/ 	.byte	0x04, 0x12
        /*055a*/ 	.short	(.L_240 - .L_239)
	.align		4
.L_239:
        /*055c*/ 	.word	index@(_ZN5flash27flash_bwd_convert_dq_kernelI23Flash_bwd_kernel_traitsILi256ELi64ELi32ELi8ELi4ELi1ELi2ELb1ELb1EN7cutlass10bfloat16_tE19Flash_kernel_traitsILi256ELi64ELi32ELi8ES3_EEEEvNS_16Flash_bwd_paramsEi)
        /*0560*/ 	.word	0x00000000


	//----- nvinfo : EIATTR_MIN_STACK_SIZE
	.align		4
.L_240:
        /*0564*/ 	.byte	0x04, 0x12
        /*0566*/ 	.short	(.L_242 - .L_241)
	.align		4
.L_241:
        /*0568*/ 	.word	index@(_ZN5flash44flash_bwd_dq_dk_dv_loop_seqk_parallel_kernelI23Flash_bwd_kernel_traitsILi256ELi64ELi32ELi8ELi4ELi1ELi2ELb1ELb1EN7cutlass10bfloat16_tE19Flash_kernel_traitsILi256ELi64ELi32ELi8ES3_EELb0ELb0ELb0ELb0ELb0ELb0ELb0EEEvNS_16Flash_bwd_paramsE)
        /*056c*/ 	.word	0x00000018


	//----- nvinfo : EIATTR_MIN_STACK_SIZE
	.align		4
.L_242:
        /*0570*/ 	.byte	0x04, 0x12
        /*0572*/ 	.short	(.L_244 - .L_243)
	.align		4
.L_243:
        /*0574*/ 	.word	index@(_ZN5flash44flash_bwd_dq_dk_dv_loop_seqk_parallel_kernelI23Flash_bwd_kernel_traitsILi256ELi64ELi32ELi8ELi4ELi1ELi2ELb1ELb1EN7cutlass10bfloat16_tE19Flash_kernel_traitsILi256ELi64ELi32ELi8ES3_EELb0ELb0ELb0ELb0ELb0ELb0ELb1EEEvNS_16Flash_bwd_paramsE)
        /*0578*/ 	.word	0x00000018


	//----- nvinfo : EIATTR_MIN_STACK_SIZE
	.align		4
.L_244:
        /*057c*/ 	.byte	0x04, 0x12
        /*057e*/ 	.short	(.L_246 - .L_245)
	.align		4
.L_245:
        /*0580*/ 	.word	index@(_ZN5flash44flash_bwd_dq_dk_dv_loop_seqk_parallel_kernelI23Flash_bwd_kernel_traitsILi256ELi64ELi32ELi8ELi4ELi1ELi2ELb1ELb1EN7cutlass10bfloat16_tE19Flash_kernel_traitsILi256ELi64ELi32ELi8ES3_EELb0ELb0ELb1ELb0ELb0ELb0ELb0EEEvNS_16Flash_bwd_paramsE)
        /*0584*/ 	.word	0x00000010


	//----- nvinfo : EIATTR_MIN_STACK_SIZE
	.align		4
.L_246:
        /*0588*/ 	.byte	0x04, 0x12
        /*058a*/ 	.short	(.L_248 - .L_247)
	.align		4
.L_247:
        /*058c*/ 	.word	index@(_ZN5flash44flash_bwd_dq_dk_dv_loop_seqk_parallel_kernelI23Flash_bwd_kernel_traitsILi256ELi64ELi32ELi8ELi4ELi1ELi2ELb1ELb1EN7cutlass10bfloat16_tE19Flash_kernel_traitsILi256ELi64ELi32ELi8ES3_EELb0ELb0ELb1ELb0ELb0ELb0ELb1EEEvNS_16Flash_bwd_paramsE)
        /*0590*/ 	.word	0x00000010


	//----- nvinfo : EIATTR_MIN_STACK_SIZE
	.align		4
.L_248:
        /*0594*/ 	.byte	0x04, 0x12
        /*0596*/ 	.short	(.L_250 - .L_249)
	.align		4
.L_249:
        /*0598*/ 	.word	index@(_ZN5flash44flash_bwd_dq_dk_dv_loop_seqk_parallel_kernelI23Flash_bwd_kernel_traitsILi256ELi64ELi32ELi8ELi4ELi1ELi2ELb1ELb1EN7cutlass10bfloat16_tE19Flash_kernel_traitsILi256ELi64ELi32ELi8ES3_EELb0ELb0ELb0ELb0ELb0ELb1ELb0EEEvNS_16Flash_bwd_paramsE)
        /*059c*/ 	.word	0x00000018


	//----- nvinfo : EIATTR_MIN_STACK_SIZE
	.align		4
.L_250:
        /*05a0*/ 	.byte	0x04, 0x12
        /*05a2*/ 	.short	(.L_252 - .L_251)
	.align		4
.L_251:
        /*05a4*/ 	.word	index@(_ZN5flash44flash_bwd_dq_dk_dv_loop_seqk_parallel_kernelI23Flash_bwd_kernel_traitsILi256ELi64ELi32ELi8ELi4ELi1ELi2ELb1ELb1EN7cutlass10bfloat16_tE19Flash_kernel_traitsILi256ELi64ELi32ELi8ES3_EELb0ELb0ELb0ELb0ELb0ELb1ELb1EEEvNS_16Flash_bwd_paramsE)
        /*05a8*/ 	.word	0x00000018


	//----- nvinfo : EIATTR_MIN_STACK_SIZE
	.align		4
.L_252:
        /*05ac*/ 	.byte	0x04, 0x12
        /*05ae*/ 	.short	(.L_254 - .L_253)
	.align		4
.L_253:
        /*05b0*/ 	.word	index@(_ZN5flash44flash_bwd_dq_dk_dv_loop_seqk_parallel_kernelI23Flash_bwd_kernel_traitsILi256ELi64ELi32ELi8ELi4ELi1ELi2ELb1ELb1EN7cutlass10bfloat16_tE19Flash_kernel_traitsILi256ELi64ELi32ELi8ES3_EELb0ELb0ELb0ELb1ELb0ELb0ELb0EEEvNS_16Flash_bwd_paramsE)
        /*05b4*/ 	.word	0x00000020


	//----- nvinfo : EIATTR_MIN_STACK_SIZE
	.align		4
.L_254:
        /*05b8*/ 	.byte	0x04, 0x12
        /*05ba*/ 	.short	(.L_256 - .L_255)
	.align		4
.L_255:
        /*05bc*/ 	.word	index@(_ZN5flash44flash_bwd_dq_dk_dv_loop_seqk_parallel_kernelI23Flash_bwd_kernel_traitsILi256ELi64ELi32ELi8ELi4ELi1ELi2ELb1ELb1EN7cutlass10bfloat16_tE19Flash_kernel_traitsILi256ELi64ELi32ELi8ES3_EELb0ELb0ELb0ELb1ELb0ELb0ELb1EEEvNS_16Flash_bwd_paramsE)
        /*05c0*/ 	.word	0x00000020


	//----- nvinfo : EIATTR_MIN_STACK_SIZE
	.align		4
.L_256:
        /*05c4*/ 	.byte	0x04, 0x12
        /*05c6*/ 	.short	(.L_258 - .L_257)
	.align		4
.L_257:
        /*05c8*/ 	.word	index@(_ZN5flash44flash_bwd_dq_dk_dv_loop_seqk_parallel_kernelI23Flash_bwd_kernel_traitsILi256ELi64ELi32ELi8ELi4ELi1ELi2ELb1ELb1EN7cutlass10bfloat16_tE19Flash_kernel_traitsILi256ELi64ELi32ELi8ES3_EELb0ELb0ELb1ELb0ELb0ELb1ELb0EEEvNS_16Flash_bwd_paramsE)
        /*05cc*/ 	.word	0x00000020


	//----- nvinfo : EIATTR_MIN_STACK_SIZE
	.align		4
.L_258:
        /*05d0*/ 	.byte	0x04, 0x12
        /*05d2*/ 	.short	(.L_260 - .L_259)
	.align		4
.L_259:
        /*05d4*/ 	.word	index@(_ZN5flash44flash_bwd_dq_dk_dv_loop_seqk_parallel_kernelI23Flash_bwd_kernel_traitsILi256ELi64ELi32ELi8ELi4ELi1ELi2ELb1ELb1EN7cutlass10bfloat16_tE19Flash_kernel_traitsILi256ELi64ELi32ELi8ES3_EELb0ELb0ELb1ELb0ELb0ELb1ELb1EEEvNS_16Flash_bwd_paramsE)
        /*05d8*/ 	.word	0x00000020


	//----- nvinfo : EIATTR_MIN_STACK_SIZE
	.align		4
.L_260:
        /*05dc*/ 	.byte	0x04, 0x12
        /*05de*/ 	.short	(.L_262 - .L_261)
	.align		4
.L_261:
        /*05e0*/ 	.word	index@(_ZN5flash44flash_bwd_dq_dk_dv_loop_seqk_parallel_kernelI23Flash_bwd_kernel_traitsILi256ELi64ELi32ELi8ELi4ELi1ELi2ELb1ELb1EN7cutlass10bfloat16_tE19Flash_kernel_traitsILi256ELi64ELi32ELi8ES3_EELb0ELb0ELb1ELb1ELb0ELb0ELb0EEEvNS_16Flash_bwd_paramsE)
        /*05e4*/ 	.word	0x00000018


	//----- nvinfo : EIATTR_MIN_STACK_SIZE
	.align		4
.L_262:
        /*05e8*/ 	.byte	0x04, 0x12
        /*05ea*/ 	.short	(.L_264 - .L_263)
	.align		4
.L_263:
        /*05ec*/ 	.word	index@(_ZN5flash44flash_bwd_dq_dk_dv_loop_seqk_parallel_kernelI23Flash_bwd_kernel_traitsILi256ELi64ELi32ELi8ELi4ELi1ELi2ELb1ELb1EN7cutlass10bfloat16_tE19Flash_kernel_traitsILi256ELi64ELi32ELi8ES3_EELb0ELb0ELb1ELb1ELb0ELb0ELb1EEEvNS_16Flash_bwd_paramsE)
        /*05f0*/ 	.word	0x00000018


	//----- nvinfo : EIATTR_MIN_STACK_SIZE
	.align		4
.L_264:
        /*05f4*/ 	.byte	0x04, 0x12
        /*05f6*/ 	.short	(.L_266 - .L_265)
	.align		4
.L_265:
        /*05f8*/ 	.word	index@(_ZN5flash25flash_bwd_dot_do_o_kernelILb0E23Flash_bwd_kernel_traitsILi256ELi64ELi32ELi8ELi4ELi1ELi2ELb1ELb1EN7cutlass10bfloat16_tE19Flash_kernel_traitsILi256ELi64ELi32ELi8ES3_EEEEvNS_16Flash_bwd_paramsE)
        /*05fc*/ 	.word	0x00000000


	//----- nvinfo : EIATTR_MIN_STACK_SIZE
	.align		4
.L_266:
        /*0600*/ 	.byte	0x04, 0x12
        /*0602*/ 	.short	(.L_268 - .L_267)
	.align		4
.L_267:
        /*0604*/ 	.word	index@(_ZN5flash25flash_bwd_dot_do_o_kernelILb1E23Flash_bwd_kernel_traitsILi256ELi64ELi32ELi8ELi4ELi1ELi2ELb1ELb1EN7cutlass10bfloat16_tE19Flash_kernel_traitsILi256ELi64ELi32ELi8ES3_EEEEvNS_16Flash_bwd_paramsE)
        /*0608*/ 	.word	0x00000000


	//----- nvinfo : EIATTR_MIN_STACK_SIZE
	.align		4
.L_268:
        /*060c*/ 	.byte	0x04, 0x12
        /*060e*/ 	.short	(.L_270 - .L_269)
	.align		4
.L_269:
        /*0610*/ 	.word	index@(_ZN5flash44flash_bwd_dq_dk_dv_loop_seqk_parallel_kernelI23Flash_bwd_kernel_traitsILi256ELi64ELi64ELi8ELi4ELi2ELi2ELb0ELb1EN7cutlass10bfloat16_tE19Flash_kernel_traitsILi256ELi64ELi64ELi8ES3_EELb0ELb0ELb0ELb0ELb0ELb0ELb0EEEvNS_16Flash_bwd_paramsE)
        /*0614*/ 	.word	0x00000000


	//----- nvinfo : EIATTR_MIN_STACK_SIZE
	.align		4
.L_270:
        /*0618*/ 	.byte	0x04, 0x12
        /*061a*/ 	.short	(.L_272 - .L_271)
	.align		4
.L_271:
        /*061c*/ 	.word	index@(_ZN5flash44flash_bwd_dq_dk_dv_loop_seqk_parallel_kernelI23Flash_bwd_kernel_traitsILi256ELi64ELi64ELi8ELi4ELi2ELi2ELb0ELb1EN7cutlass10bfloat16_tE19Flash_kernel_traitsILi256ELi64ELi64ELi8ES3_EELb0ELb0ELb1ELb0ELb0ELb0ELb0EEEvNS_16Flash_bwd_paramsE)
        /*0620*/ 	.word	0x00000000


	//----- nvinfo : EIATTR_MIN_STACK_SIZE
	.align		4
.L_272:
        /*0624*/ 	.byte	0x04, 0x12
        /*0626*/ 	.short	(.L_274 - .L_273)
	.align		4
.L_273:
        /*0628*/ 	.word	index@(_ZN5flash44flash_bwd_dq_dk_dv_loop_seqk_parallel_kernelI23Flash_bwd_kernel_traitsILi256ELi64ELi64ELi8ELi4ELi2ELi2ELb0ELb1EN7cutlass10bfloat16_tE19Flash_kernel_traitsILi256ELi64ELi64ELi8ES3_EELb0ELb0ELb0ELb0ELb0ELb1ELb0EEEvNS_16Flash_bwd_paramsE)
        /*062c*/ 	.word	0x00000000


	//----- nvinfo : EIATTR_MIN_STACK_SIZE
	.align		4
.L_274:
        /*0630*/ 	.byte	0x04, 0x12
        /*0632*/ 	.short	(.L_276 - .L_275)
	.align		4
.L_275:
        /*0634*/ 	.word	index@(_ZN5flash44flash_bwd_dq_dk_dv_loop_seqk_parallel_kernelI23Flash_bwd_kernel_traitsILi256ELi64ELi64ELi8ELi4ELi2ELi2ELb0ELb1EN7cutlass10bfloat16_tE19Flash_kernel_traitsILi256ELi64ELi64ELi8ES3_EELb0ELb0ELb0ELb1ELb0ELb0ELb0EEEvNS_16Flash_bwd_paramsE)
        /*0638*/ 	.word	0x00000000


	//----- nvinfo : EIATTR_MIN_STACK_SIZE
	.align		4
.L_276:
        /*063c*/ 	.byte	0x04, 0x12
        /*063e*/ 	.short	(.L_278 - .L_277)
	.align		4
.L_277:
        /*0640*/ 	.word	index@(_ZN5flash44flash_bwd_dq_dk_dv_loop_seqk_parallel_kernelI23Flash_bwd_kernel_traitsILi256ELi64ELi64ELi8ELi4ELi2ELi2ELb0ELb1EN7cutlass10bfloat16_tE19Flash_kernel_traitsILi256ELi64ELi64ELi8ES3_EELb0ELb0ELb1ELb0ELb0ELb1ELb0EEEvNS_16Flash_bwd_paramsE)
        /*0644*/ 	.word	0x00000000


	//----- nvinfo : EIATTR_MIN_STACK_SIZE
	.align		4
.L_278:
        /*0648*/ 	.byte	0x04, 0x12
        /*064a*/ 	.short	(.L_280 - .L_279)
	.align		4
.L_279:
        /*064c*/ 	.word	index@(_ZN5flash44flash_bwd_dq_dk_dv_loop_seqk_parallel_kernelI23Flash_bwd_kernel_traitsILi256ELi64ELi64ELi8ELi4ELi2ELi2ELb0ELb1EN7cutlass10bfloat16_tE19Flash_kernel_traitsILi256ELi64ELi64ELi8ES3_EELb0ELb0ELb1ELb1ELb0ELb0ELb0EEEvNS_16Flash_bwd_paramsE)
        /*0650*/ 	.word	0x00000000


	//----- nvinfo : EIATTR_MIN_STACK_SIZE
	.align		4
.L_280:
        /*0654*/ 	.byte	0x04, 0x12
        /*0656*/ 	.short	(.L_282 - .L_281)
	.align		4
.L_281:
        /*0658*/ 	.word	index@(_ZN5flash44flash_bwd_dq_dk_dv_loop_seqk_parallel_kernelI23Flash_bwd_kernel_traitsILi256ELi64ELi64ELi8ELi4ELi2ELi2ELb0ELb0EN7cutlass10bfloat16_tE19Flash_kernel_traitsILi256ELi64ELi64ELi8ES3_EELb0ELb0ELb0ELb0ELb0ELb0ELb0EEEvNS_16Flash_bwd_paramsE)
        /*065c*/ 	.word	0x00000058


	//----- nvinfo : EIATTR_MIN_STACK_SIZE
	.align		4
.L_282:
        /*0660*/ 	.byte	0x04, 0x12
        /*0662*/ 	.short	(.L_284 - .L_283)
	.align		4
.L_283:
        /*0664*/ 	.word	index@(_ZN5flash44flash_bwd_dq_dk_dv_loop_seqk_parallel_kernelI23Flash_bwd_kernel_traitsILi256ELi64ELi64ELi8ELi4ELi2ELi2ELb0ELb0EN7cutlass10bfloat16_tE19Flash_kernel_traitsILi256ELi64ELi64ELi8ES3_EELb0ELb0ELb1ELb0ELb0ELb0ELb0EEEvNS_16Flash_bwd_paramsE)
        /*0668*/ 	.word	0x00000010


	//----- nvinfo : EIATTR_MIN_STACK_SIZE
	.align		4
.L_284:
        /*066c*/ 	.byte	0x04, 0x12
        /*066e*/ 	.short	(.L_286 - .L_285)
	.align		4
.L_285:
        /*0670*/ 	.word	index@(_ZN5flash44flash_bwd_dq_dk_dv_loop_seqk_parallel_kernelI23Flash_bwd_kernel_traitsILi256ELi64ELi64ELi8ELi4ELi2ELi2ELb0ELb0EN7cutlass10bfloat16_tE19Flash_kernel_traitsILi256ELi64ELi64ELi8ES3_EELb0ELb0ELb0ELb0ELb0ELb1ELb0EEEvNS_16Flash_bwd_paramsE)
        /*0674*/ 	.word	0x00000058


	//----- nvinfo : EIATTR_MIN_STACK_SIZE
	.align		4
.L_286:
        /*0678*/ 	.byte	0x04, 0x12
        /*067a*/ 	.short	(.L_288 - .L_287)
	.align		4
.L_287:
        /*067c*/ 	.word	index@(_ZN5flash44flash_bwd_dq_dk_dv_loop_seqk_parallel_kernelI23Flash_bwd_kernel_traitsILi256ELi64ELi64ELi8ELi4ELi2ELi2ELb0ELb0EN7cutlass10bfloat16_tE19Flash_kernel_traitsILi256ELi64ELi64ELi8ES3_EELb0ELb0ELb0ELb1ELb0ELb0ELb0EEEvNS_16Flash_bwd_paramsE)
        /*0680*/ 	.word	0x00000060


	//----- nvinfo : EIATTR_MIN_STACK_SIZE
	.align		4
.L_288:
        /*0684*/ 	.byte	0x04, 0x12
        /*0686*/ 	.short	(.L_290 - .L_289)
	.align		4
.L_289:
        /*0688*/ 	.word	index@(_ZN5flash44flash_bwd_dq_dk_dv_loop_seqk_parallel_kernelI23Flash_bwd_kernel_traitsILi256ELi64ELi64ELi8ELi4ELi2ELi2ELb0ELb0EN7cutlass10bfloat16_tE19Flash_kernel_traitsILi256ELi64ELi64ELi8ES3_EELb0ELb0ELb1ELb0ELb0ELb1ELb0EEEvNS_16Flash_bwd_paramsE)
        /*068c*/ 	.word	0x00000000


	//----- nvinfo : EIATTR_MIN_STACK_SIZE
	.align		4
.L_290:
        /*0690*/ 	.byte	0x04, 0x12
        /*0692*/ 	.short	(.L_292 - .L_291)
	.align		4
.L_291:
        /*0694*/ 	.word	index@(_ZN5flash44flash_bwd_dq_dk_dv_loop_seqk_parallel_kernelI23Flash_bwd_kernel_traitsILi256ELi64ELi64ELi8ELi4ELi2ELi2ELb0ELb0EN7cutlass10bfloat16_tE19Flash_kernel_traitsILi256ELi64ELi64ELi8ES3_EELb0ELb0ELb1ELb1ELb0ELb0ELb0EEEvNS_16Flash_bwd_paramsE)
        /*0698*/ 	.word	0x00000000


	//----- nvinfo : EIATTR_MIN_STACK_SIZE
	.align		4
.L_292:
        /*069c*/ 	.byte	0x04, 0x12
        /*069e*/ 	.short	(.L_294 - .L_293)
	.align		4
.L_293:
        /*06a0*/ 	.word	index@(_ZN5flash27flash_bwd_convert_dq_kernelI23Flash_bwd_kernel_traitsILi256ELi64ELi64ELi8ELi4ELi2ELi2ELb0ELb1EN7cutlass10bfloat16_tE19Flash_kernel_traitsILi256ELi64ELi64ELi8ES3_EEEEvNS_16Flash_bwd_paramsEi)
        /*06a4*/ 	.word	0x00000000


	//----- nvinfo : EIATTR_MIN_STACK_SIZE
	.align		4
.L_294:
        /*06a8*/ 	.byte	0x04, 0x12
        /*06aa*/ 	.short	(.L_296 - .L_295)
	.align		4
.L_295:
        /*06ac*/ 	.word	index@(_ZN5flash44flash_bwd_dq_dk_dv_loop_seqk_parallel_kernelI23Flash_bwd_kernel_traitsILi256ELi64ELi64ELi8ELi4ELi2ELi2ELb0ELb1EN7cutlass10bfloat16_tE19Flash_kernel_traitsILi256ELi64ELi64ELi8ES3_EELb1ELb0ELb0ELb0ELb0ELb0ELb0EEEvNS_16Flash_bwd_paramsE)
        /*06b0*/ 	.word	0x00000000


	//----- nvinfo : EIATTR_MIN_STACK_SIZE
	.align		4
.L_296:
        /*06b4*/ 	.byte	0x04, 0x12
        /*06b6*/ 	.short	(.L_298 - .L_297)
	.align		4
.L_297:
        /*06b8*/ 	.word	index@(_ZN5flash44flash_bwd_dq_dk_dv_loop_seqk_parallel_kernelI23Flash_bwd_kernel_traitsILi256ELi64ELi64ELi8ELi4ELi2ELi2ELb0ELb1EN7cutlass10bfloat16_tE19Flash_kernel_traitsILi256ELi64ELi64ELi8ES3_EELb0ELb0ELb0ELb0ELb0ELb0ELb1EEEvNS_16Flash_bwd_paramsE)
        /*06bc*/ 	.word	0x00000000


	//----- nvinfo : EIATTR_MIN_STACK_SIZE
	.align		4
.L_298:
        /*06c0*/ 	.byte	0x04, 0x12
        /*06c2*/ 	.short	(.L_300 - .L_299)
	.align		4
.L_299:
        /*06c4*/ 	.word	index@(_ZN5flash44flash_bwd_dq_dk_dv_loop_seqk_parallel_kernelI23Flash_bwd_kernel_traitsILi256ELi64ELi64ELi8ELi4ELi2ELi2ELb0ELb1EN7cutlass10bfloat16_tE19Flash_kernel_traitsILi256ELi64ELi64ELi8ES3_EELb1ELb0ELb1ELb0ELb0ELb0ELb0EEEvNS_16Flash_bwd_paramsE)
        /*06c8*/ 	.word	0x00000000


	//----- nvinfo : EIATTR_MIN_STACK_SIZE
	.align		4
.L_300:
        /*06cc*/ 	.byte	0x04, 0x12
        /*06ce*/ 	.short	(.L_302 - .L_301)
	.align		4
.L_301:
        /*06d0*/ 	.word	index@(_ZN5flash44flash_bwd_dq_dk_dv_loop_seqk_parallel_kernelI23Flash_bwd_kernel_traitsILi256ELi64ELi64ELi8ELi4ELi2ELi2ELb0ELb1EN7cutlass10bfloat16_tE19Flash_kernel_traitsILi256ELi64ELi64ELi8ES3_EELb0ELb0ELb1ELb0ELb0ELb0ELb1EEEvNS_16Flash_bwd_paramsE)
        /*06d4*/ 	.word	0x00000000


	//----- nvinfo : EIATTR_MIN_STACK_SIZE
	.align		4
.L_302:
        /*06d8*/ 	.byte	0x04, 0x12
        /*06da*/ 	.short	(.L_304 - .L_303)
	.align		4
.L_303:
        /*06dc*/ 	.word	index@(_ZN5flash44flash_bwd_dq_dk_dv_loop_seqk_parallel_kernelI23Flash_bwd_kernel_traitsILi256ELi64ELi64ELi8ELi4ELi2ELi2ELb0ELb1EN7cutlass10bfloat16_tE19Flash_kernel_traitsILi256ELi64ELi64ELi8ES3_EELb1ELb0ELb0ELb0ELb0ELb1ELb0EEEvNS_16Flash_bwd_paramsE)
        /*06e0*/ 	.word	0x00000000


	//----- nvinfo : EIATTR_MIN_STACK_SIZE
	.align		4
.L_304:
        /*06e4*/ 	.byte	0x04, 0x12
        /*06e6*/ 	.short	(.L_306 - .L_305)
	.align		4
.L_305:
        /*06e8*/ 	.word	index@(_ZN5flash44flash_bwd_dq_dk_dv_loop_seqk_parallel_kernelI23Flash_bwd_kernel_traitsILi256ELi64ELi64ELi8ELi4ELi2ELi2ELb0ELb1EN7cutlass10bfloat16_tE19Flash_kernel_traitsILi256ELi64ELi64ELi8ES3_EELb0ELb0ELb0ELb0ELb0ELb1ELb1EEEvNS_16Flash_bwd_paramsE)
        /*06ec*/ 	.word	0x00000000


	//----- nvinfo : EIATTR_MIN_STACK_SIZE
	.align		4
.L_306:
        /*06f0*/ 	.byte	0x04, 0x12
        /*06f2*/ 	.short	(.L_308 - .L_307)
	.align		4
.L_307:
        /*06f4*/ 	.word	index@(_ZN5flash44flash_bwd_dq_dk_dv_loop_seqk_parallel_kernelI23Flash_bwd_kernel_traitsILi256ELi64ELi64ELi8ELi4ELi2ELi2ELb0ELb1EN7cutlass10bfloat16_tE19Flash_kernel_traitsILi256ELi64ELi64ELi8ES3_EELb1ELb0ELb0ELb1ELb0ELb0ELb0EEEvNS_16Flash_bwd_paramsE)
        /*06f8*/ 	.word	0x00000000


	//----- nvinfo : EIATTR_MIN_STACK_SIZE
	.align		4
.L_308:
        /*06fc*/ 	.byte	0x04, 0x12
        /*06fe*/ 	.short	(.L_310 - .L_309)
	.align		4
.L_309:
        /*0700*/ 	.word	index@(_ZN5flash44flash_bwd_dq_dk_dv_loop_seqk_parallel_kernelI23Flash_bwd_kernel_traitsILi256ELi64ELi64ELi8ELi4ELi2ELi2ELb0ELb1EN7cutlass10bfloat16_tE19Flash_kernel_traitsILi256ELi64ELi64ELi8ES3_EELb0ELb0ELb0ELb1ELb0ELb0ELb1EEEvNS_16Flash_bwd_paramsE)
        /*0704*/ 	.word	0x00000000


	//----- nvinfo : EIATTR_MIN_STACK_SIZE
	.align		4
.L_310:
        /*0708*/ 	.byte	0x04, 0x12
        /*070a*/ 	.short	(.L_312 - .L_311)
	.align		4
.L_311:
        /*070c*/ 	.word	index@(_ZN5flash44flash_bwd_dq_dk_dv_loop_seqk_parallel_kernelI23Flash_bwd_kernel_traitsILi256ELi64ELi64ELi8ELi4ELi2ELi2ELb0ELb1EN7cutlass10bfloat16_tE19Flash_kernel_traitsILi256ELi64ELi64ELi8ES3_EELb1ELb0ELb1ELb0ELb0ELb1ELb0EEEvNS_16Flash_bwd_paramsE)
        /*0710*/ 	.word	0x00000008


	//----- nvinfo : EIATTR_MIN_STACK_SIZE
	.align		4
.L_312:
        /*0714*/ 	.byte	0x04, 0x12
        /*0716*/ 	.short	(.L_314 - .L_313)
	.align		4
.L_313:
        /*0718*/ 	.word	index@(_ZN5flash44flash_bwd_dq_dk_dv_loop_seqk_parallel_kernelI23Flash_bwd_kernel_traitsILi256ELi64ELi64ELi8ELi4ELi2ELi2ELb0ELb1EN7cutlass10bfloat16_tE19Flash_kernel_traitsILi256ELi64ELi64ELi8ES3_EELb0ELb0ELb1ELb0ELb0ELb1ELb1EEEvNS_16Flash_bwd_paramsE)
        /*071c*/ 	.word	0x00000000


	//----- nvinfo : EIATTR_MIN_STACK_SIZE
	.align		4
.L_314:
        /*0720*/ 	.byte	0x04, 0x12
        /*0722*/ 	.short	(.L_316 - .L_315)
	.align		4
.L_315:
        /*0724*/ 	.word	index@(_ZN5flash44flash_bwd_dq_dk_dv_loop_seqk_parallel_kernelI23Flash_bwd_kernel_traitsILi256ELi64ELi64ELi8ELi4ELi2ELi2ELb0ELb1EN7cutlass10bfloat16_tE19Flash_kernel_traitsILi256ELi64ELi64ELi8ES3_EELb1ELb0ELb1ELb1ELb0ELb0ELb0EEEvNS_16Flash_bwd_paramsE)
        /*0728*/ 	.word	0x00000000


	//----- nvinfo : EIATTR_MIN_STACK_SIZE
	.align		4
.L_316:
        /*072c*/ 	.byte	0x04, 0x12
        /*072e*/ 	.short	(.L_318 - .L_317)
	.align		4
.L_317:
        /*0730*/ 	.word	index@(_ZN5flash44flash_bwd_dq_dk_dv_loop_seqk_parallel_kernelI23Flash_bwd_kernel_traitsILi256ELi64ELi64ELi8ELi4ELi2ELi2ELb0ELb1EN7cutlass10bfloat16_tE19Flash_kernel_traitsILi256ELi64ELi64ELi8ES3_EELb0ELb0ELb1ELb1ELb0ELb0ELb1EEEvNS_16Flash_bwd_paramsE)
        /*0734*/ 	.word	0x00000000


	//----- nvinfo : EIATTR_MIN_STACK_SIZE
	.align		4
.L_318:
        /*0738*/ 	.byte	0x04, 0x12
        /*073a*/ 	.short	(.L_320 - .L_319)
	.align		4
.L_319:
        /*073c*/ 	.word	index@(_ZN5flash25flash_bwd_dot_do_o_kernelILb0E23Flash_bwd_kernel_traitsILi256ELi64ELi64ELi8ELi4ELi2ELi2ELb0ELb1EN7cutlass10bfloat16_tE19Flash_kernel_traitsILi256ELi64ELi64ELi8ES3_EEEEvNS_16Flash_bwd_paramsE)
        /*0740*/ 	.word	0x00000000


	//----- nvinfo : EIATTR_MIN_STACK_SIZE
	.align		4
.L_320:
        /*0744*/ 	.byte	0x04, 0x12
        /*0746*/ 	.short	(.L_322 - .L_321)
	.align		4
.L_321:
        /*0748*/ 	.word	index@(_ZN5flash25flash_bwd_dot_do_o_kernelILb1E23Flash_bwd_kernel_traitsILi256ELi64ELi64ELi8ELi4ELi2ELi2ELb0ELb1EN7cutlass10bfloat16_tE19Flash_kernel_traitsILi256ELi64ELi64ELi8ES3_EEEEvNS_16Flash_bwd_paramsE)
        /*074c*/ 	.word	0x00000000


	//----- nvinfo : EIATTR_MIN_STACK_SIZE
	.align		4
.L_322:
        /*0750*/ 	.byte	0x04, 0x12
        /*0752*/ 	.short	(.L_324 - .L_323)
	.align		4
.L_323:
        /*0754*/ 	.word	index@(_ZN5flash27flash_bwd_convert_dq_kernelI23Flash_bwd_kernel_traitsILi256ELi64ELi64ELi8ELi4ELi2ELi2ELb0ELb0EN7cutlass10bfloat16_tE19Flash_kernel_traitsILi256ELi64ELi64ELi8ES3_EEEEvNS_16Flash_bwd_paramsEi)
        /*0758*/ 	.word	0x00000000


	//----- nvinfo : EIATTR_MIN_STACK_SIZE
	.align		4
.L_324:
        /*075c*/ 	.byte	0x04, 0x12
        /*075e*/ 	.short	(.L_326 - .L_325)
	.align		4
.L_325:
        /*0760*/ 	.word	index@(_ZN5flash44flash_bwd_dq_dk_dv_loop_seqk_parallel_kernelI23Flash_bwd_kernel_traitsILi256ELi64ELi64ELi8ELi4ELi2ELi2ELb0ELb0EN7cutlass10bfloat16_tE19Flash_kernel_traitsILi256ELi64ELi64ELi8ES3_EELb1ELb0ELb0ELb0ELb0ELb0ELb0EEEvNS_16Flash_bwd_paramsE)
        /*0764*/ 	.word	0x00000068


	//----- nvinfo : EIATTR_MIN_STACK_SIZE
	.align		4
.L_326:
        /*0768*/ 	.byte	0x04, 0x12
        /*076a*/ 	.short	(.L_328 - .L_327)
	.align		4
.L_327:
        /*076c*/ 	.word	index@(_ZN5flash44flash_bwd_dq_dk_dv_loop_seqk_parallel_kernelI23Flash_bwd_kernel_traitsILi256ELi64ELi64ELi8ELi4ELi2ELi2ELb0ELb0EN7cutlass10bfloat16_tE19Flash_kernel_traitsILi256ELi64ELi64ELi8ES3_EELb0ELb0ELb0ELb0ELb0ELb0ELb1EEEvNS_16Flash_bwd_paramsE)
        /*0770*/ 	.word	0x00000060


	//----- nvinfo : EIATTR_MIN_STACK_SIZE
	.align		4
.L_328:
        /*0774*/ 	.byte	0x04, 0x12
        /*0776*/ 	.short	(.L_330 - .L_329)
	.align		4
.L_329:
        /*0778*/ 	.word	index@(_ZN5flash44flash_bwd_dq_dk_dv_loop_seqk_parallel_kernelI23Flash_bwd_kernel_traitsILi256ELi64ELi64ELi8ELi4ELi2ELi2ELb0ELb0EN7cutlass10bfloat16_tE19Flash_kernel_traitsILi256ELi64ELi64ELi8ES3_EELb1ELb0ELb1ELb0ELb0ELb0ELb0EEEvNS_16Flash_bwd_paramsE)
        /*077c*/ 	.word	0x00000008


	//----- nvinfo : EIATTR_MIN_STACK_SIZE
	.align		4
.L_330:
        /*0780*/ 	.byte	0x04, 0x12
        /*0782*/ 	.short	(.L_332 - .L_331)
	.align		4
.L_331:
        /*0784*/ 	.word	index@(_ZN5flash44flash_bwd_dq_dk_dv_loop_seqk_parallel_kernelI23Flash_bwd_kernel_traitsILi256ELi64ELi64ELi8ELi4ELi2ELi2ELb0ELb0EN7cutlass10bfloat16_tE19Flash_kernel_traitsILi256ELi64ELi64ELi8ES3_EELb0ELb0ELb1ELb0ELb0ELb0ELb1EEEvNS_16Flash_bwd_paramsE)
        /*0788*/ 	.word	0x00000010


	//----- nvinfo : EIATTR_MIN_STACK_SIZE
	.align		4
.L_332:
        /*078c*/ 	.byte	0x04, 0x12
        /*078e*/ 	.short	(.L_334 - .L_333)
	.align		4
.L_333:
        /*0790*/ 	.word	index@(_ZN5flash44flash_bwd_dq_dk_dv_loop_seqk_parallel_kernelI23Flash_bwd_kernel_traitsILi256ELi64ELi64ELi8ELi4ELi2ELi2ELb0ELb0EN7cutlass10bfloat16_tE19Flash_kernel_traitsILi256ELi64ELi64ELi8ES3_EELb1ELb0ELb0ELb0ELb0ELb1ELb0EEEvNS_16Flash_bwd_paramsE)
        /*0794*/ 	.word	0x00000058


	//----- nvinfo : EIATTR_MIN_STACK_SIZE
	.align		4
.L_334:
        /*0798*/ 	.byte	0x04, 0x12
        /*079a*/ 	.short	(.L_336 - .L_335)
	.align		4
.L_335:
        /*079c*/ 	.word	index@(_ZN5flash44flash_bwd_dq_dk_dv_loop_seqk_parallel_kernelI23Flash_bwd_kernel_traitsILi256ELi64ELi64ELi8ELi4ELi2ELi2ELb0ELb0EN7cutlass10bfloat16_tE19Flash_kernel_traitsILi256ELi64ELi64ELi8ES3_EELb0ELb0ELb0ELb0ELb0ELb1ELb1EEEvNS_16Flash_bwd_paramsE)
        /*07a0*/ 	.word	0x00000058


	//----- nvinfo : EIATTR_MIN_STACK_SIZE
	.align		4
.L_336:
        /*07a4*/ 	.byte	0x04, 0x12
        /*07a6*/ 	.short	(.L_338 - .L_337)
	.align		4
.L_337:
        /*07a8*/ 	.word	index@(_ZN5flash44flash_bwd_dq_dk_dv_loop_seqk_parallel_kernelI23Flash_bwd_kernel_traitsILi256ELi64ELi64ELi8ELi4ELi2ELi2ELb0ELb0EN7cutlass10bfloat16_tE19Flash_kernel_traitsILi256ELi64ELi64ELi8ES3_EELb1ELb0ELb0ELb1ELb0ELb0ELb0EEEvNS_16Flash_bwd_paramsE)
        /*07ac*/ 	.word	0x00000078


	//----- nvinfo : EIATTR_MIN_STACK_SIZE
	.align		4
.L_338:
        /*07b0*/ 	.byte	0x04, 0x12
        /*07b2*/ 	.short	(.L_340 - .L_339)
	.align		4
.L_339:
        /*07b4*/ 	.word	index@(_ZN5flash44flash_bwd_dq_dk_dv_loop_seqk_parallel_kernelI23Flash_bwd_kernel_traitsILi256ELi64ELi64ELi8ELi4ELi2ELi2ELb0ELb0EN7cutlass10bfloat16_tE19Flash_kernel_traitsILi256ELi64ELi64ELi8ES3_EELb0ELb0ELb0ELb1ELb0ELb0ELb1EEEvNS_16Flash_bwd_paramsE)
        /*07b8*/ 	.word	0x00000060


	//----- nvinfo : EIATTR_MIN_STACK_SIZE
	.align		4
.L_340:
        /*07bc*/ 	.byte	0x04, 0x12
        /*07be*/ 	.short	(.L_342 - .L_341)
	.align		4
.L_341:
        /*07c0*/ 	.word	index@(_ZN5flash44flash_bwd_dq_dk_dv_loop_seqk_parallel_kernelI23Flash_bwd_kernel_traitsILi256ELi64ELi64ELi8ELi4ELi2ELi2ELb0ELb0EN7cutlass10bfloat16_tE19Flash_kernel_traitsILi256ELi64ELi64ELi8ES3_EELb1ELb0ELb1ELb0ELb0ELb1ELb0EEEvNS_16Flash_bwd_paramsE)
        /*07c4*/ 	.word	0x00000008


	//----- nvinfo : EIATTR_MIN_STACK_SIZE
	.align		4
.L_342:
        /*07c8*/ 	.byte	0x04, 0x12
        /*07ca*/ 	.short	(.L_344 - .L_343)
	.align		4
.L_343:
        /*07cc*/ 	.word	index@(_ZN5flash44flash_bwd_dq_dk_dv_loop_seqk_parallel_kernelI23Flash_bwd_kernel_traitsILi256ELi64ELi64ELi8ELi4ELi2ELi2ELb0ELb0EN7cutlass10bfloat16_tE19Flash_kernel_traitsILi256ELi64ELi64ELi8ES3_EELb0ELb0ELb1ELb0ELb0ELb1ELb1EEEvNS_16Flash_bwd_paramsE)
        /*07d0*/ 	.word	0x00000010


	//----- nvinfo : EIATTR_MIN_STACK_SIZE
	.align		4
.L_344:
        /*07d4*/ 	.byte	0x04, 0x12
        /*07d6*/ 	.short	(.L_346 - .L_345)
	.align		4
.L_345:
        /*07d8*/ 	.word	index@(_ZN5flash44flash_bwd_dq_dk_dv_loop_seqk_parallel_kernelI23Flash_bwd_kernel_traitsILi256ELi64ELi64ELi8ELi4ELi2ELi2ELb0ELb0EN7cutlass10bfloat16_tE19Flash_kernel_traitsILi256ELi64ELi64ELi8ES3_EELb1ELb0ELb1ELb1ELb0ELb0ELb0EEEvNS_16Flash_bwd_paramsE)
        /*07dc*/ 	.word	0x00000030


	//----- nvinfo : EIATTR_MIN_STACK_SIZE
	.align		4
.L_346:
        /*07e0*/ 	.byte	0x04, 0x12
        /*07e2*/ 	.short	(.L_348 - .L_347)
	.align		4
.L_347:
        /*07e4*/ 	.word	index@(_ZN5flash44flash_bwd_dq_dk_dv_loop_seqk_parallel_kernelI23Flash_bwd_kernel_traitsILi256ELi64ELi64ELi8ELi4ELi2ELi2ELb0ELb0EN7cutlass10bfloat16_tE19Flash_kernel_traitsILi256ELi64ELi64ELi8ES3_EELb0ELb0ELb1ELb1ELb0ELb0ELb1EEEvNS_16Flash_bwd_paramsE)
        /*07e8*/ 	.word	0x00000010


	//----- nvinfo : EIATTR_MIN_STACK_SIZE
	.align		4
.L_348:
        /*07ec*/ 	.byte	0x04, 0x12
        /*07ee*/ 	.short	(.L_350 - .L_349)
	.align		4
.L_349:
        /*07f0*/ 	.word	index@(_ZN5flash25flash_bwd_dot_do_o_kernelILb0E23Flash_bwd_kernel_traitsILi256ELi64ELi64ELi8ELi4ELi2ELi2ELb0ELb0EN7cutlass10bfloat16_tE19Flash_kernel_traitsILi256ELi64ELi64ELi8ES3_EEEEvNS_16Flash_bwd_paramsE)
        /*07f4*/ 	.word	0x00000000


	//----- nvinfo : EIATTR_MIN_STACK_SIZE
	.align		4
.L_350:
        /*07f8*/ 	.byte	0x04, 0x12
        /*07fa*/ 	.short	(.L_352 - .L_351)
	.align		4
.L_351:
        /*07fc*/ 	.word	index@(_ZN5flash25flash_bwd_dot_do_o_kernelILb1E23Flash_bwd_kernel_traitsILi256ELi64ELi64ELi8ELi4ELi2ELi2ELb0ELb0EN7cutlass10bfloat16_tE19Flash_kernel_traitsILi256ELi64ELi64ELi8ES3_EEEEvNS_16Flash_bwd_paramsE)
        /*0800*/ 	.word	0x00000000
.L_352:


//--------------------- .nv.info._ZN5flash27flash_bwd_convert_dq_kernelI23Flash_bwd_kernel_traitsILi256ELi64ELi32ELi8ELi4ELi1ELi2ELb1ELb1EN7cutlass10bfloat16_tE19Flash_kernel_traitsILi256ELi64ELi32ELi8ES3_EEEEvNS_16Flash_bwd_paramsEi --------------------------
	.section	.nv.info._ZN5flash27flash_bwd_convert_dq_kernelI23Flash_bwd_kernel_traitsILi256ELi64ELi32ELi8ELi4ELi1ELi2ELb1ELb1EN7cutlass10bfloat16_tE19Flash_kernel_traitsILi256ELi64ELi32ELi8ES3_EEEEvNS_16Flash_bwd_paramsEi,"",@"SHT_CUDA_INFO"
	.sectionflags	@""
	.align	4


	//----- nvinfo : EIATTR_CUDA_API_VERSION
	.align		4
        /*0000*/ 	.byte	0x04, 0x37
        /*0002*/ 	.short	(.L_354 - .L_353)
.L_353:
        /*0004*/ 	.word	0x00000082


	//----- nvinfo : EIATTR_SW2861232_WAR
	.align		4
.L_354:
        /*0008*/ 	.byte	0x01, 0x35
	.zero		2


	//----- nvinfo : EIATTR_PARAM_CBANK
	.align		4
        /*000c*/ 	.byte	0x04, 0x0a
        /*000e*/ 	.short	(.L_356 - .L_355)
	.align		4
.L_355:
        /*0010*/ 	.word	index@(.nv.constant0._ZN5flash27flash_bwd_convert_dq_kernelI23Flash_bwd_kernel_traitsILi256ELi64ELi32ELi8ELi4ELi1ELi2ELb1ELb1EN7cutlass10bfloat16_tE19Flash_kernel_traitsILi256ELi64ELi32ELi8ES3_EEEEvNS_16Flash_bwd_paramsEi)
        /*0014*/ 	.short	0x0160
        /*0016*/ 	.short	0x0284


	//----- nvinfo : EIATTR_CBANK_PARAM_SIZE
	.align		4
.L_356:
        /*0018*/ 	.byte	0x03, 0x19
        /*001a*/ 	.short	0x0284


	//----- nvinfo : EIATTR_KPARAM_INFO
	.align		4
        /*001c*/ 	.byte	0x04, 0x17
        /*001e*/ 	.short	(.L_358 - .L_357)
.L_357:
        /*0020*/ 	.word	0x00000000
        /*0024*/ 	.short	0x0001
        /*0026*/ 	.short	0x0280
        /*0028*/ 	.byte	0x00, 0xf0, 0x11, 0x00


	//----- nvinfo : EIATTR_KPARAM_INFO
	.align		4
.L_358:
        /*002c*/ 	.byte	0x04, 0x17
        /*002e*/ 	.short	(.L_360 - .L_359)
.L_359:
        /*0030*/ 	.word	0x00000000
        /*0034*/ 	.short	0x0000
        /*0036*/ 	.short	0x0000
        /*0038*/ 	.byte	0x00, 0xf0, 0x01, 0x0a


	//----- nvinfo : EIATTR_MAXREG_COUNT
	.align		4
.L_360:
        /*003c*/ 	.byte	0x03, 0x1b
        /*003e*/ 	.short	0x00ff


	//----- nvinfo : EIATTR_NUM_BARRIERS
	.align		4
        /*0040*/ 	.byte	0x02, 0x4c
        /*0042*/ 	.byte	0x01
	.zero		1


	//----- nvinfo : EIATTR_MERCURY_ISA_VERSION
	.align		4
        /*0044*/ 	.byte	0x03, 0x5f
        /*0046*/ 	.short	0x0000


	//----- nvinfo : EIATTR_EXIT_INSTR_OFFSETS
	.align		4
        /*0048*/ 	.byte	0x04, 0x1c
        /*004a*/ 	.short	(.L_362 - .L_361)


	//   ....[0]....
.L_361:
        /*004c*/ 	.word	0x00000170


	//   ....[1]....
        /*0050*/ 	.word	0x000021b0


	//   ....[2]....
        /*0054*/ 	.word	0x000022d0


	//   ....[3]....
        /*0058*/ 	.word	0x000022f0


	//----- nvinfo : EIATTR_CTAIDZ_USED
	.align		4
.L_362:
        /*005c*/ 	.byte	0x01, 0x04
	.zero		2


	//----- nvinfo : EIATTR_CRS_STACK_SIZE
	.align		4
        /*0060*/ 	.byte	0x04, 0x1e
        /*0062*/ 	.short	(.L_364 - .L_363)
.L_363:
        /*0064*/ 	.word	0x00000000
.L_364:


//--------------------- .nv.info._ZN5flash44flash_bwd_dq_dk_dv_loop_seqk_parallel_kernelI23Flash_bwd_kernel_traitsILi256ELi64ELi32ELi8ELi4ELi1ELi2ELb1ELb1EN7cutlass10bfloat16_tE19Flash_kernel_traitsILi256ELi64ELi32ELi8ES3_EELb0ELb0ELb0ELb0ELb0ELb0ELb0EEEvNS_16Flash_bwd_paramsE --------------------------
	.section	.nv.info._ZN5flash44flash_bwd_dq_dk_dv_loop_seqk_parallel_kernelI23Flash_bwd_kernel_traitsILi256ELi64ELi32ELi8ELi4ELi1ELi2ELb1ELb1EN7cutlass10bfloat16_tE19Flash_kernel_traitsILi256ELi64ELi32ELi8ES3_EELb0ELb0ELb0ELb0ELb0ELb0ELb0EEEvNS_16Flash_bwd_paramsE,"",@"SHT_CUDA_INFO"
	.sectionflags	@""
	.align	4


	//----- nvinfo : EIATTR_CUDA_API_VERSION
	.align		4
        /*0000*/ 	.byte	0x04, 0x37
        /*0002*/ 	.short	(.L_366 - .L_365)
.L_365:
        /*0004*/ 	.word	0x00000082


	//----- nvinfo : EIATTR_SW2861232_WAR
	.align		4
.L_366:
        /*0008*/ 	.byte	0x01, 0x35
	.zero		2


	//----- nvinfo : EIATTR_PARAM_CBANK
	.align		4
        /*000c*/ 	.byte	0x04, 0x0a
        /*000e*/ 	.short	(.L_368 - .L_367)
	.align		4
.L_367:
        /*0010*/ 	.word	index@(.nv.constant0._ZN5flash44flash_bwd_dq_dk_dv_loop_seqk_parallel_kernelI23Flash_bwd_kernel_traitsILi256ELi64ELi32ELi8ELi4ELi1ELi2ELb1ELb1EN7cutlass10bfloat16_tE19Flash_kernel_traitsILi256ELi64ELi32ELi8ES3_EELb0ELb0ELb0ELb0ELb0ELb0ELb0EEEvNS_16Flash_bwd_paramsE)
        /*0014*/ 	.short	0x0160
        /*0016*/ 	.short	0x0280


	//----- nvinfo : EIATTR_CBANK_PARAM_SIZE
	.align		4
.L_368:
        /*0018*/ 	.byte	0x03, 0x19
        /*001a*/ 	.short	0x0280


	//----- nvinfo : EIATTR_KPARAM_INFO
	.align		4
        /*001c*/ 	.byte	0x04, 0x17
        /*001e*/ 	.short	(.L_370 - .L_369)
.L_369:
        /*0020*/ 	.word	0x00000000
        /*0024*/ 	.short	0x0000
        /*0026*/ 	.short	0x0000
        /*0028*/ 	.byte	0x00, 0xf0, 0x01, 0x0a


	//----- nvinfo : EIATTR_MAXREG_COUNT
	.align		4
.L_370:
        /*002c*/ 	.byte	0x03, 0x1b
        /*002e*/ 	.short	0x00ff


	//----- nvinfo : EIATTR_NUM_BARRIERS
	.align		4
        /*0030*/ 	.byte	0x02, 0x4c
        /*0032*/ 	.byte	0x01
	.zero		1


	//----- nvinfo : EIATTR_ANNOTATIONS
	.align		4
        /*0034*/ 	.byte	0x04, 0x55
        /*0036*/ 	.short	(.L_372 - .L_371)


	//   ....[0]....
.L_371:
        /*0038*/ 	.word	0x00000001
        /*003c*/ 	.byte	0xf0, 0x07, 0x00, 0x00, 0x01, 0x00, 0x00, 0x00, 0xf0, 0x0b, 0x00, 0x00, 0x01, 0x00, 0x00, 0x00
        /*004c*/ 	.byte	0xc0, 0x0c, 0x00, 0x00, 0x01, 0x00, 0x00, 0x00, 0x60, 0x1a, 0x00, 0x00, 0x01, 0x00, 0x00, 0x00
        /*005c*/ 	.byte	0x60, 0x2e, 0x00, 0x00, 0x01, 0x00, 0x00, 0x00, 0x10, 0x36, 0x00, 0x00, 0x01, 0x00, 0x00, 0x00
        /*006c*/ 	.byte	0x60, 0x63, 0x00, 0x00, 0x01, 0x00, 0x00, 0x00, 0x50, 0x73, 0x00, 0x00


	//----- nvinfo : EIATTR_MERCURY_ISA_VERSION
	.align		4
.L_372:
        /*0078*/ 	.byte	0x03, 0x5f
        /*007a*/ 	.short	0x0000


	//----- nvinfo : EIATTR_EXIT_INSTR_OFFSETS
	.align		4
        /*007c*/ 	.byte	0x04, 0x1c
        /*007e*/ 	.short	(.L_374 - .L_373)


	//   ....[0]....
.L_373:
        /*0080*/ 	.word	0x000000b0


	//   ....[1]....
        /*0084*/ 	.word	0x00007820


	//----- nvinfo : EIATTR_CTAIDZ_USED
	.align		4
.L_374:
        /*0088*/ 	.byte	0x01, 0x04
	.zero		2


	//----- nvinfo : EIATTR_CRS_STACK_SIZE
	.align		4
        /*008c*/ 	.byte	0x04, 0x1e
        /*008e*/ 	.short	(.L_376 - .L_375)
.L_375:
        /*0090*/ 	.word	0x00000000
.L_376:


//--------------------- .nv.info._ZN5flash44flash_bwd_dq_dk_dv_loop_seqk_parallel_kernelI23Flash_bwd_kernel_traitsILi256ELi64ELi32ELi8ELi4ELi1ELi2ELb1ELb1EN7cutlass10bfloat16_tE19Flash_kernel_traitsILi256ELi64ELi32ELi8ES3_EELb0ELb0ELb0ELb0ELb0ELb0ELb1EEEvNS_16Flash_bwd_paramsE --------------------------
	.section	.nv.info._ZN5flash44flash_bwd_dq_dk_dv_loop_seqk_parallel_kernelI23Flash_bwd_kernel_traitsILi256ELi64ELi32ELi8ELi4ELi1ELi2ELb1ELb1EN7cutlass10bfloat16_tE19Flash_kernel_traitsILi256ELi64ELi32ELi8ES3_EELb0ELb0ELb0ELb0ELb0ELb0ELb1EEEvNS_16Flash_bwd_paramsE,"",@"SHT_CUDA_INFO"
	.sectionflags	@""
	.align	4


	//----- nvinfo : EIATTR_CUDA_API_VERSION
	.align		4
        /*0000*/ 	.byte	0x04, 0x37
        /*0002*/ 	.short	(.L_378 - .L_377)
.L_377:
        /*0004*/ 	.word	0x00000082


	//----- nvinfo : EIATTR_SW2861232_WAR
	.align		4
.L_378:
        /*0008*/ 	.byte	0x01, 0x35
	.zero		2


	//----- nvinfo : EIATTR_PARAM_CBANK
	.align		4
        /*000c*/ 	.byte	0x04, 0x0a
        /*000e*/ 	.short	(.L_380 - .L_379)
	.align		4
.L_379:
        /*0010*/ 	.word	index@(.nv.constant0._ZN5flash44flash_bwd_dq_dk_dv_loop_seqk_parallel_kernelI23Flash_bwd_kernel_traitsILi256ELi64ELi32ELi8ELi4ELi1ELi2ELb1ELb1EN7cutlass10bfloat16_tE19Flash_kernel_traitsILi256ELi64ELi32ELi8ES3_EELb0ELb0ELb0ELb0ELb0ELb0ELb1EEEvNS_16Flash_bwd_paramsE)
        /*0014*/ 	.short	0x0160
        /*0016*/ 	.short	0x0280


	//----- nvinfo : EIATTR_CBANK_PARAM_SIZE
	.align		4
.L_380:
        /*0018*/ 	.byte	0x03, 0x19
        /*001a*/ 	.short	0x0280


	//----- nvinfo : EIATTR_KPARAM_INFO
	.align		4
        /*001c*/ 	.byte	0x04, 0x17
        /*001e*/ 	.short	(.L_382 - .L_381)
.L_381:
        /*0020*/ 	.word	0x00000000
        /*0024*/ 	.short	0x0000
        /*0026*/ 	.short	0x0000
        /*0028*/ 	.byte	0x00, 0xf0, 0x01, 0x0a


	//----- nvinfo : EIATTR_MAXREG_COUNT
	.align		4
.L_382:
        /*002c*/ 	.byte	0x03, 0x1b
        /*002e*/ 	.short	0x00ff


	//----- nvinfo : EIATTR_NUM_BARRIERS
	.align		4
        /*0030*/ 	.byte	0x02, 0x4c
        /*0032*/ 	.byte	0x01
	.zero		1


	//----- nvinfo : EIATTR_ANNOTATIONS
	.align		4
        /*0034*/ 	.byte	0x04, 0x55
        /*0036*/ 	.short	(.L_384 - .L_383)


	//   ....[0]....
.L_383:
        /*0038*/ 	.word	0x00000001
        /*003c*/ 	.byte	0xf0, 0x07, 0x00, 0x00, 0x01, 0x00, 0x00, 0x00, 0xf0, 0x0b, 0x00, 0x00, 0x01, 0x00, 0x00, 0x00
        /*004c*/ 	.byte	0xc0, 0x0c, 0x00, 0x00, 0x01, 0x00, 0x00, 0x00, 0x60, 0x1a, 0x00, 0x00, 0x01, 0x00, 0x00, 0x00
        /*005c*/ 	.byte	0x60, 0x2e, 0x00, 0x00, 0x01, 0x00, 0x00, 0x00, 0x20, 0x36, 0x00, 0x00, 0x01, 0x00, 0x00, 0x00
        /*006c*/ 	.byte	0x80, 0x66, 0x00, 0x00, 0x01, 0x00, 0x00, 0x00, 0x70, 0x76, 0x00, 0x00


	//----- nvinfo : EIATTR_MERCURY_ISA_VERSION
	.align		4
.L_384:
        /*0078*/ 	.byte	0x03, 0x5f
        /*007a*/ 	.short	0x0000


	//----- nvinfo : EIATTR_EXIT_INSTR_OFFSETS
	.align		4
        /*007c*/ 	.byte	0x04, 0x1c
        /*007e*/ 	.short	(.L_386 - .L_385)


	//   ....[0]....
.L_385:
        /*0080*/ 	.word	0x000000b0


	//   ....[1]....
        /*0084*/ 	.word	0x00007b40


	//----- nvinfo : EIATTR_CTAIDZ_USED
	.align		4
.L_386:
        /*0088*/ 	.byte	0x01, 0x04
	.zero		2


	//----- nvinfo : EIATTR_CRS_STACK_SIZE
	.align		4
        /*008c*/ 	.byte	0x04, 0x1e
        /*008e*/ 	.short	(.L_388 - .L_387)
.L_387:
        /*0090*/ 	.word	0x00000000
.L_388:


//--------------------- .nv.info._ZN5flash44flash_bwd_dq_dk_dv_loop_seqk_parallel_kernelI23Flash_bwd_kernel_traitsILi256ELi64ELi32ELi8ELi4ELi1ELi2ELb1ELb1EN7cutlass10bfloat16_tE19Flash_kernel_traitsILi256ELi64ELi32ELi8ES3_EELb0ELb0ELb1ELb0ELb0ELb0ELb0EEEvNS_16Flash_bwd_paramsE --------------------------
	.section	.nv.info._ZN5flash44flash_bwd_dq_dk_dv_loop_seqk_parallel_kernelI23Flash_bwd_kernel_traitsILi256ELi64ELi32ELi8ELi4ELi1ELi2ELb1ELb1EN7cutlass10bfloat16_tE19Flash_kernel_traitsILi256ELi64ELi32ELi8ES3_EELb0ELb0ELb1ELb0ELb0ELb0ELb0EEEvNS_16Flash_bwd_paramsE,"",@"SHT_CUDA_INFO"
	.sectionflags	@""
	.align	4


	//----- nvinfo : EIATTR_CUDA_API_VERSION
	.align		4
        /*0000*/ 	.byte	0x04, 0x37
        /*0002*/ 	.short	(.L_390 - .L_389)
.L_389:
        /*0004*/ 	.word	0x00000082


	//----- nvinfo : EIATTR_SW2861232_WAR
	.align		4
.L_390:
        /*0008*/ 	.byte	0x01, 0x35
	.zero		2


	//----- nvinfo : EIATTR_PARAM_CBANK
	.align		4
        /*000c*/ 	.byte	0x04, 0x0a
        /*000e*/ 	.short	(.L_392 - .L_391)
	.align		4
.L_391:
        /*0010*/ 	.word	index@(.nv.constant0._ZN5flash44flash_bwd_dq_dk_dv_loop_seqk_parallel_kernelI23Flash_bwd_kernel_traitsILi256ELi64ELi32ELi8ELi4ELi1ELi2ELb1ELb1EN7cutlass10bfloat16_tE19Flash_kernel_traitsILi256ELi64ELi32ELi8ES3_EELb0ELb0ELb1ELb0ELb0ELb0ELb0EEEvNS_16Flash_bwd_paramsE)
        /*0014*/ 	.short	0x0160
        /*0016*/ 	.short	0x0280


	//----- nvinfo : EIATTR_CBANK_PARAM_SIZE
	.align		4
.L_392:
        /*0018*/ 	.byte	0x03, 0x19
        /*001a*/ 	.short	0x0280


	//----- nvinfo : EIATTR_KPARAM_INFO
	.align		4
        /*001c*/ 	.byte	0x04, 0x17
        /*001e*/ 	.short	(.L_394 - .L_393)
.L_393:
        /*0020*/ 	.word	0x00000000
        /*0024*/ 	.short	0x0000
        /*0026*/ 	.short	0x0000
        /*0028*/ 	.byte	0x00, 0xf0, 0x01, 0x0a


	//----- nvinfo : EIATTR_MAXREG_COUNT
	.align		4
.L_394:
        /*002c*/ 	.byte	0x03, 0x1b
        /*002e*/ 	.short	0x00ff


	//----- nvinfo : EIATTR_NUM_BARRIERS
	.align		4
        /*0030*/ 	.byte	0x02, 0x4c
        /*0032*/ 	.byte	0x01
	.zero		1


	//----- nvinfo : EIATTR_ANNOTATIONS
	.align		4
        /*0034*/ 	.byte	0x04, 0x55
        /*0036*/ 	.short	(.L_396 - .L_395)


	//   ....[0]....
.L_395:
        /*0038*/ 	.word	0x00000001
        /*003c*/ 	.byte	0x10, 0x08, 0x00, 0x00, 0x01, 0x00, 0x00, 0x00, 0xb0, 0x0b, 0x00, 0x00, 0x01, 0x00, 0x00, 0x00
        /*004c*/ 	.byte	0x70, 0x0c, 0x00, 0x00, 0x01, 0x00, 0x00, 0x00, 0xe0, 0x0c, 0x00, 0x00, 0x01, 0x00, 0x00, 0x00
        /*005c*/ 	.byte	0x60, 0x35, 0x00, 0x00, 0x01, 0x00, 0x00, 0x00, 0xb0, 0x42, 0x00, 0x00, 0x01, 0x00, 0x00, 0x00
        /*006c*/ 	.byte	0xe0, 0x42, 0x00, 0x00, 0x01, 0x00, 0x00, 0x00, 0x80, 0x45, 0x00, 0x00, 0x01, 0x00, 0x00, 0x00
        /*007c*/ 	.byte	0x30, 0x6c, 0x00, 0x00


	//----- nvinfo : EIATTR_MERCURY_ISA_VERSION
	.align		4
.L_396:
        /*0080*/ 	.byte	0x03, 0x5f
        /*0082*/ 	.short	0x0000


	//----- nvinfo : EIATTR_EXIT_INSTR_OFFSETS
	.align		4
        /*0084*/ 	.byte	0x04, 0x1c
        /*0086*/ 	.short	(.L_398 - .L_397)


	//   ....[0]....
.L_397:
        /*0088*/ 	.word	0x000000b0


	//   ....[1]....
        /*008c*/ 	.word	0x00007a30


	//----- nvinfo : EIATTR_CTAIDZ_USED
	.align		4
.L_398:
        /*0090*/ 	.byte	0x01, 0x04
	.zero		2


	//----- nvinfo : EIATTR_CRS_STACK_SIZE
	.align		4
        /*0094*/ 	.byte	0x04, 0x1e
        /*0096*/ 	.short	(.L_400 - .L_399)
.L_399:
        /*0098*/ 	.word	0x00000000
.L_400:


//--------------------- .nv.info._ZN5flash44flash_bwd_dq_dk_dv_loop_seqk_parallel_kernelI23Flash_bwd_kernel_traitsILi256ELi64ELi32ELi8ELi4ELi1ELi2ELb1ELb1EN7cutlass10bfloat16_tE19Flash_kernel_traitsILi256ELi64ELi32ELi8ES3_EELb0ELb0ELb1ELb0ELb0ELb0ELb1EEEvNS_16Flash_bwd_paramsE --------------------------
	.section	.nv.info._ZN5flash44flash_bwd_dq_dk_dv_loop_seqk_parallel_kernelI23Flash_bwd_kernel_traitsILi256ELi64ELi32ELi8ELi4ELi1ELi2ELb1ELb1EN7cutlass10bfloat16_tE19Flash_kernel_traitsILi256ELi64ELi32ELi8ES3_EELb0ELb0ELb1ELb0ELb0ELb0ELb1EEEvNS_16Flash_bwd_paramsE,"",@"SHT_CUDA_INFO"
	.sectionflags	@""
	.align	4


	//----- nvinfo : EIATTR_CUDA_API_VERSION
	.align		4
        /*0000*/ 	.byte	0x04, 0x37
        /*0002*/ 	.short	(.L_402 - .L_401)
.L_401:
        /*0004*/ 	.word	0x00000082


	//----- nvinfo : EIATTR_SW2861232_WAR
	.align		4
.L_402:
        /*0008*/ 	.byte	0x01, 0x35
	.zero		2


	//----- nvinfo : EIATTR_PARAM_CBANK
	.align		4
        /*000c*/ 	.byte	0x04, 0x0a
        /*000e*/ 	.short	(.L_404 - .L_403)
	.align		4
.L_403:
        /*0010*/ 	.word	index@(.nv.constant0._ZN5flash44flash_bwd_dq_dk_dv_loop_seqk_parallel_kernelI23Flash_bwd_kernel_traitsILi256ELi64ELi32ELi8ELi4ELi1ELi2ELb1ELb1EN7cutlass10bfloat16_tE19Flash_kernel_traitsILi256ELi64ELi32ELi8ES3_EELb0ELb0ELb1ELb0ELb0ELb0ELb1EEEvNS_16Flash_bwd_paramsE)
        /*0014*/ 	.short	0x0160
        /*0016*/ 	.short	0x0280


	//----- nvinfo : EIATTR_CBANK_PARAM_SIZE
	.align		4
.L_404:
        /*0018*/ 	.byte	0x03, 0x19
        /*001a*/ 	.short	0x0280


	//----- nvinfo : EIATTR_KPARAM_INFO
	.align		4
        /*001c*/ 	.byte	0x04, 0x17
        /*001e*/ 	.short	(.L_406 - .L_405)
.L_405:
        /*0020*/ 	.word	0x00000000
        /*0024*/ 	.short	0x0000
        /*0026*/ 	.short	0x0000
        /*0028*/ 	.byte	0x00, 0xf0, 0x01, 0x0a


	//----- nvinfo : EIATTR_MAXREG_COUNT
	.align		4
.L_406:
        /*002c*/ 	.byte	0x03, 0x1b
        /*002e*/ 	.short	0x00ff


	//----- nvinfo : EIATTR_NUM_BARRIERS
	.align		4
        /*0030*/ 	.byte	0x02, 0x4c
        /*0032*/ 	.byte	0x01
	.zero		1


	//----- nvinfo : EIATTR_ANNOTATIONS
	.align		4
        /*0034*/ 	.byte	0x04, 0x55
        /*0036*/ 	.short	(.L_408 - .L_407)


	//   ....[0]....
.L_407:
        /*0038*/ 	.word	0x00000001
        /*003c*/ 	.byte	0x10, 0x08, 0x00, 0x00, 0x01, 0x00, 0x00, 0x00, 0xb0, 0x0b, 0x00, 0x00, 0x01, 0x00, 0x00, 0x00
        /*004c*/ 	.byte	0x70, 0x0c, 0x00, 0x00, 0x01, 0x00, 0x00, 0x00, 0xe0, 0x0c, 0x00, 0x00, 0x01, 0x00, 0x00, 0x00
        /*005c*/ 	.byte	0x60, 0x35, 0x00, 0x00, 0x01, 0x00, 0x00, 0x00, 0x50, 0x44, 0x00, 0x00, 0x01, 0x00, 0x00, 0x00
        /*006c*/ 	.byte	0x80, 0x44, 0x00, 0x00, 0x01, 0x00, 0x00, 0x00, 0x20, 0x47, 0x00, 0x00, 0x01, 0x00, 0x00, 0x00
        /*007c*/ 	.byte	0x50, 0x6f, 0x00, 0x00


	//----- nvinfo : EIATTR_MERCURY_ISA_VERSION
	.align		4
.L_408:
        /*0080*/ 	.byte	0x03, 0x5f
        /*0082*/ 	.short	0x0000


	//----- nvinfo : EIATTR_EXIT_INSTR_OFFSETS
	.align		4
        /*0084*/ 	.byte	0x04, 0x1c
        /*0086*/ 	.short	(.L_410 - .L_409)


	//   ....[0]....
.L_409:
        /*0088*/ 	.word	0x000000b0


	//   ....[1]....
        /*008c*/ 	.word	0x00007d50


	//----- nvinfo : EIATTR_CTAIDZ_USED
	.align		4
.L_410:
        /*0090*/ 	.byte	0x01, 0x04
	.zero		2


	//----- nvinfo : EIATTR_CRS_STACK_SIZE
	.align		4
        /*0094*/ 	.byte	0x04, 0x1e
        /*0096*/ 	.short	(.L_412 - .L_411)
.L_411:
        /*0098*/ 	.word	0x00000000
.L_412:


//--------------------- .nv.info._ZN5flash44flash_bwd_dq_dk_dv_loop_seqk_parallel_kernelI23Flash_bwd_kernel_traitsILi256ELi64ELi32ELi8ELi4ELi1ELi2ELb1ELb1EN7cutlass10bfloat16_tE19Flash_kernel_traitsILi256ELi64ELi32ELi8ES3_EELb0ELb0ELb0ELb0ELb0ELb1ELb0EEEvNS_16Flash_bwd_paramsE --------------------------
	.section	.nv.info._ZN5flash44flash_bwd_dq_dk_dv_loop_seqk_parallel_kernelI23Flash_bwd_kernel_traitsILi256ELi64ELi32ELi8ELi4ELi1ELi2ELb1ELb1EN7cutlass10bfloat16_tE19Flash_kernel_traitsILi256ELi64ELi32ELi8ES3_EELb0ELb0ELb0ELb0ELb0ELb1ELb0EEEvNS_16Flash_bwd_paramsE,"",@"SHT_CUDA_INFO"
	.sectionflags	@""
	.align	4


	//----- nvinfo : EIATTR_CUDA_API_VERSION
	.align		4
        /*0000*/ 	.byte	0x04, 0x37
        /*0002*/ 	.short	(.L_414 - .L_413)
.L_413:
        /*0004*/ 	.word	0x00000082


	//----- nvinfo : EIATTR_SW2861232_WAR
	.align		4
.L_414:
        /*0008*/ 	.byte	0x01, 0x35
	.zero		2


	//----- nvinfo : EIATTR_PARAM_CBANK
	.align		4
        /*000c*/ 	.byte	0x04, 0x0a
        /*000e*/ 	.short	(.L_416 - .L_415)
	.align		4
.L_415:
        /*0010*/ 	.word	index@(.nv.constant0._ZN5flash44flash_bwd_dq_dk_dv_loop_seqk_parallel_kernelI23Flash_bwd_kernel_traitsILi256ELi64ELi32ELi8ELi4ELi1ELi2ELb1ELb1EN7cutlass10bfloat16_tE19Flash_kernel_traitsILi256ELi64ELi32ELi8ES3_EELb0ELb0ELb0ELb0ELb0ELb1ELb0EEEvNS_16Flash_bwd_paramsE)
        /*0014*/ 	.short	0x0160
        /*0016*/ 	.short	0x0280


	//----- nvinfo : EIATTR_CBANK_PARAM_SIZE
	.align		4
.L_416:
        /*0018*/ 	.byte	0x03, 0x19
        /*001a*/ 	.short	0x0280


	//----- nvinfo : EIATTR_KPARAM_INFO
	.align		4
        /*001c*/ 	.byte	0x04, 0x17
        /*001e*/ 	.short	(.L_418 - .L_417)
.L_417:
        /*0020*/ 	.word	0x00000000
        /*0024*/ 	.short	0x0000
        /*0026*/ 	.short	0x0000
        /*0028*/ 	.byte	0x00, 0xf0, 0x01, 0x0a


	//----- nvinfo : EIATTR_MAXREG_COUNT
	.align		4
.L_418:
        /*002c*/ 	.byte	0x03, 0x1b
        /*002e*/ 	.short	0x00ff


	//----- nvinfo : EIATTR_NUM_BARRIERS
	.align		4
        /*0030*/ 	.byte	0x02, 0x4c
        /*0032*/ 	.byte	0x01
	.zero		1


	//----- nvinfo : EIATTR_ANNOTATIONS
	.align		4
        /*0034*/ 	.byte	0x04, 0x55
        /*0036*/ 	.short	(.L_420 - .L_419)


	//   ....[0]....
.L_419:
        /*0038*/ 	.word	0x00000001
        /*003c*/ 	.byte	0x70, 0x03, 0x00, 0x00, 0x01, 0x00, 0x00, 0x00, 0x40, 0x07, 0x00, 0x00, 0x01, 0x00, 0x00, 0x00
        /*004c*/ 	.byte	0xd0, 0x07, 0x00, 0x00, 0x01, 0x00, 0x00, 0x00, 0x60, 0x0b, 0x00, 0x00, 0x01, 0x00, 0x00, 0x00
        /*005c*/ 	.byte	0xa0, 0x19, 0x00, 0x00, 0x01, 0x00, 0x00, 0x00, 0xb0, 0x19, 0x00, 0x00, 0x01, 0x00, 0x00, 0x00
        /*006c*/ 	.byte	0xd0, 0x19, 0x00, 0x00, 0x01, 0x00, 0x00, 0x00, 0xc0, 0x1c, 0x00, 0x00, 0x01, 0x00, 0x00, 0x00
        /*007c*/ 	.byte	0x10, 0x1e, 0x00, 0x00, 0x01, 0x00, 0x00, 0x00, 0xb0, 0x29, 0x00, 0x00, 0x01, 0x00, 0x00, 0x00
        /*008c*/ 	.byte	0xe0, 0x59, 0x00, 0x00, 0x01, 0x00, 0x00, 0x00, 0xf0, 0x5f, 0x00, 0x00


	//----- nvinfo : EIATTR_MERCURY_ISA_VERSION
	.align		4
.L_420:
        /*0098*/ 	.byte	0x03, 0x5f
        /*009a*/ 	.short	0x0000


	//----- nvinfo : EIATTR_EXIT_INSTR_OFFSETS
	.align		4
        /*009c*/ 	.byte	0x04, 0x1c
        /*009e*/ 	.short	(.L_422 - .L_421)


	//   ....[0]....
.L_421:
        /*00a0*/ 	.word	0x000000b0


	//   ....[1]....
        /*00a4*/ 	.word	0x00006330


	//----- nvinfo : EIATTR_CTAIDZ_USED
	.align		4
.L_422:
        /*00a8*/ 	.byte	0x01, 0x04
	.zero		2


	//----- nvinfo : EIATTR_CRS_STACK_SIZE
	.align		4
        /*00ac*/ 	.byte	0x04, 0x1e
        /*00ae*/ 	.short	(.L_424 - .L_423)
.L_423:
        /*00b0*/ 	.word	0x00000000
.L_424:


//--------------------- .nv.info._ZN5flash44flash_bwd_dq_dk_dv_loop_seqk_parallel_kernelI23Flash_bwd_kernel_traitsILi256ELi64ELi32ELi8ELi4ELi1ELi2ELb1ELb1EN7cutlass10bfloat16_tE19Flash_kernel_traitsILi256ELi64ELi32ELi8ES3_EELb0ELb0ELb0ELb0ELb0ELb1ELb1EEEvNS_16Flash_bwd_paramsE --------------------------
	.section	.nv.info._ZN5flash44flash_bwd_dq_dk_dv_loop_seqk_parallel_kernelI23Flash_bwd_kernel_traitsILi256ELi64ELi32ELi8ELi4ELi1ELi2ELb1ELb1EN7cutlass10bfloat16_tE19Flash_kernel_traitsILi256ELi64ELi32ELi8ES3_EELb0ELb0ELb0ELb0ELb0ELb1ELb1EEEvNS_16Flash_bwd_paramsE,"",@"SHT_CUDA_INFO"
	.sectionflags	@""
	.align	4


	//----- nvinfo : EIATTR_CUDA_API_VERSION
	.align		4
        /*0000*/ 	.byte	0x04, 0x37
        /*0002*/ 	.short	(.L_426 - .L_425)
.L_425:
        /*0004*/ 	.word	0x00000082


	//----- nvinfo : EIATTR_SW2861232_WAR
	.align		4
.L_426:
        /*0008*/ 	.byte	0x01, 0x35
	.zero		2


	//----- nvinfo : EIATTR_PARAM_CBANK
	.align		4
        /*000c*/ 	.byte	0x04, 0x0a
        /*000e*/ 	.short	(.L_428 - .L_427)
	.align		4
.L_427:
        /*0010*/ 	.word	index@(.nv.constant0._ZN5flash44flash_bwd_dq_dk_dv_loop_seqk_parallel_kernelI23Flash_bwd_kernel_traitsILi256ELi64ELi32ELi8ELi4ELi1ELi2ELb1ELb1EN7cutlass10bfloat16_tE19Flash_kernel_traitsILi256ELi64ELi32ELi8ES3_EELb0ELb0ELb0ELb0ELb0ELb1ELb1EEEvNS_16Flash_bwd_paramsE)
        /*0014*/ 	.short	0x0160
        /*0016*/ 	.short	0x0280


	//----- nvinfo : EIATTR_CBANK_PARAM_SIZE
	.align		4
.L_428:
        /*0018*/ 	.byte	0x03, 0x19
        /*001a*/ 	.short	0x0280


	//----- nvinfo : EIATTR_KPARAM_INFO
	.align		4
        /*001c*/ 	.byte	0x04, 0x17
        /*001e*/ 	.short	(.L_430 - .L_429)
.L_429:
        /*0020*/ 	.word	0x00000000
        /*0024*/ 	.short	0x0000
        /*0026*/ 	.short	0x0000
        /*0028*/ 	.byte	0x00, 0xf0, 0x01, 0x0a


	//----- nvinfo : EIATTR_MAXREG_COUNT
	.align		4
.L_430:
        /*002c*/ 	.byte	0x03, 0x1b
        /*002e*/ 	.short	0x00ff


	//----- nvinfo : EIATTR_NUM_BARRIERS
	.align		4
        /*0030*/ 	.byte	0x02, 0x4c
        /*0032*/ 	.byte	0x01
	.zero		1


	//----- nvinfo : EIATTR_ANNOTATIONS
	.align		4
        /*0034*/ 	.byte	0x04, 0x55
        /*0036*/ 	.short	(.L_432 - .L_431)


	//   ....[0]....
.L_431:
        /*0038*/ 	.word	0x00000001
        /*003c*/ 	.byte	0x70, 0x03, 0x00, 0x00, 0x01, 0x00, 0x00, 0x00, 0x40, 0x07, 0x00, 0x00, 0x01, 0x00, 0x00, 0x00
        /*004c*/ 	.byte	0xd0, 0x07, 0x00, 0x00, 0x01, 0x00, 0x00, 0x00, 0x60, 0x0b, 0x00, 0x00, 0x01, 0x00, 0x00, 0x00
        /*005c*/ 	.byte	0xa0, 0x19, 0x00, 0x00, 0x01, 0x00, 0x00, 0x00, 0xb0, 0x19, 0x00, 0x00, 0x01, 0x00, 0x00, 0x00
        /*006c*/ 	.byte	0xd0, 0x19, 0x00, 0x00, 0x01, 0x00, 0x00, 0x00, 0xc0, 0x1c, 0x00, 0x00, 0x01, 0x00, 0x00, 0x00
        /*007c*/ 	.byte	0x10, 0x1e, 0x00, 0x00, 0x01, 0x00, 0x00, 0x00, 0xc0, 0x29, 0x00, 0x00, 0x01, 0x00, 0x00, 0x00
        /*008c*/ 	.byte	0xf0, 0x5c, 0x00, 0x00, 0x01, 0x00, 0x00, 0x00, 0x00, 0x63, 0x00, 0x00


	//----- nvinfo : EIATTR_MERCURY_ISA_VERSION
	.align		4
.L_432:
        /*0098*/ 	.byte	0x03, 0x5f
        /*009a*/ 	.short	0x0000


	//----- nvinfo : EIATTR_EXIT_INSTR_OFFSETS
	.align		4
        /*009c*/ 	.byte	0x04, 0x1c
        /*009e*/ 	.short	(.L_434 - .L_433)


	//   ....[0]....
.L_433:
        /*00a0*/ 	.word	0x000000b0


	//   ....[1]....
        /*00a4*/ 	.word	0x00006640


	//----- nvinfo : EIATTR_CTAIDZ_USED
	.align		4
.L_434:
        /*00a8*/ 	.byte	0x01, 0x04
	.zero		2


	//----- nvinfo : EIATTR_CRS_STACK_SIZE
	.align		4
        /*00ac*/ 	.byte	0x04, 0x1e
        /*00ae*/ 	.short	(.L_436 - .L_435)
.L_435:
        /*00b0*/ 	.word	0x00000000
.L_436:


//--------------------- .nv.info._ZN5flash44flash_bwd_dq_dk_dv_loop_seqk_parallel_kernelI23Flash_bwd_kernel_traitsILi256ELi64ELi32ELi8ELi4ELi1ELi2ELb1ELb1EN7cutlass10bfloat16_tE19Flash_kernel_traitsILi256ELi64ELi32ELi8ES3_EELb0ELb0ELb0ELb1ELb0ELb0ELb0EEEvNS_16Flash_bwd_paramsE --------------------------
	.section	.nv.info._ZN5flash44flash_bwd_dq_dk_dv_loop_seqk_parallel_kernelI23Flash_bwd_kernel_traitsILi256ELi64ELi32ELi8ELi4ELi1ELi2ELb1ELb1EN7cutlass10bfloat16_tE19Flash_kernel_traitsILi256ELi64ELi32ELi8ES3_EELb0ELb0ELb0ELb1ELb0ELb0ELb0EEEvNS_16Flash_bwd_paramsE,"",@"SHT_CUDA_INFO"
	.sectionflags	@""
	.align	4


	//----- nvinfo : EIATTR_CUDA_API_VERSION
	.align		4
        /*0000*/ 	.byte	0x04, 0x37
        /*0002*/ 	.short	(.L_438 - .L_437)
.L_437:
        /*0004*/ 	.word	0x00000082


	//----- nvinfo : EIATTR_SW2861232_WAR
	.align		4
.L_438:
        /*0008*/ 	.byte	0x01, 0x35
	.zero		2


	//----- nvinfo : EIATTR_PARAM_CBANK
	.align		4
        /*000c*/ 	.byte	0x04, 0x0a
        /*000e*/ 	.short	(.L_440 - .L_439)
	.align		4
.L_439:
        /*0010*/ 	.word	index@(.nv.constant0._ZN5flash44flash_bwd_dq_dk_dv_loop_seqk_parallel_kernelI23Flash_bwd_kernel_traitsILi256ELi64ELi32ELi8ELi4ELi1ELi2ELb1ELb1EN7cutlass10bfloat16_tE19Flash_kernel_traitsILi256ELi64ELi32ELi8ES3_EELb0ELb0ELb0ELb1ELb0ELb0ELb0EEEvNS_16Flash_bwd_paramsE)
        /*0014*/ 	.short	0x0160
        /*0016*/ 	.short	0x0280


	//----- nvinfo : EIATTR_CBANK_PARAM_SIZE
	.align		4
.L_440:
        /*0018*/ 	.byte	0x03, 0x19
        /*001a*/ 	.short	0x0280


	//----- nvinfo : EIATTR_KPARAM_INFO
	.align		4
        /*001c*/ 	.byte	0x04, 0x17
        /*001e*/ 	.short	(.L_442 - .L_441)
.L_441:
        /*0020*/ 	.word	0x00000000
        /*0024*/ 	.short	0x0000
        /*0026*/ 	.short	0x0000
        /*0028*/ 	.byte	0x00, 0xf0, 0x01, 0x0a


	//----- nvinfo : EIATTR_MAXREG_COUNT
	.align		4
.L_442:
        /*002c*/ 	.byte	0x03, 0x1b
        /*002e*/ 	.short	0x00ff


	//----- nvinfo : EIATTR_NUM_BARRIERS
	.align		4
        /*0030*/ 	.byte	0x02, 0x4c
        /*0032*/ 	.byte	0x01
	.zero		1


	//----- nvinfo : EIATTR_ANNOTATIONS
	.align		4
        /*0034*/ 	.byte	0x04, 0x55
        /*0036*/ 	.short	(.L_444 - .L_443)


	//   ....[0]....
.L_443:
        /*0038*/ 	.word	0x00000001
        /*003c*/ 	.byte	0xa0, 0x0b, 0x00, 0x00, 0x01, 0x00, 0x00, 0x00, 0x70, 0x0c, 0x00, 0x00, 0x01, 0x00, 0x00, 0x00
        /*004c*/ 	.byte	0xe0, 0x0c, 0x00, 0x00, 0x01, 0x00, 0x00, 0x00, 0x80, 0x1a, 0x00, 0x00, 0x01, 0x00, 0x00, 0x00
        /*005c*/ 	.byte	0x40, 0x2e, 0x00, 0x00, 0x01, 0x00, 0x00, 0x00, 0x60, 0x37, 0x00, 0x00, 0x01, 0x00, 0x00, 0x00
        /*006c*/ 	.byte	0xf0, 0x37, 0x00, 0x00, 0x01, 0x00, 0x00, 0x00, 0x10, 0x3c, 0x00, 0x00, 0x01, 0x00, 0x00, 0x00
        /*007c*/ 	.byte	0x10, 0x67, 0x00, 0x00, 0x01, 0x00, 0x00, 0x00, 0x00, 0x77, 0x00, 0x00


	//----- nvinfo : EIATTR_MERCURY_ISA_VERSION
	.align		4
.L_444:
        /*0088*/ 	.byte	0x03, 0x5f
        /*008a*/ 	.short	0x0000


	//----- nvinfo : EIATTR_EXIT_INSTR_OFFSETS
	.align		4
        /*008c*/ 	.byte	0x04, 0x1c
        /*008e*/ 	.short	(.L_446 - .L_445)


	//   ....[0]....
.L_445:
        /*0090*/ 	.word	0x000000b0


	//   ....[1]....
        /*0094*/ 	.word	0x00007bd0


	//----- nvinfo : EIATTR_CTAIDZ_USED
	.align		4
.L_446:
        /*0098*/ 	.byte	0x01, 0x04
	.zero		2


	//----- nvinfo : EIATTR_CRS_STACK_SIZE
	.align		4
        /*009c*/ 	.byte	0x04, 0x1e
        /*009e*/ 	.short	(.L_448 - .L_447)
.L_447:
        /*00a0*/ 	.word	0x00000000
.L_448:


//--------------------- .nv.info._ZN5flash44flash_bwd_dq_dk_dv_loop_seqk_parallel_kernelI23Flash_bwd_kernel_traitsILi256ELi64ELi32ELi8ELi4ELi1ELi2ELb1ELb1EN7cutlass10bfloat16_tE19Flash_kernel_traitsILi256ELi64ELi32ELi8ES3_EELb0ELb0ELb0ELb1ELb0ELb0ELb1EEEvNS_16Flash_bwd_paramsE --------------------------
	.section	.nv.info._ZN5flash44flash_bwd_dq_dk_dv_loop_seqk_parallel_kernelI23Flash_bwd_kernel_traitsILi256ELi64ELi32ELi8ELi4ELi1ELi2ELb1ELb1EN7cutlass10bfloat16_tE19Flash_kernel_traitsILi256ELi64ELi32ELi8ES3_EELb0ELb0ELb0ELb1ELb0ELb0ELb1EEEvNS_16Flash_bwd_paramsE,"",@"SHT_CUDA_INFO"
	.sectionflags	@""
	.align	4


	//----- nvinfo : EIATTR_CUDA_API_VERSION
	.align		4
        /*0000*/ 	.byte	0x04, 0x37
        /*0002*/ 	.short	(.L_450 - .L_449)
.L_449:
        /*0004*/ 	.word	0x00000082


	//----- nvinfo : EIATTR_SW2861232_WAR
	.align		4
.L_450:
        /*0008*/ 	.byte	0x01, 0x35
	.zero		2


	//----- nvinfo : EIATTR_PARAM_CBANK
	.align		4
        /*000c*/ 	.byte	0x04, 0x0a
        /*000e*/ 	.short	(.L_452 - .L_451)
	.align		4
.L_451:
        /*0010*/ 	.word	index@(.nv.constant0._ZN5flash44flash_bwd_dq_dk_dv_loop_seqk_parallel_kernelI23Flash_bwd_kernel_traitsILi256ELi64ELi32ELi8ELi4ELi1ELi2ELb1ELb1EN7cutlass10bfloat16_tE19Flash_kernel_traitsILi256ELi64ELi32ELi8ES3_EELb0ELb0ELb0ELb1ELb0ELb0ELb1EEEvNS_16Flash_bwd_paramsE)
        /*0014*/ 	.short	0x0160
        /*0016*/ 	.short	0x0280


	//----- nvinfo : EIATTR_CBANK_PARAM_SIZE
	.align		4
.L_452:
        /*0018*/ 	.byte	0x03, 0x19
        /*001a*/ 	.short	0x0280


	//----- nvinfo : EIATTR_KPARAM_INFO
	.align		4
        /*001c*/ 	.byte	0x04, 0x17
        /*001e*/ 	.short	(.L_454 - .L_453)
.L_453:
        /*0020*/ 	.word	0x00000000
        /*0024*/ 	.short	0x0000
        /*0026*/ 	.short	0x0000
        /*0028*/ 	.byte	0x00, 0xf0, 0x01, 0x0a


	//----- nvinfo : EIATTR_MAXREG_COUNT
	.align		4
.L_454:
        /*002c*/ 	.byte	0x03, 0x1b
        /*002e*/ 	.short	0x00ff


	//----- nvinfo : EIATTR_NUM_BARRIERS
	.align		4
        /*0030*/ 	.byte	0x02, 0x4c
        /*0032*/ 	.byte	0x01
	.zero		1


	//----- nvinfo : EIATTR_ANNOTATIONS
	.align		4
        /*0034*/ 	.byte	0x04, 0x55
        /*0036*/ 	.short	(.L_456 - .L_455)


	//   ....[0]....
.L_455:
        /*0038*/ 	.word	0x00000001
        /*003c*/ 	.byte	0xa0, 0x0b, 0x00, 0x00, 0x01, 0x00, 0x00, 0x00, 0x70, 0x0c, 0x00, 0x00, 0x01, 0x00, 0x00, 0x00
        /*004c*/ 	.byte	0xe0, 0x0c, 0x00, 0x00, 0x01, 0x00, 0x00, 0x00, 0x80, 0x1a, 0x00, 0x00, 0x01, 0x00, 0x00, 0x00
        /*005c*/ 	.byte	0x40, 0x2e, 0x00, 0x00, 0x01, 0x00, 0x00, 0x00, 0x60, 0x37, 0x00, 0x00, 0x01, 0x00, 0x00, 0x00
        /*006c*/ 	.byte	0xe0, 0x37, 0x00, 0x00, 0x01, 0x00, 0x00, 0x00, 0xf0, 0x37, 0x00, 0x00, 0x01, 0x00, 0x00, 0x00
        /*007c*/ 	.byte	0x90, 0x69, 0x00, 0x00, 0x01, 0x00, 0x00, 0x00, 0x80, 0x79, 0x00, 0x00


	//----- nvinfo : EIATTR_MERCURY_ISA_VERSION
	.align		4
.L_456:
        /*0088*/ 	.byte	0x03, 0x5f
        /*008a*/ 	.short	0x0000


	//----- nvinfo : EIATTR_EXIT_INSTR_OFFSETS
	.align		4
        /*008c*/ 	.byte	0x04, 0x1c
        /*008e*/ 	.short	(.L_458 - .L_457)


	//   ....[0]....
.L_457:
        /*0090*/ 	.word	0x000000b0


	//   ....[1]....
        /*0094*/ 	.word	0x00007e50


	//----- nvinfo : EIATTR_CTAIDZ_USED
	.align		4
.L_458:
        /*0098*/ 	.byte	0x01, 0x04
	.zero		2


	//----- nvinfo : EIATTR_CRS_STACK_SIZE
	.align		4
        /*009c*/ 	.byte	0x04, 0x1e
        /*009e*/ 	.short	(.L_460 - .L_459)
.L_459:
        /*00a0*/ 	.word	0x00000000
.L_460:


//--------------------- .nv.info._ZN5flash44flash_bwd_dq_dk_dv_loop_seqk_parallel_kernelI23Flash_bwd_kernel_traitsILi256ELi64ELi32ELi8ELi4ELi1ELi2ELb1ELb1EN7cutlass10bfloat16_tE19Flash_kernel_traitsILi256ELi64ELi32ELi8ES3_EELb0ELb0ELb1ELb0ELb0ELb1ELb0EEEvNS_16Flash_bwd_paramsE --------------------------
	.section	.nv.info._ZN5flash44flash_bwd_dq_dk_dv_loop_seqk_parallel_kernelI23Flash_bwd_kernel_traitsILi256ELi64ELi32ELi8ELi4ELi1ELi2ELb1ELb1EN7cutlass10bfloat16_tE19Flash_kernel_traitsILi256ELi64ELi32ELi8ES3_EELb0ELb0ELb1ELb0ELb0ELb1ELb0EEEvNS_16Flash_bwd_paramsE,"",@"SHT_CUDA_INFO"
	.sectionflags	@""
	.align	4


	//----- nvinfo : EIATTR_CUDA_API_VERSION
	.align		4
        /*0000*/ 	.byte	0x04, 0x37
        /*0002*/ 	.short	(.L_462 - .L_461)
.L_461:
        /*0004*/ 	.word	0x00000082


	//----- nvinfo : EIATTR_SW2861232_WAR
	.align		4
.L_462:
        /*0008*/ 	.byte	0x01, 0x35
	.zero		2


	//----- nvinfo : EIATTR_PARAM_CBANK
	.align		4
        /*000c*/ 	.byte	0x04, 0x0a
        /*000e*/ 	.short	(.L_464 - .L_463)
	.align		4
.L_463:
        /*0010*/ 	.word	index@(.nv.constant0._ZN5flash44flash_bwd_dq_dk_dv_loop_seqk_parallel_kernelI23Flash_bwd_kernel_traitsILi256ELi64ELi32ELi8ELi4ELi1ELi2ELb1ELb1EN7cutlass10bfloat16_tE19Flash_kernel_traitsILi256ELi64ELi32ELi8ES3_EELb0ELb0ELb1ELb0ELb0ELb1ELb0EEEvNS_16Flash_bwd_paramsE)
        /*0014*/ 	.short	0x0160
        /*0016*/ 	.short	0x0280


	//----- nvinfo : EIATTR_CBANK_PARAM_SIZE
	.align		4
.L_464:
        /*0018*/ 	.byte	0x03, 0x19
        /*001a*/ 	.short	0x0280


	//----- nvinfo : EIATTR_KPARAM_INFO
	.align		4
        /*001c*/ 	.byte	0x04, 0x17
        /*001e*/ 	.short	(.L_466 - .L_465)
.L_465:
        /*0020*/ 	.word	0x00000000
        /*0024*/ 	.short	0x0000
        /*0026*/ 	.short	0x0000
        /*0028*/ 	.byte	0x00, 0xf0, 0x01, 0x0a


	//----- nvinfo : EIATTR_MAXREG_COUNT
	.align		4
.L_466:
        /*002c*/ 	.byte	0x03, 0x1b
        /*002e*/ 	.short	0x00ff


	//----- nvinfo : EIATTR_NUM_BARRIERS
	.align		4
        /*0030*/ 	.byte	0x02, 0x4c
        /*0032*/ 	.byte	0x01
	.zero		1


	//----- nvinfo : EIATTR_ANNOTATIONS
	.align		4
        /*0034*/ 	.byte	0x04, 0x55
        /*0036*/ 	.short	(.L_468 - .L_467)


	//   ....[0]....
.L_467:
        /*0038*/ 	.word	0x00000001
        /*003c*/ 	.byte	0x20, 0x04, 0x00, 0x00, 0x01, 0x00, 0x00, 0x00, 0x20, 0x08, 0x00, 0x00, 0x01, 0x00, 0x00, 0x00
        /*004c*/ 	.byte	0xd0, 0x08, 0x00, 0x00, 0x01, 0x00, 0x00, 0x00, 0xf0, 0x0b, 0x00, 0x00, 0x01, 0x00, 0x00, 0x00
        /*005c*/ 	.byte	0xc0, 0x0c, 0x00, 0x00, 0x01, 0x00, 0x00, 0x00, 0x10, 0x1a, 0x00, 0x00, 0x01, 0x00, 0x00, 0x00
        /*006c*/ 	.byte	0x20, 0x1a, 0x00, 0x00, 0x01, 0x00, 0x00, 0x00, 0x30, 0x1a, 0x00, 0x00, 0x01, 0x00, 0x00, 0x00
        /*007c*/ 	.byte	0x90, 0x1d, 0x00, 0x00, 0x01, 0x00, 0x00, 0x00, 0xf0, 0x23, 0x00, 0x00, 0x01, 0x00, 0x00, 0x00
        /*008c*/ 	.byte	0xc0, 0x34, 0x00, 0x00, 0x01, 0x00, 0x00, 0x00, 0xf0, 0x34, 0x00, 0x00, 0x01, 0x00, 0x00, 0x00
        /*009c*/ 	.byte	0x30, 0x59, 0x00, 0x00, 0x01, 0x00, 0x00, 0x00, 0x20, 0x62, 0x00, 0x00


	//----- nvinfo : EIATTR_MERCURY_ISA_VERSION
	.align		4
.L_468:
        /*00a8*/ 	.byte	0x03, 0x5f
        /*00aa*/ 	.short	0x0000


	//----- nvinfo : EIATTR_EXIT_INSTR_OFFSETS
	.align		4
        /*00ac*/ 	.byte	0x04, 0x1c
        /*00ae*/ 	.short	(.L_470 - .L_469)


	//   ....[0]....
.L_469:
        /*00b0*/ 	.word	0x000000b0


	//   ....[1]....
        /*00b4*/ 	.word	0x00006610


	//----- nvinfo : EIATTR_CTAIDZ_USED
	.align		4
.L_470:
        /*00b8*/ 	.byte	0x01, 0x04
	.zero		2


	//----- nvinfo : EIATTR_CRS_STACK_SIZE
	.align		4
        /*00bc*/ 	.byte	0x04, 0x1e
        /*00be*/ 	.short	(.L_472 - .L_471)
.L_471:
        /*00c0*/ 	.word	0x00000000
.L_472:


//--------------------- .nv.info._ZN5flash44flash_bwd_dq_dk_dv_loop_seqk_parallel_kernelI23Flash_bwd_kernel_traitsILi256ELi64ELi32ELi8ELi4ELi1ELi2ELb1ELb1EN7cutlass10bfloat16_tE19Flash_kernel_traitsILi256ELi64ELi32ELi8ES3_EELb0ELb0ELb1ELb0ELb0ELb1ELb1EEEvNS_16Flash_bwd_paramsE --------------------------
	.section	.nv.info._ZN5flash44flash_bwd_dq_dk_dv_loop_seqk_parallel_kernelI23Flash_bwd_kernel_traitsILi256ELi64ELi32ELi8ELi4ELi1ELi2ELb1ELb1EN7cutlass10bfloat16_tE19Flash_kernel_traitsILi256ELi64ELi32ELi8ES3_EELb0ELb0ELb1ELb0ELb0ELb1ELb1EEEvNS_16Flash_bwd_paramsE,"",@"SHT_CUDA_INFO"
	.sectionflags	@""
	.align	4


	//----- nvinfo : EIATTR_CUDA_API_VERSION
	.align		4
        /*0000*/ 	.byte	0x04, 0x37
        /*0002*/ 	.short	(.L_474 - .L_473)
.L_473:
        /*0004*/ 	.word	0x00000082


	//----- nvinfo : EIATTR_SW2861232_WAR
	.align		4
.L_474:
        /*0008*/ 	.byte	0x01, 0x35
	.zero		2


	//----- nvinfo : EIATTR_PARAM_CBANK
	.align		4
        /*000c*/ 	.byte	0x04, 0x0a
        /*000e*/ 	.short	(.L_476 - .L_475)
	.align		4
.L_475:
        /*0010*/ 	.word	index@(.nv.constant0._ZN5flash44flash_bwd_dq_dk_dv_loop_seqk_parallel_kernelI23Flash_bwd_kernel_traitsILi256ELi64ELi32ELi8ELi4ELi1ELi2ELb1ELb1EN7cutlass10bfloat16_tE19Flash_kernel_traitsILi256ELi64ELi32ELi8ES3_EELb0ELb0ELb1ELb0ELb0ELb1ELb1EEEvNS_16Flash_bwd_paramsE)
        /*0014*/ 	.short	0x0160
        /*0016*/ 	.short	0x0280


	//----- nvinfo : EIATTR_CBANK_PARAM_SIZE
	.align		4
.L_476:
        /*0018*/ 	.byte	0x03, 0x19
        /*001a*/ 	.short	0x0280


	//----- nvinfo : EIATTR_KPARAM_INFO
	.align		4
        /*001c*/ 	.byte	0x04, 0x17
        /*001e*/ 	.short	(.L_478 - .L_477)
.L_477:
        /*0020*/ 	.word	0x00000000
        /*0024*/ 	.short	0x0000
        /*0026*/ 	.short	0x0000
        /*0028*/ 	.byte	0x00, 0xf0, 0x01, 0x0a


	//----- nvinfo : EIATTR_MAXREG_COUNT
	.align		4
.L_478:
        /*002c*/ 	.byte	0x03, 0x1b
        /*002e*/ 	.short	0x00ff


	//----- nvinfo : EIATTR_NUM_BARRIERS
	.align		4
        /*0030*/ 	.byte	0x02, 0x4c
        /*0032*/ 	.byte	0x01
	.zero		1


	//----- nvinfo : EIATTR_ANNOTATIONS
	.align		4
        /*0034*/ 	.byte	0x04, 0x55
        /*0036*/ 	.short	(.L_480 - .L_479)


	//   ....[0]....
.L_479:
        /* <DEDUP_REMOVED lines=8> */


	//----- nvinfo : EIATTR_MERCURY_ISA_VERSION
	.align		4
.L_480:
        /*00a8*/ 	.byte	0x03, 0x5f
        /*00aa*/ 	.short	0x0000


	//----- nvinfo : EIATTR_EXIT_INSTR_OFFSETS
	.align		4
        /*00ac*/ 	.byte	0x04, 0x1c
        /*00ae*/ 	.short	(.L_482 - .L_481)


	//   ....[0]....
.L_481:
        /*00b0*/ 	.word	0x000000b0


	//   ....[1]....
        /*00b4*/ 	.word	0x00006930


	//----- nvinfo : EIATTR_CTAIDZ_USED
	.align		4
.L_482:
        /*00b8*/ 	.byte	0x01, 0x04
	.zero		2


	//----- nvinfo : EIATTR_CRS_STACK_SIZE
	.align		4
        /*00bc*/ 	.byte	0x04, 0x1e
        /*00be*/ 	.short	(.L_484 - .L_483)
.L_483:
        /*00c0*/ 	.word	0x00000000
.L_484:


//--------------------- .nv.info._ZN5flash44flash_bwd_dq_dk_dv_loop_seqk_parallel_kernelI23Flash_bwd_kernel_traitsILi256ELi64ELi32ELi8ELi4ELi1ELi2ELb1ELb1EN7cutlass10bfloat16_tE19Flash_kernel_traitsILi256ELi64ELi32ELi8ES3_EELb0ELb0ELb1ELb1ELb0ELb0ELb0EEEvNS_16Flash_bwd_paramsE --------------------------
	.section	.nv.info._ZN5flash44flash_bwd_dq_dk_dv_loop_seqk_parallel_kernelI23Flash_bwd_kernel_traitsILi256ELi64ELi32ELi8ELi4ELi1ELi2ELb1ELb1EN7cutlass10bfloat16_tE19Flash_kernel_traitsILi256ELi64ELi32ELi8ES3_EELb0ELb0ELb1ELb1ELb0ELb0ELb0EEEvNS_16Flash_bwd_paramsE,"",@"SHT_CUDA_INFO"
	.sectionflags	@""
	.align	4


	//----- nvinfo : EIATTR_CUDA_API_VERSION
	.align		4
        /*0000*/ 	.byte	0x04, 0x37
        /*0002*/ 	.short	(.L_486 - .L_485)
.L_485:
        /*0004*/ 	.word	0x00000082


	//----- nvinfo : EIATTR_SW2861232_WAR
	.align		4
.L_486:
        /*0008*/ 	.byte	0x01, 0x35
	.zero		2


	//----- nvinfo : EIATTR_PARAM_CBANK
	.align		4
        /*000c*/ 	.byte	0x04, 0x0a
        /*000e*/ 	.short	(.L_488 - .L_487)
	.align		4
.L_487:
        /*0010*/ 	.word	index@(.nv.constant0._ZN5flash44flash_bwd_dq_dk_dv_loop_seqk_parallel_kernelI23Flash_bwd_kernel_traitsILi256ELi64ELi32ELi8ELi4ELi1ELi2ELb1ELb1EN7cutlass10bfloat16_tE19Flash_kernel_traitsILi256ELi64ELi32ELi8ES3_EELb0ELb0ELb1ELb1ELb0ELb0ELb0EEEvNS_16Flash_bwd_paramsE)
        /*0014*/ 	.short	0x0160
        /*0016*/ 	.short	0x0280


	//----- nvinfo : EIATTR_CBANK_PARAM_SIZE
	.align		4
.L_488:
        /*0018*/ 	.byte	0x03, 0x19
        /*001a*/ 	.short	0x0280


	//----- nvinfo : EIATTR_KPARAM_INFO
	.align		4
        /*001c*/ 	.byte	0x04, 0x17
        /*001e*/ 	.short	(.L_490 - .L_489)
.L_489:
        /*0020*/ 	.word	0x00000000
        /*0024*/ 	.short	0x0000
        /*0026*/ 	.short	0x0000
        /*0028*/ 	.byte	0x00, 0xf0, 0x01, 0x0a


	//----- nvinfo : EIATTR_MAXREG_COUNT
	.align		4
.L_490:
        /*002c*/ 	.byte	0x03, 0x1b
        /*002e*/ 	.short	0x00ff


	//----- nvinfo : EIATTR_NUM_BARRIERS
	.align		4
        /*0030*/ 	.byte	0x02, 0x4c
        /*0032*/ 	.byte	0x01
	.zero		1


	//----- nvinfo : EIATTR_ANNOTATIONS
	.align		4
        /*0034*/ 	.byte	0x04, 0x55
        /*0036*/ 	.short	(.L_492 - .L_491)


	//   ....[0]....
.L_491:
        /*0038*/ 	.word	0x00000001
        /*003c*/ 	.byte	0x50, 0x0b, 0x00, 0x00, 0x01, 0x00, 0x00, 0x00, 0x20, 0x0c, 0x00, 0x00, 0x01, 0x00, 0x00, 0x00
        /*004c*/ 	.byte	0xa0, 0x0c, 0x00, 0x00, 0x01, 0x00, 0x00, 0x00, 0xc0, 0x0c, 0x00, 0x00, 0x01, 0x00, 0x00, 0x00
        /*005c*/ 	.byte	0x30, 0x35, 0x00, 0x00, 0x01, 0x00, 0x00, 0x00, 0xd0, 0x3e, 0x00, 0x00, 0x01, 0x00, 0x00, 0x00
        /*006c*/ 	.byte	0x10, 0x3f, 0x00, 0x00, 0x01, 0x00, 0x00, 0x00, 0x70, 0x46, 0x00, 0x00, 0x01, 0x00, 0x00, 0x00
        /*007c*/ 	.byte	0x00, 0x49, 0x00, 0x00, 0x01, 0x00, 0x00, 0x00, 0x50, 0x49, 0x00, 0x00, 0x01, 0x00, 0x00, 0x00
        /*008c*/ 	.byte	0xc0, 0x6f, 0x00, 0x00


	//----- nvinfo : EIATTR_MERCURY_ISA_VERSION
	.align		4
.L_492:
        /*0090*/ 	.byte	0x03, 0x5f
        /*0092*/ 	.short	0x0000


	//----- nvinfo : EIATTR_EXIT_INSTR_OFFSETS
	.align		4
        /*0094*/ 	.byte	0x04, 0x1c
        /*0096*/ 	.short	(.L_494 - .L_493)


	//   ....[0]....
.L_493:
        /*0098*/ 	.word	0x000000b0


	//   ....[1]....
        /*009c*/ 	.word	0x00007dc0


	//----- nvinfo : EIATTR_CTAIDZ_USED
	.align		4
.L_494:
        /*00a0*/ 	.byte	0x01, 0x04
	.zero		2


	//----- nvinfo : EIATTR_CRS_STACK_SIZE
	.align		4
        /*00a4*/ 	.byte	0x04, 0x1e
        /*00a6*/ 	.short	(.L_496 - .L_495)
.L_495:
        /*00a8*/ 	.word	0x00000000
.L_496:


//--------------------- .nv.info._ZN5flash44flash_bwd_dq_dk_dv_loop_seqk_parallel_kernelI23Flash_bwd_kernel_traitsILi256ELi64ELi32ELi8ELi4ELi1ELi2ELb1ELb1EN7cutlass10bfloat16_tE19Flash_kernel_traitsILi256ELi64ELi32ELi8ES3_EELb0ELb0ELb1ELb1ELb0ELb0ELb1EEEvNS_16Flash_bwd_paramsE --------------------------
	.section	.nv.info._ZN5flash44flash_bwd_dq_dk_dv_loop_seqk_parallel_kernelI23Flash_bwd_kernel_traitsILi256ELi64ELi32ELi8ELi4ELi1ELi2ELb1ELb1EN7cutlass10bfloat16_tE19Flash_kernel_traitsILi256ELi64ELi32ELi8ES3_EELb0ELb0ELb1ELb1ELb0ELb0ELb1EEEvNS_16Flash_bwd_paramsE,"",@"SHT_CUDA_INFO"
	.sectionflags	@""
	.align	4


	//----- nvinfo : EIATTR_CUDA_API_VERSION
	.align		4
        /*0000*/ 	.byte	0x04, 0x37
        /*0002*/ 	.short	(.L_498 - .L_497)
.L_497:
        /*0004*/ 	.word	0x00000082


	//----- nvinfo : EIATTR_SW2861232_WAR
	.align		4
.L_498:
        /*0008*/ 	.byte	0x01, 0x35
	.zero		2


	//----- nvinfo : EIATTR_PARAM_CBANK
	.align		4
        /*000c*/ 	.byte	0x04, 0x0a
        /*000e*/ 	.short	(.L_500 - .L_499)
	.align		4
.L_499:
        /*0010*/ 	.word	index@(.nv.constant0._ZN5flash44flash_bwd_dq_dk_dv_loop_seqk_parallel_kernelI23Flash_bwd_kernel_traitsILi256ELi64ELi32ELi8ELi4ELi1ELi2ELb1ELb1EN7cutlass10bfloat16_tE19Flash_kernel_traitsILi256ELi64ELi32ELi8ES3_EELb0ELb0ELb1ELb1ELb0ELb0ELb1EEEvNS_16Flash_bwd_paramsE)
        /*0014*/ 	.short	0x0160
        /*0016*/ 	.short	0x0280


	//----- nvinfo : EIATTR_CBANK_PARAM_SIZE
	.align		4
.L_500:
        /*0018*/ 	.byte	0x03, 0x19
        /*001a*/ 	.short	0x0280


	//----- nvinfo : EIATTR_KPARAM_INFO
	.align		4
        /*001c*/ 	.byte	0x04, 0x17
        /*001e*/ 	.short	(.L_502 - .L_501)
.L_501:
        /*0020*/ 	.word	0x00000000
        /*0024*/ 	.short	0x0000
        /*0026*/ 	.short	0x0000
        /*0028*/ 	.byte	0x00, 0xf0, 0x01, 0x0a


	//----- nvinfo : EIATTR_MAXREG_COUNT
	.align		4
.L_502:
        /*002c*/ 	.byte	0x03, 0x1b
        /*002e*/ 	.short	0x00ff


	//----- nvinfo : EIATTR_NUM_BARRIERS
	.align		4
        /*0030*/ 	.byte	0x02, 0x4c
        /*0032*/ 	.byte	0x01
	.zero		1


	//----- nvinfo : EIATTR_ANNOTATIONS
	.align		4
        /*0034*/ 	.byte	0x04, 0x55
        /*0036*/ 	.short	(.L_504 - .L_503)


	//   ....[0]....
.L_503:
        /*0038*/ 	.word	0x00000001
        /*003c*/ 	.byte	0x50, 0x0b, 0x00, 0x00, 0x01, 0x00, 0x00, 0x00, 0x20, 0x0c, 0x00, 0x00, 0x01, 0x00, 0x00, 0x00
        /*004c*/ 	.byte	0xa0, 0x0c, 0x00, 0x00, 0x01, 0x00, 0x00, 0x00, 0xc0, 0x0c, 0x00, 0x00, 0x01, 0x00, 0x00, 0x00
        /*005c*/ 	.byte	0x30, 0x35, 0x00, 0x00, 0x01, 0x00, 0x00, 0x00, 0xd0, 0x3e, 0x00, 0x00, 0x01, 0x00, 0x00, 0x00
        /*006c*/ 	.byte	0x10, 0x3f, 0x00, 0x00, 0x01, 0x00, 0x00, 0x00, 0x70, 0x48, 0x00, 0x00, 0x01, 0x00, 0x00, 0x00
        /*007c*/ 	.byte	0x00, 0x4b, 0x00, 0x00, 0x01, 0x00, 0x00, 0x00, 0x60, 0x4b, 0x00, 0x00, 0x01, 0x00, 0x00, 0x00
        /*008c*/ 	.byte	0x40, 0x72, 0x00, 0x00


	//----- nvinfo : EIATTR_MERCURY_ISA_VERSION
	.align		4
.L_504:
        /*0090*/ 	.byte	0x03, 0x5f
        /*0092*/ 	.short	0x0000


	//----- nvinfo : EIATTR_EXIT_INSTR_OFFSETS
	.align		4
        /*0094*/ 	.byte	0x04, 0x1c
        /*0096*/ 	.short	(.L_506 - .L_505)


	//   ....[0]....
.L_505:
        /*0098*/ 	.word	0x000000b0


	//   ....[1]....
        /*009c*/ 	.word	0x00008040


	//----- nvinfo : EIATTR_CTAIDZ_USED
	.align		4
.L_506:
        /*00a0*/ 	.byte	0x01, 0x04
	.zero		2


	//----- nvinfo : EIATTR_CRS_STACK_SIZE
	.align		4
        /*00a4*/ 	.byte	0x04, 0x1e
        /*00a6*/ 	.short	(.L_508 - .L_507)
.L_507:
        /*00a8*/ 	.word	0x00000000
.L_508:


//--------------------- .nv.info._ZN5flash25flash_bwd_dot_do_o_kernelILb0E23Flash_bwd_kernel_traitsILi256ELi64ELi32ELi8ELi4ELi1ELi2ELb1ELb1EN7cutlass10bfloat16_tE19Flash_kernel_traitsILi256ELi64ELi32ELi8ES3_EEEEvNS_16Flash_bwd_paramsE --------------------------
	.section	.nv.info._ZN5flash25flash_bwd_dot_do_o_kernelILb0E23Flash_bwd_kernel_traitsILi256ELi64ELi32ELi8ELi4ELi1ELi2ELb1ELb1EN7cutlass10bfloat16_tE19Flash_kernel_traitsILi256ELi64ELi32ELi8ES3_EEEEvNS_16Flash_bwd_paramsE,"",@"SHT_CUDA_INFO"
	.sectionflags	@""
	.align	4


	//----- nvinfo : EIATTR_CUDA_API_VERSION
	.align		4
        /*0000*/ 	.byte	0x04, 0x37
        /*0002*/ 	.short	(.L_510 - .L_509)
.L_509:
        /*0004*/ 	.word	0x00000082


	//----- nvinfo : EIATTR_SW2861232_WAR
	.align		4
.L_510:
        /*0008*/ 	.byte	0x01, 0x35
	.zero		2


	//----- nvinfo : EIATTR_PARAM_CBANK
	.align		4
        /*000c*/ 	.byte	0x04, 0x0a
        /*000e*/ 	.short	(.L_512 - .L_511)
	.align		4
.L_511:
        /*0010*/ 	.word	index@(.nv.constant0._ZN5flash25flash_bwd_dot_do_o_kernelILb0E23Flash_bwd_kernel_traitsILi256ELi64ELi32ELi8ELi4ELi1ELi2ELb1ELb1EN7cutlass10bfloat16_tE19Flash_kernel_traitsILi256ELi64ELi32ELi8ES3_EEEEvNS_16Flash_bwd_paramsE)
        /*0014*/ 	.short	0x0160
        /*0016*/ 	.short	0x0280


	//----- nvinfo : EIATTR_CBANK_PARAM_SIZE
	.align		4
.L_512:
        /*0018*/ 	.byte	0x03, 0x19
        /*001a*/ 	.short	0x0280


	//----- nvinfo : EIATTR_KPARAM_INFO
	.align		4
        /*001c*/ 	.byte	0x04, 0x17
        /*001e*/ 	.short	(.L_514 - .L_513)
.L_513:
        /*0020*/ 	.word	0x00000000
        /*0024*/ 	.short	0x0000
        /*0026*/ 	.short	0x0000
        /*0028*/ 	.byte	0x00, 0xf0, 0x01, 0x0a


	//----- nvinfo : EIATTR_MAXREG_COUNT
	.align		4
.L_514:
        /*002c*/ 	.byte	0x03, 0x1b
        /*002e*/ 	.short	0x00ff


	//----- nvinfo : EIATTR_MERCURY_ISA_VERSION
	.align		4
        /*0030*/ 	.byte	0x03, 0x5f
        /*0032*/ 	.short	0x0000


	//----- nvinfo : EIATTR_COOP_GROUP_MASK_REGIDS
	.align		4
        /*0034*/ 	.byte	0x04, 0x29
        /*0036*/ 	.short	(.L_516 - .L_515)


	//   ....[0]....
.L_515:
        /*0038*/ 	.word	0xffffffff


	//   ....[1]....
        /*003c*/ 	.word	0xffffffff


	//   ....[2]....
        /*0040*/ 	.word	0xffffffff


	//   ....[3]....
        /*0044*/ 	.word	0xffffffff


	//   ....[4]....
        /*0048*/ 	.word	0xffffffff


	//   ....[5]....
        /*004c*/ 	.word	0xffffffff


	//----- nvinfo : EIATTR_COOP_GROUP_INSTR_OFFSETS
	.align		4
.L_516:
        /*0050*/ 	.byte	0x04, 0x28
        /*0052*/ 	.short	(.L_518 - .L_517)


	//   ....[0]....
.L_517:
        /*0054*/ 	.word	0x000018b0


	//   ....[1]....
        /*0058*/ 	.word	0x000018d0


	//   ....[2]....
        /*005c*/ 	.word	0x000018f0


	//   ....[3]....
        /*0060*/ 	.word	0x00001910


	//   ....[4]....
        /*0064*/ 	.word	0x00001940


	//   ....[5]....
        /*0068*/ 	.word	0x00001980


	//----- nvinfo : EIATTR_EXIT_INSTR_OFFSETS
	.align		4
.L_518:
        /*006c*/ 	.byte	0x04, 0x1c
        /*006e*/ 	.short	(.L_520 - .L_519)


	//   ....[0]....
.L_519:
        /*0070*/ 	.word	0x00000120


	//   ....[1]....
        /*0074*/ 	.word	0x000019e0


	//   ....[2]....
        /*0078*/ 	.word	0x00001a10


	//----- nvinfo : EIATTR_CTAIDZ_USED
	.align		4
.L_520:
        /*007c*/ 	.byte	0x01, 0x04
	.zero		2


	//----- nvinfo : EIATTR_CRS_STACK_SIZE
	.align		4
        /*0080*/ 	.byte	0x04, 0x1e
        /*0082*/ 	.short	(.L_522 - .L_521)
.L_521:
        /*0084*/ 	.word	0x00000000
.L_522:


//--------------------- .nv.info._ZN5flash25flash_bwd_dot_do_o_kernelILb1E23Flash_bwd_kernel_traitsILi256ELi64ELi32ELi8ELi4ELi1ELi2ELb1ELb1EN7cutlass10bfloat16_tE19Flash_kernel_traitsILi256ELi64ELi32ELi8ES3_EEEEvNS_16Flash_bwd_paramsE --------------------------
	.section	.nv.info._ZN5flash25flash_bwd_dot_do_o_kernelILb1E23Flash_bwd_kernel_traitsILi256ELi64ELi32ELi8ELi4ELi1ELi2ELb1ELb1EN7cutlass10bfloat16_tE19Flash_kernel_traitsILi256ELi64ELi32ELi8ES3_EEEEvNS_16Flash_bwd_paramsE,"",@"SHT_CUDA_INFO"
	.sectionflags	@""
	.align	4


	//----- nvinfo : EIATTR_CUDA_API_VERSION
	.align		4
        /*0000*/ 	.byte	0x04, 0x37
        /*0002*/ 	.short	(.L_524 - .L_523)
.L_523:
        /*0004*/ 	.word	0x00000082


	//----- nvinfo : EIATTR_SW2861232_WAR
	.align		4
.L_524:
        /*0008*/ 	.byte	0x01, 0x35
	.zero		2


	//----- nvinfo : EIATTR_PARAM_CBANK
	.align		4
        /*000c*/ 	.byte	0x04, 0x0a
        /*000e*/ 	.short	(.L_526 - .L_525)
	.align		4
.L_525:
        /*0010*/ 	.word	index@(.nv.constant0._ZN5flash25flash_bwd_dot_do_o_kernelILb1E23Flash_bwd_kernel_traitsILi256ELi64ELi32ELi8ELi4ELi1ELi2ELb1ELb1EN7cutlass10bfloat16_tE19Flash_kernel_traitsILi256ELi64ELi32ELi8ES3_EEEEvNS_16Flash_bwd_paramsE)
        /*0014*/ 	.short	0x0160
        /*0016*/ 	.short	0x0280


	//----- nvinfo : EIATTR_CBANK_PARAM_SIZE
	.align		4
.L_526:
        /*0018*/ 	.byte	0x03, 0x19
        /*001a*/ 	.short	0x0280


	//----- nvinfo : EIATTR_KPARAM_INFO
	.align		4
        /*001c*/ 	.byte	0x04, 0x17
        /*001e*/ 	.short	(.L_528 - .L_527)
.L_527:
        /*0020*/ 	.word	0x00000000
        /*0024*/ 	.short	0x0000
        /*0026*/ 	.short	0x0000
        /*0028*/ 	.byte	0x00, 0xf0, 0x01, 0x0a


	//----- nvinfo : EIATTR_MAXREG_COUNT
	.align		4
.L_528:
        /*002c*/ 	.byte	0x03, 0x1b
        /*002e*/ 	.short	0x00ff


	//----- nvinfo : EIATTR_MERCURY_ISA_VERSION
	.align		4
        /*0030*/ 	.byte	0x03, 0x5f
        /*0032*/ 	.short	0x0000


	//----- nvinfo : EIATTR_COOP_GROUP_MASK_REGIDS
	.align		4
        /*0034*/ 	.byte	0x04, 0x29
        /*0036*/ 	.short	(.L_530 - .L_529)


	//   ....[0]....
.L_529:
        /*0038*/ 	.word	0xffffffff


	//   ....[1]....
        /*003c*/ 	.word	0xffffffff


	//   ....[2]....
        /*0040*/ 	.word	0xffffffff


	//   ....[3]....
        /*0044*/ 	.word	0xffffffff


	//   ....[4]....
        /*0048*/ 	.word	0xffffffff


	//   ....[5]....
        /*004c*/ 	.word	0xffffffff


	//----- nvinfo : EIATTR_COOP_GROUP_INSTR_OFFSETS
	.align		4
.L_530:
        /*0050*/ 	.byte	0x04, 0x28
        /*0052*/ 	.short	(.L_532 - .L_531)


	//   ....[0]....
.L_531:
        /*0054*/ 	.word	0x00001bf0


	//   ....[1]....
        /*0058*/ 	.word	0x00001c00


	//   ....[2]....
        /*005c*/ 	.word	0x00001c30


	//   ....[3]....
        /*0060*/ 	.word	0x00001c50


	//   ....[4]....
        /*0064*/ 	.word	0x00001c90


	//   ....[5]....
        /*0068*/ 	.word	0x00001cb0


	//----- nvinfo : EIATTR_EXIT_INSTR_OFFSETS
	.align		4
.L_532:
        /*006c*/ 	.byte	0x04, 0x1c
        /*006e*/ 	.short	(.L_534 - .L_533)


	//   ....[0]....
.L_533:
        /*0070*/ 	.word	0x00000120


	//   ....[1]....
        /*0074*/ 	.word	0x00001e70


	//----- nvinfo : EIATTR_CTAIDZ_USED
	.align		4
.L_534:
        /*0078*/ 	.byte	0x01, 0x04
	.zero		2


	//----- nvinfo : EIATTR_CRS_STACK_SIZE
	.align		4
        /*007c*/ 	.byte	0x04, 0x1e
        /*007e*/ 	.short	(.L_536 - .L_535)
.L_535:
        /*0080*/ 	.word	0x00000000
.L_536:


//--------------------- .nv.info._ZN5flash44flash_bwd_dq_dk_dv_loop_seqk_parallel_kernelI23Flash_bwd_kernel_traitsILi256ELi64ELi64ELi8ELi4ELi2ELi2ELb0ELb1EN7cutlass10bfloat16_tE19Flash_kernel_traitsILi256ELi64ELi64ELi8ES3_EELb0ELb0ELb0ELb0ELb0ELb0ELb0EEEvNS_16Flash_bwd_paramsE --------------------------
	.section	.nv.info._ZN5flash44flash_bwd_dq_dk_dv_loop_seqk_parallel_kernelI23Flash_bwd_kernel_traitsILi256ELi64ELi64ELi8ELi4ELi2ELi2ELb0ELb1EN7cutlass10bfloat16_tE19Flash_kernel_traitsILi256ELi64ELi64ELi8ES3_EELb0ELb0ELb0ELb0ELb0ELb0ELb0EEEvNS_16Flash_bwd_paramsE,"",@"SHT_CUDA_INFO"
	.sectionflags	@""
	.align	4


	//----- nvinfo : EIATTR_CUDA_API_VERSION
	.align		4
        /*0000*/ 	.byte	0x04, 0x37
        /*0002*/ 	.short	(.L_538 - .L_537)
.L_537:
        /*0004*/ 	.word	0x00000082


	//----- nvinfo : EIATTR_SW2861232_WAR
	.align		4
.L_538:
        /*0008*/ 	.byte	0x01, 0x35
	.zero		2


	//----- nvinfo : EIATTR_PARAM_CBANK
	.align		4
        /*000c*/ 	.byte	0x04, 0x0a
        /*000e*/ 	.short	(.L_540 - .L_539)
	.align		4
.L_539:
        /*0010*/ 	.word	index@(.nv.constant0._ZN5flash44flash_bwd_dq_dk_dv_loop_seqk_parallel_kernelI23Flash_bwd_kernel_traitsILi256ELi64ELi64ELi8ELi4ELi2ELi2ELb0ELb1EN7cutlass10bfloat16_tE19Flash_kernel_traitsILi256ELi64ELi64ELi8ES3_EELb0ELb0ELb0ELb0ELb0ELb0ELb0EEEvNS_16Flash_bwd_paramsE)
        /*0014*/ 	.short	0x0160
        /*0016*/ 	.short	0x0280


	//----- nvinfo : EIATTR_CBANK_PARAM_SIZE
	.align		4
.L_540:
        /*0018*/ 	.byte	0x03, 0x19
        /*001a*/ 	.short	0x0280


	//----- nvinfo : EIATTR_KPARAM_INFO
	.align		4
        /*001c*/ 	.byte	0x04, 0x17
        /*001e*/ 	.short	(.L_542 - .L_541)
.L_541:
        /*0020*/ 	.word	0x00000000
        /*0024*/ 	.short	0x0000
        /*0026*/ 	.short	0x0000
        /*0028*/ 	.byte	0x00, 0xf0, 0x01, 0x0a


	//----- nvinfo : EIATTR_MAXREG_COUNT
	.align		4
.L_542:
        /*002c*/ 	.byte	0x03, 0x1b
        /*002e*/ 	.short	0x00ff


	//----- nvinfo : EIATTR_NUM_BARRIERS
	.align		4
        /*0030*/ 	.byte	0x02, 0x4c
        /*0032*/ 	.byte	0x01
	.zero		1


	//----- nvinfo : EIATTR_MERCURY_ISA_VERSION
	.align		4
        /*0034*/ 	.byte	0x03, 0x5f
        /*0036*/ 	.short	0x0000


	//----- nvinfo : EIATTR_EXIT_INSTR_OFFSETS
	.align		4
        /*0038*/ 	.byte	0x04, 0x1c
        /*003a*/ 	.short	(.L_544 - .L_543)


	//   ....[0]....
.L_543:
        /*003c*/ 	.word	0x00000090


	//   ....[1]....
        /*0040*/ 	.word	0x00009ef0


	//----- nvinfo : EIATTR_CTAIDZ_USED
	.align		4
.L_544:
        /*0044*/ 	.byte	0x01, 0x04
	.zero		2


	//----- nvinfo : EIATTR_CRS_STACK_SIZE
	.align		4
        /*0048*/ 	.byte	0x04, 0x1e
        /*004a*/ 	.short	(.L_546 - .L_545)
.L_545:
        /*004c*/ 	.word	0x00000000
.L_546:


//--------------------- .nv.info._ZN5flash44flash_bwd_dq_dk_dv_loop_seqk_parallel_kernelI23Flash_bwd_kernel_traitsILi256ELi64ELi64ELi8ELi4ELi2ELi2ELb0ELb1EN7cutlass10bfloat16_tE19Flash_kernel_traitsILi256ELi64ELi64ELi8ES3_EELb0ELb0ELb1ELb0ELb0ELb0ELb0EEEvNS_16Flash_bwd_paramsE --------------------------
	.section	.nv.info._ZN5flash44flash_bwd_dq_dk_dv_loop_seqk_parallel_kernelI23Flash_bwd_kernel_traitsILi256ELi64ELi64ELi8ELi4ELi2ELi2ELb0ELb1EN7cutlass10bfloat16_tE19Flash_kernel_traitsILi256ELi64ELi64ELi8ES3_EELb0ELb0ELb1ELb0ELb0ELb0ELb0EEEvNS_16Flash_bwd_paramsE,"",@"SHT_CUDA_INFO"
	.sectionflags	@""
	.align	4


	//----- nvinfo : EIATTR_CUDA_API_VERSION
	.align		4
        /*0000*/ 	.byte	0x04, 0x37
        /*0002*/ 	.short	(.L_548 - .L_547)
.L_547:
        /*0004*/ 	.word	0x00000082


	//----- nvinfo : EIATTR_SW2861232_WAR
	.align		4
.L_548:
        /*0008*/ 	.byte	0x01, 0x35
	.zero		2


	//----- nvinfo : EIATTR_PARAM_CBANK
	.align		4
        /*000c*/ 	.byte	0x04, 0x0a
        /*000e*/ 	.short	(.L_550 - .L_549)
	.align		4
.L_549:
        /*0010*/ 	.word	index@(.nv.constant0._ZN5flash44flash_bwd_dq_dk_dv_loop_seqk_parallel_kernelI23Flash_bwd_kernel_traitsILi256ELi64ELi64ELi8ELi4ELi2ELi2ELb0ELb1EN7cutlass10bfloat16_tE19Flash_kernel_traitsILi256ELi64ELi64ELi8ES3_EELb0ELb0ELb1ELb0ELb0ELb0ELb0EEEvNS_16Flash_bwd_paramsE)
        /*0014*/ 	.short	0x0160
        /*0016*/ 	.short	0x0280


	//----- nvinfo : EIATTR_CBANK_PARAM_SIZE
	.align		4
.L_550:
        /*0018*/ 	.byte	0x03, 0x19
        /*001a*/ 	.short	0x0280


	//----- nvinfo : EIATTR_KPARAM_INFO
	.align		4
        /*001c*/ 	.byte	0x04, 0x17
        /*001e*/ 	.short	(.L_552 - .L_551)
.L_551:
        /*0020*/ 	.word	0x00000000
        /*0024*/ 	.short	0x0000
        /*0026*/ 	.short	0x0000
        /*0028*/ 	.byte	0x00, 0xf0, 0x01, 0x0a


	//----- nvinfo : EIATTR_MAXREG_COUNT
	.align		4
.L_552:
        /*002c*/ 	.byte	0x03, 0x1b
        /*002e*/ 	.short	0x00ff


	//----- nvinfo : EIATTR_NUM_BARRIERS
	.align		4
        /*0030*/ 	.byte	0x02, 0x4c
        /*0032*/ 	.byte	0x01
	.zero		1


	//----- nvinfo : EIATTR_MERCURY_ISA_VERSION
	.align		4
        /*0034*/ 	.byte	0x03, 0x5f
        /*0036*/ 	.short	0x0000


	//----- nvinfo : EIATTR_EXIT_INSTR_OFFSETS
	.align		4
        /*0038*/ 	.byte	0x04, 0x1c
        /*003a*/ 	.short	(.L_554 - .L_553)


	//   ....[0]....
.L_553:
        /*003c*/ 	.word	0x00000090


	//   ....[1]....
        /*0040*/ 	.word	0x0000a080


	//----- nvinfo : EIATTR_CTAIDZ_USED
	.align		4
.L_554:
        /*0044*/ 	.byte	0x01, 0x04
	.zero		2


	//----- nvinfo : EIATTR_CRS_STACK_SIZE
	.align		4
        /*0048*/ 	.byte	0x04, 0x1e
        /*004a*/ 	.short	(.L_556 - .L_555)
.L_555:
        /*004c*/ 	.word	0x00000000
.L_556:


//--------------------- .nv.info._ZN5flash44flash_bwd_dq_dk_dv_loop_seqk_parallel_kernelI23Flash_bwd_kernel_traitsILi256ELi64ELi64ELi8ELi4ELi2ELi2ELb0ELb1EN7cutlass10bfloat16_tE19Flash_kernel_traitsILi256ELi64ELi64ELi8ES3_EELb0ELb0ELb0ELb0ELb0ELb1ELb0EEEvNS_16Flash_bwd_paramsE --------------------------
	.section	.nv.info._ZN5flash44flash_bwd_dq_dk_dv_loop_seqk_parallel_kernelI23Flash_bwd_kernel_traitsILi256ELi64ELi64ELi8ELi4ELi2ELi2ELb0ELb1EN7cutlass10bfloat16_tE19Flash_kernel_traitsILi256ELi64ELi64ELi8ES3_EELb0ELb0ELb0ELb0ELb0ELb1ELb0EEEvNS_16Flash_bwd_paramsE,"",@"SHT_CUDA_INFO"
	.sectionflags	@""
	.align	4


	//----- nvinfo : EIATTR_CUDA_API_VERSION
	.align		4
        /*0000*/ 	.byte	0x04, 0x37
        /*0002*/ 	.short	(.L_558 - .L_557)
.L_557:
        /*0004*/ 	.word	0x00000082


	//----- nvinfo : EIATTR_SW2861232_WAR
	.align		4
.L_558:
        /*0008*/ 	.byte	0x01, 0x35
	.zero		2


	//----- nvinfo : EIATTR_PARAM_CBANK
	.align		4
        /*000c*/ 	.byte	0x04, 0x0a
        /*000e*/ 	.short	(.L_560 - .L_559)
	.align		4
.L_559:
        /*0010*/ 	.word	index@(.nv.constant0._ZN5flash44flash_bwd_dq_dk_dv_loop_seqk_parallel_kernelI23Flash_bwd_kernel_traitsILi256ELi64ELi64ELi8ELi4ELi2ELi2ELb0ELb1EN7cutlass10bfloat16_tE19Flash_kernel_traitsILi256ELi64ELi64ELi8ES3_EELb0ELb0ELb0ELb0ELb0ELb1ELb0EEEvNS_16Flash_bwd_paramsE)
        /*0014*/ 	.short	0x0160
        /*0016*/ 	.short	0x0280


	//----- nvinfo : EIATTR_CBANK_PARAM_SIZE
	.align		4
.L_560:
        /*0018*/ 	.byte	0x03, 0x19
        /*001a*/ 	.short	0x0280


	//----- nvinfo : EIATTR_KPARAM_INFO
	.align		4
        /*001c*/ 	.byte	0x04, 0x17
        /*001e*/ 	.short	(.L_562 - .L_561)
.L_561:
        /*0020*/ 	.word	0x00000000
        /*0024*/ 	.short	0x0000
        /*0026*/ 	.short	0x0000
        /*0028*/ 	.byte	0x00, 0xf0, 0x01, 0x0a


	//----- nvinfo : EIATTR_MAXREG_COUNT
	.align		4
.L_562:
        /*002c*/ 	.byte	0x03, 0x1b
        /*002e*/ 	.short	0x00ff


	//----- nvinfo : EIATTR_NUM_BARRIERS
	.align		4
        /*0030*/ 	.byte	0x02, 0x4c
        /*0032*/ 	.byte	0x01
	.zero		1


	//----- nvinfo : EIATTR_MERCURY_ISA_VERSION
	.align		4
        /*0034*/ 	.byte	0x03, 0x5f
        /*0036*/ 	.short	0x0000


	//----- nvinfo : EIATTR_EXIT_INSTR_OFFSETS
	.align		4
        /*0038*/ 	.byte	0x04, 0x1c
        /*003a*/ 	.short	(.L_564 - .L_563)


	//   ....[0]....
.L_563:
        /*003c*/ 	.word	0x00000090


	//   ....[1]....
        /*0040*/ 	.word	0x00008550


	//----- nvinfo : EIATTR_CTAIDZ_USED
	.align		4
.L_564:
        /*0044*/ 	.byte	0x01, 0x04
	.zero		2


	//----- nvinfo : EIATTR_CRS_STACK_SIZE
	.align		4
        /*0048*/ 	.byte	0x04, 0x1e
        /*004a*/ 	.short	(.L_566 - .L_565)
.L_565:
        /*004c*/ 	.word	0x00000000
.L_566:


//--------------------- .nv.info._ZN5flash44flash_bwd_dq_dk_dv_loop_seqk_parallel_kernelI23Flash_bwd_kernel_traitsILi256ELi64ELi64ELi8ELi4ELi2ELi2ELb0ELb1EN7cutlass10bfloat16_tE19Flash_kernel_traitsILi256ELi64ELi64ELi8ES3_EELb0ELb0ELb0ELb1ELb0ELb0ELb0EEEvNS_16Flash_bwd_paramsE --------------------------
	.section	.nv.info._ZN5flash44flash_bwd_dq_dk_dv_loop_seqk_parallel_kernelI23Flash_bwd_kernel_traitsILi256ELi64ELi64ELi8ELi4ELi2ELi2ELb0ELb1EN7cutlass10bfloat16_tE19Flash_kernel_traitsILi256ELi64ELi64ELi8ES3_EELb0ELb0ELb0ELb1ELb0ELb0ELb0EEEvNS_16Flash_bwd_paramsE,"",@"SHT_CUDA_INFO"
	.sectionflags	@""
	.align	4


	//----- nvinfo : EIATTR_CUDA_API_VERSION
	.align		4
        /*0000*/ 	.byte	0x04, 0x37
        /*0002*/ 	.short	(.L_568 - .L_567)
.L_567:
        /*0004*/ 	.word	0x00000082


	//----- nvinfo : EIATTR_SW2861232_WAR
	.align		4
.L_568:
        /*0008*/ 	.byte	0x01, 0x35
	.zero		2


	//----- nvinfo : EIATTR_PARAM_CBANK
	.align		4
        /*000c*/ 	.byte	0x04, 0x0a
        /*000e*/ 	.short	(.L_570 - .L_569)
	.align		4
.L_569:
        /*0010*/ 	.word	index@(.nv.constant0._ZN5flash44flash_bwd_dq_dk_dv_loop_seqk_parallel_kernelI23Flash_bwd_kernel_traitsILi256ELi64ELi64ELi8ELi4ELi2ELi2ELb0ELb1EN7cutlass10bfloat16_tE19Flash_kernel_traitsILi256ELi64ELi64ELi8ES3_EELb0ELb0ELb0ELb1ELb0ELb0ELb0EEEvNS_16Flash_bwd_paramsE)
        /*0014*/ 	.short	0x0160
        /*0016*/ 	.short	0x0280


	//----- nvinfo : EIATTR_CBANK_PARAM_SIZE
	.align		4
.L_570:
        /*0018*/ 	.byte	0x03, 0x19
        /*001a*/ 	.short	0x0280


	//----- nvinfo : EIATTR_KPARAM_INFO
	.align		4
        /*001c*/ 	.byte	0x04, 0x17
        /*001e*/ 	.short	(.L_572 - .L_571)
.L_571:
        /*0020*/ 	.word	0x00000000
        /*0024*/ 	.short	0x0000
        /*0026*/ 	.short	0x0000
        /*0028*/ 	.byte	0x00, 0xf0, 0x01, 0x0a


	//----- nvinfo : EIATTR_MAXREG_COUNT
	.align		4
.L_572:
        /*002c*/ 	.byte	0x03, 0x1b
        /*002e*/ 	.short	0x00ff


	//----- nvinfo : EIATTR_NUM_BARRIERS
	.align		4
        /*0030*/ 	.byte	0x02, 0x4c
        /*0032*/ 	.byte	0x01
	.zero		1


	//----- nvinfo : EIATTR_MERCURY_ISA_VERSION
	.align		4
        /*0034*/ 	.byte	0x03, 0x5f
        /*0036*/ 	.short	0x0000


	//----- nvinfo : EIATTR_EXIT_INSTR_OFFSETS
	.align		4
        /*0038*/ 	.byte	0x04, 0x1c
        /*003a*/ 	.short	(.L_574 - .L_573)


	//   ....[0]....
.L_573:
        /*003c*/ 	.word	0x00000090


	//   ....[1]....
        /*0040*/ 	.word	0x0000a330


	//----- nvinfo : EIATTR_CTAIDZ_USED
	.align		4
.L_574:
        /*0044*/ 	.byte	0x01, 0x04
	.zero		2


	//----- nvinfo : EIATTR_CRS_STACK_SIZE
	.align		4
        /*0048*/ 	.byte	0x04, 0x1e
        /*004a*/ 	.short	(.L_576 - .L_575)
.L_575:
        /*004c*/ 	.word	0x00000000
.L_576:


//--------------------- .nv.info._ZN5flash44flash_bwd_dq_dk_dv_loop_seqk_parallel_kernelI23Flash_bwd_kernel_traitsILi256ELi64ELi64ELi8ELi4ELi2ELi2ELb0ELb1EN7cutlass10bfloat16_tE19Flash_kernel_traitsILi256ELi64ELi64ELi8ES3_EELb0ELb0ELb1ELb0ELb0ELb1ELb0EEEvNS_16Flash_bwd_paramsE --------------------------
	.section	.nv.info._ZN5flash44flash_bwd_dq_dk_dv_loop_seqk_parallel_kernelI23Flash_bwd_kernel_traitsILi256ELi64ELi64ELi8ELi4ELi2ELi2ELb0ELb1EN7cutlass10bfloat16_tE19Flash_kernel_traitsILi256ELi64ELi64ELi8ES3_EELb0ELb0ELb1ELb0ELb0ELb1ELb0EEEvNS_16Flash_bwd_paramsE,"",@"SHT_CUDA_INFO"
	.sectionflags	@""
	.align	4


	//----- nvinfo : EIATTR_CUDA_API_VERSION
	.align		4
        /*0000*/ 	.byte	0x04, 0x37
        /*0002*/ 	.short	(.L_578 - .L_577)
.L_577:
        /*0004*/ 	.word	0x00000082


	//----- nvinfo : EIATTR_SW2861232_WAR
	.align		4
.L_578:
        /*0008*/ 	.byte	0x01, 0x35
	.zero		2


	//----- nvinfo : EIATTR_PARAM_CBANK
	.align		4
        /*000c*/ 	.byte	0x04, 0x0a
        /*000e*/ 	.short	(.L_580 - .L_579)
	.align		4
.L_579:
        /*0010*/ 	.word	index@(.nv.constant0._ZN5flash44flash_bwd_dq_dk_dv_loop_seqk_parallel_kernelI23Flash_bwd_kernel_traitsILi256ELi64ELi64ELi8ELi4ELi2ELi2ELb0ELb1EN7cutlass10bfloat16_tE19Flash_kernel_traitsILi256ELi64ELi64ELi8ES3_EELb0ELb0ELb1ELb0ELb0ELb1ELb0EEEvNS_16Flash_bwd_paramsE)
        /*0014*/ 	.short	0x0160
        /*0016*/ 	.short	0x0280


	//----- nvinfo : EIATTR_CBANK_PARAM_SIZE
	.align		4
.L_580:
        /*0018*/ 	.byte	0x03, 0x19
        /*001a*/ 	.short	0x0280


	//----- nvinfo : EIATTR_KPARAM_INFO
	.align		4
        /*001c*/ 	.byte	0x04, 0x17
        /*001e*/ 	.short	(.L_582 - .L_581)
.L_581:
        /*0020*/ 	.word	0x00000000
        /*0024*/ 	.short	0x0000
        /*0026*/ 	.short	0x0000
        /*0028*/ 	.byte	0x00, 0xf0, 0x01, 0x0a


	//----- nvinfo : EIATTR_MAXREG_COUNT
	.align		4
.L_582:
        /*002c*/ 	.byte	0x03, 0x1b
        /*002e*/ 	.short	0x00ff


	//----- nvinfo : EIATTR_NUM_BARRIERS
	.align		4
        /*0030*/ 	.byte	0x02, 0x4c
        /*0032*/ 	.byte	0x01
	.zero		1


	//----- nvinfo : EIATTR_MERCURY_ISA_VERSION
	.align		4
        /*0034*/ 	.byte	0x03, 0x5f
        /*0036*/ 	.short	0x0000


	//----- nvinfo : EIATTR_EXIT_INSTR_OFFSETS
	.align		4
        /*0038*/ 	.byte	0x04, 0x1c
        /*003a*/ 	.short	(.L_584 - .L_583)


	//   ....[0]....
.L_583:
        /*003c*/ 	.word	0x00000090


	//   ....[1]....
        /*0040*/ 	.word	0x00008730


	//----- nvinfo : EIATTR_CTAIDZ_USED
	.align		4
.L_584:
        /*0044*/ 	.byte	0x01, 0x04
	.zero		2


	//----- nvinfo : EIATTR_CRS_STACK_SIZE
	.align		4
        /*0048*/ 	.byte	0x04, 0x1e
        /*004a*/ 	.short	(.L_586 - .L_585)
.L_585:
        /*004c*/ 	.word	0x00000000
.L_586:


//--------------------- .nv.info._ZN5flash44flash_bwd_dq_dk_dv_loop_seqk_parallel_kernelI23Flash_bwd_kernel_traitsILi256ELi64ELi64ELi8ELi4ELi2ELi2ELb0ELb1EN7cutlass10bfloat16_tE19Flash_kernel_traitsILi256ELi64ELi64ELi8ES3_EELb0ELb0ELb1ELb1ELb0ELb0ELb0EEEvNS_16Flash_bwd_paramsE --------------------------
	.section	.nv.info._ZN5flash44flash_bwd_dq_dk_dv_loop_seqk_parallel_kernelI23Flash_bwd_kernel_traitsILi256ELi64ELi64ELi8ELi4ELi2ELi2ELb0ELb1EN7cutlass10bfloat16_tE19Flash_kernel_traitsILi256ELi64ELi64ELi8ES3_EELb0ELb0ELb1ELb1ELb0ELb0ELb0EEEvNS_16Flash_bwd_paramsE,"",@"SHT_CUDA_INFO"
	.sectionflags	@""
	.align	4


	//----- nvinfo : EIATTR_CUDA_API_VERSION
	.align		4
        /*0000*/ 	.byte	0x04, 0x37
        /*0002*/ 	.short	(.L_588 - .L_587)
.L_587:
        /*0004*/ 	.word	0x00000082


	//----- nvinfo : EIATTR_SW2861232_WAR
	.align		4
.L_588:
        /*0008*/ 	.byte	0x01, 0x35
	.zero		2


	//----- nvinfo : EIATTR_PARAM_CBANK
	.align		4
        /*000c*/ 	.byte	0x04, 0x0a
        /*000e*/ 	.short	(.L_590 - .L_589)
	.align		4
.L_589:
        /*0010*/ 	.word	index@(.nv.constant0._ZN5flash44flash_bwd_dq_dk_dv_loop_seqk_parallel_kernelI23Flash_bwd_kernel_traitsILi256ELi64ELi64ELi8ELi4ELi2ELi2ELb0ELb1EN7cutlass10bfloat16_tE19Flash_kernel_traitsILi256ELi64ELi64ELi8ES3_EELb0ELb0ELb1ELb1ELb0ELb0ELb0EEEvNS_16Flash_bwd_paramsE)
        /*0014*/ 	.short	0x0160
        /*0016*/ 	.short	0x0280


	//----- nvinfo : EIATTR_CBANK_PARAM_SIZE
	.align		4
.L_590:
        /*0018*/ 	.byte	0x03, 0x19
        /*001a*/ 	.short	0x0280


	//----- nvinfo : EIATTR_KPARAM_INFO
	.align		4
        /*001c*/ 	.byte	0x04, 0x17
        /*001e*/ 	.short	(.L_592 - .L_591)
.L_591:
        /*0020*/ 	.word	0x00000000
        /*0024*/ 	.short	0x0000
        /*0026*/ 	.short	0x0000
        /*0028*/ 	.byte	0x00, 0xf0, 0x01, 0x0a


	//----- nvinfo : EIATTR_MAXREG_COUNT
	.align		4
.L_592:
        /*002c*/ 	.byte	0x03, 0x1b
        /*002e*/ 	.short	0x00ff


	//----- nvinfo : EIATTR_NUM_BARRIERS
	.align		4
        /*0030*/ 	.byte	0x02, 0x4c
        /*0032*/ 	.byte	0x01
	.zero		1


	//----- nvinfo : EIATTR_MERCURY_ISA_VERSION
	.align		4
        /*0034*/ 	.byte	0x03, 0x5f
        /*0036*/ 	.short	0x0000


	//----- nvinfo : EIATTR_EXIT_INSTR_OFFSETS
	.align		4
        /*0038*/ 	.byte	0x04, 0x1c
        /*003a*/ 	.short	(.L_594 - .L_593)


	//   ....[0]....
.L_593:
        /*003c*/ 	.word	0x00000090


	//   ....[1]....
        /*0040*/ 	.word	0x0000a550


	//----- nvinfo : EIATTR_CTAIDZ_USED
	.align		4
.L_594:
        /*0044*/ 	.byte	0x01, 0x04
	.zero		2


	//----- nvinfo : EIATTR_CRS_STACK_SIZE
	.align		4
        /*0048*/ 	.byte	0x04, 0x1e
        /*004a*/ 	.short	(.L_596 - .L_595)
.L_595:
        /*004c*/ 	.word	0x00000000
.L_596:


//--------------------- .nv.info._ZN5flash44flash_bwd_dq_dk_dv_loop_seqk_parallel_kernelI23Flash_bwd_kernel_traitsILi256ELi64ELi64ELi8ELi4ELi2ELi2ELb0ELb0EN7cutlass10bfloat16_tE19Flash_kernel_traitsILi256ELi64ELi64ELi8ES3_EELb0ELb0ELb0ELb0ELb0ELb0ELb0EEEvNS_16Flash_bwd_paramsE --------------------------
	.section	.nv.info._ZN5flash44flash_bwd_dq_dk_dv_loop_seqk_parallel_kernelI23Flash_bwd_kernel_traitsILi256ELi64ELi64ELi8ELi4ELi2ELi2ELb0ELb0EN7cutlass10bfloat16_tE19Flash_kernel_traitsILi256ELi64ELi64ELi8ES3_EELb0ELb0ELb0ELb0ELb0ELb0ELb0EEEvNS_16Flash_bwd_paramsE,"",@"SHT_CUDA_INFO"
	.sectionflags	@""
	.align	4


	//----- nvinfo : EIATTR_CUDA_API_VERSION
	.align		4
        /*0000*/ 	.byte	0x04, 0x37
        /*0002*/ 	.short	(.L_598 - .L_597)
.L_597:
        /*0004*/ 	.word	0x00000082


	//----- nvinfo : EIATTR_SW2861232_WAR
	.align		4
.L_598:
        /*0008*/ 	.byte	0x01, 0x35
	.zero		2


	//----- nvinfo : EIATTR_PARAM_CBANK
	.align		4
        /*000c*/ 	.byte	0x04, 0x0a
        /*000e*/ 	.short	(.L_600 - .L_599)
	.align		4
.L_599:
        /*0010*/ 	.word	index@(.nv.constant0._ZN5flash44flash_bwd_dq_dk_dv_loop_seqk_parallel_kernelI23Flash_bwd_kernel_traitsILi256ELi64ELi64ELi8ELi4ELi2ELi2ELb0ELb0EN7cutlass10bfloat16_tE19Flash_kernel_traitsILi256ELi64ELi64ELi8ES3_EELb0ELb0ELb0ELb0ELb0ELb0ELb0EEEvNS_16Flash_bwd_paramsE)
        /*0014*/ 	.short	0x0160
        /*0016*/ 	.short	0x0280


	//----- nvinfo : EIATTR_CBANK_PARAM_SIZE
	.align		4
.L_600:
        /*0018*/ 	.byte	0x03, 0x19
        /*001a*/ 	.short	0x0280


	//----- nvinfo : EIATTR_KPARAM_INFO
	.align		4
        /*001c*/ 	.byte	0x04, 0x17
        /*001e*/ 	.short	(.L_602 - .L_601)
.L_601:
        /*0020*/ 	.word	0x00000000
        /*0024*/ 	.short	0x0000
        /*0026*/ 	.short	0x0000
        /*0028*/ 	.byte	0x00, 0xf0, 0x01, 0x0a


	//----- nvinfo : EIATTR_MAXREG_COUNT
	.align		4
.L_602:
        /*002c*/ 	.byte	0x03, 0x1b
        /*002e*/ 	.short	0x00ff


	//----- nvinfo : EIATTR_NUM_BARRIERS
	.align		4
        /*0030*/ 	.byte	0x02, 0x4c
        /*0032*/ 	.byte	0x01
	.zero		1


	//----- nvinfo : EIATTR_ANNOTATIONS
	.align		4
        /*0034*/ 	.byte	0x04, 0x55
        /*0036*/ 	.short	(.L_604 - .L_603)


	//   ....[0]....
.L_603:
        /*0038*/ 	.word	0x00000001
        /*003c*/ 	.byte	0xb0, 0x07, 0x00, 0x00, 0x01, 0x00, 0x00, 0x00, 0xf0, 0x08, 0x00, 0x00, 0x01, 0x00, 0x00, 0x00
        /* <DEDUP_REMOVED lines=22> */
        /*01ac*/ 	.byte	0xd0, 0x9d, 0x00, 0x00


	//----- nvinfo : EIATTR_MERCURY_ISA_VERSION
	.align		4
.L_604:
        /*01b0*/ 	.byte	0x03, 0x5f
        /*01b2*/ 	.short	0x0000


	//----- nvinfo : EIATTR_EXIT_INSTR_OFFSETS
	.align		4
        /*01b4*/ 	.byte	0x04, 0x1c
        /*01b6*/ 	.short	(.L_606 - .L_605)


	//   ....[0]....
.L_605:
        /*01b8*/ 	.word	0x000000a0


	//   ....[1]....
        /*01bc*/ 	.word	0x0000b120


	//----- nvinfo : EIATTR_CTAIDZ_USED
	.align		4
.L_606:
        /*01c0*/ 	.byte	0x01, 0x04
	.zero		2


	//----- nvinfo : EIATTR_CRS_STACK_SIZE
	.align		4
        /*01c4*/ 	.byte	0x04, 0x1e
        /*01c6*/ 	.short	(.L_608 - .L_607)
.L_607:
        /*01c8*/ 	.word	0x00000000
.L_608:


//--------------------- .nv.info._ZN5flash44flash_bwd_dq_dk_dv_loop_seqk_parallel_kernelI23Flash_bwd_kernel_traitsILi256ELi64ELi64ELi8ELi4ELi2ELi2ELb0ELb0EN7cutlass10bfloat16_tE19Flash_kernel_traitsILi256ELi64ELi64ELi8ES3_EELb0ELb0ELb1ELb0ELb0ELb0ELb0EEEvNS_16Flash_bwd_paramsE --------------------------
	.section	.nv.info._ZN5flash44flash_bwd_dq_dk_dv_loop_seqk_parallel_kernelI23Flash_bwd_kernel_traitsILi256ELi64ELi64ELi8ELi4ELi2ELi2ELb0ELb0EN7cutlass10bfloat16_tE19Flash_kernel_traitsILi256ELi64ELi64ELi8ES3_EELb0ELb0ELb1ELb0ELb0ELb0ELb0EEEvNS_16Flash_bwd_paramsE,"",@"SHT_CUDA_INFO"
	.sectionflags	@""
	.align	4


	//----- nvinfo : EIATTR_CUDA_API_VERSION
	.align		4
        /*0000*/ 	.byte	0x04, 0x37
        /*0002*/ 	.short	(.L_610 - .L_609)
.L_609:
        /*0004*/ 	.word	0x00000082


	//----- nvinfo : EIATTR_SW2861232_WAR
	.align		4
.L_610:
        /*0008*/ 	.byte	0x01, 0x35
	.zero		2


	//----- nvinfo : EIATTR_PARAM_CBANK
	.align		4
        /*000c*/ 	.byte	0x04, 0x0a
        /*000e*/ 	.short	(.L_612 - .L_611)
	.align		4
.L_611:
        /*0010*/ 	.word	index@(.nv.constant0._ZN5flash44flash_bwd_dq_dk_dv_loop_seqk_parallel_kernelI23Flash_bwd_kernel_traitsILi256ELi64ELi64ELi8ELi4ELi2ELi2ELb0ELb0EN7cutlass10bfloat16_tE19Flash_kernel_traitsILi256ELi64ELi64ELi8ES3_EELb0ELb0ELb1ELb0ELb0ELb0ELb0EEEvNS_16Flash_bwd_paramsE)
        /*0014*/ 	.short	0x0160
        /*0016*/ 	.short	0x0280


	//----- nvinfo : EIATTR_CBANK_PARAM_SIZE
	.align		4
.L_612:
        /*0018*/ 	.byte	0x03, 0x19
        /*001a*/ 	.short	0x0280


	//----- nvinfo : EIATTR_KPARAM_INFO
	.align		4
        /*001c*/ 	.byte	0x04, 0x17
        /*001e*/ 	.short	(.L_614 - .L_613)
.L_613:
        /*0020*/ 	.word	0x00000000
        /*0024*/ 	.short	0x0000
        /*0026*/ 	.short	0x0000
        /*0028*/ 	.byte	0x00, 0xf0, 0x01, 0x0a


	//----- nvinfo : EIATTR_MAXREG_COUNT
	.align		4
.L_614:
        /*002c*/ 	.byte	0x03, 0x1b
        /*002e*/ 	.short	0x00ff


	//----- nvinfo : EIATTR_NUM_BARRIERS
	.align		4
        /*0030*/ 	.byte	0x02, 0x4c
        /*0032*/ 	.byte	0x01
	.zero		1


	//----- nvinfo : EIATTR_ANNOTATIONS
	.align		4
        /*0034*/ 	.byte	0x04, 0x55
        /*0036*/ 	.short	(.L_616 - .L_615)


	//   ....[0]....
.L_615:
        /*0038*/ 	.word	0x00000001
        /*003c*/ 	.byte	0x00, 0x08, 0x00, 0x00, 0x01, 0x00, 0x00, 0x00, 0x20, 0x09, 0x00, 0x00, 0x01, 0x00, 0x00, 0x00
        /*004c*/ 	.byte	0xa0, 0x0a, 0x00, 0x00, 0x01, 0x00, 0x00, 0x00, 0x60, 0x27, 0x00, 0x00, 0x01, 0x00, 0x00, 0x00
        /*005c*/ 	.byte	0x10, 0x37, 0x00, 0x00, 0x01, 0x00, 0x00, 0x00, 0x50, 0x55, 0x00, 0x00, 0x01, 0x00, 0x00, 0x00
        /*006c*/ 	.byte	0x80, 0x55, 0x00, 0x00, 0x01, 0x00, 0x00, 0x00, 0xc0, 0x9f, 0x00, 0x00


	//----- nvinfo : EIATTR_MERCURY_ISA_VERSION
	.align		4
.L_616:
        /*0078*/ 	.byte	0x03, 0x5f
        /*007a*/ 	.short	0x0000


	//----- nvinfo : EIATTR_EXIT_INSTR_OFFSETS
	.align		4
        /*007c*/ 	.byte	0x04, 0x1c
        /*007e*/ 	.short	(.L_618 - .L_617)


	//   ....[0]....
.L_617:
        /*0080*/ 	.word	0x000000a0


	//   ....[1]....
        /*0084*/ 	.word	0x0000a940


	//----- nvinfo : EIATTR_CTAIDZ_USED
	.align		4
.L_618:
        /*0088*/ 	.byte	0x01, 0x04
	.zero		2


	//----- nvinfo : EIATTR_CRS_STACK_SIZE
	.align		4
        /*008c*/ 	.byte	0x04, 0x1e
        /*008e*/ 	.short	(.L_620 - .L_619)
.L_619:
        /*0090*/ 	.word	0x00000000
.L_620:


//--------------------- .nv.info._ZN5flash44flash_bwd_dq_dk_dv_loop_seqk_parallel_kernelI23Flash_bwd_kernel_traitsILi256ELi64ELi64ELi8ELi4ELi2ELi2ELb0ELb0EN7cutlass10bfloat16_tE19Flash_kernel_traitsILi256ELi64ELi64ELi8ES3_EELb0ELb0ELb0ELb0ELb0ELb1ELb0EEEvNS_16Flash_bwd_paramsE --------------------------
	.section	.nv.info._ZN5flash44flash_bwd_dq_dk_dv_loop_seqk_parallel_kernelI23Flash_bwd_kernel_traitsILi256ELi64ELi64ELi8ELi4ELi2ELi2ELb0ELb0EN7cutlass10bfloat16_tE19Flash_kernel_traitsILi256ELi64ELi64ELi8ES3_EELb0ELb0ELb0ELb0ELb0ELb1ELb0EEEvNS_16Flash_bwd_paramsE,"",@"SHT_CUDA_INFO"
	.sectionflags	@""
	.align	4


	//----- nvinfo : EIATTR_CUDA_API_VERSION
	.align		4
        /*0000*/ 	.byte	0x04, 0x37
        /*0002*/ 	.short	(.L_622 - .L_621)
.L_621:
        /*0004*/ 	.word	0x00000082


	//----- nvinfo : EIATTR_SW2861232_WAR
	.align		4
.L_622:
        /*0008*/ 	.byte	0x01, 0x35
	.zero		2


	//----- nvinfo : EIATTR_PARAM_CBANK
	.align		4
        /*000c*/ 	.byte	0x04, 0x0a
        /*000e*/ 	.short	(.L_624 - .L_623)
	.align		4
.L_623:
        /*0010*/ 	.word	index@(.nv.constant0._ZN5flash44flash_bwd_dq_dk_dv_loop_seqk_parallel_kernelI23Flash_bwd_kernel_traitsILi256ELi64ELi64ELi8ELi4ELi2ELi2ELb0ELb0EN7cutlass10bfloat16_tE19Flash_kernel_traitsILi256ELi64ELi64ELi8ES3_EELb0ELb0ELb0ELb0ELb0ELb1ELb0EEEvNS_16Flash_bwd_paramsE)
        /*0014*/ 	.short	0x0160
        /*0016*/ 	.short	0x0280


	//----- nvinfo : EIATTR_CBANK_PARAM_SIZE
	.align		4
.L_624:
        /*0018*/ 	.byte	0x03, 0x19
        /*001a*/ 	.short	0x0280


	//----- nvinfo : EIATTR_KPARAM_INFO
	.align		4
        /*001c*/ 	.byte	0x04, 0x17
        /*001e*/ 	.short	(.L_626 - .L_625)
.L_625:
        /*0020*/ 	.word	0x00000000
        /*0024*/ 	.short	0x0000
        /*0026*/ 	.short	0x0000
        /*0028*/ 	.byte	0x00, 0xf0, 0x01, 0x0a


	//----- nvinfo : EIATTR_MAXREG_COUNT
	.align		4
.L_626:
        /*002c*/ 	.byte	0x03, 0x1b
        /*002e*/ 	.short	0x00ff


	//----- nvinfo : EIATTR_NUM_BARRIERS
	.align		4
        /*0030*/ 	.byte	0x02, 0x4c
        /*0032*/ 	.byte	0x01
	.zero		1


	//----- nvinfo : EIATTR_ANNOTATIONS
	.align		4
        /*0034*/ 	.byte	0x04, 0x55
        /*0036*/ 	.short	(.L_628 - .L_627)


	//   ....[0]....
.L_627:
        /* <DEDUP_REMOVED lines=22> */
        /*018c*/ 	.byte	0xf0, 0x82, 0x00, 0x00, 0x01, 0x00, 0x00, 0x00, 0xe0, 0x8c, 0x00, 0x00


	//----- nvinfo : EIATTR_MERCURY_ISA_VERSION
	.align		4
.L_628:
        /*0198*/ 	.byte	0x03, 0x5f
        /*019a*/ 	.short	0x0000


	//----- nvinfo : EIATTR_EXIT_INSTR_OFFSETS
	.align		4
        /*019c*/ 	.byte	0x04, 0x1c
        /*019e*/ 	.short	(.L_630 - .L_629)


	//   ....[0]....
.L_629:
        /*01a0*/ 	.word	0x000000a0


	//   ....[1]....
        /*01a4*/ 	.word	0x000093e0


	//----- nvinfo : EIATTR_CTAIDZ_USED
	.align		4
.L_630:
        /*01a8*/ 	.byte	0x01, 0x04
	.zero		2


	//----- nvinfo : EIATTR_CRS_STACK_SIZE
	.align		4
        /*01ac*/ 	.byte	0x04, 0x1e
        /*01ae*/ 	.short	(.L_632 - .L_631)
.L_631:
        /*01b0*/ 	.word	0x00000000
.L_632:


//--------------------- .nv.info._ZN5flash44flash_bwd_dq_dk_dv_loop_seqk_parallel_kernelI23Flash_bwd_kernel_traitsILi256ELi64ELi64ELi8ELi4ELi2ELi2ELb0ELb0EN7cutlass10bfloat16_tE19Flash_kernel_traitsILi256ELi64ELi64ELi8ES3_EELb0ELb0ELb0ELb1ELb0ELb0ELb0EEEvNS_16Flash_bwd_paramsE --------------------------
	.section	.nv.info._ZN5flash44flash_bwd_dq_dk_dv_loop_seqk_parallel_kernelI23Flash_bwd_kernel_traitsILi256ELi64ELi64ELi8ELi4ELi2ELi2ELb0ELb0EN7cutlass10bfloat16_tE19Flash_kernel_traitsILi256ELi64ELi64ELi8ES3_EELb0ELb0ELb0ELb1ELb0ELb0ELb0EEEvNS_16Flash_bwd_paramsE,"",@"SHT_CUDA_INFO"
	.sectionflags	@""
	.align	4


	//----- nvinfo : EIATTR_CUDA_API_VERSION
	.align		4
        /*0000*/ 	.byte	0x04, 0x37
        /*0002*/ 	.short	(.L_634 - .L_633)
.L_633:
        /*0004*/ 	.word	0x00000082


	//----- nvinfo : EIATTR_SW2861232_WAR
	.align		4
.L_634:
        /*0008*/ 	.byte	0x01, 0x35
	.zero		2


	//----- nvinfo : EIATTR_PARAM_CBANK
	.align		4
        /*000c*/ 	.byte	0x04, 0x0a
        /*000e*/ 	.short	(.L_636 - .L_635)
	.align		4
.L_635:
        /*0010*/ 	.word	index@(.nv.constant0._ZN5flash44flash_bwd_dq_dk_dv_loop_seqk_parallel_kernelI23Flash_bwd_kernel_traitsILi256ELi64ELi64ELi8ELi4ELi2ELi2ELb0ELb0EN7cutlass10bfloat16_tE19Flash_kernel_traitsILi256ELi64ELi64ELi8ES3_EELb0ELb0ELb0ELb1ELb0ELb0ELb0EEEvNS_16Flash_bwd_paramsE)
        /*0014*/ 	.short	0x0160
        /*0016*/ 	.short	0x0280


	//----- nvinfo : EIATTR_CBANK_PARAM_SIZE
	.align		4
.L_636:
        /*0018*/ 	.byte	0x03, 0x19
        /*001a*/ 	.short	0x0280


	//----- nvinfo : EIATTR_KPARAM_INFO
	.align		4
        /*001c*/ 	.byte	0x04, 0x17
        /*001e*/ 	.short	(.L_638 - .L_637)
.L_637:
        /*0020*/ 	.word	0x00000000
        /*0024*/ 	.short	0x0000
        /*0026*/ 	.short	0x0000
        /*0028*/ 	.byte	0x00, 0xf0, 0x01, 0x0a


	//----- nvinfo : EIATTR_MAXREG_COUNT
	.align		4
.L_638:
        /*002c*/ 	.byte	0x03, 0x1b
        /*002e*/ 	.short	0x00ff


	//----- nvinfo : EIATTR_NUM_BARRIERS
	.align		4
        /*0030*/ 	.byte	0x02, 0x4c
        /*0032*/ 	.byte	0x01
	.zero		1


	//----- nvinfo : EIATTR_ANNOTATIONS
	.align		4
        /*0034*/ 	.byte	0x04, 0x55
        /*0036*/ 	.short	(.L_640 - .L_639)


	//   ....[0]....
.L_639:
        /* <DEDUP_REMOVED lines=26> */


	//----- nvinfo : EIATTR_MERCURY_ISA_VERSION
	.align		4
.L_640:
        /*01c8*/ 	.byte	0x03, 0x5f
        /*01ca*/ 	.short	0x0000


	//----- nvinfo : EIATTR_EXIT_INSTR_OFFSETS
	.align		4
        /*01cc*/ 	.byte	0x04, 0x1c
        /*01ce*/ 	.short	(.L_642 - .L_641)


	//   ....[0]....
.L_641:
        /*01d0*/ 	.word	0x000000a0


	//   ....[1]....
        /*01d4*/ 	.word	0x0000b640


	//----- nvinfo : EIATTR_CTAIDZ_USED
	.align		4
.L_642:
        /*01d8*/ 	.byte	0x01, 0x04
	.zero		2


	//----- nvinfo : EIATTR_CRS_STACK_SIZE
	.align		4
        /*01dc*/ 	.byte	0x04, 0x1e
        /*01de*/ 	.short	(.L_644 - .L_643)
.L_643:
        /*01e0*/ 	.word	0x00000000
.L_644:


//--------------------- .nv.info._ZN5flash44flash_bwd_dq_dk_dv_loop_seqk_parallel_kernelI23Flash_bwd_kernel_traitsILi256ELi64ELi64ELi8ELi4ELi2ELi2ELb0ELb0EN7cutlass10bfloat16_tE19Flash_kernel_traitsILi256ELi64ELi64ELi8ES3_EELb0ELb0ELb1ELb0ELb0ELb1ELb0EEEvNS_16Flash_bwd_paramsE --------------------------
	.section	.nv.info._ZN5flash44flash_bwd_dq_dk_dv_loop_seqk_parallel_kernelI23Flash_bwd_kernel_traitsILi256ELi64ELi64ELi8ELi4ELi2ELi2ELb0ELb0EN7cutlass10bfloat16_tE19Flash_kernel_traitsILi256ELi64ELi64ELi8ES3_EELb0ELb0ELb1ELb0ELb0ELb1ELb0EEEvNS_16Flash_bwd_paramsE,"",@"SHT_CUDA_INFO"
	.sectionflags	@""
	.align	4


	//----- nvinfo : EIATTR_CUDA_API_VERSION
	.align		4
        /*0000*/ 	.byte	0x04, 0x37
        /*0002*/ 	.short	(.L_646 - .L_645)
.L_645:
        /*0004*/ 	.word	0x00000082


	//----- nvinfo : EIATTR_SW2861232_WAR
	.align		4
.L_646:
        /*0008*/ 	.byte	0x01, 0x35
	.zero		2


	//----- nvinfo : EIATTR_PARAM_CBANK
	.align		4
        /*000c*/ 	.byte	0x04, 0x0a
        /*000e*/ 	.short	(.L_648 - .L_647)
	.align		4
.L_647:
        /*0010*/ 	.word	index@(.nv.constant0._ZN5flash44flash_bwd_dq_dk_dv_loop_seqk_parallel_kernelI23Flash_bwd_kernel_traitsILi256ELi64ELi64ELi8ELi4ELi2ELi2ELb0ELb0EN7cutlass10bfloat16_tE19Flash_kernel_traitsILi256ELi64ELi64ELi8ES3_EELb0ELb0ELb1ELb0ELb0ELb1ELb0EEEvNS_16Flash_bwd_paramsE)
        /*0014*/ 	.short	0x0160
        /*0016*/ 	.short	0x0280


	//----- nvinfo : EIATTR_CBANK_PARAM_SIZE
	.align		4
.L_648:
        /*0018*/ 	.byte	0x03, 0x19
        /*001a*/ 	.short	0x0280


	//----- nvinfo : EIATTR_KPARAM_INFO
	.align		4
        /*001c*/ 	.byte	0x04, 0x17
        /*001e*/ 	.short	(.L_650 - .L_649)
.L_649:
        /*0020*/ 	.word	0x00000000
        /*0024*/ 	.short	0x0000
        /*0026*/ 	.short	0x0000
        /*0028*/ 	.byte	0x00, 0xf0, 0x01, 0x0a


	//----- nvinfo : EIATTR_MAXREG_COUNT
	.align		4
.L_650:
        /*002c*/ 	.byte	0x03, 0x1b
        /*002e*/ 	.short	0x00ff


	//----- nvinfo : EIATTR_NUM_BARRIERS
	.align		4
        /*0030*/ 	.byte	0x02, 0x4c
        /*0032*/ 	.byte	0x01
	.zero		1


	//----- nvinfo : EIATTR_MERCURY_ISA_VERSION
	.align		4
        /*0034*/ 	.byte	0x03, 0x5f
        /*0036*/ 	.short	0x0000


	//----- nvinfo : EIATTR_EXIT_INSTR_OFFSETS
	.align		4
        /*0038*/ 	.byte	0x04, 0x1c
        /*003a*/ 	.short	(.L_652 - .L_651)


	//   ....[0]....
.L_651:
        /*003c*/ 	.word	0x00000090


	//   ....[1]....
        /*0040*/ 	.word	0x00008ad0


	//----- nvinfo : EIATTR_CTAIDZ_USED
	.align		4
.L_652:
        /*0044*/ 	.byte	0x01, 0x04
	.zero		2


	//----- nvinfo : EIATTR_CRS_STACK_SIZE
	.align		4
        /*0048*/ 	.byte	0x04, 0x1e
        /*004a*/ 	.short	(.L_654 - .L_653)
.L_653:
        /*004c*/ 	.word	0x00000000
.L_654:


//--------------------- .nv.info._ZN5flash44flash_bwd_dq_dk_dv_loop_seqk_parallel_kernelI23Flash_bwd_kernel_traitsILi256ELi64ELi64ELi8ELi4ELi2ELi2ELb0ELb0EN7cutlass10bfloat16_tE19Flash_kernel_traitsILi256ELi64ELi64ELi8ES3_EELb0ELb0ELb1ELb1ELb0ELb0ELb0EEEvNS_16Flash_bwd_paramsE --------------------------
	.section	.nv.info._ZN5flash44flash_bwd_dq_dk_dv_loop_seqk_parallel_kernelI23Flash_bwd_kernel_traitsILi256ELi64ELi64ELi8ELi4ELi2ELi2ELb0ELb0EN7cutlass10bfloat16_tE19Flash_kernel_traitsILi256ELi64ELi64ELi8ES3_EELb0ELb0ELb1ELb1ELb0ELb0ELb0EEEvNS_16Flash_bwd_paramsE,"",@"SHT_CUDA_INFO"
	.sectionflags	@""
	.align	4


	//----- nvinfo : EIATTR_CUDA_API_VERSION
	.align		4
        /*0000*/ 	.byte	0x04, 0x37
        /*0002*/ 	.short	(.L_656 - .L_655)
.L_655:
        /*0004*/ 	.word	0x00000082


	//----- nvinfo : EIATTR_SW2861232_WAR
	.align		4
.L_656:
        /*0008*/ 	.byte	0x01, 0x35
	.zero		2


	//----- nvinfo : EIATTR_PARAM_CBANK
	.align		4
        /*000c*/ 	.byte	0x04, 0x0a
        /*000e*/ 	.short	(.L_658 - .L_657)
	.align		4
.L_657:
        /*0010*/ 	.word	index@(.nv.constant0._ZN5flash44flash_bwd_dq_dk_dv_loop_seqk_parallel_kernelI23Flash_bwd_kernel_traitsILi256ELi64ELi64ELi8ELi4ELi2ELi2ELb0ELb0EN7cutlass10bfloat16_tE19Flash_kernel_traitsILi256ELi64ELi64ELi8ES3_EELb0ELb0ELb1ELb1ELb0ELb0ELb0EEEvNS_16Flash_bwd_paramsE)
        /*0014*/ 	.short	0x0160
        /*0016*/ 	.short	0x0280


	//----- nvinfo : EIATTR_CBANK_PARAM_SIZE
	.align		4
.L_658:
        /*0018*/ 	.byte	0x03, 0x19
        /*001a*/ 	.short	0x0280


	//----- nvinfo : EIATTR_KPARAM_INFO
	.align		4
        /*001c*/ 	.byte	0x04, 0x17
        /*001e*/ 	.short	(.L_660 - .L_659)
.L_659:
        /*0020*/ 	.word	0x00000000
        /*0024*/ 	.short	0x0000
        /*0026*/ 	.short	0x0000
        /*0028*/ 	.byte	0x00, 0xf0, 0x01, 0x0a


	//----- nvinfo : EIATTR_MAXREG_COUNT
	.align		4
.L_660:
        /*002c*/ 	.byte	0x03, 0x1b
        /*002e*/ 	.short	0x00ff


	//----- nvinfo : EIATTR_NUM_BARRIERS
	.align		4
        /*0030*/ 	.byte	0x02, 0x4c
        /*0032*/ 	.byte	0x01
	.zero		1


	//----- nvinfo : EIATTR_MERCURY_ISA_VERSION
	.align		4
        /*0034*/ 	.byte	0x03, 0x5f
        /*0036*/ 	.short	0x0000


	//----- nvinfo : EIATTR_EXIT_INSTR_OFFSETS
	.align		4
        /*0038*/ 	.byte	0x04, 0x1c
        /*003a*/ 	.short	(.L_662 - .L_661)


	//   ....[0]....
.L_661:
        /*003c*/ 	.word	0x00000090


	//   ....[1]....
        /*0040*/ 	.word	0x0000ad60


	//----- nvinfo : EIATTR_CTAIDZ_USED
	.align		4
.L_662:
        /*0044*/ 	.byte	0x01, 0x04
	.zero		2


	//----- nvinfo : EIATTR_CRS_STACK_SIZE
	.align		4
        /*0048*/ 	.byte	0x04, 0x1e
        /*004a*/ 	.short	(.L_664 - .L_663)
.L_663:
        /*004c*/ 	.word	0x00000000
.L_664:


//--------------------- .nv.info._ZN5flash27flash_bwd_convert_dq_kernelI23Flash_bwd_kernel_traitsILi256ELi64ELi64ELi8ELi4ELi2ELi2ELb0ELb1EN7cutlass10bfloat16_tE19Flash_kernel_traitsILi256ELi64ELi64ELi8ES3_EEEEvNS_16Flash_bwd_paramsEi --------------------------
	.section	.nv.info._ZN5flash27flash_bwd_convert_dq_kernelI23Flash_bwd_kernel_traitsILi256ELi64ELi64ELi8ELi4ELi2ELi2ELb0ELb1EN7cutlass10bfloat16_tE19Flash_kernel_traitsILi256ELi64ELi64ELi8ES3_EEEEvNS_16Flash_bwd_paramsEi,"",@"SHT_CUDA_INFO"
	.sectionflags	@""
	.align	4


	//----- nvinfo : EIATTR_CUDA_API_VERSION
	.align		4
        /*0000*/ 	.byte	0x04, 0x37
        /*0002*/ 	.short	(.L_666 - .L_665)
.L_665:
        /*0004*/ 	.word	0x00000082


	//----- nvinfo : EIATTR_SW2861232_WAR
	.align		4
.L_666:
        /*0008*/ 	.byte	0x01, 0x35
	.zero		2


	//----- nvinfo : EIATTR_PARAM_CBANK
	.align		4
        /*000c*/ 	.byte	0x04, 0x0a
        /*000e*/ 	.short	(.L_668 - .L_667)
	.align		4
.L_667:
        /*0010*/ 	.word	index@(.nv.constant0._ZN5flash27flash_bwd_convert_dq_kernelI23Flash_bwd_kernel_traitsILi256ELi64ELi64ELi8ELi4ELi2ELi2ELb0ELb1EN7cutlass10bfloat16_tE19Flash_kernel_traitsILi256ELi64ELi64ELi8ES3_EEEEvNS_16Flash_bwd_paramsEi)
        /*0014*/ 	.short	0x0160
        /*0016*/ 	.short	0x0284


	//----- nvinfo : EIATTR_CBANK_PARAM_SIZE
	.align		4
.L_668:
        /*0018*/ 	.byte	0x03, 0x19
        /*001a*/ 	.short	0x0284


	//----- nvinfo : EIATTR_KPARAM_INFO
	.align		4
        /*001c*/ 	.byte	0x04, 0x17
        /*001e*/ 	.short	(.L_670 - .L_669)
.L_669:
        /*0020*/ 	.word	0x00000000
        /*0024*/ 	.short	0x0001
        /*0026*/ 	.short	0x0280
        /*0028*/ 	.byte	0x00, 0xf0, 0x11, 0x00


	//----- nvinfo : EIATTR_KPARAM_INFO
	.align		4
.L_670:
        /*002c*/ 	.byte	0x04, 0x17
        /*002e*/ 	.short	(.L_672 - .L_671)
.L_671:
        /*0030*/ 	.word	0x00000000
        /*0034*/ 	.short	0x0000
        /*0036*/ 	.short	0x0000
        /*0038*/ 	.byte	0x00, 0xf0, 0x01, 0x0a


	//----- nvinfo : EIATTR_MAXREG_COUNT
	.align		4
.L_672:
        /*003c*/ 	.byte	0x03, 0x1b
        /*003e*/ 	.short	0x00ff


	//----- nvinfo : EIATTR_NUM_BARRIERS
	.align		4
        /*0040*/ 	.byte	0x02, 0x4c
        /*0042*/ 	.byte	0x01
	.zero		1


	//----- nvinfo : EIATTR_MERCURY_ISA_VERSION
	.align		4
        /*0044*/ 	.byte	0x03, 0x5f
        /*0046*/ 	.short	0x0000


	//----- nvinfo : EIATTR_EXIT_INSTR_OFFSETS
	.align		4
        /*0048*/ 	.byte	0x04, 0x1c
        /*004a*/ 	.short	(.L_674 - .L_673)


	//   ....[0]....
.L_673:
        /*004c*/ 	.word	0x00000170


	//   ....[1]....
        /*0050*/ 	.word	0x000021b0


	//   ....[2]....
        /*0054*/ 	.word	0x000022d0


	//   ....[3]....
        /*0058*/ 	.word	0x000022f0


	//----- nvinfo : EIATTR_CTAIDZ_USED
	.align		4
.L_674:
        /*005c*/ 	.byte	0x01, 0x04
	.zero		2


	//----- nvinfo : EIATTR_CRS_STACK_SIZE
	.align		4
        /*0060*/ 	.byte	0x04, 0x1e
        /*0062*/ 	.short	(.L_676 - .L_675)
.L_675:
        /*0064*/ 	.word	0x00000000
.L_676:


//--------------------- .nv.info._ZN5flash44flash_bwd_dq_dk_dv_loop_seqk_parallel_kernelI23Flash_bwd_kernel_traitsILi256ELi64ELi64ELi8ELi4ELi2ELi2ELb0ELb1EN7cutlass10bfloat16_tE19Flash_kernel_traitsILi256ELi64ELi64ELi8ES3_EELb1ELb0ELb0ELb0ELb0ELb0ELb0EEEvNS_16Flash_bwd_paramsE --------------------------
	.section	.nv.info._ZN5flash44flash_bwd_dq_dk_dv_loop_seqk_parallel_kernelI23Flash_bwd_kernel_traitsILi256ELi64ELi64ELi8ELi4ELi2ELi2ELb0ELb1EN7cutlass10bfloat16_tE19Flash_kernel_traitsILi256ELi64ELi64ELi8ES3_EELb1ELb0ELb0ELb0ELb0ELb0ELb0EEEvNS_16Flash_bwd_paramsE,"",@"SHT_CUDA_INFO"
	.sectionflags	@""
	.align	4


	//----- nvinfo : EIATTR_CUDA_API_VERSION
	.align		4
        /*0000*/ 	.byte	0x04, 0x37
        /*0002*/ 	.short	(.L_678 - .L_677)
.L_677:
        /*0004*/ 	.word	0x00000082


	//----- nvinfo : EIATTR_SW2861232_WAR
	.align		4
.L_678:
        /*0008*/ 	.byte	0x01, 0x35
	.zero		2


	//----- nvinfo : EIATTR_PARAM_CBANK
	.align		4
        /*000c*/ 	.byte	0x04, 0x0a
        /*000e*/ 	.short	(.L_680 - .L_679)
	.align		4
.L_679:
        /*0010*/ 	.word	index@(.nv.constant0._ZN5flash44flash_bwd_dq_dk_dv_loop_seqk_parallel_kernelI23Flash_bwd_kernel_traitsILi256ELi64ELi64ELi8ELi4ELi2ELi2ELb0ELb1EN7cutlass10bfloat16_tE19Flash_kernel_traitsILi256ELi64ELi64ELi8ES3_EELb1ELb0ELb0ELb0ELb0ELb0ELb0EEEvNS_16Flash_bwd_paramsE)
        /*0014*/ 	.short	0x0160
        /*0016*/ 	.short	0x0280


	//----- nvinfo : EIATTR_CBANK_PARAM_SIZE
	.align		4
.L_680:
        /*0018*/ 	.byte	0x03, 0x19
        /*001a*/ 	.short	0x0280


	//----- nvinfo : EIATTR_KPARAM_INFO
	.align		4
        /*001c*/ 	.byte	0x04, 0x17
        /*001e*/ 	.short	(.L_682 - .L_681)
.L_681:
        /*0020*/ 	.word	0x00000000
        /*0024*/ 	.short	0x0000
        /*0026*/ 	.short	0x0000
        /*0028*/ 	.byte	0x00, 0xf0, 0x01, 0x0a


	//----- nvinfo : EIATTR_MAXREG_COUNT
	.align		4
.L_682:
        /*002c*/ 	.byte	0x03, 0x1b
        /*002e*/ 	.short	0x00ff


	//----- nvinfo : EIATTR_NUM_BARRIERS
	.align		4
        /*0030*/ 	.byte	0x02, 0x4c
        /*0032*/ 	.byte	0x01
	.zero		1


	//----- nvinfo : EIATTR_MERCURY_ISA_VERSION
	.align		4
        /*0034*/ 	.byte	0x03, 0x5f
        /*0036*/ 	.short	0x0000


	//----- nvinfo : EIATTR_EXIT_INSTR_OFFSETS
	.align		4
        /*0038*/ 	.byte	0x04, 0x1c
        /*003a*/ 	.short	(.L_684 - .L_683)


	//   ....[0]....
.L_683:
        /*003c*/ 	.word	0x00000090


	//   ....[1]....
        /*0040*/ 	.word	0x0000ac20


	//----- nvinfo : EIATTR_CTAIDZ_USED
	.align		4
.L_684:
        /*0044*/ 	.byte	0x01, 0x04
	.zero		2


	//----- nvinfo : EIATTR_CRS_STACK_SIZE
	.align		4
        /*0048*/ 	.byte	0x04, 0x1e
        /*004a*/ 	.short	(.L_686 - .L_685)
.L_685:
        /*004c*/ 	.word	0x00000000
.L_686:


//--------------------- .nv.info._ZN5flash44flash_bwd_dq_dk_dv_loop_seqk_parallel_kernelI23Flash_bwd_kernel_traitsILi256ELi64ELi64ELi8ELi4ELi2ELi2ELb0ELb1EN7cutlass10bfloat16_tE19Flash_kernel_traitsILi256ELi64ELi64ELi8ES3_EELb0ELb0ELb0ELb0ELb0ELb0ELb1EEEvNS_16Flash_bwd_paramsE --------------------------
	.section	.nv.info._ZN5flash44flash_bwd_dq_dk_dv_loop_seqk_parallel_kernelI23Flash_bwd_kernel_traitsILi256ELi64ELi64ELi8ELi4ELi2ELi2ELb0ELb1EN7cutlass10bfloat16_tE19Flash_kernel_traitsILi256ELi64ELi64ELi8ES3_EELb0ELb0ELb0ELb0ELb0ELb0ELb1EEEvNS_16Flash_bwd_paramsE,"",@"SHT_CUDA_INFO"
	.sectionflags	@""
	.align	4


	//----- nvinfo : EIATTR_CUDA_API_VERSION
	.align		4
        /*0000*/ 	.byte	0x04, 0x37
        /*0002*/ 	.short	(.L_688 - .L_687)
.L_687:
        /*0004*/ 	.word	0x00000082


	//----- nvinfo : EIATTR_SW2861232_WAR
	.align		4
.L_688:
        /*0008*/ 	.byte	0x01, 0x35
	.zero		2


	//----- nvinfo : EIATTR_PARAM_CBANK
	.align		4
        /*000c*/ 	.byte	0x04, 0x0a
        /*000e*/ 	.short	(.L_690 - .L_689)
	.align		4
.L_689:
        /*0010*/ 	.word	index@(.nv.constant0._ZN5flash44flash_bwd_dq_dk_dv_loop_seqk_parallel_kernelI23Flash_bwd_kernel_traitsILi256ELi64ELi64ELi8ELi4ELi2ELi2ELb0ELb1EN7cutlass10bfloat16_tE19Flash_kernel_traitsILi256ELi64ELi64ELi8ES3_EELb0ELb0ELb0ELb0ELb0ELb0ELb1EEEvNS_16Flash_bwd_paramsE)
        /*0014*/ 	.short	0x0160
        /*0016*/ 	.short	0x0280


	//----- nvinfo : EIATTR_CBANK_PARAM_SIZE
	.align		4
.L_690:
        /*0018*/ 	.byte	0x03, 0x19
        /*001a*/ 	.short	0x0280


	//----- nvinfo : EIATTR_KPARAM_INFO
	.align		4
        /*001c*/ 	.byte	0x04, 0x17
        /*001e*/ 	.short	(.L_692 - .L_691)
.L_691:
        /*0020*/ 	.word	0x00000000
        /*0024*/ 	.short	0x0000
        /*0026*/ 	.short	0x0000
        /*0028*/ 	.byte	0x00, 0xf0, 0x01, 0x0a


	//----- nvinfo : EIATTR_MAXREG_COUNT
	.align		4
.L_692:
        /*002c*/ 	.byte	0x03, 0x1b
        /*002e*/ 	.short	0x00ff


	//----- nvinfo : EIATTR_NUM_BARRIERS
	.align		4
        /*0030*/ 	.byte	0x02, 0x4c
        /*0032*/ 	.byte	0x01
	.zero		1


	//----- nvinfo : EIATTR_MERCURY_ISA_VERSION
	.align		4
        /*0034*/ 	.byte	0x03, 0x5f
        /*0036*/ 	.short	0x0000


	//----- nvinfo : EIATTR_EXIT_INSTR_OFFSETS
	.align		4
        /*0038*/ 	.byte	0x04, 0x1c
        /*003a*/ 	.short	(.L_694 - .L_693)


	//   ....[0]....
.L_693:
        /*003c*/ 	.word	0x00000090


	//   ....[1]....
        /*0040*/ 	.word	0x0000a440


	//----- nvinfo : EIATTR_CTAIDZ_USED
	.align		4
.L_694:
        /*0044*/ 	.byte	0x01, 0x04
	.zero		2


	//----- nvinfo : EIATTR_CRS_STACK_SIZE
	.align		4
        /*0048*/ 	.byte	0x04, 0x1e
        /*004a*/ 	.short	(.L_696 - .L_695)
.L_695:
        /*004c*/ 	.word	0x00000000
.L_696:


//--------------------- .nv.info._ZN5flash44flash_bwd_dq_dk_dv_loop_seqk_parallel_kernelI23Flash_bwd_kernel_traitsILi256ELi64ELi64ELi8ELi4ELi2ELi2ELb0ELb1EN7cutlass10bfloat16_tE19Flash_kernel_traitsILi256ELi64ELi64ELi8ES3_EELb1ELb0ELb1ELb0ELb0ELb0ELb0EEEvNS_16Flash_bwd_paramsE --------------------------
	.section	.nv.info._ZN5flash44flash_bwd_dq_dk_dv_loop_seqk_parallel_kernelI23Flash_bwd_kernel_traitsILi256ELi64ELi64ELi8ELi4ELi2ELi2ELb0ELb1EN7cutlass10bfloat16_tE19Flash_kernel_traitsILi256ELi64ELi64ELi8ES3_EELb1ELb0ELb1ELb0ELb0ELb0ELb0EEEvNS_16Flash_bwd_paramsE,"",@"SHT_CUDA_INFO"
	.sectionflags	@""
	.align	4


	//----- nvinfo : EIATTR_CUDA_API_VERSION
	.align		4
        /*0000*/ 	.byte	0x04, 0x37
        /*0002*/ 	.short	(.L_698 - .L_697)
.L_697:
        /*0004*/ 	.word	0x00000082


	//----- nvinfo : EIATTR_SW2861232_WAR
	.align		4
.L_698:
        /*0008*/ 	.byte	0x01, 0x35
	.zero		2


	//----- nvinfo : EIATTR_PARAM_CBANK
	.align		4
        /*000c*/ 	.byte	0x04, 0x0a
        /*000e*/ 	.short	(.L_700 - .L_699)
	.align		4
.L_699:
        /*0010*/ 	.word	index@(.nv.constant0._ZN5flash44flash_bwd_dq_dk_dv_loop_seqk_parallel_kernelI23Flash_bwd_kernel_traitsILi256ELi64ELi64ELi8ELi4ELi2ELi2ELb0ELb1EN7cutlass10bfloat16_tE19Flash_kernel_traitsILi256ELi64ELi64ELi8ES3_EELb1ELb0ELb1ELb0ELb0ELb0ELb0EEEvNS_16Flash_bwd_paramsE)
        /*0014*/ 	.short	0x0160
        /*0016*/ 	.short	0x0280


	//----- nvinfo : EIATTR_CBANK_PARAM_SIZE
	.align		4
.L_700:
        /*0018*/ 	.byte	0x03, 0x19
        /*001a*/ 	.short	0x0280


	//----- nvinfo : EIATTR_KPARAM_INFO
	.align		4
        /*001c*/ 	.byte	0x04, 0x17
        /*001e*/ 	.short	(.L_702 - .L_701)
.L_701:
        /*0020*/ 	.word	0x00000000
        /*0024*/ 	.short	0x0000
        /*0026*/ 	.short	0x0000
        /*0028*/ 	.byte	0x00, 0xf0, 0x01, 0x0a


	//----- nvinfo : EIATTR_MAXREG_COUNT
	.align		4
.L_702:
        /*002c*/ 	.byte	0x03, 0x1b
        /*002e*/ 	.short	0x00ff


	//----- nvinfo : EIATTR_NUM_BARRIERS
	.align		4
        /*0030*/ 	.byte	0x02, 0x4c
        /*0032*/ 	.byte	0x01
	.zero		1


	//----- nvinfo : EIATTR_MERCURY_ISA_VERSION
	.align		4
        /*0034*/ 	.byte	0x03, 0x5f
        /*0036*/ 	.short	0x0000


	//----- nvinfo : EIATTR_EXIT_INSTR_OFFSETS
	.align		4
        /*0038*/ 	.byte	0x04, 0x1c
        /*003a*/ 	.short	(.L_704 - .L_703)


	//   ....[0]....
.L_703:
        /*003c*/ 	.word	0x00000090


	//   ....[1]....
        /*0040*/ 	.word	0x0000ae70


	//----- nvinfo : EIATTR_CTAIDZ_USED
	.align		4
.L_704:
        /*0044*/ 	.byte	0x01, 0x04
	.zero		2


	//----- nvinfo : EIATTR_CRS_STACK_SIZE
	.align		4
        /*0048*/ 	.byte	0x04, 0x1e
        /*004a*/ 	.short	(.L_706 - .L_705)
.L_705:
        /*004c*/ 	.word	0x00000000
.L_706:


//--------------------- .nv.info._ZN5flash44flash_bwd_dq_dk_dv_loop_seqk_parallel_kernelI23Flash_bwd_kernel_traitsILi256ELi64ELi64ELi8ELi4ELi2ELi2ELb0ELb1EN7cutlass10bfloat16_tE19Flash_kernel_traitsILi256ELi64ELi64ELi8ES3_EELb0ELb0ELb1ELb0ELb0ELb0ELb1EEEvNS_16Flash_bwd_paramsE --------------------------
	.section	.nv.info._ZN5flash44flash_bwd_dq_dk_dv_loop_seqk_parallel_kernelI23Flash_bwd_kernel_traitsILi256ELi64ELi64ELi8ELi4ELi2ELi2ELb0ELb1EN7cutlass10bfloat16_tE19Flash_kernel_traitsILi256ELi64ELi64ELi8ES3_EELb0ELb0ELb1ELb0ELb0ELb0ELb1EEEvNS_16Flash_bwd_paramsE,"",@"SHT_CUDA_INFO"
	.sectionflags	@""
	.align	4


	//----- nvinfo : EIATTR_CUDA_API_VERSION
	.align		4
        /*0000*/ 	.byte	0x04, 0x37
        /*0002*/ 	.short	(.L_708 - .L_707)
.L_707:
        /*0004*/ 	.word	0x00000082


	//----- nvinfo : EIATTR_SW2861232_WAR
	.align		4
.L_708:
        /*0008*/ 	.byte	0x01, 0x35
	.zero		2


	//----- nvinfo : EIATTR_PARAM_CBANK
	.align		4
        /*000c*/ 	.byte	0x04, 0x0a
        /*000e*/ 	.short	(.L_710 - .L_709)
	.align		4
.L_709:
        /*0010*/ 	.word	index@(.nv.constant0._ZN5flash44flash_bwd_dq_dk_dv_loop_seqk_parallel_kernelI23Flash_bwd_kernel_traitsILi256ELi64ELi64ELi8ELi4ELi2ELi2ELb0ELb1EN7cutlass10bfloat16_tE19Flash_kernel_traitsILi256ELi64ELi64ELi8ES3_EELb0ELb0ELb1ELb0ELb0ELb0ELb1EEEvNS_16Flash_bwd_paramsE)
        /*0014*/ 	.short	0x0160
        /*0016*/ 	.short	0x0280


	//----- nvinfo : EIATTR_CBANK_PARAM_SIZE
	.align		4
.L_710:
        /*0018*/ 	.byte	0x03, 0x19
        /*001a*/ 	.short	0x0280


	//----- nvinfo : EIATTR_KPARAM_INFO
	.align		4
        /*001c*/ 	.byte	0x04, 0x17
        /*001e*/ 	.short	(.L_712 - .L_711)
.L_711:
        /*0020*/ 	.word	0x00000000
        /*0024*/ 	.short	0x0000
        /*0026*/ 	.short	0x0000
        /*0028*/ 	.byte	0x00, 0xf0, 0x01, 0x0a


	//----- nvinfo : EIATTR_MAXREG_COUNT
	.align		4
.L_712:
        /*002c*/ 	.byte	0x03, 0x1b
        /*002e*/ 	.short	0x00ff


	//----- nvinfo : EIATTR_NUM_BARRIERS
	.align		4
        /*0030*/ 	.byte	0x02, 0x4c
        /*0032*/ 	.byte	0x01
	.zero		1


	//----- nvinfo : EIATTR_MERCURY_ISA_VERSION
	.align		4
        /*0034*/ 	.byte	0x03, 0x5f
        /*0036*/ 	.short	0x0000


	//----- nvinfo : EIATTR_EXIT_INSTR_OFFSETS
	.align		4
        /*0038*/ 	.byte	0x04, 0x1c
        /*003a*/ 	.short	(.L_714 - .L_713)


	//   ....[0]....
.L_713:
        /*003c*/ 	.word	0x00000090


	//   ....[1]....
        /*0040*/ 	.word	0x0000a640


	//----- nvinfo : EIATTR_CTAIDZ_USED
	.align		4
.L_714:
        /*0044*/ 	.byte	0x01, 0x04
	.zero		2


	//----- nvinfo : EIATTR_CRS_STACK_SIZE
	.align		4
        /*0048*/ 	.byte	0x04, 0x1e
        /*004a*/ 	.short	(.L_716 - .L_715)
.L_715:
        /*004c*/ 	.word	0x00000000
.L_716:


//--------------------- .nv.info._ZN5flash44flash_bwd_dq_dk_dv_loop_seqk_parallel_kernelI23Flash_bwd_kernel_traitsILi256ELi64ELi64ELi8ELi4ELi2ELi2ELb0ELb1EN7cutlass10bfloat16_tE19Flash_kernel_traitsILi256ELi64ELi64ELi8ES3_EELb1ELb0ELb0ELb0ELb0ELb1ELb0EEEvNS_16Flash_bwd_paramsE --------------------------
	.section	.nv.info._ZN5flash44flash_bwd_dq_dk_dv_loop_seqk_parallel_kernelI23Flash_bwd_kernel_traitsILi256ELi64ELi64ELi8ELi4ELi2ELi2ELb0ELb1EN7cutlass10bfloat16_tE19Flash_kernel_traitsILi256ELi64ELi64ELi8ES3_EELb1ELb0ELb0ELb0ELb0ELb1ELb0EEEvNS_16Flash_bwd_paramsE,"",@"SHT_CUDA_INFO"
	.sectionflags	@""
	.align	4


	//----- nvinfo : EIATTR_CUDA_API_VERSION
	.align		4
        /*0000*/ 	.byte	0x04, 0x37
        /*0002*/ 	.short	(.L_718 - .L_717)
.L_717:
        /*0004*/ 	.word	0x00000082


	//----- nvinfo : EIATTR_SW2861232_WAR
	.align		4
.L_718:
        /*0008*/ 	.byte	0x01, 0x35
	.zero		2


	//----- nvinfo : EIATTR_PARAM_CBANK
	.align		4
        /*000c*/ 	.byte	0x04, 0x0a
        /*000e*/ 	.short	(.L_720 - .L_719)
	.align		4
.L_719:
        /*0010*/ 	.word	index@(.nv.constant0._ZN5flash44flash_bwd_dq_dk_dv_loop_seqk_parallel_kernelI23Flash_bwd_kernel_traitsILi256ELi64ELi64ELi8ELi4ELi2ELi2ELb0ELb1EN7cutlass10bfloat16_tE19Flash_kernel_traitsILi256ELi64ELi64ELi8ES3_EELb1ELb0ELb0ELb0ELb0ELb1ELb0EEEvNS_16Flash_bwd_paramsE)
        /*0014*/ 	.short	0x0160
        /*0016*/ 	.short	0x0280


	//----- nvinfo : EIATTR_CBANK_PARAM_SIZE
	.align		4
.L_720:
        /*0018*/ 	.byte	0x03, 0x19
        /*001a*/ 	.short	0x0280


	//----- nvinfo : EIATTR_KPARAM_INFO
	.align		4
        /*001c*/ 	.byte	0x04, 0x17
        /*001e*/ 	.short	(.L_722 - .L_721)
.L_721:
        /*0020*/ 	.word	0x00000000
        /*0024*/ 	.short	0x0000
        /*0026*/ 	.short	0x0000
        /*0028*/ 	.byte	0x00, 0xf0, 0x01, 0x0a


	//----- nvinfo : EIATTR_MAXREG_COUNT
	.align		4
.L_722:
        /*002c*/ 	.byte	0x03, 0x1b
        /*002e*/ 	.short	0x00ff


	//----- nvinfo : EIATTR_NUM_BARRIERS
	.align		4
        /*0030*/ 	.byte	0x02, 0x4c
        /*0032*/ 	.byte	0x01
	.zero		1


	//----- nvinfo : EIATTR_MERCURY_ISA_VERSION
	.align		4
        /*0034*/ 	.byte	0x03, 0x5f
        /*0036*/ 	.short	0x0000


	//----- nvinfo : EIATTR_EXIT_INSTR_OFFSETS
	.align		4
        /*0038*/ 	.byte	0x04, 0x1c
        /*003a*/ 	.short	(.L_724 - .L_723)


	//   ....[0]....
.L_723:
        /*003c*/ 	.word	0x00000090


	//   ....[1]....
        /*0040*/ 	.word	0x00009300


	//----- nvinfo : EIATTR_CTAIDZ_USED
	.align		4
.L_724:
        /*0044*/ 	.byte	0x01, 0x04
	.zero		2


	//----- nvinfo : EIATTR_CRS_STACK_SIZE
	.align		4
        /*0048*/ 	.byte	0x04, 0x1e
        /*004a*/ 	.short	(.L_726 - .L_725)
.L_725:
        /*004c*/ 	.word	0x00000000
.L_726:


//--------------------- .nv.info._ZN5flash44flash_bwd_dq_dk_dv_loop_seqk_parallel_kernelI23Flash_bwd_kernel_traitsILi256ELi64ELi64ELi8ELi4ELi2ELi2ELb0ELb1EN7cutlass10bfloat16_tE19Flash_kernel_traitsILi256ELi64ELi64ELi8ES3_EELb0ELb0ELb0ELb0ELb0ELb1ELb1EEEvNS_16Flash_bwd_paramsE --------------------------
	.section	.nv.info._ZN5flash44flash_bwd_dq_dk_dv_loop_seqk_parallel_kernelI23Flash_bwd_kernel_traitsILi256ELi64ELi64ELi8ELi4ELi2ELi2ELb0ELb1EN7cutlass10bfloat16_tE19Flash_kernel_traitsILi256ELi64ELi64ELi8ES3_EELb0ELb0ELb0ELb0ELb0ELb1ELb1EEEvNS_16Flash_bwd_paramsE,"",@"SHT_CUDA_INFO"
	.sectionflags	@""
	.align	4


	//----- nvinfo : EIATTR_CUDA_API_VERSION
	.align		4
        /*0000*/ 	.byte	0x04, 0x37
        /*0002*/ 	.short	(.L_728 - .L_727)
.L_727:
        /*0004*/ 	.word	0x00000082


	//----- nvinfo : EIATTR_SW2861232_WAR
	.align		4
.L_728:
        /*0008*/ 	.byte	0x01, 0x35
	.zero		2


	//----- nvinfo : EIATTR_PARAM_CBANK
	.align		4
        /*000c*/ 	.byte	0x04, 0x0a
        /*000e*/ 	.short	(.L_730 - .L_729)
	.align		4
.L_729:
        /*0010*/ 	.word	index@(.nv.constant0._ZN5flash44flash_bwd_dq_dk_dv_loop_seqk_parallel_kernelI23Flash_bwd_kernel_traitsILi256ELi64ELi64ELi8ELi4ELi2ELi2ELb0ELb1EN7cutlass10bfloat16_tE19Flash_kernel_traitsILi256ELi64ELi64ELi8ES3_EELb0ELb0ELb0ELb0ELb0ELb1ELb1EEEvNS_16Flash_bwd_paramsE)
        /*0014*/ 	.short	0x0160
        /*0016*/ 	.short	0x0280


	//----- nvinfo : EIATTR_CBANK_PARAM_SIZE
	.align		4
.L_730:
        /*0018*/ 	.byte	0x03, 0x19
        /*001a*/ 	.short	0x0280


	//----- nvinfo : EIATTR_KPARAM_INFO
	.align		4
        /*001c*/ 	.byte	0x04, 0x17
        /*001e*/ 	.short	(.L_732 - .L_731)
.L_731:
        /*0020*/ 	.word	0x00000000
        /*0024*/ 	.short	0x0000
        /*0026*/ 	.short	0x0000
        /*0028*/ 	.byte	0x00, 0xf0, 0x01, 0x0a


	//----- nvinfo : EIATTR_MAXREG_COUNT
	.align		4
.L_732:
        /*002c*/ 	.byte	0x03, 0x1b
        /*002e*/ 	.short	0x00ff


	//----- nvinfo : EIATTR_NUM_BARRIERS
	.align		4
        /*0030*/ 	.byte	0x02, 0x4c
        /*0032*/ 	.byte	0x01
	.zero		1


	//----- nvinfo : EIATTR_MERCURY_ISA_VERSION
	.align		4
        /*0034*/ 	.byte	0x03, 0x5f
        /*0036*/ 	.short	0x0000


	//----- nvinfo : EIATTR_EXIT_INSTR_OFFSETS
	.align		4
        /*0038*/ 	.byte	0x04, 0x1c
        /*003a*/ 	.short	(.L_734 - .L_733)


	//   ....[0]....
.L_733:
        /*003c*/ 	.word	0x00000090


	//   ....[1]....
        /*0040*/ 	.word	0x00008ba0


	//----- nvinfo : EIATTR_CTAIDZ_USED
	.align		4
.L_734:
        /*0044*/ 	.byte	0x01, 0x04
	.zero		2


	//----- nvinfo : EIATTR_CRS_STACK_SIZE
	.align		4
        /*0048*/ 	.byte	0x04, 0x1e
        /*004a*/ 	.short	(.L_736 - .L_735)
.L_735:
        /*004c*/ 	.word	0x00000000
.L_736:


//--------------------- .nv.info._ZN5flash44flash_bwd_dq_dk_dv_loop_seqk_parallel_kernelI23Flash_bwd_kernel_traitsILi256ELi64ELi64ELi8ELi4ELi2ELi2ELb0ELb1EN7cutlass10bfloat16_tE19Flash_kernel_traitsILi256ELi64ELi64ELi8ES3_EELb1ELb0ELb0ELb1ELb0ELb0ELb0EEEvNS_16Flash_bwd_paramsE --------------------------
	.section	.nv.info._ZN5flash44flash_bwd_dq_dk_dv_loop_seqk_parallel_kernelI23Flash_bwd_kernel_traitsILi256ELi64ELi64ELi8ELi4ELi2ELi2ELb0ELb1EN7cutlass10bfloat16_tE19Flash_kernel_traitsILi256ELi64ELi64ELi8ES3_EELb1ELb0ELb0ELb1ELb0ELb0ELb0EEEvNS_16Flash_bwd_paramsE,"",@"SHT_CUDA_INFO"
	.sectionflags	@""
	.align	4


	//----- nvinfo : EIATTR_CUDA_API_VERSION
	.align		4
        /*0000*/ 	.byte	0x04, 0x37
        /*0002*/ 	.short	(.L_738 - .L_737)
.L_737:
        /*0004*/ 	.word	0x00000082


	//----- nvinfo : EIATTR_SW2861232_WAR
	.align		4
.L_738:
        /*0008*/ 	.byte	0x01, 0x35
	.zero		2


	//----- nvinfo : EIATTR_PARAM_CBANK
	.align		4
        /*000c*/ 	.byte	0x04, 0x0a
        /*000e*/ 	.short	(.L_740 - .L_739)
	.align		4
.L_739:
        /*0010*/ 	.word	index@(.nv.constant0._ZN5flash44flash_bwd_dq_dk_dv_loop_seqk_parallel_kernelI23Flash_bwd_kernel_traitsILi256ELi64ELi64ELi8ELi4ELi2ELi2ELb0ELb1EN7cutlass10bfloat16_tE19Flash_kernel_traitsILi256ELi64ELi64ELi8ES3_EELb1ELb0ELb0ELb1ELb0ELb0ELb0EEEvNS_16Flash_bwd_paramsE)
        /*0014*/ 	.short	0x0160
        /*0016*/ 	.short	0x0280


	//----- nvinfo : EIATTR_CBANK_PARAM_SIZE
	.align		4
.L_740:
        /*0018*/ 	.byte	0x03, 0x19
        /*001a*/ 	.short	0x0280


	//----- nvinfo : EIATTR_KPARAM_INFO
	.align		4
        /*001c*/ 	.byte	0x04, 0x17
        /*001e*/ 	.short	(.L_742 - .L_741)
.L_741:
        /*0020*/ 	.word	0x00000000
        /*0024*/ 	.short	0x0000
        /*0026*/ 	.short	0x0000
        /*0028*/ 	.byte	0x00, 0xf0, 0x01, 0x0a


	//----- nvinfo : EIATTR_MAXREG_COUNT
	.align		4
.L_742:
        /*002c*/ 	.byte	0x03, 0x1b
        /*002e*/ 	.short	0x00ff


	//----- nvinfo : EIATTR_NUM_BARRIERS
	.align		4
        /*0030*/ 	.byte	0x02, 0x4c
        /*0032*/ 	.byte	0x01
	.zero		1


	//----- nvinfo : EIATTR_MERCURY_ISA_VERSION
	.align		4
        /*0034*/ 	.byte	0x03, 0x5f
        /*0036*/ 	.short	0x0000


	//----- nvinfo : EIATTR_EXIT_INSTR_OFFSETS
	.align		4
        /*0038*/ 	.byte	0x04, 0x1c
        /*003a*/ 	.short	(.L_744 - .L_743)


	//   ....[0]....
.L_743:
        /*003c*/ 	.word	0x00000090


	//   ....[1]....
        /*0040*/ 	.word	0x0000b0c0


	//----- nvinfo : EIATTR_CTAIDZ_USED
	.align		4
.L_744:
        /*0044*/ 	.byte	0x01, 0x04
	.zero		2


	//----- nvinfo : EIATTR_CRS_STACK_SIZE
	.align		4
        /*0048*/ 	.byte	0x04, 0x1e
        /*004a*/ 	.short	(.L_746 - .L_745)
.L_745:
        /*004c*/ 	.word	0x00000000
.L_746:


//--------------------- .nv.info._ZN5flash44flash_bwd_dq_dk_dv_loop_seqk_parallel_kernelI23Flash_bwd_kernel_traitsILi256ELi64ELi64ELi8ELi4ELi2ELi2ELb0ELb1EN7cutlass10bfloat16_tE19Flash_kernel_traitsILi256ELi64ELi64ELi8ES3_EELb0ELb0ELb0ELb1ELb0ELb0ELb1EEEvNS_16Flash_bwd_paramsE --------------------------
	.section	.nv.info._ZN5flash44flash_bwd_dq_dk_dv_loop_seqk_parallel_kernelI23Flash_bwd_kernel_traitsILi256ELi64ELi64ELi8ELi4ELi2ELi2ELb0ELb1EN7cutlass10bfloat16_tE19Flash_kernel_traitsILi256ELi64ELi64ELi8ES3_EELb0ELb0ELb0ELb1ELb0ELb0ELb1EEEvNS_16Flash_bwd_paramsE,"",@"SHT_CUDA_INFO"
	.sectionflags	@""
	.align	4


	//----- nvinfo : EIATTR_CUDA_API_VERSION
	.align		4
        /*0000*/ 	.byte	0x04, 0x37
        /*0002*/ 	.short	(.L_748 - .L_747)
.L_747:
        /*0004*/ 	.word	0x00000082


	//----- nvinfo : EIATTR_SW2861232_WAR
	.align		4
.L_748:
        /*0008*/ 	.byte	0x01, 0x35
	.zero		2


	//----- nvinfo : EIATTR_PARAM_CBANK
	.align		4
        /*000c*/ 	.byte	0x04, 0x0a
        /*000e*/ 	.short	(.L_750 - .L_749)
	.align		4
.L_749:
        /*0010*/ 	.word	index@(.nv.constant0._ZN5flash44flash_bwd_dq_dk_dv_loop_seqk_parallel_kernelI23Flash_bwd_kernel_traitsILi256ELi64ELi64ELi8ELi4ELi2ELi2ELb0ELb1EN7cutlass10bfloat16_tE19Flash_kernel_traitsILi256ELi64ELi64ELi8ES3_EELb0ELb0ELb0ELb1ELb0ELb0ELb1EEEvNS_16Flash_bwd_paramsE)
        /*0014*/ 	.short	0x0160
        /*0016*/ 	.short	0x0280


	//----- nvinfo : EIATTR_CBANK_PARAM_SIZE
	.align		4
.L_750:
        /*0018*/ 	.byte	0x03, 0x19
        /*001a*/ 	.short	0x0280


	//----- nvinfo : EIATTR_KPARAM_INFO
	.align		4
        /*001c*/ 	.byte	0x04, 0x17
        /*001e*/ 	.short	(.L_752 - .L_751)
.L_751:
        /*0020*/ 	.word	0x00000000
        /*0024*/ 	.short	0x0000
        /*0026*/ 	.short	0x0000
        /*0028*/ 	.byte	0x00, 0xf0, 0x01, 0x0a


	//----- nvinfo : EIATTR_MAXREG_COUNT
	.align		4
.L_752:
        /*002c*/ 	.byte	0x03, 0x1b
        /*002e*/ 	.short	0x00ff


	//----- nvinfo : EIATTR_NUM_BARRIERS
	.align		4
        /*0030*/ 	.byte	0x02, 0x4c
        /*0032*/ 	.byte	0x01
	.zero		1


	//----- nvinfo : EIATTR_MERCURY_ISA_VERSION
	.align		4
        /*0034*/ 	.byte	0x03, 0x5f
        /*0036*/ 	.short	0x0000


	//----- nvinfo : EIATTR_EXIT_INSTR_OFFSETS
	.align		4
        /*0038*/ 	.byte	0x04, 0x1c
        /*003a*/ 	.short	(.L_754 - .L_753)


	//   ....[0]....
.L_753:
        /*003c*/ 	.word	0x00000090


	//   ....[1]....
        /*0040*/ 	.word	0x0000a830


	//----- nvinfo : EIATTR_CTAIDZ_USED
	.align		4
.L_754:
        /*0044*/ 	.byte	0x01, 0x04
	.zero		2


	//----- nvinfo : EIATTR_CRS_STACK_SIZE
	.align		4
        /*0048*/ 	.byte	0x04, 0x1e
        /*004a*/ 	.short	(.L_756 - .L_755)
.L_755:
        /*004c*/ 	.word	0x00000000
.L_756:


//--------------------- .nv.info._ZN5flash44flash_bwd_dq_dk_dv_loop_seqk_parallel_kernelI23Flash_bwd_kernel_traitsILi256ELi64ELi64ELi8ELi4ELi2ELi2ELb0ELb1EN7cutlass10bfloat16_tE19Flash_kernel_traitsILi256ELi64ELi64ELi8ES3_EELb1ELb0ELb1ELb0ELb0ELb1ELb0EEEvNS_16Flash_bwd_paramsE --------------------------
	.section	.nv.info._ZN5flash44flash_bwd_dq_dk_dv_loop_seqk_parallel_kernelI23Flash_bwd_kernel_traitsILi256ELi64ELi64ELi8ELi4ELi2ELi2ELb0ELb1EN7cutlass10bfloat16_tE19Flash_kernel_traitsILi256ELi64ELi64ELi8ES3_EELb1ELb0ELb1ELb0ELb0ELb1ELb0EEEvNS_16Flash_bwd_paramsE,"",@"SHT_CUDA_INFO"
	.sectionflags	@""
	.align	4


	//----- nvinfo : EIATTR_CUDA_API_VERSION
	.align		4
        /*0000*/ 	.byte	0x04, 0x37
        /*0002*/ 	.short	(.L_758 - .L_757)
.L_757:
        /*0004*/ 	.word	0x00000082


	//----- nvinfo : EIATTR_SW2861232_WAR
	.align		4
.L_758:
        /*0008*/ 	.byte	0x01, 0x35
	.zero		2


	//----- nvinfo : EIATTR_PARAM_CBANK
	.align		4
        /*000c*/ 	.byte	0x04, 0x0a
        /*000e*/ 	.short	(.L_760 - .L_759)
	.align		4
.L_759:
        /*0010*/ 	.word	index@(.nv.constant0._ZN5flash44flash_bwd_dq_dk_dv_loop_seqk_parallel_kernelI23Flash_bwd_kernel_traitsILi256ELi64ELi64ELi8ELi4ELi2ELi2ELb0ELb1EN7cutlass10bfloat16_tE19Flash_kernel_traitsILi256ELi64ELi64ELi8ES3_EELb1ELb0ELb1ELb0ELb0ELb1ELb0EEEvNS_16Flash_bwd_paramsE)
        /*0014*/ 	.short	0x0160
        /*0016*/ 	.short	0x0280


	//----- nvinfo : EIATTR_CBANK_PARAM_SIZE
	.align		4
.L_760:
        /*0018*/ 	.byte	0x03, 0x19
        /*001a*/ 	.short	0x0280


	//----- nvinfo : EIATTR_KPARAM_INFO
	.align		4
        /*001c*/ 	.byte	0x04, 0x17
        /*001e*/ 	.short	(.L_762 - .L_761)
.L_761:
        /*0020*/ 	.word	0x00000000
        /*0024*/ 	.short	0x0000
        /*0026*/ 	.short	0x0000
        /*0028*/ 	.byte	0x00, 0xf0, 0x01, 0x0a


	//----- nvinfo : EIATTR_MAXREG_COUNT
	.align		4
.L_762:
        /*002c*/ 	.byte	0x03, 0x1b
        /*002e*/ 	.short	0x00ff


	//----- nvinfo : EIATTR_NUM_BARRIERS
	.align		4
        /*0030*/ 	.byte	0x02, 0x4c
        /*0032*/ 	.byte	0x01
	.zero		1


	//----- nvinfo : EIATTR_ANNOTATIONS
	.align		4
        /*0034*/ 	.byte	0x04, 0x55
        /*0036*/ 	.short	(.L_764 - .L_763)


	//   ....[0]....
.L_763:
        /*0038*/ 	.word	0x00000001
        /*003c*/ 	.byte	0x30, 0x06, 0x00, 0x00, 0x01, 0x00, 0x00, 0x00, 0xe0, 0x14, 0x00, 0x00


	//----- nvinfo : EIATTR_MERCURY_ISA_VERSION
	.align		4
.L_764:
        /*0048*/ 	.byte	0x03, 0x5f
        /*004a*/ 	.short	0x0000


	//----- nvinfo : EIATTR_EXIT_INSTR_OFFSETS
	.align		4
        /*004c*/ 	.byte	0x04, 0x1c
        /*004e*/ 	.short	(.L_766 - .L_765)


	//   ....[0]....
.L_765:
        /*0050*/ 	.word	0x000000a0


	//   ....[1]....
        /*0054*/ 	.word	0x00009550


	//----- nvinfo : EIATTR_CTAIDZ_USED
	.align		4
.L_766:
        /*0058*/ 	.byte	0x01, 0x04
	.zero		2


	//----- nvinfo : EIATTR_CRS_STACK_SIZE
	.align		4
        /*005c*/ 	.byte	0x04, 0x1e
        /*005e*/ 	.short	(.L_768 - .L_767)
.L_767:
        /*0060*/ 	.word	0x00000000
.L_768:


//--------------------- .nv.info._ZN5flash44flash_bwd_dq_dk_dv_loop_seqk_parallel_kernelI23Flash_bwd_kernel_traitsILi256ELi64ELi64ELi8ELi4ELi2ELi2ELb0ELb1EN7cutlass10bfloat16_tE19Flash_kernel_traitsILi256ELi64ELi64ELi8ES3_EELb0ELb0ELb1ELb0ELb0ELb1ELb1EEEvNS_16Flash_bwd_paramsE --------------------------
	.section	.nv.info._ZN5flash44flash_bwd_dq_dk_dv_loop_seqk_parallel_kernelI23Flash_bwd_kernel_traitsILi256ELi64ELi64ELi8ELi4ELi2ELi2ELb0ELb1EN7cutlass10bfloat16_tE19Flash_kernel_traitsILi256ELi64ELi64ELi8ES3_EELb0ELb0ELb1ELb0ELb0ELb1ELb1EEEvNS_16Flash_bwd_paramsE,"",@"SHT_CUDA_INFO"
	.sectionflags	@""
	.align	4


	//----- nvinfo : EIATTR_CUDA_API_VERSION
	.align		4
        /*0000*/ 	.byte	0x04, 0x37
        /*0002*/ 	.short	(.L_770 - .L_769)
.L_769:
        /*0004*/ 	.word	0x00000082


	//----- nvinfo : EIATTR_SW2861232_WAR
	.align		4
.L_770:
        /*0008*/ 	.byte	0x01, 0x35
	.zero		2


	//----- nvinfo : EIATTR_PARAM_CBANK
	.align		4
        /*000c*/ 	.byte	0x04, 0x0a
        /*000e*/ 	.short	(.L_772 - .L_771)
	.align		4
.L_771:
        /*0010*/ 	.word	index@(.nv.constant0._ZN5flash44flash_bwd_dq_dk_dv_loop_seqk_parallel_kernelI23Flash_bwd_kernel_traitsILi256ELi64ELi64ELi8ELi4ELi2ELi2ELb0ELb1EN7cutlass10bfloat16_tE19Flash_kernel_traitsILi256ELi64ELi64ELi8ES3_EELb0ELb0ELb1ELb0ELb0ELb1ELb1EEEvNS_16Flash_bwd_paramsE)
        /*0014*/ 	.short	0x0160
        /*0016*/ 	.short	0x0280


	//----- nvinfo : EIATTR_CBANK_PARAM_SIZE
	.align		4
.L_772:
        /*0018*/ 	.byte	0x03, 0x19
        /*001a*/ 	.short	0x0280


	//----- nvinfo : EIATTR_KPARAM_INFO
	.align		4
        /*001c*/ 	.byte	0x04, 0x17
        /*001e*/ 	.short	(.L_774 - .L_773)
.L_773:
        /*0020*/ 	.word	0x00000000
        /*0024*/ 	.short	0x0000
        /*0026*/ 	.short	0x0000
        /*0028*/ 	.byte	0x00, 0xf0, 0x01, 0x0a


	//----- nvinfo : EIATTR_MAXREG_COUNT
	.align		4
.L_774:
        /*002c*/ 	.byte	0x03, 0x1b
        /*002e*/ 	.short	0x00ff


	//----- nvinfo : EIATTR_NUM_BARRIERS
	.align		4
        /*0030*/ 	.byte	0x02, 0x4c
        /*0032*/ 	.byte	0x01
	.zero		1


	//----- nvinfo : EIATTR_MERCURY_ISA_VERSION
	.align		4
        /*0034*/ 	.byte	0x03, 0x5f
        /*0036*/ 	.short	0x0000


	//----- nvinfo : EIATTR_EXIT_INSTR_OFFSETS
	.align		4
        /*0038*/ 	.byte	0x04, 0x1c
        /*003a*/ 	.short	(.L_776 - .L_775)


	//   ....[0]....
.L_775:
        /*003c*/ 	.word	0x00000090


	//   ....[1]....
        /*0040*/ 	.word	0x00008d40


	//----- nvinfo : EIATTR_CTAIDZ_USED
	.align		4
.L_776:
        /*0044*/ 	.byte	0x01, 0x04
	.zero		2


	//----- nvinfo : EIATTR_CRS_STACK_SIZE
	.align		4
        /*0048*/ 	.byte	0x04, 0x1e
        /*004a*/ 	.short	(.L_778 - .L_777)
.L_777:
        /*004c*/ 	.word	0x00000000
.L_778:


//--------------------- .nv.info._ZN5flash44flash_bwd_dq_dk_dv_loop_seqk_parallel_kernelI23Flash_bwd_kernel_traitsILi256ELi64ELi64ELi8ELi4ELi2ELi2ELb0ELb1EN7cutlass10bfloat16_tE19Flash_kernel_traitsILi256ELi64ELi64ELi8ES3_EELb1ELb0ELb1ELb1ELb0ELb0ELb0EEEvNS_16Flash_bwd_paramsE --------------------------
	.section	.nv.info._ZN5flash44flash_bwd_dq_dk_dv_loop_seqk_parallel_kernelI23Flash_bwd_kernel_traitsILi256ELi64ELi64ELi8ELi4ELi2ELi2ELb0ELb1EN7cutlass10bfloat16_tE19Flash_kernel_traitsILi256ELi64ELi64ELi8ES3_EELb1ELb0ELb1ELb1ELb0ELb0ELb0EEEvNS_16Flash_bwd_paramsE,"",@"SHT_CUDA_INFO"
	.sectionflags	@""
	.align	4


	//----- nvinfo : EIATTR_CUDA_API_VERSION
	.align		4
        /*0000*/ 	.byte	0x04, 0x37
        /*0002*/ 	.short	(.L_780 - .L_779)
.L_779:
        /*0004*/ 	.word	0x00000082


	//----- nvinfo : EIATTR_SW2861232_WAR
	.align		4
.L_780:
        /*0008*/ 	.byte	0x01, 0x35
	.zero		2


	//----- nvinfo : EIATTR_PARAM_CBANK
	.align		4
        /*000c*/ 	.byte	0x04, 0x0a
        /*000e*/ 	.short	(.L_782 - .L_781)
	.align		4
.L_781:
        /*0010*/ 	.word	index@(.nv.constant0._ZN5flash44flash_bwd_dq_dk_dv_loop_seqk_parallel_kernelI23Flash_bwd_kernel_traitsILi256ELi64ELi64ELi8ELi4ELi2ELi2ELb0ELb1EN7cutlass10bfloat16_tE19Flash_kernel_traitsILi256ELi64ELi64ELi8ES3_EELb1ELb0ELb1ELb1ELb0ELb0ELb0EEEvNS_16Flash_bwd_paramsE)
        /*0014*/ 	.short	0x0160
        /*0016*/ 	.short	0x0280


	//----- nvinfo : EIATTR_CBANK_PARAM_SIZE
	.align		4
.L_782:
        /*0018*/ 	.byte	0x03, 0x19
        /*001a*/ 	.short	0x0280


	//----- nvinfo : EIATTR_KPARAM_INFO
	.align		4
        /*001c*/ 	.byte	0x04, 0x17
        /*001e*/ 	.short	(.L_784 - .L_783)
.L_783:
        /*0020*/ 	.word	0x00000000
        /*0024*/ 	.short	0x0000
        /*0026*/ 	.short	0x0000
        /*0028*/ 	.byte	0x00, 0xf0, 0x01, 0x0a


	//----- nvinfo : EIATTR_MAXREG_COUNT
	.align		4
.L_784:
        /*002c*/ 	.byte	0x03, 0x1b
        /*002e*/ 	.short	0x00ff


	//----- nvinfo : EIATTR_NUM_BARRIERS
	.align		4
        /*0030*/ 	.byte	0x02, 0x4c
        /*0032*/ 	.byte	0x01
	.zero		1


	//----- nvinfo : EIATTR_MERCURY_ISA_VERSION
	.align		4
        /*0034*/ 	.byte	0x03, 0x5f
        /*0036*/ 	.short	0x0000


	//----- nvinfo : EIATTR_EXIT_INSTR_OFFSETS
	.align		4
        /*0038*/ 	.byte	0x04, 0x1c
        /*003a*/ 	.short	(.L_786 - .L_785)


	//   ....[0]....
.L_785:
        /*003c*/ 	.word	0x00000090


	//   ....[1]....
        /*0040*/ 	.word	0x0000b360


	//----- nvinfo : EIATTR_CTAIDZ_USED
	.align		4
.L_786:
        /*0044*/ 	.byte	0x01, 0x04
	.zero		2


	//----- nvinfo : EIATTR_CRS_STACK_SIZE
	.align		4
        /*0048*/ 	.byte	0x04, 0x1e
        /*004a*/ 	.short	(.L_788 - .L_787)
.L_787:
        /*004c*/ 	.word	0x00000000
.L_788:


//--------------------- .nv.info._ZN5flash44flash_bwd_dq_dk_dv_loop_seqk_parallel_kernelI23Flash_bwd_kernel_traitsILi256ELi64ELi64ELi8ELi4ELi2ELi2ELb0ELb1EN7cutlass10bfloat16_tE19Flash_kernel_traitsILi256ELi64ELi64ELi8ES3_EELb0ELb0ELb1ELb1ELb0ELb0ELb1EEEvNS_16Flash_bwd_paramsE --------------------------
	.section	.nv.info._ZN5flash44flash_bwd_dq_dk_dv_loop_seqk_parallel_kernelI23Flash_bwd_kernel_traitsILi256ELi64ELi64ELi8ELi4ELi2ELi2ELb0ELb1EN7cutlass10bfloat16_tE19Flash_kernel_traitsILi256ELi64ELi64ELi8ES3_EELb0ELb0ELb1ELb1ELb0ELb0ELb1EEEvNS_16Flash_bwd_paramsE,"",@"SHT_CUDA_INFO"
	.sectionflags	@""
	.align	4


	//----- nvinfo : EIATTR_CUDA_API_VERSION
	.align		4
        /*0000*/ 	.byte	0x04, 0x37
        /*0002*/ 	.short	(.L_790 - .L_789)
.L_789:
        /*0004*/ 	.word	0x00000082


	//----- nvinfo : EIATTR_SW2861232_WAR
	.align		4
.L_790:
        /*0008*/ 	.byte	0x01, 0x35
	.zero		2


	//----- nvinfo : EIATTR_PARAM_CBANK
	.align		4
        /*000c*/ 	.byte	0x04, 0x0a
        /*000e*/ 	.short	(.L_792 - .L_791)
	.align		4
.L_791:
        /*0010*/ 	.word	index@(.nv.constant0._ZN5flash44flash_bwd_dq_dk_dv_loop_seqk_parallel_kernelI23Flash_bwd_kernel_traitsILi256ELi64ELi64ELi8ELi4ELi2ELi2ELb0ELb1EN7cutlass10bfloat16_tE19Flash_kernel_traitsILi256ELi64ELi64ELi8ES3_EELb0ELb0ELb1ELb1ELb0ELb0ELb1EEEvNS_16Flash_bwd_paramsE)
        /*0014*/ 	.short	0x0160
        /*0016*/ 	.short	0x0280


	//----- nvinfo : EIATTR_CBANK_PARAM_SIZE
	.align		4
.L_792:
        /*0018*/ 	.byte	0x03, 0x19
        /*001a*/ 	.short	0x0280


	//----- nvinfo : EIATTR_KPARAM_INFO
	.align		4
        /*001c*/ 	.byte	0x04, 0x17
        /*001e*/ 	.short	(.L_794 - .L_793)
.L_793:
        /*0020*/ 	.word	0x00000000
        /*0024*/ 	.short	0x0000
        /*0026*/ 	.short	0x0000
        /*0028*/ 	.byte	0x00, 0xf0, 0x01, 0x0a


	//----- nvinfo : EIATTR_MAXREG_COUNT
	.align		4
.L_794:
        /*002c*/ 	.byte	0x03, 0x1b
        /*002e*/ 	.short	0x00ff


	//----- nvinfo : EIATTR_NUM_BARRIERS
	.align		4
        /*0030*/ 	.byte	0x02, 0x4c
        /*0032*/ 	.byte	0x01
	.zero		1


	//----- nvinfo : EIATTR_MERCURY_ISA_VERSION
	.align		4
        /*0034*/ 	.byte	0x03, 0x5f
        /*0036*/ 	.short	0x0000


	//----- nvinfo : EIATTR_EXIT_INSTR_OFFSETS
	.align		4
        /*0038*/ 	.byte	0x04, 0x1c
        /*003a*/ 	.short	(.L_796 - .L_795)


	//   ....[0]....
.L_795:
        /*003c*/ 	.word	0x00000090


	//   ....[1]....
        /*0040*/ 	.word	0x0000aa60


	//----- nvinfo : EIATTR_CTAIDZ_USED
	.align		4
.L_796:
        /*0044*/ 	.byte	0x01, 0x04
	.zero		2


	//----- nvinfo : EIATTR_CRS_STACK_SIZE
	.align		4
        /*0048*/ 	.byte	0x04, 0x1e
        /*004a*/ 	.short	(.L_798 - .L_797)
.L_797:
        /*004c*/ 	.word	0x00000000
.L_798:


//--------------------- .nv.info._ZN5flash25flash_bwd_dot_do_o_kernelILb0E23Flash_bwd_kernel_traitsILi256ELi64ELi64ELi8ELi4ELi2ELi2ELb0ELb1EN7cutlass10bfloat16_tE19Flash_kernel_traitsILi256ELi64ELi64ELi8ES3_EEEEvNS_16Flash_bwd_paramsE --------------------------
	.section	.nv.info._ZN5flash25flash_bwd_dot_do_o_kernelILb0E23Flash_bwd_kernel_traitsILi256ELi64ELi64ELi8ELi4ELi2ELi2ELb0ELb1EN7cutlass10bfloat16_tE19Flash_kernel_traitsILi256ELi64ELi64ELi8ES3_EEEEvNS_16Flash_bwd_paramsE,"",@"SHT_CUDA_INFO"
	.sectionflags	@""
	.align	4


	//----- nvinfo : EIATTR_CUDA_API_VERSION
	.align		4
        /*0000*/ 	.byte	0x04, 0x37
        /*0002*/ 	.short	(.L_800 - .L_799)
.L_799:
        /*0004*/ 	.word	0x00000082


	//----- nvinfo : EIATTR_SW2861232_WAR
	.align		4
.L_800:
        /*0008*/ 	.byte	0x01, 0x35
	.zero		2


	//----- nvinfo : EIATTR_PARAM_CBANK
	.align		4
        /*000c*/ 	.byte	0x04, 0x0a
        /*000e*/ 	.short	(.L_802 - .L_801)
	.align		4
.L_801:
        /*0010*/ 	.word	index@(.nv.constant0._ZN5flash25flash_bwd_dot_do_o_kernelILb0E23Flash_bwd_kernel_traitsILi256ELi64ELi64ELi8ELi4ELi2ELi2ELb0ELb1EN7cutlass10bfloat16_tE19Flash_kernel_traitsILi256ELi64ELi64ELi8ES3_EEEEvNS_16Flash_bwd_paramsE)
        /*0014*/ 	.short	0x0160
        /*0016*/ 	.short	0x0280


	//----- nvinfo : EIATTR_CBANK_PARAM_SIZE
	.align		4
.L_802:
        /*0018*/ 	.byte	0x03, 0x19
        /*001a*/ 	.short	0x0280


	//----- nvinfo : EIATTR_KPARAM_INFO
	.align		4
        /*001c*/ 	.byte	0x04, 0x17
        /*001e*/ 	.short	(.L_804 - .L_803)
.L_803:
        /*0020*/ 	.word	0x00000000
        /*0024*/ 	.short	0x0000
        /*0026*/ 	.short	0x0000
        /*0028*/ 	.byte	0x00, 0xf0, 0x01, 0x0a


	//----- nvinfo : EIATTR_MAXREG_COUNT
	.align		4
.L_804:
        /*002c*/ 	.byte	0x03, 0x1b
        /*002e*/ 	.short	0x00ff


	//----- nvinfo : EIATTR_MERCURY_ISA_VERSION
	.align		4
        /*0030*/ 	.byte	0x03, 0x5f
        /*0032*/ 	.short	0x0000


	//----- nvinfo : EIATTR_COOP_GROUP_MASK_REGIDS
	.align		4
        /*0034*/ 	.byte	0x04, 0x29
        /*0036*/ 	.short	(.L_806 - .L_805)


	//   ....[0]....
.L_805:
        /*0038*/ 	.word	0xffffffff


	//   ....[1]....
        /*003c*/ 	.word	0xffffffff


	//   ....[2]....
        /*0040*/ 	.word	0xffffffff


	//   ....[3]....
        /*0044*/ 	.word	0xffffffff


	//   ....[4]....
        /*0048*/ 	.word	0xffffffff


	//   ....[5]....
        /*004c*/ 	.word	0xffffffff


	//----- nvinfo : EIATTR_COOP_GROUP_INSTR_OFFSETS
	.align		4
.L_806:
        /*0050*/ 	.byte	0x04, 0x28
        /*0052*/ 	.short	(.L_808 - .L_807)


	//   ....[0]....
.L_807:
        /*0054*/ 	.word	0x000018b0


	//   ....[1]....
        /*0058*/ 	.word	0x000018d0


	//   ....[2]....
        /*005c*/ 	.word	0x000018f0


	//   ....[3]....
        /*0060*/ 	.word	0x00001910


	//   ....[4]....
        /*0064*/ 	.word	0x00001940


	//   ....[5]....
        /*0068*/ 	.word	0x00001980


	//----- nvinfo : EIATTR_EXIT_INSTR_OFFSETS
	.align		4
.L_808:
        /*006c*/ 	.byte	0x04, 0x1c
        /*006e*/ 	.short	(.L_810 - .L_809)


	//   ....[0]....
.L_809:
        /*0070*/ 	.word	0x00000120


	//   ....[1]....
        /*0074*/ 	.word	0x000019e0


	//   ....[2]....
        /*0078*/ 	.word	0x00001a10


	//----- nvinfo : EIATTR_CTAIDZ_USED
	.align		4
.L_810:
        /*007c*/ 	.byte	0x01, 0x04
	.zero		2


	//----- nvinfo : EIATTR_CRS_STACK_SIZE
	.align		4
        /*0080*/ 	.byte	0x04, 0x1e
        /*0082*/ 	.short	(.L_812 - .L_811)
.L_811:
        /*0084*/ 	.word	0x00000000
.L_812:


//--------------------- .nv.info._ZN5flash25flash_bwd_dot_do_o_kernelILb1E23Flash_bwd_kernel_traitsILi256ELi64ELi64ELi8ELi4ELi2ELi2ELb0ELb1EN7cutlass10bfloat16_tE19Flash_kernel_traitsILi256ELi64ELi64ELi8ES3_EEEEvNS_16Flash_bwd_paramsE --------------------------
	.section	.nv.info._ZN5flash25flash_bwd_dot_do_o_kernelILb1E23Flash_bwd_kernel_traitsILi256ELi64ELi64ELi8ELi4ELi2ELi2ELb0ELb1EN7cutlass10bfloat16_tE19Flash_kernel_traitsILi256ELi64ELi64ELi8ES3_EEEEvNS_16Flash_bwd_paramsE,"",@"SHT_CUDA_INFO"
	.sectionflags	@""
	.align	4


	//----- nvinfo : EIATTR_CUDA_API_VERSION
	.align		4
        /*0000*/ 	.byte	0x04, 0x37
        /*0002*/ 	.short	(.L_814 - .L_813)
.L_813:
        /*0004*/ 	.word	0x00000082


	//----- nvinfo : EIATTR_SW2861232_WAR
	.align		4
.L_814:
        /*0008*/ 	.byte	0x01, 0x35
	.zero		2


	//----- nvinfo : EIATTR_PARAM_CBANK
	.align		4
        /*000c*/ 	.byte	0x04, 0x0a
        /*000e*/ 	.short	(.L_816 - .L_815)
	.align		4
.L_815:
        /*0010*/ 	.word	index@(.nv.constant0._ZN5flash25flash_bwd_dot_do_o_kernelILb1E23Flash_bwd_kernel_traitsILi256ELi64ELi64ELi8ELi4ELi2ELi2ELb0ELb1EN7cutlass10bfloat16_tE19Flash_kernel_traitsILi256ELi64ELi64ELi8ES3_EEEEvNS_16Flash_bwd_paramsE)
        /*0014*/ 	.short	0x0160
        /*0016*/ 	.short	0x0280


	//----- nvinfo : EIATTR_CBANK_PARAM_SIZE
	.align		4
.L_816:
        /*0018*/ 	.byte	0x03, 0x19
        /*001a*/ 	.short	0x0280


	//----- nvinfo : EIATTR_KPARAM_INFO
	.align		4
        /*001c*/ 	.byte	0x04, 0x17
        /*001e*/ 	.short	(.L_818 - .L_817)
.L_817:
        /*0020*/ 	.word	0x00000000
        /*0024*/ 	.short	0x0000
        /*0026*/ 	.short	0x0000
        /*0028*/ 	.byte	0x00, 0xf0, 0x01, 0x0a


	//----- nvinfo : EIATTR_MAXREG_COUNT
	.align		4
.L_818:
        /*002c*/ 	.byte	0x03, 0x1b
        /*002e*/ 	.short	0x00ff


	//----- nvinfo : EIATTR_MERCURY_ISA_VERSION
	.align		4
        /*0030*/ 	.byte	0x03, 0x5f
        /*0032*/ 	.short	0x0000


	//----- nvinfo : EIATTR_COOP_GROUP_MASK_REGIDS
	.align		4
        /*0034*/ 	.byte	0x04, 0x29
        /*0036*/ 	.short	(.L_820 - .L_819)


	//   ....[0]....
.L_819:
        /*0038*/ 	.word	0xffffffff


	//   ....[1]....
        /*003c*/ 	.word	0xffffffff


	//   ....[2]....
        /*0040*/ 	.word	0xffffffff


	//   ....[3]....
        /*0044*/ 	.word	0xffffffff


	//   ....[4]....
        /*0048*/ 	.word	0xffffffff


	//   ....[5]....
        /*004c*/ 	.word	0xffffffff


	//----- nvinfo : EIATTR_COOP_GROUP_INSTR_OFFSETS
	.align		4
.L_820:
        /*0050*/ 	.byte	0x04, 0x28
        /*0052*/ 	.short	(.L_822 - .L_821)


	//   ....[0]....
.L_821:
        /*0054*/ 	.word	0x00001bf0


	//   ....[1]....
        /*0058*/ 	.word	0x00001c00


	//   ....[2]....
        /*005c*/ 	.word	0x00001c30


	//   ....[3]....
        /*0060*/ 	.word	0x00001c50


	//   ....[4]....
        /*0064*/ 	.word	0x00001c90


	//   ....[5]....
        /*0068*/ 	.word	0x00001cb0


	//----- nvinfo : EIATTR_EXIT_INSTR_OFFSETS
	.align		4
.L_822:
        /*006c*/ 	.byte	0x04, 0x1c
        /*006e*/ 	.short	(.L_824 - .L_823)


	//   ....[0]....
.L_823:
        /*0070*/ 	.word	0x00000120


	//   ....[1]....
        /*0074*/ 	.word	0x00001e70


	//----- nvinfo : EIATTR_CTAIDZ_USED
	.align		4
.L_824:
        /*0078*/ 	.byte	0x01, 0x04
	.zero		2


	//----- nvinfo : EIATTR_CRS_STACK_SIZE
	.align		4
        /*007c*/ 	.byte	0x04, 0x1e
        /*007e*/ 	.short	(.L_826 - .L_825)
.L_825:
        /*0080*/ 	.word	0x00000000
.L_826:


//--------------------- .nv.info._ZN5flash27flash_bwd_convert_dq_kernelI23Flash_bwd_kernel_traitsILi256ELi64ELi64ELi8ELi4ELi2ELi2ELb0ELb0EN7cutlass10bfloat16_tE19Flash_kernel_traitsILi256ELi64ELi64ELi8ES3_EEEEvNS_16Flash_bwd_paramsEi --------------------------
	.section	.nv.info._ZN5flash27flash_bwd_convert_dq_kernelI23Flash_bwd_kernel_traitsILi256ELi64ELi64ELi8ELi4ELi2ELi2ELb0ELb0EN7cutlass10bfloat16_tE19Flash_kernel_traitsILi256ELi64ELi64ELi8ES3_EEEEvNS_16Flash_bwd_paramsEi,"",@"SHT_CUDA_INFO"
	.sectionflags	@""
	.align	4


	//----- nvinfo : EIATTR_CUDA_API_VERSION
	.align		4
        /*0000*/ 	.byte	0x04, 0x37
        /*0002*/ 	.short	(.L_828 - .L_827)
.L_827:
        /*0004*/ 	.word	0x00000082


	//----- nvinfo : EIATTR_SW2861232_WAR
	.align		4
.L_828:
        /*0008*/ 	.byte	0x01, 0x35
	.zero		2


	//----- nvinfo : EIATTR_PARAM_CBANK
	.align		4
        /*000c*/ 	.byte	0x04, 0x0a
        /*000e*/ 	.short	(.L_830 - .L_829)
	.align		4
.L_829:
        /*0010*/ 	.word	index@(.nv.constant0._ZN5flash27flash_bwd_convert_dq_kernelI23Flash_bwd_kernel_traitsILi256ELi64ELi64ELi8ELi4ELi2ELi2ELb0ELb0EN7cutlass10bfloat16_tE19Flash_kernel_traitsILi256ELi64ELi64ELi8ES3_EEEEvNS_16Flash_bwd_paramsEi)
        /*0014*/ 	.short	0x0160
        /*0016*/ 	.short	0x0284


	//----- nvinfo : EIATTR_CBANK_PARAM_SIZE
	.align		4
.L_830:
        /*0018*/ 	.byte	0x03, 0x19
        /*001a*/ 	.short	0x0284


	//----- nvinfo : EIATTR_KPARAM_INFO
	.align		4
        /*001c*/ 	.byte	0x04, 0x17
        /*001e*/ 	.short	(.L_832 - .L_831)
.L_831:
        /*0020*/ 	.word	0x00000000
        /*0024*/ 	.short	0x0001
        /*0026*/ 	.short	0x0280
        /*0028*/ 	.byte	0x00, 0xf0, 0x11, 0x00


	//----- nvinfo : EIATTR_KPARAM_INFO
	.align		4
.L_832:
        /*002c*/ 	.byte	0x04, 0x17
        /*002e*/ 	.short	(.L_834 - .L_833)
.L_833:
        /*0030*/ 	.word	0x00000000
        /*0034*/ 	.short	0x0000
        /*0036*/ 	.short	0x0000
        /*0038*/ 	.byte	0x00, 0xf0, 0x01, 0x0a


	//----- nvinfo : EIATTR_MAXREG_COUNT
	.align		4
.L_834:
        /*003c*/ 	.byte	0x03, 0x1b
        /*003e*/ 	.short	0x00ff


	//----- nvinfo : EIATTR_NUM_BARRIERS
	.align		4
        /*0040*/ 	.byte	0x02, 0x4c
        /*0042*/ 	.byte	0x01
	.zero		1


	//----- nvinfo : EIATTR_MERCURY_ISA_VERSION
	.align		4
        /*0044*/ 	.byte	0x03, 0x5f
        /*0046*/ 	.short	0x0000


	//----- nvinfo : EIATTR_EXIT_INSTR_OFFSETS
	.align		4
        /*0048*/ 	.byte	0x04, 0x1c
        /*004a*/ 	.short	(.L_836 - .L_835)


	//   ....[0]....
.L_835:
        /*004c*/ 	.word	0x00000170


	//   ....[1]....
        /*0050*/ 	.word	0x000021b0


	//   ....[2]....
        /*0054*/ 	.word	0x000022d0


	//   ....[3]....
        /*0058*/ 	.word	0x000022f0


	//----- nvinfo : EIATTR_CTAIDZ_USED
	.align		4
.L_836:
        /*005c*/ 	.byte	0x01, 0x04
	.zero		2


	//----- nvinfo : EIATTR_CRS_STACK_SIZE
	.align		4
        /*0060*/ 	.byte	0x04, 0x1e
        /*0062*/ 	.short	(.L_838 - .L_837)
.L_837:
        /*0064*/ 	.word	0x00000000
.L_838:


//--------------------- .nv.info._ZN5flash44flash_bwd_dq_dk_dv_loop_seqk_parallel_kernelI23Flash_bwd_kernel_traitsILi256ELi64ELi64ELi8ELi4ELi2ELi2ELb0ELb0EN7cutlass10bfloat16_tE19Flash_kernel_traitsILi256ELi64ELi64ELi8ES3_EELb1ELb0ELb0ELb0ELb0ELb0ELb0EEEvNS_16Flash_bwd_paramsE --------------------------
	.section	.nv.info._ZN5flash44flash_bwd_dq_dk_dv_loop_seqk_parallel_kernelI23Flash_bwd_kernel_traitsILi256ELi64ELi64ELi8ELi4ELi2ELi2ELb0ELb0EN7cutlass10bfloat16_tE19Flash_kernel_traitsILi256ELi64ELi64ELi8ES3_EELb1ELb0ELb0ELb0ELb0ELb0ELb0EEEvNS_16Flash_bwd_paramsE,"",@"SHT_CUDA_INFO"
	.sectionflags	@""
	.align	4


	//----- nvinfo : EIATTR_CUDA_API_VERSION
	.align		4
        /*0000*/ 	.byte	0x04, 0x37
        /*0002*/ 	.short	(.L_840 - .L_839)
.L_839:
        /*0004*/ 	.word	0x00000082


	//----- nvinfo : EIATTR_SW2861232_WAR
	.align		4
.L_840:
        /*0008*/ 	.byte	0x01, 0x35
	.zero		2


	//----- nvinfo : EIATTR_PARAM_CBANK
	.align		4
        /*000c*/ 	.byte	0x04, 0x0a
        /*000e*/ 	.short	(.L_842 - .L_841)
	.align		4
.L_841:
        /*0010*/ 	.word	index@(.nv.constant0._ZN5flash44flash_bwd_dq_dk_dv_loop_seqk_parallel_kernelI23Flash_bwd_kernel_traitsILi256ELi64ELi64ELi8ELi4ELi2ELi2ELb0ELb0EN7cutlass10bfloat16_tE19Flash_kernel_traitsILi256ELi64ELi64ELi8ES3_EELb1ELb0ELb0ELb0ELb0ELb0ELb0EEEvNS_16Flash_bwd_paramsE)
        /*0014*/ 	.short	0x0160
        /*0016*/ 	.short	0x0280


	//----- nvinfo : EIATTR_CBANK_PARAM_SIZE
	.align		4
.L_842:
        /*0018*/ 	.byte	0x03, 0x19
        /*001a*/ 	.short	0x0280


	//----- nvinfo : EIATTR_KPARAM_INFO
	.align		4
        /*001c*/ 	.byte	0x04, 0x17
        /*001e*/ 	.short	(.L_844 - .L_843)
.L_843:
        /*0020*/ 	.word	0x00000000
        /*0024*/ 	.short	0x0000
        /*0026*/ 	.short	0x0000
        /*0028*/ 	.byte	0x00, 0xf0, 0x01, 0x0a


	//----- nvinfo : EIATTR_MAXREG_COUNT
	.align		4
.L_844:
        /*002c*/ 	.byte	0x03, 0x1b
        /*002e*/ 	.short	0x00ff


	//----- nvinfo : EIATTR_NUM_BARRIERS
	.align		4
        /*0030*/ 	.byte	0x02, 0x4c
        /*0032*/ 	.byte	0x01
	.zero		1


	//----- nvinfo : EIATTR_ANNOTATIONS
	.align		4
        /*0034*/ 	.byte	0x04, 0x55
        /*0036*/ 	.short	(.L_846 - .L_845)


	//   ....[0]....
.L_845:
        /* <DEDUP_REMOVED lines=27> */


	//----- nvinfo : EIATTR_MERCURY_ISA_VERSION
	.align		4
.L_846:
        /*01d0*/ 	.byte	0x03, 0x5f
        /*01d2*/ 	.short	0x0000


	//----- nvinfo : EIATTR_EXIT_INSTR_OFFSETS
	.align		4
        /*01d4*/ 	.byte	0x04, 0x1c
        /*01d6*/ 	.short	(.L_848 - .L_847)


	//   ....[0]....
.L_847:
        /*01d8*/ 	.word	0x000000a0


	//   ....[1]....
        /*01dc*/ 	.word	0x0000bfd0


	//----- nvinfo : EIATTR_CTAIDZ_USED
	.align		4
.L_848:
        /*01e0*/ 	.byte	0x01, 0x04
	.zero		2


	//----- nvinfo : EIATTR_CRS_STACK_SIZE
	.align		4
        /*01e4*/ 	.byte	0x04, 0x1e
        /*01e6*/ 	.short	(.L_850 - .L_849)
.L_849:
        /*01e8*/ 	.word	0x00000000
.L_850:


//--------------------- .nv.info._ZN5flash44flash_bwd_dq_dk_dv_loop_seqk_parallel_kernelI23Flash_bwd_kernel_traitsILi256ELi64ELi64ELi8ELi4ELi2ELi2ELb0ELb0EN7cutlass10bfloat16_tE19Flash_kernel_traitsILi256ELi64ELi64ELi8ES3_EELb0ELb0ELb0ELb0ELb0ELb0ELb1EEEvNS_16Flash_bwd_paramsE --------------------------
	.section	.nv.info._ZN5flash44flash_bwd_dq_dk_dv_loop_seqk_parallel_kernelI23Flash_bwd_kernel_traitsILi256ELi64ELi64ELi8ELi4ELi2ELi2ELb0ELb0EN7cutlass10bfloat16_tE19Flash_kernel_traitsILi256ELi64ELi64ELi8ES3_EELb0ELb0ELb0ELb0ELb0ELb0ELb1EEEvNS_16Flash_bwd_paramsE,"",@"SHT_CUDA_INFO"
	.sectionflags	@""
	.align	4


	//----- nvinfo : EIATTR_CUDA_API_VERSION
	.align		4
        /*0000*/ 	.byte	0x04, 0x37
        /*0002*/ 	.short	(.L_852 - .L_851)
.L_851:
        /*0004*/ 	.word	0x00000082


	//----- nvinfo : EIATTR_SW2861232_WAR
	.align		4
.L_852:
        /*0008*/ 	.byte	0x01, 0x35
	.zero		2


	//----- nvinfo : EIATTR_PARAM_CBANK
	.align		4
        /*000c*/ 	.byte	0x04, 0x0a
        /*000e*/ 	.short	(.L_854 - .L_853)
	.align		4
.L_853:
        /*0010*/ 	.word	index@(.nv.constant0._ZN5flash44flash_bwd_dq_dk_dv_loop_seqk_parallel_kernelI23Flash_bwd_kernel_traitsILi256ELi64ELi64ELi8ELi4ELi2ELi2ELb0ELb0EN7cutlass10bfloat16_tE19Flash_kernel_traitsILi256ELi64ELi64ELi8ES3_EELb0ELb0ELb0ELb0ELb0ELb0ELb1EEEvNS_16Flash_bwd_paramsE)
        /*0014*/ 	.short	0x0160
        /*0016*/ 	.short	0x0280


	//----- nvinfo : EIATTR_CBANK_PARAM_SIZE
	.align		4
.L_854:
        /*0018*/ 	.byte	0x03, 0x19
        /*001a*/ 	.short	0x0280


	//----- nvinfo : EIATTR_KPARAM_INFO
	.align		4
        /*001c*/ 	.byte	0x04, 0x17
        /*001e*/ 	.short	(.L_856 - .L_855)
.L_855:
        /*0020*/ 	.word	0x00000000
        /*0024*/ 	.short	0x0000
        /*0026*/ 	.short	0x0000
        /*0028*/ 	.byte	0x00, 0xf0, 0x01, 0x0a


	//----- nvinfo : EIATTR_MAXREG_COUNT
	.align		4
.L_856:
        /*002c*/ 	.byte	0x03, 0x1b
        /*002e*/ 	.short	0x00ff


	//----- nvinfo : EIATTR_NUM_BARRIERS
	.align		4
        /*0030*/ 	.byte	0x02, 0x4c
        /*0032*/ 	.byte	0x01
	.zero		1


	//----- nvinfo : EIATTR_ANNOTATIONS
	.align		4
        /*0034*/ 	.byte	0x04, 0x55
        /*0036*/ 	.short	(.L_858 - .L_857)


	//   ....[0]....
.L_857:
        /* <DEDUP_REMOVED lines=25> */


	//----- nvinfo : EIATTR_MERCURY_ISA_VERSION
	.align		4
.L_858:
        /*01b0*/ 	.byte	0x03, 0x5f
        /*01b2*/ 	.short	0x0000


	//----- nvinfo : EIATTR_EXIT_INSTR_OFFSETS
	.align		4
        /*01b4*/ 	.byte	0x04, 0x1c
        /*01b6*/ 	.short	(.L_860 - .L_859)


	//   ....[0]....
.L_859:
        /*01b8*/ 	.word	0x000000a0


	//   ....[1]....
        /*01bc*/ 	.word	0x0000b740


	//----- nvinfo : EIATTR_CTAIDZ_USED
	.align		4
.L_860:
        /*01c0*/ 	.byte	0x01, 0x04
	.zero		2


	//----- nvinfo : EIATTR_CRS_STACK_SIZE
	.align		4
        /*01c4*/ 	.byte	0x04, 0x1e
        /*01c6*/ 	.short	(.L_862 - .L_861)
.L_861:
        /*01c8*/ 	.word	0x00000000
.L_862:


//--------------------- .nv.info._ZN5flash44flash_bwd_dq_dk_dv_loop_seqk_parallel_kernelI23Flash_bwd_kernel_traitsILi256ELi64ELi64ELi8ELi4ELi2ELi2ELb0ELb0EN7cutlass10bfloat16_tE19Flash_kernel_traitsILi256ELi64ELi64ELi8ES3_EELb1ELb0ELb1ELb0ELb0ELb0ELb0EEEvNS_16Flash_bwd_paramsE --------------------------
	.section	.nv.info._ZN5flash44flash_bwd_dq_dk_dv_loop_seqk_parallel_kernelI23Flash_bwd_kernel_traitsILi256ELi64ELi64ELi8ELi4ELi2ELi2ELb0ELb0EN7cutlass10bfloat16_tE19Flash_kernel_traitsILi256ELi64ELi64ELi8ES3_EELb1ELb0ELb1ELb0ELb0ELb0ELb0EEEvNS_16Flash_bwd_paramsE,"",@"SHT_CUDA_INFO"
	.sectionflags	@""
	.align	4


	//----- nvinfo : EIATTR_CUDA_API_VERSION
	.align		4
        /*0000*/ 	.byte	0x04, 0x37
        /*0002*/ 	.short	(.L_864 - .L_863)
.L_863:
        /*0004*/ 	.word	0x00000082


	//----- nvinfo : EIATTR_SW2861232_WAR
	.align		4
.L_864:
        /*0008*/ 	.byte	0x01, 0x35
	.zero		2


	//----- nvinfo : EIATTR_PARAM_CBANK
	.align		4
        /*000c*/ 	.byte	0x04, 0x0a
        /*000e*/ 	.short	(.L_866 - .L_865)
	.align		4
.L_865:
        /*0010*/ 	.word	index@(.nv.constant0._ZN5flash44flash_bwd_dq_dk_dv_loop_seqk_parallel_kernelI23Flash_bwd_kernel_traitsILi256ELi64ELi64ELi8ELi4ELi2ELi2ELb0ELb0EN7cutlass10bfloat16_tE19Flash_kernel_traitsILi256ELi64ELi64ELi8ES3_EELb1ELb0ELb1ELb0ELb0ELb0ELb0EEEvNS_16Flash_bwd_paramsE)
        /*0014*/ 	.short	0x0160
        /*0016*/ 	.short	0x0280


	//----- nvinfo : EIATTR_CBANK_PARAM_SIZE
	.align		4
.L_866:
        /*0018*/ 	.byte	0x03, 0x19
        /*001a*/ 	.short	0x0280


	//----- nvinfo : EIATTR_KPARAM_INFO
	.align		4
        /*001c*/ 	.byte	0x04, 0x17
        /*001e*/ 	.short	(.L_868 - .L_867)
.L_867:
        /*0020*/ 	.word	0x00000000
        /*0024*/ 	.short	0x0000
        /*0026*/ 	.short	0x0000
        /*0028*/ 	.byte	0x00, 0xf0, 0x01, 0x0a


	//----- nvinfo : EIATTR_MAXREG_COUNT
	.align		4
.L_868:
        /*002c*/ 	.byte	0x03, 0x1b
        /*002e*/ 	.short	0x00ff


	//----- nvinfo : EIATTR_NUM_BARRIERS
	.align		4
        /*0030*/ 	.byte	0x02, 0x4c
        /*0032*/ 	.byte	0x01
	.zero		1


	//----- nvinfo : EIATTR_ANNOTATIONS
	.align		4
        /*0034*/ 	.byte	0x04, 0x55
        /*0036*/ 	.short	(.L_870 - .L_869)


	//   ....[0]....
.L_869:
        /*0038*/ 	.word	0x00000001
        /*003c*/ 	.byte	0x80, 0x06, 0x00, 0x00, 0x01, 0x00, 0x00, 0x00, 0x10, 0x14, 0x00, 0x00


	//----- nvinfo : EIATTR_MERCURY_ISA_VERSION
	.align		4
.L_870:
        /*0048*/ 	.byte	0x03, 0x5f
        /*004a*/ 	.short	0x0000


	//----- nvinfo : EIATTR_EXIT_INSTR_OFFSETS
	.align		4
        /*004c*/ 	.byte	0x04, 0x1c
        /*004e*/ 	.short	(.L_872 - .L_871)


	//   ....[0]....
.L_871:
        /*0050*/ 	.word	0x000000a0


	//   ....[1]....
        /*0054*/ 	.word	0x0000b620


	//----- nvinfo : EIATTR_CTAIDZ_USED
	.align		4
.L_872:
        /*0058*/ 	.byte	0x01, 0x04
	.zero		2


	//----- nvinfo : EIATTR_CRS_STACK_SIZE
	.align		4
        /*005c*/ 	.byte	0x04, 0x1e
        /*005e*/ 	.short	(.L_874 - .L_873)
.L_873:
        /*0060*/ 	.word	0x00000000
.L_874:


//--------------------- .nv.info._ZN5flash44flash_bwd_dq_dk_dv_loop_seqk_parallel_kernelI23Flash_bwd_kernel_traitsILi256ELi64ELi64ELi8ELi4ELi2ELi2ELb0ELb0EN7cutlass10bfloat16_tE19Flash_kernel_traitsILi256ELi64ELi64ELi8ES3_EELb0ELb0ELb1ELb0ELb0ELb0ELb1EEEvNS_16Flash_bwd_paramsE --------------------------
	.section	.nv.info._ZN5flash44flash_bwd_dq_dk_dv_loop_seqk_parallel_kernelI23Flash_bwd_kernel_traitsILi256ELi64ELi64ELi8ELi4ELi2ELi2ELb0ELb0EN7cutlass10bfloat16_tE19Flash_kernel_traitsILi256ELi64ELi64ELi8ES3_EELb0ELb0ELb1ELb0ELb0ELb0ELb1EEEvNS_16Flash_bwd_paramsE,"",@"SHT_CUDA_INFO"
	.sectionflags	@""
	.align	4


	//----- nvinfo : EIATTR_CUDA_API_VERSION
	.align		4
        /*0000*/ 	.byte	0x04, 0x37
        /*0002*/ 	.short	(.L_876 - .L_875)
.L_875:
        /*0004*/ 	.word	0x00000082


	//----- nvinfo : EIATTR_SW2861232_WAR
	.align		4
.L_876:
        /*0008*/ 	.byte	0x01, 0x35
	.zero		2


	//----- nvinfo : EIATTR_PARAM_CBANK
	.align		4
        /*000c*/ 	.byte	0x04, 0x0a
        /*000e*/ 	.short	(.L_878 - .L_877)
	.align		4
.L_877:
        /*0010*/ 	.word	index@(.nv.constant0._ZN5flash44flash_bwd_dq_dk_dv_loop_seqk_parallel_kernelI23Flash_bwd_kernel_traitsILi256ELi64ELi64ELi8ELi4ELi2ELi2ELb0ELb0EN7cutlass10bfloat16_tE19Flash_kernel_traitsILi256ELi64ELi64ELi8ES3_EELb0ELb0ELb1ELb0ELb0ELb0ELb1EEEvNS_16Flash_bwd_paramsE)
        /*0014*/ 	.short	0x0160
        /*0016*/ 	.short	0x0280


	//----- nvinfo : EIATTR_CBANK_PARAM_SIZE
	.align		4
.L_878:
        /*0018*/ 	.byte	0x03, 0x19
        /*001a*/ 	.short	0x0280


	//----- nvinfo : EIATTR_KPARAM_INFO
	.align		4
        /*001c*/ 	.byte	0x04, 0x17
        /*001e*/ 	.short	(.L_880 - .L_879)
.L_879:
        /*0020*/ 	.word	0x00000000
        /*0024*/ 	.short	0x0000
        /*0026*/ 	.short	0x0000
        /*0028*/ 	.byte	0x00, 0xf0, 0x01, 0x0a


	//----- nvinfo : EIATTR_MAXREG_COUNT
	.align		4
.L_880:
        /*002c*/ 	.byte	0x03, 0x1b
        /*002e*/ 	.short	0x00ff


	//----- nvinfo : EIATTR_NUM_BARRIERS
	.align		4
        /*0030*/ 	.byte	0x02, 0x4c
        /*0032*/ 	.byte	0x01
	.zero		1


	//----- nvinfo : EIATTR_ANNOTATIONS
	.align		4
        /*0034*/ 	.byte	0x04, 0x55
        /*0036*/ 	.short	(.L_882 - .L_881)


	//   ....[0]....
.L_881:
        /*0038*/ 	.word	0x00000001
        /*003c*/ 	.byte	0x00, 0x08, 0x00, 0x00, 0x01, 0x00, 0x00, 0x00, 0x20, 0x09, 0x00, 0x00, 0x01, 0x00, 0x00, 0x00
        /*004c*/ 	.byte	0xa0, 0x0a, 0x00, 0x00, 0x01, 0x00, 0x00, 0x00, 0x60, 0x27, 0x00, 0x00, 0x01, 0x00, 0x00, 0x00
        /*005c*/ 	.byte	0x10, 0x37, 0x00, 0x00, 0x01, 0x00, 0x00, 0x00, 0x60, 0x58, 0x00, 0x00, 0x01, 0x00, 0x00, 0x00
        /*006c*/ 	.byte	0x90, 0x58, 0x00, 0x00, 0x01, 0x00, 0x00, 0x00, 0xd0, 0xa5, 0x00, 0x00


	//----- nvinfo : EIATTR_MERCURY_ISA_VERSION
	.align		4
.L_882:
        /*0078*/ 	.byte	0x03, 0x5f
        /*007a*/ 	.short	0x0000


	//----- nvinfo : EIATTR_EXIT_INSTR_OFFSETS
	.align		4
        /*007c*/ 	.byte	0x04, 0x1c
        /*007e*/ 	.short	(.L_884 - .L_883)


	//   ....[0]....
.L_883:
        /*0080*/ 	.word	0x000000a0


	//   ....[1]....
        /*0084*/ 	.word	0x0000af50


	//----- nvinfo : EIATTR_CTAIDZ_USED
	.align		4
.L_884:
        /*0088*/ 	.byte	0x01, 0x04
	.zero		2


	//----- nvinfo : EIATTR_CRS_STACK_SIZE
	.align		4
        /*008c*/ 	.byte	0x04, 0x1e
        /*008e*/ 	.short	(.L_886 - .L_885)
.L_885:
        /*0090*/ 	.word	0x00000000
.L_886:


//--------------------- .nv.info._ZN5flash44flash_bwd_dq_dk_dv_loop_seqk_parallel_kernelI23Flash_bwd_kernel_traitsILi256ELi64ELi64ELi8ELi4ELi2ELi2ELb0ELb0EN7cutlass10bfloat16_tE19Flash_kernel_traitsILi256ELi64ELi64ELi8ES3_EELb1ELb0ELb0ELb0ELb0ELb1ELb0EEEvNS_16Flash_bwd_paramsE --------------------------
	.section	.nv.info._ZN5flash44flash_bwd_dq_dk_dv_loop_seqk_parallel_kernelI23Flash_bwd_kernel_traitsILi256ELi64ELi64ELi8ELi4ELi2ELi2ELb0ELb0EN7cutlass10bfloat16_tE19Flash_kernel_traitsILi256ELi64ELi64ELi8ES3_EELb1ELb0ELb0ELb0ELb0ELb1ELb0EEEvNS_16Flash_bwd_paramsE,"",@"SHT_CUDA_INFO"
	.sectionflags	@""
	.align	4


	//----- nvinfo : EIATTR_CUDA_API_VERSION
	.align		4
        /*0000*/ 	.byte	0x04, 0x37
        /*0002*/ 	.short	(.L_888 - .L_887)
.L_887:
        /*0004*/ 	.word	0x00000082


	//----- nvinfo : EIATTR_SW2861232_WAR
	.align		4
.L_888:
        /*0008*/ 	.byte	0x01, 0x35
	.zero		2


	//----- nvinfo : EIATTR_PARAM_CBANK
	.align		4
        /*000c*/ 	.byte	0x04, 0x0a
        /*000e*/ 	.short	(.L_890 - .L_889)
	.align		4
.L_889:
        /*0010*/ 	.word	index@(.nv.constant0._ZN5flash44flash_bwd_dq_dk_dv_loop_seqk_parallel_kernelI23Flash_bwd_kernel_traitsILi256ELi64ELi64ELi8ELi4ELi2ELi2ELb0ELb0EN7cutlass10bfloat16_tE19Flash_kernel_traitsILi256ELi64ELi64ELi8ES3_EELb1ELb0ELb0ELb0ELb0ELb1ELb0EEEvNS_16Flash_bwd_paramsE)
        /*0014*/ 	.short	0x0160
        /*0016*/ 	.short	0x0280


	//----- nvinfo : EIATTR_CBANK_PARAM_SIZE
	.align		4
.L_890:
        /*0018*/ 	.byte	0x03, 0x19
        /*001a*/ 	.short	0x0280


	//----- nvinfo : EIATTR_KPARAM_INFO
	.align		4
        /*001c*/ 	.byte	0x04, 0x17
        /*001e*/ 	.short	(.L_892 - .L_891)
.L_891:
        /*0020*/ 	.word	0x00000000
        /*0024*/ 	.short	0x0000
        /*0026*/ 	.short	0x0000
        /*0028*/ 	.byte	0x00, 0xf0, 0x01, 0x0a


	//----- nvinfo : EIATTR_MAXREG_COUNT
	.align		4
.L_892:
        /*002c*/ 	.byte	0x03, 0x1b
        /*002e*/ 	.short	0x00ff


	//----- nvinfo : EIATTR_NUM_BARRIERS
	.align		4
        /*0030*/ 	.byte	0x02, 0x4c
        /*0032*/ 	.byte	0x01
	.zero		1


	//----- nvinfo : EIATTR_ANNOTATIONS
	.align		4
        /*0034*/ 	.byte	0x04, 0x55
        /*0036*/ 	.short	(.L_894 - .L_893)


	//   ....[0]....
.L_893:
        /* <DEDUP_REMOVED lines=23> */


	//----- nvinfo : EIATTR_MERCURY_ISA_VERSION
	.align		4
.L_894:
        /*0198*/ 	.byte	0x03, 0x5f
        /*019a*/ 	.short	0x0000


	//----- nvinfo : EIATTR_EXIT_INSTR_OFFSETS
	.align		4
        /*019c*/ 	.byte	0x04, 0x1c
        /*019e*/ 	.short	(.L_896 - .L_895)


	//   ....[0]....
.L_895:
        /*01a0*/ 	.word	0x000000a0


	//   ....[1]....
        /*01a4*/ 	.word	0x0000a2a0


	//----- nvinfo : EIATTR_CTAIDZ_USED
	.align		4
.L_896:
        /*01a8*/ 	.byte	0x01, 0x04
	.zero		2


	//----- nvinfo : EIATTR_CRS_STACK_SIZE
	.align		4
        /*01ac*/ 	.byte	0x04, 0x1e
        /*01ae*/ 	.short	(.L_898 - .L_897)
.L_897:
        /*01b0*/ 	.word	0x00000000
.L_898:


//--------------------- .nv.info._ZN5flash44flash_bwd_dq_dk_dv_loop_seqk_parallel_kernelI23Flash_bwd_kernel_traitsILi256ELi64ELi64ELi8ELi4ELi2ELi2ELb0ELb0EN7cutlass10bfloat16_tE19Flash_kernel_traitsILi256ELi64ELi64ELi8ES3_EELb0ELb0ELb0ELb0ELb0ELb1ELb1EEEvNS_16Flash_bwd_paramsE --------------------------
	.section	.nv.info._ZN5flash44flash_bwd_dq_dk_dv_loop_seqk_parallel_kernelI23Flash_bwd_kernel_traitsILi256ELi64ELi64ELi8ELi4ELi2ELi2ELb0ELb0EN7cutlass10bfloat16_tE19Flash_kernel_traitsILi256ELi64ELi64ELi8ES3_EELb0ELb0ELb0ELb0ELb0ELb1ELb1EEEvNS_16Flash_bwd_paramsE,"",@"SHT_CUDA_INFO"
	.sectionflags	@""
	.align	4


	//----- nvinfo : EIATTR_CUDA_API_VERSION
	.align		4
        /*0000*/ 	.byte	0x04, 0x37
        /*0002*/ 	.short	(.L_900 - .L_899)
.L_899:
        /*0004*/ 	.word	0x00000082


	//----- nvinfo : EIATTR_SW2861232_WAR
	.align		4
.L_900:
        /*0008*/ 	.byte	0x01, 0x35
	.zero		2


	//----- nvinfo : EIATTR_PARAM_CBANK
	.align		4
        /*000c*/ 	.byte	0x04, 0x0a
        /*000e*/ 	.short	(.L_902 - .L_901)
	.align		4
.L_901:
        /*0010*/ 	.word	index@(.nv.constant0._ZN5flash44flash_bwd_dq_dk_dv_loop_seqk_parallel_kernelI23Flash_bwd_kernel_traitsILi256ELi64ELi64ELi8ELi4ELi2ELi2ELb0ELb0EN7cutlass10bfloat16_tE19Flash_kernel_traitsILi256ELi64ELi64ELi8ES3_EELb0ELb0ELb0ELb0ELb0ELb1ELb1EEEvNS_16Flash_bwd_paramsE)
        /*0014*/ 	.short	0x0160
        /*0016*/ 	.short	0x0280


	//----- nvinfo : EIATTR_CBANK_PARAM_SIZE
	.align		4
.L_902:
        /*0018*/ 	.byte	0x03, 0x19
        /*001a*/ 	.short	0x0280


	//----- nvinfo : EIATTR_KPARAM_INFO
	.align		4
        /*001c*/ 	.byte	0x04, 0x17
        /*001e*/ 	.short	(.L_904 - .L_903)
.L_903:
        /*0020*/ 	.word	0x00000000
        /*0024*/ 	.short	0x0000
        /*0026*/ 	.short	0x0000
        /*0028*/ 	.byte	0x00, 0xf0, 0x01, 0x0a


	//----- nvinfo : EIATTR_MAXREG_COUNT
	.align		4
.L_904:
        /*002c*/ 	.byte	0x03, 0x1b
        /*002e*/ 	.short	0x00ff


	//----- nvinfo : EIATTR_NUM_BARRIERS
	.align		4
        /*0030*/ 	.byte	0x02, 0x4c
        /*0032*/ 	.byte	0x01
	.zero		1


	//----- nvinfo : EIATTR_ANNOTATIONS
	.align		4
        /*0034*/ 	.byte	0x04, 0x55
        /*0036*/ 	.short	(.L_906 - .L_905)


	//   ....[0]....
.L_905:
        /* <DEDUP_REMOVED lines=22> */


	//----- nvinfo : EIATTR_MERCURY_ISA_VERSION
	.align		4
.L_906:
        /*0188*/ 	.byte	0x03, 0x5f
        /*018a*/ 	.short	0x0000


	//----- nvinfo : EIATTR_EXIT_INSTR_OFFSETS
	.align		4
        /*018c*/ 	.byte	0x04, 0x1c
        /*018e*/ 	.short	(.L_908 - .L_907)


	//   ....[0]....
.L_907:
        /*0190*/ 	.word	0x000000a0


	//   ....[1]....
        /*0194*/ 	.word	0x00009a50


	//----- nvinfo : EIATTR_CTAIDZ_USED
	.align		4
.L_908:
        /*0198*/ 	.byte	0x01, 0x04
	.zero		2


	//----- nvinfo : EIATTR_CRS_STACK_SIZE
	.align		4
        /*019c*/ 	.byte	0x04, 0x1e
        /*019e*/ 	.short	(.L_910 - .L_909)
.L_909:
        /*01a0*/ 	.word	0x00000000
.L_910:


//--------------------- .nv.info._ZN5flash44flash_bwd_dq_dk_dv_loop_seqk_parallel_kernelI23Flash_bwd_kernel_traitsILi256ELi64ELi64ELi8ELi4ELi2ELi2ELb0ELb0EN7cutlass10bfloat16_tE19Flash_kernel_traitsILi256ELi64ELi64ELi8ES3_EELb1ELb0ELb0ELb1ELb0ELb0ELb0EEEvNS_16Flash_bwd_paramsE --------------------------
	.section	.nv.info._ZN5flash44flash_bwd_dq_dk_dv_loop_seqk_parallel_kernelI23Flash_bwd_kernel_traitsILi256ELi64ELi64ELi8ELi4ELi2ELi2ELb0ELb0EN7cutlass10bfloat16_tE19Flash_kernel_traitsILi256ELi64ELi64ELi8ES3_EELb1ELb0ELb0ELb1ELb0ELb0ELb0EEEvNS_16Flash_bwd_paramsE,"",@"SHT_CUDA_INFO"
	.sectionflags	@""
	.align	4


	//----- nvinfo : EIATTR_CUDA_API_VERSION
	.align		4
        /*0000*/ 	.byte	0x04, 0x37
        /*0002*/ 	.short	(.L_912 - .L_911)
.L_911:
        /*0004*/ 	.word	0x00000082


	//----- nvinfo : EIATTR_SW2861232_WAR
	.align		4
.L_912:
        /*0008*/ 	.byte	0x01, 0x35
	.zero		2


	//----- nvinfo : EIATTR_PARAM_CBANK
	.align		4
        /*000c*/ 	.byte	0x04, 0x0a
        /*000e*/ 	.short	(.L_914 - .L_913)
	.align		4
.L_913:
        /*0010*/ 	.word	index@(.nv.constant0._ZN5flash44flash_bwd_dq_dk_dv_loop_seqk_parallel_kernelI23Flash_bwd_kernel_traitsILi256ELi64ELi64ELi8ELi4ELi2ELi2ELb0ELb0EN7cutlass10bfloat16_tE19Flash_kernel_traitsILi256ELi64ELi64ELi8ES3_EELb1ELb0ELb0ELb1ELb0ELb0ELb0EEEvNS_16Flash_bwd_paramsE)
        /*0014*/ 	.short	0x0160
        /*0016*/ 	.short	0x0280


	//----- nvinfo : EIATTR_CBANK_PARAM_SIZE
	.align		4
.L_914:
        /*0018*/ 	.byte	0x03, 0x19
        /*001a*/ 	.short	0x0280


	//----- nvinfo : EIATTR_KPARAM_INFO
	.align		4
        /*001c*/ 	.byte	0x04, 0x17
        /*001e*/ 	.short	(.L_916 - .L_915)
.L_915:
        /*0020*/ 	.word	0x00000000
        /*0024*/ 	.short	0x0000
        /*0026*/ 	.short	0x0000
        /*0028*/ 	.byte	0x00, 0xf0, 0x01, 0x0a


	//----- nvinfo : EIATTR_MAXREG_COUNT
	.align		4
.L_916:
        /*002c*/ 	.byte	0x03, 0x1b
        /*002e*/ 	.short	0x00ff


	//----- nvinfo : EIATTR_NUM_BARRIERS
	.align		4
        /*0030*/ 	.byte	0x02, 0x4c
        /*0032*/ 	.byte	0x01
	.zero		1


	//----- nvinfo : EIATTR_ANNOTATIONS
	.align		4
        /*0034*/ 	.byte	0x04, 0x55
        /*0036*/ 	.short	(.L_918 - .L_917)


	//   ....[0]....
.L_917:
        /* <DEDUP_REMOVED lines=29> */


	//----- nvinfo : EIATTR_MERCURY_ISA_VERSION
	.align		4
.L_918:
        /*01f8*/ 	.byte	0x03, 0x5f
        /*01fa*/ 	.short	0x0000


	//----- nvinfo : EIATTR_EXIT_INSTR_OFFSETS
	.align		4
        /*01fc*/ 	.byte	0x04, 0x1c
        /*01fe*/ 	.short	(.L_920 - .L_919)


	//   ....[0]....
.L_919:
        /*0200*/ 	.word	0x000000a0


	//   ....[1]....
        /*0204*/ 	.word	0x0000c410


	//----- nvinfo : EIATTR_CTAIDZ_USED
	.align		4
.L_920:
        /*0208*/ 	.byte	0x01, 0x04
	.zero		2


	//----- nvinfo : EIATTR_CRS_STACK_SIZE
	.align		4
        /*020c*/ 	.byte	0x04, 0x1e
        /*020e*/ 	.short	(.L_922 - .L_921)
.L_921:
        /*0210*/ 	.word	0x00000000
.L_922:


//--------------------- .nv.info._ZN5flash44flash_bwd_dq_dk_dv_loop_seqk_parallel_kernelI23Flash_bwd_kernel_traitsILi256ELi64ELi64ELi8ELi4ELi2ELi2ELb0ELb0EN7cutlass10bfloat16_tE19Flash_kernel_traitsILi256ELi64ELi64ELi8ES3_EELb0ELb0ELb0ELb1ELb0ELb0ELb1EEEvNS_16Flash_bwd_paramsE --------------------------
	.section	.nv.info._ZN5flash44flash_bwd_dq_dk_dv_loop_seqk_parallel_kernelI23Flash_bwd_kernel_traitsILi256ELi64ELi64ELi8ELi4ELi2ELi2ELb0ELb0EN7cutlass10bfloat16_tE19Flash_kernel_traitsILi256ELi64ELi64ELi8ES3_EELb0ELb0ELb0ELb1ELb0ELb0ELb1EEEvNS_16Flash_bwd_paramsE,"",@"SHT_CUDA_INFO"
	.sectionflags	@""
	.align	4


	//----- nvinfo : EIATTR_CUDA_API_VERSION
	.align		4
        /*0000*/ 	.byte	0x04, 0x37
        /*0002*/ 	.short	(.L_924 - .L_923)
.L_923:
        /*0004*/ 	.word	0x00000082


	//----- nvinfo : EIATTR_SW2861232_WAR
	.align		4
.L_924:
        /*0008*/ 	.byte	0x01, 0x35
	.zero		2


	//----- nvinfo : EIATTR_PARAM_CBANK
	.align		4
        /*000c*/ 	.byte	0x04, 0x0a
        /*000e*/ 	.short	(.L_926 - .L_925)
	.align		4
.L_925:
        /*0010*/ 	.word	index@(.nv.constant0._ZN5flash44flash_bwd_dq_dk_dv_loop_seqk_parallel_kernelI23Flash_bwd_kernel_traitsILi256ELi64ELi64ELi8ELi4ELi2ELi2ELb0ELb0EN7cutlass10bfloat16_tE19Flash_kernel_traitsILi256ELi64ELi64ELi8ES3_EELb0ELb0ELb0ELb1ELb0ELb0ELb1EEEvNS_16Flash_bwd_paramsE)
        /*0014*/ 	.short	0x0160
        /*0016*/ 	.short	0x0280


	//----- nvinfo : EIATTR_CBANK_PARAM_SIZE
	.align		4
.L_926:
        /*0018*/ 	.byte	0x03, 0x19
        /*001a*/ 	.short	0x0280


	//----- nvinfo : EIATTR_KPARAM_INFO
	.align		4
        /*001c*/ 	.byte	0x04, 0x17
        /*001e*/ 	.short	(.L_928 - .L_927)
.L_927:
        /*0020*/ 	.word	0x00000000
        /*0024*/ 	.short	0x0000
        /*0026*/ 	.short	0x0000
        /*0028*/ 	.byte	0x00, 0xf0, 0x01, 0x0a


	//----- nvinfo : EIATTR_MAXREG_COUNT
	.align		4
.L_928:
        /*002c*/ 	.byte	0x03, 0x1b
        /*002e*/ 	.short	0x00ff


	//----- nvinfo : EIATTR_NUM_BARRIERS
	.align		4
        /*0030*/ 	.byte	0x02, 0x4c
        /*0032*/ 	.byte	0x01
	.zero		1


	//----- nvinfo : EIATTR_ANNOTATIONS
	.align		4
        /*0034*/ 	.byte	0x04, 0x55
        /*0036*/ 	.short	(.L_930 - .L_929)


	//   ....[0]....
.L_929:
        /* <DEDUP_REMOVED lines=26> */


	//----- nvinfo : EIATTR_MERCURY_ISA_VERSION
	.align		4
.L_930:
        /*01c8*/ 	.byte	0x03, 0x5f
        /*01ca*/ 	.short	0x0000


	//----- nvinfo : EIATTR_EXIT_INSTR_OFFSETS
	.align		4
        /*01cc*/ 	.byte	0x04, 0x1c
        /*01ce*/ 	.short	(.L_932 - .L_931)


	//   ....[0]....
.L_931:
        /*01d0*/ 	.word	0x000000a0


	//   ....[1]....
        /*01d4*/ 	.word	0x0000bb40


	//----- nvinfo : EIATTR_CTAIDZ_USED
	.align		4
.L_932:
        /*01d8*/ 	.byte	0x01, 0x04
	.zero		2


	//----- nvinfo : EIATTR_CRS_STACK_SIZE
	.align		4
        /*01dc*/ 	.byte	0x04, 0x1e
        /*01de*/ 	.short	(.L_934 - .L_933)
.L_933:
        /*01e0*/ 	.word	0x00000000
.L_934:


//--------------------- .nv.info._ZN5flash44flash_bwd_dq_dk_dv_loop_seqk_parallel_kernelI23Flash_bwd_kernel_traitsILi256ELi64ELi64ELi8ELi4ELi2ELi2ELb0ELb0EN7cutlass10bfloat16_tE19Flash_kernel_traitsILi256ELi64ELi64ELi8ES3_EELb1ELb0ELb1ELb0ELb0ELb1ELb0EEEvNS_16Flash_bwd_paramsE --------------------------
	.section	.nv.info._ZN5flash44flash_bwd_dq_dk_dv_loop_seqk_parallel_kernelI23Flash_bwd_kernel_traitsILi256ELi64ELi64ELi8ELi4ELi2ELi2ELb0ELb0EN7cutlass10bfloat16_tE19Flash_kernel_traitsILi256ELi64ELi64ELi8ES3_EELb1ELb0ELb1ELb0ELb0ELb1ELb0EEEvNS_16Flash_bwd_paramsE,"",@"SHT_CUDA_INFO"
	.sectionflags	@""
	.align	4


	//----- nvinfo : EIATTR_CUDA_API_VERSION
	.align		4
        /*0000*/ 	.byte	0x04, 0x37
        /*0002*/ 	.short	(.L_936 - .L_935)
.L_935:
        /*0004*/ 	.word	0x00000082


	//----- nvinfo : EIATTR_SW2861232_WAR
	.align		4
.L_936:
        /*0008*/ 	.byte	0x01, 0x35
	.zero		2


	//----- nvinfo : EIATTR_PARAM_CBANK
	.align		4
        /*000c*/ 	.byte	0x04, 0x0a
        /*000e*/ 	.short	(.L_938 - .L_937)
	.align		4
.L_937:
        /*0010*/ 	.word	index@(.nv.constant0._ZN5flash44flash_bwd_dq_dk_dv_loop_seqk_parallel_kernelI23Flash_bwd_kernel_traitsILi256ELi64ELi64ELi8ELi4ELi2ELi2ELb0ELb0EN7cutlass10bfloat16_tE19Flash_kernel_traitsILi256ELi64ELi64ELi8ES3_EELb1ELb0ELb1ELb0ELb0ELb1ELb0EEEvNS_16Flash_bwd_paramsE)
        /*0014*/ 	.short	0x0160
        /*0016*/ 	.short	0x0280


	//----- nvinfo : EIATTR_CBANK_PARAM_SIZE
	.align		4
.L_938:
        /*0018*/ 	.byte	0x03, 0x19
        /*001a*/ 	.short	0x0280


	//----- nvinfo : EIATTR_KPARAM_INFO
	.align		4
        /*001c*/ 	.byte	0x04, 0x17
        /*001e*/ 	.short	(.L_940 - .L_939)
.L_939:
        /*0020*/ 	.word	0x00000000
        /*0024*/ 	.short	0x0000
        /*0026*/ 	.short	0x0000
        /*0028*/ 	.byte	0x00, 0xf0, 0x01, 0x0a


	//----- nvinfo : EIATTR_MAXREG_COUNT
	.align		4
.L_940:
        /*002c*/ 	.byte	0x03, 0x1b
        /*002e*/ 	.short	0x00ff


	//----- nvinfo : EIATTR_NUM_BARRIERS
	.align		4
        /*0030*/ 	.byte	0x02, 0x4c
        /*0032*/ 	.byte	0x01
	.zero		1


	//----- nvinfo : EIATTR_ANNOTATIONS
	.align		4
        /*0034*/ 	.byte	0x04, 0x55
        /*0036*/ 	.short	(.L_942 - .L_941)


	//   ....[0]....
.L_941:
        /*0038*/ 	.word	0x00000001
        /*003c*/ 	.byte	0xc0, 0x06, 0x00, 0x00, 0x01, 0x00, 0x00, 0x00, 0xf0, 0x2b, 0x00, 0x00


	//----- nvinfo : EIATTR_MERCURY_ISA_VERSION
	.align		4
.L_942:
        /*0048*/ 	.byte	0x03, 0x5f
        /*004a*/ 	.short	0x0000


	//----- nvinfo : EIATTR_EXIT_INSTR_OFFSETS
	.align		4
        /*004c*/ 	.byte	0x04, 0x1c
        /*004e*/ 	.short	(.L_944 - .L_943)


	//   ....[0]....
.L_943:
        /*0050*/ 	.word	0x000000a0


	//   ....[1]....
        /*0054*/ 	.word	0x00009940


	//----- nvinfo : EIATTR_CTAIDZ_USED
	.align		4
.L_944:
        /*0058*/ 	.byte	0x01, 0x04
	.zero		2


	//----- nvinfo : EIATTR_CRS_STACK_SIZE
	.align		4
        /*005c*/ 	.byte	0x04, 0x1e
        /*005e*/ 	.short	(.L_946 - .L_945)
.L_945:
        /*0060*/ 	.word	0x00000000
.L_946:


//--------------------- .nv.info._ZN5flash44flash_bwd_dq_dk_dv_loop_seqk_parallel_kernelI23Flash_bwd_kernel_traitsILi256ELi64ELi64ELi8ELi4ELi2ELi2ELb0ELb0EN7cutlass10bfloat16_tE19Flash_kernel_traitsILi256ELi64ELi64ELi8ES3_EELb0ELb0ELb1ELb0ELb0ELb1ELb1EEEvNS_16Flash_bwd_paramsE --------------------------
	.section	.nv.info._ZN5flash44flash_bwd_dq_dk_dv_loop_seqk_parallel_kernelI23Flash_bwd_kernel_traitsILi256ELi64ELi64ELi8ELi4ELi2ELi2ELb0ELb0EN7cutlass10bfloat16_tE19Flash_kernel_traitsILi256ELi64ELi64ELi8ES3_EELb0ELb0ELb1ELb0ELb0ELb1ELb1EEEvNS_16Flash_bwd_paramsE,"",@"SHT_CUDA_INFO"
	.sectionflags	@""
	.align	4


	//----- nvinfo : EIATTR_CUDA_API_VERSION
	.align		4
        /*0000*/ 	.byte	0x04, 0x37
        /*0002*/ 	.short	(.L_948 - .L_947)
.L_947:
        /*0004*/ 	.word	0x00000082


	//----- nvinfo : EIATTR_SW2861232_WAR
	.align		4
.L_948:
        /*0008*/ 	.byte	0x01, 0x35
	.zero		2


	//----- nvinfo : EIATTR_PARAM_CBANK
	.align		4
        /*000c*/ 	.byte	0x04, 0x0a
        /*000e*/ 	.short	(.L_950 - .L_949)
	.align		4
.L_949:
        /*0010*/ 	.word	index@(.nv.constant0._ZN5flash44flash_bwd_dq_dk_dv_loop_seqk_parallel_kernelI23Flash_bwd_kernel_traitsILi256ELi64ELi64ELi8ELi4ELi2ELi2ELb0ELb0EN7cutlass10bfloat16_tE19Flash_kernel_traitsILi256ELi64ELi64ELi8ES3_EELb0ELb0ELb1ELb0ELb0ELb1ELb1EEEvNS_16Flash_bwd_paramsE)
        /*0014*/ 	.short	0x0160
        /*0016*/ 	.short	0x0280


	//----- nvinfo : EIATTR_CBANK_PARAM_SIZE
	.align		4
.L_950:
        /*0018*/ 	.byte	0x03, 0x19
        /*001a*/ 	.short	0x0280


	//----- nvinfo : EIATTR_KPARAM_INFO
	.align		4
        /*001c*/ 	.byte	0x04, 0x17
        /*001e*/ 	.short	(.L_952 - .L_951)
.L_951:
        /*0020*/ 	.word	0x00000000
        /*0024*/ 	.short	0x0000
        /*0026*/ 	.short	0x0000
        /*0028*/ 	.byte	0x00, 0xf0, 0x01, 0x0a


	//----- nvinfo : EIATTR_MAXREG_COUNT
	.align		4
.L_952:
        /*002c*/ 	.byte	0x03, 0x1b
        /*002e*/ 	.short	0x00ff


	//----- nvinfo : EIATTR_NUM_BARRIERS
	.align		4
        /*0030*/ 	.byte	0x02, 0x4c
        /*0032*/ 	.byte	0x01
	.zero		1


	//----- nvinfo : EIATTR_ANNOTATIONS
	.align		4
        /*0034*/ 	.byte	0x04, 0x55
        /*0036*/ 	.short	(.L_954 - .L_953)


	//   ....[0]....
.L_953:
        /*0038*/ 	.word	0x00000001
        /*003c*/ 	.byte	0xa0, 0x05, 0x00, 0x00, 0x01, 0x00, 0x00, 0x00, 0x60, 0x07, 0x00, 0x00, 0x01, 0x00, 0x00, 0x00
        /*004c*/ 	.byte	0x50, 0x08, 0x00, 0x00, 0x01, 0x00, 0x00, 0x00, 0x60, 0x18, 0x00, 0x00, 0x01, 0x00, 0x00, 0x00
        /*005c*/ 	.byte	0x70, 0x18, 0x00, 0x00, 0x01, 0x00, 0x00, 0x00, 0x80, 0x1b, 0x00, 0x00, 0x01, 0x00, 0x00, 0x00
        /*006c*/ 	.byte	0xa0, 0x25, 0x00, 0x00, 0x01, 0x00, 0x00, 0x00, 0x50, 0x2c, 0x00, 0x00, 0x01, 0x00, 0x00, 0x00
        /*007c*/ 	.byte	0x10, 0x8a, 0x00, 0x00


	//----- nvinfo : EIATTR_MERCURY_ISA_VERSION
	.align		4
.L_954:
        /*0080*/ 	.byte	0x03, 0x5f
        /*0082*/ 	.short	0x0000


	//----- nvinfo : EIATTR_EXIT_INSTR_OFFSETS
	.align		4
        /*0084*/ 	.byte	0x04, 0x1c
        /*0086*/ 	.short	(.L_956 - .L_955)


	//   ....[0]....
.L_955:
        /*0088*/ 	.word	0x000000a0


	//   ....[1]....
        /*008c*/ 	.word	0x00009210


	//----- nvinfo : EIATTR_CTAIDZ_USED
	.align		4
.L_956:
        /*0090*/ 	.byte	0x01, 0x04
	.zero		2


	//----- nvinfo : EIATTR_CRS_STACK_SIZE
	.align		4
        /*0094*/ 	.byte	0x04, 0x1e
        /*0096*/ 	.short	(.L_958 - .L_957)
.L_957:
        /*0098*/ 	.word	0x00000000
.L_958:


//--------------------- .nv.info._ZN5flash44flash_bwd_dq_dk_dv_loop_seqk_parallel_kernelI23Flash_bwd_kernel_traitsILi256ELi64ELi64ELi8ELi4ELi2ELi2ELb0ELb0EN7cutlass10bfloat16_tE19Flash_kernel_traitsILi256ELi64ELi64ELi8ES3_EELb1ELb0ELb1ELb1ELb0ELb0ELb0EEEvNS_16Flash_bwd_paramsE --------------------------
	.section	.nv.info._ZN5flash44flash_bwd_dq_dk_dv_loop_seqk_parallel_kernelI23Flash_bwd_kernel_traitsILi256ELi64ELi64ELi8ELi4ELi2ELi2ELb0ELb0EN7cutlass10bfloat16_tE19Flash_kernel_traitsILi256ELi64ELi64ELi8ES3_EELb1ELb0ELb1ELb1ELb0ELb0ELb0EEEvNS_16Flash_bwd_paramsE,"",@"SHT_CUDA_INFO"
	.sectionflags	@""
	.align	4


	//----- nvinfo : EIATTR_CUDA_API_VERSION
	.align		4
        /*0000*/ 	.byte	0x04, 0x37
        /*0002*/ 	.short	(.L_960 - .L_959)
.L_959:
        /*0004*/ 	.word	0x00000082


	//----- nvinfo : EIATTR_SW2861232_WAR
	.align		4
.L_960:
        /*0008*/ 	.byte	0x01, 0x35
	.zero		2


	//----- nvinfo : EIATTR_PARAM_CBANK
	.align		4
        /*000c*/ 	.byte	0x04, 0x0a
        /*000e*/ 	.short	(.L_962 - .L_961)
	.align		4
.L_961:
        /*0010*/ 	.word	index@(.nv.constant0._ZN5flash44flash_bwd_dq_dk_dv_loop_seqk_parallel_kernelI23Flash_bwd_kernel_traitsILi256ELi64ELi64ELi8ELi4ELi2ELi2ELb0ELb0EN7cutlass10bfloat16_tE19Flash_kernel_traitsILi256ELi64ELi64ELi8ES3_EELb1ELb0ELb1ELb1ELb0ELb0ELb0EEEvNS_16Flash_bwd_paramsE)
        /*0014*/ 	.short	0x0160
        /*0016*/ 	.short	0x0280


	//----- nvinfo : EIATTR_CBANK_PARAM_SIZE
	.align		4
.L_962:
        /*0018*/ 	.byte	0x03, 0x19
        /*001a*/ 	.short	0x0280


	//----- nvinfo : EIATTR_KPARAM_INFO
	.align		4
        /*001c*/ 	.byte	0x04, 0x17
        /*001e*/ 	.short	(.L_964 - .L_963)
.L_963:
        /*0020*/ 	.word	0x00000000
        /*0024*/ 	.short	0x0000
        /*0026*/ 	.short	0x0000
        /*0028*/ 	.byte	0x00, 0xf0, 0x01, 0x0a


	//----- nvinfo : EIATTR_MAXREG_COUNT
	.align		4
.L_964:
        /*002c*/ 	.byte	0x03, 0x1b
        /*002e*/ 	.short	0x00ff


	//----- nvinfo : EIATTR_NUM_BARRIERS
	.align		4
        /*0030*/ 	.byte	0x02, 0x4c
        /*0032*/ 	.byte	0x01
	.zero		1


	//----- nvinfo : EIATTR_ANNOTATIONS
	.align		4
        /*0034*/ 	.byte	0x04, 0x55
        /*0036*/ 	.short	(.L_966 - .L_965)


	//   ....[0]....
.L_965:
        /* <DEDUP_REMOVED lines=16> */


	//----- nvinfo : EIATTR_MERCURY_ISA_VERSION
	.align		4
.L_966:
        /*0120*/ 	.byte	0x03, 0x5f
        /*0122*/ 	.short	0x0000


	//----- nvinfo : EIATTR_EXIT_INSTR_OFFSETS
	.align		4
        /*0124*/ 	.byte	0x04, 0x1c
        /*0126*/ 	.short	(.L_968 - .L_967)


	//   ....[0]....
.L_967:
        /*0128*/ 	.word	0x000000a0


	//   ....[1]....
        /*012c*/ 	.word	0x0000bcd0


	//----- nvinfo : EIATTR_CTAIDZ_USED
	.align		4
.L_968:
        /*0130*/ 	.byte	0x01, 0x04
	.zero		2


	//----- nvinfo : EIATTR_CRS_STACK_SIZE
	.align		4
        /*0134*/ 	.byte	0x04, 0x1e
        /*0136*/ 	.short	(.L_970 - .L_969)
.L_969:
        /*0138*/ 	.word	0x00000000
.L_970:


//--------------------- .nv.info._ZN5flash44flash_bwd_dq_dk_dv_loop_seqk_parallel_kernelI23Flash_bwd_kernel_traitsILi256ELi64ELi64ELi8ELi4ELi2ELi2ELb0ELb0EN7cutlass10bfloat16_tE19Flash_kernel_traitsILi256ELi64ELi64ELi8ES3_EELb0ELb0ELb1ELb1ELb0ELb0ELb1EEEvNS_16Flash_bwd_paramsE --------------------------
	.section	.nv.info._ZN5flash44flash_bwd_dq_dk_dv_loop_seqk_parallel_kernelI23Flash_bwd_kernel_traitsILi256ELi64ELi64ELi8ELi4ELi2ELi2ELb0ELb0EN7cutlass10bfloat16_tE19Flash_kernel_traitsILi256ELi64ELi64ELi8ES3_EELb0ELb0ELb1ELb1ELb0ELb0ELb1EEEvNS_16Flash_bwd_paramsE,"",@"SHT_CUDA_INFO"
	.sectionflags	@""
	.align	4


	//----- nvinfo : EIATTR_CUDA_API_VERSION
	.align		4
        /*0000*/ 	.byte	0x04, 0x37
        /*0002*/ 	.short	(.L_972 - .L_971)
.L_971:
        /*0004*/ 	.word	0x00000082


	//----- nvinfo : EIATTR_SW2861232_WAR
	.align		4
.L_972:
        /*0008*/ 	.byte	0x01, 0x35
	.zero		2


	//----- nvinfo : EIATTR_PARAM_CBANK
	.align		4
        /*000c*/ 	.byte	0x04, 0x0a
        /*000e*/ 	.short	(.L_974 - .L_973)
	.align		4
.L_973:
        /*0010*/ 	.word	index@(.nv.constant0._ZN5flash44flash_bwd_dq_dk_dv_loop_seqk_parallel_kernelI23Flash_bwd_kernel_traitsILi256ELi64ELi64ELi8ELi4ELi2ELi2ELb0ELb0EN7cutlass10bfloat16_tE19Flash_kernel_traitsILi256ELi64ELi64ELi8ES3_EELb0ELb0ELb1ELb1ELb0ELb0ELb1EEEvNS_16Flash_bwd_paramsE)
        /*0014*/ 	.short	0x0160
        /*0016*/ 	.short	0x0280


	//----- nvinfo : EIATTR_CBANK_PARAM_SIZE
	.align		4
.L_974:
        /*0018*/ 	.byte	0x03, 0x19
        /*001a*/ 	.short	0x0280


	//----- nvinfo : EIATTR_KPARAM_INFO
	.align		4
        /*001c*/ 	.byte	0x04, 0x17
        /*001e*/ 	.short	(.L_976 - .L_975)
.L_975:
        /*0020*/ 	.word	0x00000000
        /*0024*/ 	.short	0x0000
        /*0026*/ 	.short	0x0000
        /*0028*/ 	.byte	0x00, 0xf0, 0x01, 0x0a


	//----- nvinfo : EIATTR_MAXREG_COUNT
	.align		4
.L_976:
        /*002c*/ 	.byte	0x03, 0x1b
        /*002e*/ 	.short	0x00ff


	//----- nvinfo : EIATTR_NUM_BARRIERS
	.align		4
        /*0030*/ 	.byte	0x02, 0x4c
        /*0032*/ 	.byte	0x01
	.zero		1


	//----- nvinfo : EIATTR_ANNOTATIONS
	.align		4
        /*0034*/ 	.byte	0x04, 0x55
        /*0036*/ 	.short	(.L_978 - .L_977)


	//   ....[0]....
.L_977:
        /*0038*/ 	.word	0x00000001
        /*003c*/ 	.byte	0x00, 0x08, 0x00, 0x00, 0x01, 0x00, 0x00, 0x00, 0x20, 0x09, 0x00, 0x00, 0x01, 0x00, 0x00, 0x00
        /*004c*/ 	.byte	0x40, 0x27, 0x00, 0x00, 0x01, 0x00, 0x00, 0x00, 0xd0, 0x46, 0x00, 0x00, 0x01, 0x00, 0x00, 0x00
        /*005c*/ 	.byte	0x10, 0x4e, 0x00, 0x00, 0x01, 0x00, 0x00, 0x00, 0x90, 0x4e, 0x00, 0x00, 0x01, 0x00, 0x00, 0x00
        /*006c*/ 	.byte	0x60, 0x5e, 0x00, 0x00, 0x01, 0x00, 0x00, 0x00, 0x90, 0xa9, 0x00, 0x00


	//----- nvinfo : EIATTR_MERCURY_ISA_VERSION
	.align		4
.L_978:
        /*0078*/ 	.byte	0x03, 0x5f
        /*007a*/ 	.short	0x0000


	//----- nvinfo : EIATTR_EXIT_INSTR_OFFSETS
	.align		4
        /*007c*/ 	.byte	0x04, 0x1c
        /*007e*/ 	.short	(.L_980 - .L_979)


	//   ....[0]....
.L_979:
        /*0080*/ 	.word	0x000000a0


	//   ....[1]....
        /*0084*/ 	.word	0x0000b310


	//----- nvinfo : EIATTR_CTAIDZ_USED
	.align		4
.L_980:
        /*0088*/ 	.byte	0x01, 0x04
	.zero		2


	//----- nvinfo : EIATTR_CRS_STACK_SIZE
	.align		4
        /*008c*/ 	.byte	0x04, 0x1e
        /*008e*/ 	.short	(.L_982 - .L_981)
.L_981:
        /*0090*/ 	.word	0x00000000
.L_982:


//--------------------- .nv.info._ZN5flash25flash_bwd_dot_do_o_kernelILb0E23Flash_bwd_kernel_traitsILi256ELi64ELi64ELi8ELi4ELi2ELi2ELb0ELb0EN7cutlass10bfloat16_tE19Flash_kernel_traitsILi256ELi64ELi64ELi8ES3_EEEEvNS_16Flash_bwd_paramsE --------------------------
	.section	.nv.info._ZN5flash25flash_bwd_dot_do_o_kernelILb0E23Flash_bwd_kernel_traitsILi256ELi64ELi64ELi8ELi4ELi2ELi2ELb0ELb0EN7cutlass10bfloat16_tE19Flash_kernel_traitsILi256ELi64ELi64ELi8ES3_EEEEvNS_16Flash_bwd_paramsE,"",@"SHT_CUDA_INFO"
	.sectionflags	@""
	.align	4


	//----- nvinfo : EIATTR_CUDA_API_VERSION
	.align		4
        /*0000*/ 	.byte	0x04, 0x37
        /*0002*/ 	.short	(.L_984 - .L_983)
.L_983:
        /*0004*/ 	.word	0x00000082


	//----- nvinfo : EIATTR_SW2861232_WAR
	.align		4
.L_984:
        /*0008*/ 	.byte	0x01, 0x35
	.zero		2


	//----- nvinfo : EIATTR_PARAM_CBANK
	.align		4
        /*000c*/ 	.byte	0x04, 0x0a
        /*000e*/ 	.short	(.L_986 - .L_985)
	.align		4
.L_985:
        /*0010*/ 	.word	index@(.nv.constant0._ZN5flash25flash_bwd_dot_do_o_kernelILb0E23Flash_bwd_kernel_traitsILi256ELi64ELi64ELi8ELi4ELi2ELi2ELb0ELb0EN7cutlass10bfloat16_tE19Flash_kernel_traitsILi256ELi64ELi64ELi8ES3_EEEEvNS_16Flash_bwd_paramsE)
        /*0014*/ 	.short	0x0160
        /*0016*/ 	.short	0x0280


	//----- nvinfo : EIATTR_CBANK_PARAM_SIZE
	.align		4
.L_986:
        /*0018*/ 	.byte	0x03, 0x19
        /*001a*/ 	.short	0x0280


	//----- nvinfo : EIATTR_KPARAM_INFO
	.align		4
        /*001c*/ 	.byte	0x04, 0x17
        /*001e*/ 	.short	(.L_988 - .L_987)
.L_987:
        /*0020*/ 	.word	0x00000000
        /*0024*/ 	.short	0x0000
        /*0026*/ 	.short	0x0000
        /*0028*/ 	.byte	0x00, 0xf0, 0x01, 0x0a


	//----- nvinfo : EIATTR_MAXREG_COUNT
	.align		4
.L_988:
        /*002c*/ 	.byte	0x03, 0x1b
        /*002e*/ 	.short	0x00ff


	//----- nvinfo : EIATTR_MERCURY_ISA_VERSION
	.align		4
        /*0030*/ 	.byte	0x03, 0x5f
        /*0032*/ 	.short	0x0000


	//----- nvinfo : EIATTR_COOP_GROUP_MASK_REGIDS
	.align		4
        /*0034*/ 	.byte	0x04, 0x29
        /*0036*/ 	.short	(.L_990 - .L_989)


	//   ....[0]....
.L_989:
        /*0038*/ 	.word	0xffffffff


	//   ....[1]....
        /*003c*/ 	.word	0xffffffff


	//   ....[2]....
        /*0040*/ 	.word	0xffffffff


	//   ....[3]....
        /*0044*/ 	.word	0xffffffff


	//   ....[4]....
        /*0048*/ 	.word	0xffffffff


	//   ....[5]....
        /*004c*/ 	.word	0xffffffff


	//----- nvinfo : EIATTR_COOP_GROUP_INSTR_OFFSETS
	.align		4
.L_990:
        /*0050*/ 	.byte	0x04, 0x28
        /*0052*/ 	.short	(.L_992 - .L_991)


	//   ....[0]....
.L_991:
        /*0054*/ 	.word	0x000018b0


	//   ....[1]....
        /*0058*/ 	.word	0x000018d0


	//   ....[2]....
        /*005c*/ 	.word	0x000018f0


	//   ....[3]....
        /*0060*/ 	.word	0x00001910


	//   ....[4]....
        /*0064*/ 	.word	0x00001940


	//   ....[5]....
        /*0068*/ 	.word	0x00001980


	//----- nvinfo : EIATTR_EXIT_INSTR_OFFSETS
	.align		4
.L_992:
        /*006c*/ 	.byte	0x04, 0x1c
        /*006e*/ 	.short	(.L_994 - .L_993)


	//   ....[0]....
.L_993:
        /*0070*/ 	.word	0x00000120


	//   ....[1]....
        /*0074*/ 	.word	0x000019e0


	//   ....[2]....
        /*0078*/ 	.word	0x00001a10


	//----- nvinfo : EIATTR_CTAIDZ_USED
	.align		4
.L_994:
        /*007c*/ 	.byte	0x01, 0x04
	.zero		2


	//----- nvinfo : EIATTR_CRS_STACK_SIZE
	.align		4
        /*0080*/ 	.byte	0x04, 0x1e
        /*0082*/ 	.short	(.L_996 - .L_995)
.L_995:
        /*0084*/ 	.word	0x00000000
.L_996:


//--------------------- .nv.info._ZN5flash25flash_bwd_dot_do_o_kernelILb1E23Flash_bwd_kernel_traitsILi256ELi64ELi64ELi8ELi4ELi2ELi2ELb0ELb0EN7cutlass10bfloat16_tE19Flash_kernel_traitsILi256ELi64ELi64ELi8ES3_EEEEvNS_16Flash_bwd_paramsE --------------------------
	.section	.nv.info._ZN5flash25flash_bwd_dot_do_o_kernelILb1E23Flash_bwd_kernel_traitsILi256ELi64ELi64ELi8ELi4ELi2ELi2ELb0ELb0EN7cutlass10bfloat16_tE19Flash_kernel_traitsILi256ELi64ELi64ELi8ES3_EEEEvNS_16Flash_bwd_paramsE,"",@"SHT_CUDA_INFO"
	.sectionflags	@""
	.align	4


	//----- nvinfo : EIATTR_CUDA_API_VERSION
	.align		4
        /*0000*/ 	.byte	0x04, 0x37
        /*0002*/ 	.short	(.L_998 - .L_997)
.L_997:
        /*0004*/ 	.word	0x00000082


	//----- nvinfo : EIATTR_SW2861232_WAR
	.align		4
.L_998:
        /*0008*/ 	.byte	0x01, 0x35
	.zero		2


	//----- nvinfo : EIATTR_PARAM_CBANK
	.align		4
        /*000c*/ 	.byte	0x04, 0x0a
        /*000e*/ 	.short	(.L_1000 - .L_999)
	.align		4
.L_999:
        /*0010*/ 	.word	index@(.nv.constant0._ZN5flash25flash_bwd_dot_do_o_kernelILb1E23Flash_bwd_kernel_traitsILi256ELi64ELi64ELi8ELi4ELi2ELi2ELb0ELb0EN7cutlass10bfloat16_tE19Flash_kernel_traitsILi256ELi64ELi64ELi8ES3_EEEEvNS_16Flash_bwd_paramsE)
        /*0014*/ 	.short	0x0160
        /*0016*/ 	.short	0x0280


	//----- nvinfo : EIATTR_CBANK_PARAM_SIZE
	.align		4
.L_1000:
        /*0018*/ 	.byte	0x03, 0x19
        /*001a*/ 	.short	0x0280


	//----- nvinfo : EIATTR_KPARAM_INFO
	.align		4
        /*001c*/ 	.byte	0x04, 0x17
        /*001e*/ 	.short	(.L_1002 - .L_1001)
.L_1001:
        /*0020*/ 	.word	0x00000000
        /*0024*/ 	.short	0x0000
        /*0026*/ 	.short	0x0000
        /*0028*/ 	.byte	0x00, 0xf0, 0x01, 0x0a


	//----- nvinfo : EIATTR_MAXREG_COUNT
	.align		4
.L_1002:
        /*002c*/ 	.byte	0x03, 0x1b
        /*002e*/ 	.short	0x00ff


	//----- nvinfo : EIATTR_MERCURY_ISA_VERSION
	.align		4
        /*0030*/ 	.byte	0x03, 0x5f
        /*0032*/ 	.short	0x0000


	//----- nvinfo : EIATTR_COOP_GROUP_MASK_REGIDS
	.align		4
        /*0034*/ 	.byte	0x04, 0x29
        /*0036*/ 	.short	(.L_1004 - .L_1003)


	//   ....[0]....
.L_1003:
        /*0038*/ 	.word	0xffffffff


	//   ....[1]....
        /*003c*/ 	.word	0xffffffff


	//   ....[2]....
        /*0040*/ 	.word	0xffffffff


	//   ....[3]....
        /*0044*/ 	.word	0xffffffff


	//   ....[4]....
        /*0048*/ 	.word	0xffffffff


	//   ....[5]....
        /*004c*/ 	.word	0xffffffff


	//----- nvinfo : EIATTR_COOP_GROUP_INSTR_OFFSETS
	.align		4
.L_1004:
        /*0050*/ 	.byte	0x04, 0x28
        /*0052*/ 	.short	(.L_1006 - .L_1005)


	//   ....[0]....
.L_1005:
        /*0054*/ 	.word	0x00001bf0


	//   ....[1]....
        /*0058*/ 	.word	0x00001c00


	//   ....[2]....
        /*005c*/ 	.word	0x00001c30


	//   ....[3]....
        /*0060*/ 	.word	0x00001c50


	//   ....[4]....
        /*0064*/ 	.word	0x00001c90


	//   ....[5]....
        /*0068*/ 	.word	0x00001cb0


	//----- nvinfo : EIATTR_EXIT_INSTR_OFFSETS
	.align		4
.L_1006:
        /*006c*/ 	.byte	0x04, 0x1c
        /*006e*/ 	.short	(.L_1008 - .L_1007)


	//   ....[0]....
.L_1007:
        /*0070*/ 	.word	0x00000120


	//   ....[1]....
        /*0074*/ 	.word	0x00001e70


	//----- nvinfo : EIATTR_CTAIDZ_USED
	.align		4
.L_1008:
        /*0078*/ 	.byte	0x01, 0x04
	.zero		2


	//----- nvinfo : EIATTR_CRS_STACK_SIZE
	.align		4
        /*007c*/ 	.byte	0x04, 0x1e
        /*007e*/ 	.short	(.L_1010 - .L_1009)
.L_1009:
        /*0080*/ 	.word	0x00000000
.L_1010:


//--------------------- .nv.callgraph             --------------------------
	.section	.nv.callgraph,"",@"SHT_CUDA_CALLGRAPH"
	.align	4
	.sectionentsize	8
	.align		4
        /*0000*/ 	.word	0x00000000
	.align		4
        /*0004*/ 	.word	0xffffffff
	.align		4
        /*0008*/ 	.word	0x00000000
	.align		4
        /*000c*/ 	.word	0xfffffffe
	.align		4
        /*0010*/ 	.word	0x00000000
	.align		4
        /*0014*/ 	.word	0xfffffffd
	.align		4
        /*0018*/ 	.word	0x00000000
	.align		4
        /*001c*/ 	.word	0xfffffffc


//--------------------- .nv.rel.action            --------------------------
	.section	.nv.rel.action,"",@"SHT_CUDA_RELOCINFO"
	.align	8
	.sectionentsize	8
        /*0000*/ 	.byte	0x73, 0x00, 0x00, 0x00, 0x00, 0x00, 0x00, 0x00, 0x00, 0x00, 0x00, 0x11, 0x25, 0x00, 0x05, 0x36


//--------------------- .nv.constant4             --------------------------
	.section	.nv.constant4,"a",@progbits
	.align	8
	.align		8
.nv.constant4:
        /*0000*/ 	.dword	_ZN66_INTERNAL_8dd3f9e9_30_flash_bwd_hdim256_bf16_sm80_cu_d53ad458_28184cuda3std3__45__cpo5beginE
	.align		8
        /*0008*/ 	.dword	_ZN66_INTERNAL_8dd3f9e9_30_flash_bwd_hdim256_bf16_sm80_cu_d53ad458_28184cuda3std3__45__cpo3endE
	.align		8
        /*0010*/ 	.dword	_ZN66_INTERNAL_8dd3f9e9_30_flash_bwd_hdim256_bf16_sm80_cu_d53ad458_28184cuda3std3__45__cpo6cbeginE
	.align		8
        /*0018*/ 	.dword	_ZN66_INTERNAL_8dd3f9e9_30_flash_bwd_hdim256_bf16_sm80_cu_d53ad458_28184cuda3std3__45__cpo4cendE
	.align		8
        /*0020*/ 	.dword	_ZN66_INTERNAL_8dd3f9e9_30_flash_bwd_hdim256_bf16_sm80_cu_d53ad458_28184cuda3std3__468_GLOBAL__N__8dd3f9e9_30_flash_bwd_hdim256_bf16_sm80_cu_d53ad458_28186ignoreE
	.align		8
        /*0028*/ 	.dword	_ZN66_INTERNAL_8dd3f9e9_30_flash_bwd_hdim256_bf16_sm80_cu_d53ad458_28184cuda3std3__419piecewise_constructE
	.align		8
        /*0030*/ 	.dword	_ZN66_INTERNAL_8dd3f9e9_30_flash_bwd_hdim256_bf16_sm80_cu_d53ad458_28184cuda3std3__48in_placeE
	.align		8
        /*0038*/ 	.dword	_ZN66_INTERNAL_8dd3f9e9_30_flash_bwd_hdim256_bf16_sm80_cu_d53ad458_28184cuda3std6ranges3__45__cpo4swapE
	.align		8
        /*0040*/ 	.dword	_ZN66_INTERNAL_8dd3f9e9_30_flash_bwd_hdim256_bf16_sm80_cu_d53ad458_28184cuda3std6ranges3__45__cpo9iter_moveE
	.align		8
        /*0048*/ 	.dword	_ZN66_INTERNAL_8dd3f9e9_30_flash_bwd_hdim256_bf16_sm80_cu_d53ad458_28184cute7productE
	.align		8
        /*0050*/ 	.dword	_ZN66_INTERNAL_8dd3f9e9_30_flash_bwd_hdim256_bf16_sm80_cu_d53ad458_28184cute1_E


//--------------------- .nv.constant0._ZN5flash27flash_bwd_convert_dq_kernelI23Flash_bwd_kernel_traitsILi256ELi64ELi32ELi8ELi4ELi1ELi2ELb1ELb1EN7cutlass10bfloat16_tE19Flash_kernel_traitsILi256ELi64ELi32ELi8ES3_EEEEvNS_16Flash_bwd_paramsEi --------------------------
	.section	.nv.constant0._ZN5flash27flash_bwd_convert_dq_kernelI23Flash_bwd_kernel_traitsILi256ELi64ELi32ELi8ELi4ELi1ELi2ELb1ELb1EN7cutlass10bfloat16_tE19Flash_kernel_traitsILi256ELi64ELi32ELi8ES3_EEEEvNS_16Flash_bwd_paramsEi,"a",@progbits
	.sectionflags	@""
	.align	4
.nv.constant0._ZN5flash27flash_bwd_convert_dq_kernelI23Flash_bwd_kernel_traitsILi256ELi64ELi32ELi8ELi4ELi1ELi2ELb1ELb1EN7cutlass10bfloat16_tE19Flash_kernel_traitsILi256ELi64ELi32ELi8ES3_EEEEvNS_16Flash_bwd_paramsEi:
	.zero		996


//--------------------- .nv.constant0._ZN5flash44flash_bwd_dq_dk_dv_loop_seqk_parallel_kernelI23Flash_bwd_kernel_traitsILi256ELi64ELi32ELi8ELi4ELi1ELi2ELb1ELb1EN7cutlass10bfloat16_tE19Flash_kernel_traitsILi256ELi64ELi32ELi8ES3_EELb0ELb0ELb0ELb0ELb0ELb0ELb0EEEvNS_16Flash_bwd_paramsE --------------------------
	.section	.nv.constant0._ZN5flash44flash_bwd_dq_dk_dv_loop_seqk_parallel_kernelI23Flash_bwd_kernel_traitsILi256ELi64ELi32ELi8ELi4ELi1ELi2ELb1ELb1EN7cutlass10bfloat16_tE19Flash_kernel_traitsILi256ELi64ELi32ELi8ES3_EELb0ELb0ELb0ELb0ELb0ELb0ELb0EEEvNS_16Flash_bwd_paramsE,"a",@progbits
	.sectionflags	@""
	.align	4
.nv.constant0._ZN5flash44flash_bwd_dq_dk_dv_loop_seqk_parallel_kernelI23Flash_bwd_kernel_traitsILi256ELi64ELi32ELi8ELi4ELi1ELi2ELb1ELb1EN7cutlass10bfloat16_tE19Flash_kernel_traitsILi256ELi64ELi32ELi8ES3_EELb0ELb0ELb0ELb0ELb0ELb0ELb0EEEvNS_16Flash_bwd_paramsE:
	.zero		992


//--------------------- .nv.constant0._ZN5flash44flash_bwd_dq_dk_dv_loop_seqk_parallel_kernelI23Flash_bwd_kernel_traitsILi256ELi64ELi32ELi8ELi4ELi1ELi2ELb1ELb1EN7cutlass10bfloat16_tE19Flash_kernel_traitsILi256ELi64ELi32ELi8ES3_EELb0ELb0ELb0ELb0ELb0ELb0ELb1EEEvNS_16Flash_bwd_paramsE --------------------------
	.section	.nv.constant0._ZN5flash44flash_bwd_dq_dk_dv_loop_seqk_parallel_kernelI23Flash_bwd_kernel_traitsILi256ELi64ELi32ELi8ELi4ELi1ELi2ELb1ELb1EN7cutlass10bfloat16_tE19Flash_kernel_traitsILi256ELi64ELi32ELi8ES3_EELb0ELb0ELb0ELb0ELb0ELb0ELb1EEEvNS_16Flash_bwd_paramsE,"a",@progbits
	.sectionflags	@""
	.align	4
.nv.constant0._ZN5flash44flash_bwd_dq_dk_dv_loop_seqk_parallel_kernelI23Flash_bwd_kernel_traitsILi256ELi64ELi32ELi8ELi4ELi1ELi2ELb1ELb1EN7cutlass10bfloat16_tE19Flash_kernel_traitsILi256ELi64ELi32ELi8ES3_EELb0ELb0ELb0ELb0ELb0ELb0ELb1EEEvNS_16Flash_bwd_paramsE:
	.zero		992


//--------------------- .nv.constant0._ZN5flash44flash_bwd_dq_dk_dv_loop_seqk_parallel_kernelI23Flash_bwd_kernel_traitsILi256ELi64ELi32ELi8ELi4ELi1ELi2ELb1ELb1EN7cutlass10bfloat16_tE19Flash_kernel_traitsILi256ELi64ELi32ELi8ES3_EELb0ELb0ELb1ELb0ELb0ELb0ELb0EEEvNS_16Flash_bwd_paramsE --------------------------
	.section	.nv.constant0._ZN5flash44flash_bwd_dq_dk_dv_loop_seqk_parallel_kernelI23Flash_bwd_kernel_traitsILi256ELi64ELi32ELi8ELi4ELi1ELi2ELb1ELb1EN7cutlass10bfloat16_tE19Flash_kernel_traitsILi256ELi64ELi32ELi8ES3_EELb0ELb0ELb1ELb0ELb0ELb0ELb0EEEvNS_16Flash_bwd_paramsE,"a",@progbits
	.sectionflags	@""
	.align	4
.nv.constant0._ZN5flash44flash_bwd_dq_dk_dv_loop_seqk_parallel_kernelI23Flash_bwd_kernel_traitsILi256ELi64ELi32ELi8ELi4ELi1ELi2ELb1ELb1EN7cutlass10bfloat16_tE19Flash_kernel_traitsILi256ELi64ELi32ELi8ES3_EELb0ELb0ELb1ELb0ELb0ELb0ELb0EEEvNS_16Flash_bwd_paramsE:
	.zero		992


//--------------------- .nv.constant0._ZN5flash44flash_bwd_dq_dk_dv_loop_seqk_parallel_kernelI23Flash_bwd_kernel_traitsILi256ELi64ELi32ELi8ELi4ELi1ELi2ELb1ELb1EN7cutlass10bfloat16_tE19Flash_kernel_traitsILi256ELi64ELi32ELi8ES3_EELb0ELb0ELb1ELb0ELb0ELb0ELb1EEEvNS_16Flash_bwd_paramsE --------------------------
	.section	.nv.constant0._ZN5flash44flash_bwd_dq_dk_dv_loop_seqk_parallel_kernelI23Flash_bwd_kernel_traitsILi256ELi64ELi32ELi8ELi4ELi1ELi2ELb1ELb1EN7cutlass10bfloat16_tE19Flash_kernel_traitsILi256ELi64ELi32ELi8ES3_EELb0ELb0ELb1ELb0ELb0ELb0ELb1EEEvNS_16Flash_bwd_paramsE,"a",@progbits
	.sectionflags	@""
	.align	4
.nv.constant0._ZN5flash44flash_bwd_dq_dk_dv_loop_seqk_parallel_kernelI23Flash_bwd_kernel_traitsILi256ELi64ELi32ELi8ELi4ELi1ELi2ELb1ELb1EN7cutlass10bfloat16_tE19Flash_kernel_traitsILi256ELi64ELi32ELi8ES3_EELb0ELb0ELb1ELb0ELb0ELb0ELb1EEEvNS_16Flash_bwd_paramsE:
	.zero		992


//--------------------- .nv.constant0._ZN5flash44flash_bwd_dq_dk_dv_loop_seqk_parallel_kernelI23Flash_bwd_kernel_traitsILi256ELi64ELi32ELi8ELi4ELi1ELi2ELb1ELb1EN7cutlass10bfloat16_tE19Flash_kernel_traitsILi256ELi64ELi32ELi8ES3_EELb0ELb0ELb0ELb0ELb0ELb1ELb0EEEvNS_16Flash_bwd_paramsE --------------------------
	.section	.nv.constant0._ZN5flash44flash_bwd_dq_dk_dv_loop_seqk_parallel_kernelI23Flash_bwd_kernel_traitsILi256ELi64ELi32ELi8ELi4ELi1ELi2ELb1ELb1EN7cutlass10bfloat16_tE19Flash_kernel_traitsILi256ELi64ELi32ELi8ES3_EELb0ELb0ELb0ELb0ELb0ELb1ELb0EEEvNS_16Flash_bwd_paramsE,"a",@progbits
	.sectionflags	@""
	.align	4
.nv.constant0._ZN5flash44flash_bwd_dq_dk_dv_loop_seqk_parallel_kernelI23Flash_bwd_kernel_traitsILi256ELi64ELi32ELi8ELi4ELi1ELi2ELb1ELb1EN7cutlass10bfloat16_tE19Flash_kernel_traitsILi256ELi64ELi32ELi8ES3_EELb0ELb0ELb0ELb0ELb0ELb1ELb0EEEvNS_16Flash_bwd_paramsE:
	.zero		992


//--------------------- .nv.constant0._ZN5flash44flash_bwd_dq_dk_dv_loop_seqk_parallel_kernelI23Flash_bwd_kernel_traitsILi256ELi64ELi32ELi8ELi4ELi1ELi2ELb1ELb1EN7cutlass10bfloat16_tE19Flash_kernel_traitsILi256ELi64ELi32ELi8ES3_EELb0ELb0ELb0ELb0ELb0ELb1ELb1EEEvNS_16Flash_bwd_paramsE --------------------------
	.section	.nv.constant0._ZN5flash44flash_bwd_dq_dk_dv_loop_seqk_parallel_kernelI23Flash_bwd_kernel_traitsILi256ELi64ELi32ELi8ELi4ELi1ELi2ELb1ELb1EN7cutlass10bfloat16_tE19Flash_kernel_traitsILi256ELi64ELi32ELi8ES3_EELb0ELb0ELb0ELb0ELb0ELb1ELb1EEEvNS_16Flash_bwd_paramsE,"a",@progbits
	.sectionflags	@""
	.align	4
.nv.constant0._ZN5flash44flash_bwd_dq_dk_dv_loop_seqk_parallel_kernelI23Flash_bwd_kernel_traitsILi256ELi64ELi32ELi8ELi4ELi1ELi2ELb1ELb1EN7cutlass10bfloat16_tE19Flash_kernel_traitsILi256ELi64ELi32ELi8ES3_EELb0ELb0ELb0ELb0ELb0ELb1ELb1EEEvNS_16Flash_bwd_paramsE:
	.zero		992


//--------------------- .nv.constant0._ZN5flash44flash_bwd_dq_dk_dv_loop_seqk_parallel_kernelI23Flash_bwd_kernel_traitsILi256ELi64ELi32ELi8ELi4ELi1ELi2ELb1ELb1EN7cutlass10bfloat16_tE19Flash_kernel_traitsILi256ELi64ELi32ELi8ES3_EELb0ELb0ELb0ELb1ELb0ELb0ELb0EEEvNS_16Flash_bwd_paramsE --------------------------
	.section	.nv.constant0._ZN5flash44flash_bwd_dq_dk_dv_loop_seqk_parallel_kernelI23Flash_bwd_kernel_traitsILi256ELi64ELi32ELi8ELi4ELi1ELi2ELb1ELb1EN7cutlass10bfloat16_tE19Flash_kernel_traitsILi256ELi64ELi32ELi8ES3_EELb0ELb0ELb0ELb1ELb0ELb0ELb0EEEvNS_16Flash_bwd_paramsE,"a",@progbits
	.sectionflags	@""
	.align	4
.nv.constant0._ZN5flash44flash_bwd_dq_dk_dv_loop_seqk_parallel_kernelI23Flash_bwd_kernel_traitsILi256ELi64ELi32ELi8ELi4ELi1ELi2ELb1ELb1EN7cutlass10bfloat16_tE19Flash_kernel_traitsILi256ELi64ELi32ELi8ES3_EELb0ELb0ELb0ELb1ELb0ELb0ELb0EEEvNS_16Flash_bwd_paramsE:
	.zero		992


//--------------------- .nv.constant0._ZN5flash44flash_bwd_dq_dk_dv_loop_seqk_parallel_kernelI23Flash_bwd_kernel_traitsILi256ELi64ELi32ELi8ELi4ELi1ELi2ELb1ELb1EN7cutlass10bfloat16_tE19Flash_kernel_traitsILi256ELi64ELi32ELi8ES3_EELb0ELb0ELb0ELb1ELb0ELb0ELb1EEEvNS_16Flash_bwd_paramsE --------------------------
	.section	.nv.constant0._ZN5flash44flash_bwd_dq_dk_dv_loop_seqk_parallel_kernelI23Flash_bwd_kernel_traitsILi256ELi64ELi32ELi8ELi4ELi1ELi2ELb1ELb1EN7cutlass10bfloat16_tE19Flash_kernel_traitsILi256ELi64ELi32ELi8ES3_EELb0ELb0ELb0ELb1ELb0ELb0ELb1EEEvNS_16Flash_bwd_paramsE,"a",@progbits
	.sectionflags	@""
	.align	4
.nv.constant0._ZN5flash44flash_bwd_dq_dk_dv_loop_seqk_parallel_kernelI23Flash_bwd_kernel_traitsILi256ELi64ELi32ELi8ELi4ELi1ELi2ELb1ELb1EN7cutlass10bfloat16_tE19Flash_kernel_traitsILi256ELi64ELi32ELi8ES3_EELb0ELb0ELb0ELb1ELb0ELb0ELb1EEEvNS_16Flash_bwd_paramsE:
	.zero		992


//--------------------- .nv.constant0._ZN5flash44flash_bwd_dq_dk_dv_loop_seqk_parallel_kernelI23Flash_bwd_kernel_traitsILi256ELi64ELi32ELi8ELi4ELi1ELi2ELb1ELb1EN7cutlass10bfloat16_tE19Flash_kernel_traitsILi256ELi64ELi32ELi8ES3_EELb0ELb0ELb1ELb0ELb0ELb1ELb0EEEvNS_16Flash_bwd_paramsE --------------------------
	.section	.nv.constant0._ZN5flash44flash_bwd_dq_dk_dv_loop_seqk_parallel_kernelI23Flash_bwd_kernel_traitsILi256ELi64ELi32ELi8ELi4ELi1ELi2ELb1ELb1EN7cutlass10bfloat16_tE19Flash_kernel_traitsILi256ELi64ELi32ELi8ES3_EELb0ELb0ELb1ELb0ELb0ELb1ELb0EEEvNS_16Flash_bwd_paramsE,"a",@progbits
	.sectionflags	@""
	.align	4
.nv.constant0._ZN5flash44flash_bwd_dq_dk_dv_loop_seqk_parallel_kernelI23Flash_bwd_kernel_traitsILi256ELi64ELi32ELi8ELi4ELi1ELi2ELb1ELb1EN7cutlass10bfloat16_tE19Flash_kernel_traitsILi256ELi64ELi32ELi8ES3_EELb0ELb0ELb1ELb0ELb0ELb1ELb0EEEvNS_16Flash_bwd_paramsE:
	.zero		992


//--------------------- .nv.constant0._ZN5flash44flash_bwd_dq_dk_dv_loop_seqk_parallel_kernelI23Flash_bwd_kernel_traitsILi256ELi64ELi32ELi8ELi4ELi1ELi2ELb1ELb1EN7cutlass10bfloat16_tE19Flash_kernel_traitsILi256ELi64ELi32ELi8ES3_EELb0ELb0ELb1ELb0ELb0ELb1ELb1EEEvNS_16Flash_bwd_paramsE --------------------------
	.section	.nv.constant0._ZN5flash44flash_bwd_dq_dk_dv_loop_seqk_parallel_kernelI23Flash_bwd_kernel_traitsILi256ELi64ELi32ELi8ELi4ELi1ELi2ELb1ELb1EN7cutlass10bfloat16_tE19Flash_kernel_traitsILi256ELi64ELi32ELi8ES3_EELb0ELb0ELb1ELb0ELb0ELb1ELb1EEEvNS_16Flash_bwd_paramsE,"a",@progbits
	.sectionflags	@""
	.align	4
.nv.constant0._ZN5flash44flash_bwd_dq_dk_dv_loop_seqk_parallel_kernelI23Flash_bwd_kernel_traitsILi256ELi64ELi32ELi8ELi4ELi1ELi2ELb1ELb1EN7cutlass10bfloat16_tE19Flash_kernel_traitsILi256ELi64ELi32ELi8ES3_EELb0ELb0ELb1ELb0ELb0ELb1ELb1EEEvNS_16Flash_bwd_paramsE:
	.zero		992


//--------------------- .nv.constant0._ZN5flash44flash_bwd_dq_dk_dv_loop_seqk_parallel_kernelI23Flash_bwd_kernel_traitsILi256ELi64ELi32ELi8ELi4ELi1ELi2ELb1ELb1EN7cutlass10bfloat16_tE19Flash_kernel_traitsILi256ELi64ELi32ELi8ES3_EELb0ELb0ELb1ELb1ELb0ELb0ELb0EEEvNS_16Flash_bwd_paramsE --------------------------
	.section	.nv.constant0._ZN5flash44flash_bwd_dq_dk_dv_loop_seqk_parallel_kernelI23Flash_bwd_kernel_traitsILi256ELi64ELi32ELi8ELi4ELi1ELi2ELb1ELb1EN7cutlass10bfloat16_tE19Flash_kernel_traitsILi256ELi64ELi32ELi8ES3_EELb0ELb0ELb1ELb1ELb0ELb0ELb0EEEvNS_16Flash_bwd_paramsE,"a",@progbits
	.sectionflags	@""
	.align	4
.nv.constant0._ZN5flash44flash_bwd_dq_dk_dv_loop_seqk_parallel_kernelI23Flash_bwd_kernel_traitsILi256ELi64ELi32ELi8ELi4ELi1ELi2ELb1ELb1EN7cutlass10bfloat16_tE19Flash_kernel_traitsILi256ELi64ELi32ELi8ES3_EELb0ELb0ELb1ELb1ELb0ELb0ELb0EEEvNS_16Flash_bwd_paramsE:
	.zero		992


//--------------------- .nv.constant0._ZN5flash44flash_bwd_dq_dk_dv_loop_seqk_parallel_kernelI23Flash_bwd_kernel_traitsILi256ELi64ELi32ELi8ELi4ELi1ELi2ELb1ELb1EN7cutlass10bfloat16_tE19Flash_kernel_traitsILi256ELi64ELi32ELi8ES3_EELb0ELb0ELb1ELb1ELb0ELb0ELb1EEEvNS_16Flash_bwd_paramsE --------------------------
	.section	.nv.constant0._ZN5flash44flash_bwd_dq_dk_dv_loop_seqk_parallel_kernelI23Flash_bwd_kernel_traitsILi256ELi64ELi32ELi8ELi4ELi1ELi2ELb1ELb1EN7cutlass10bfloat16_tE19Flash_kernel_traitsILi256ELi64ELi32ELi8ES3_EELb0ELb0ELb1ELb1ELb0ELb0ELb1EEEvNS_16Flash_bwd_paramsE,"a",@progbits
	.sectionflags	@""
	.align	4
.nv.constant0._ZN5flash44flash_bwd_dq_dk_dv_loop_seqk_parallel_kernelI23Flash_bwd_kernel_traitsILi256ELi64ELi32ELi8ELi4ELi1ELi2ELb1ELb1EN7cutlass10bfloat16_tE19Flash_kernel_traitsILi256ELi64ELi32ELi8ES3_EELb0ELb0ELb1ELb1ELb0ELb0ELb1EEEvNS_16Flash_bwd_paramsE:
	.zero		992


//--------------------- .nv.constant0._ZN5flash25flash_bwd_dot_do_o_kernelILb0E23Flash_bwd_kernel_traitsILi256ELi64ELi32ELi8ELi4ELi1ELi2ELb1ELb1EN7cutlass10bfloat16_tE19Flash_kernel_traitsILi256ELi64ELi32ELi8ES3_EEEEvNS_16Flash_bwd_paramsE --------------------------
	.section	.nv.constant0._ZN5flash25flash_bwd_dot_do_o_kernelILb0E23Flash_bwd_kernel_traitsILi256ELi64ELi32ELi8ELi4ELi1ELi2ELb1ELb1EN7cutlass10bfloat16_tE19Flash_kernel_traitsILi256ELi64ELi32ELi8ES3_EEEEvNS_16Flash_bwd_paramsE,"a",@progbits
	.sectionflags	@""
	.align	4
.nv.constant0._ZN5flash25flash_bwd_dot_do_o_kernelILb0E23Flash_bwd_kernel_traitsILi256ELi64ELi32ELi8ELi4ELi1ELi2ELb1ELb1EN7cutlass10bfloat16_tE19Flash_kernel_traitsILi256ELi64ELi32ELi8ES3_EEEEvNS_16Flash_bwd_paramsE:
	.zero		992


//--------------------- .nv.constant0._ZN5flash25flash_bwd_dot_do_o_kernelILb1E23Flash_bwd_kernel_traitsILi256ELi64ELi32ELi8ELi4ELi1ELi2ELb1ELb1EN7cutlass10bfloat16_tE19Flash_kernel_traitsILi256ELi64ELi32ELi8ES3_EEEEvNS_16Flash_bwd_paramsE --------------------------
	.section	.nv.constant0._ZN5flash25flash_bwd_dot_do_o_kernelILb1E23Flash_bwd_kernel_traitsILi256ELi64ELi32ELi8ELi4ELi1ELi2ELb1ELb1EN7cutlass10bfloat16_tE19Flash_kernel_traitsILi256ELi64ELi32ELi8ES3_EEEEvNS_16Flash_bwd_paramsE,"a",@progbits
	.sectionflags	@""
	.align	4
.nv.constant0._ZN5flash25flash_bwd_dot_do_o_kernelILb1E23Flash_bwd_kernel_traitsILi256ELi64ELi32ELi8ELi4ELi1ELi2ELb1ELb1EN7cutlass10bfloat16_tE19Flash_kernel_traitsILi256ELi64ELi32ELi8ES3_EEEEvNS_16Flash_bwd_paramsE:
	.zero		992


//--------------------- .nv.constant0._ZN5flash44flash_bwd_dq_dk_dv_loop_seqk_parallel_kernelI23Flash_bwd_kernel_traitsILi256ELi64ELi64ELi8ELi4ELi2ELi2ELb0ELb1EN7cutlass10bfloat16_tE19Flash_kernel_traitsILi256ELi64ELi64ELi8ES3_EELb0ELb0ELb0ELb0ELb0ELb0ELb0EEEvNS_16Flash_bwd_paramsE --------------------------
	.section	.nv.constant0._ZN5flash44flash_bwd_dq_dk_dv_loop_seqk_parallel_kernelI23Flash_bwd_kernel_traitsILi256ELi64ELi64ELi8ELi4ELi2ELi2ELb0ELb1EN7cutlass10bfloat16_tE19Flash_kernel_traitsILi256ELi64ELi64ELi8ES3_EELb0ELb0ELb0ELb0ELb0ELb0ELb0EEEvNS_16Flash_bwd_paramsE,"a",@progbits
	.sectionflags	@""
	.align	4
.nv.constant0._ZN5flash44flash_bwd_dq_dk_dv_loop_seqk_parallel_kernelI23Flash_bwd_kernel_traitsILi256ELi64ELi64ELi8ELi4ELi2ELi2ELb0ELb1EN7cutlass10bfloat16_tE19Flash_kernel_traitsILi256ELi64ELi64ELi8ES3_EELb0ELb0ELb0ELb0ELb0ELb0ELb0EEEvNS_16Flash_bwd_paramsE:
	.zero		992


//--------------------- .nv.constant0._ZN5flash44flash_bwd_dq_dk_dv_loop_seqk_parallel_kernelI23Flash_bwd_kernel_traitsILi256ELi64ELi64ELi8ELi4ELi2ELi2ELb0ELb1EN7cutlass10bfloat16_tE19Flash_kernel_traitsILi256ELi64ELi64ELi8ES3_EELb0ELb0ELb1ELb0ELb0ELb0ELb0EEEvNS_16Flash_bwd_paramsE --------------------------
	.section	.nv.constant0._ZN5flash44flash_bwd_dq_dk_dv_loop_seqk_parallel_kernelI23Flash_bwd_kernel_traitsILi256ELi64ELi64ELi8ELi4ELi2ELi2ELb0ELb1EN7cutlass10bfloat16_tE19Flash_kernel_traitsILi256ELi64ELi64ELi8ES3_EELb0ELb0ELb1ELb0ELb0ELb0ELb0EEEvNS_16Flash_bwd_paramsE,"a",@progbits
	.sectionflags	@""
	.align	4
.nv.constant0._ZN5flash44flash_bwd_dq_dk_dv_loop_seqk_parallel_kernelI23Flash_bwd_kernel_traitsILi256ELi64ELi64ELi8ELi4ELi2ELi2ELb0ELb1EN7cutlass10bfloat16_tE19Flash_kernel_traitsILi256ELi64ELi64ELi8ES3_EELb0ELb0ELb1ELb0ELb0ELb0ELb0EEEvNS_16Flash_bwd_paramsE:
	.zero		992


//--------------------- .nv.constant0._ZN5flash44flash_bwd_dq_dk_dv_loop_seqk_parallel_kernelI23Flash_bwd_kernel_traitsILi256ELi64ELi64ELi8ELi4ELi2ELi2ELb0ELb1EN7cutlass10bfloat16_tE19Flash_kernel_traitsILi256ELi64ELi64ELi8ES3_EELb0ELb0ELb0ELb0ELb0ELb1ELb0EEEvNS_16Flash_bwd_paramsE --------------------------
	.section	.nv.constant0._ZN5flash44flash_bwd_dq_dk_dv_loop_seqk_parallel_kernelI23Flash_bwd_kernel_traitsILi256ELi64ELi64ELi8ELi4ELi2ELi2ELb0ELb1EN7cutlass10bfloat16_tE19Flash_kernel_traitsILi256ELi64ELi64ELi8ES3_EELb0ELb0ELb0ELb0ELb0ELb1ELb0EEEvNS_16Flash_bwd_paramsE,"a",@progbits
	.sectionflags	@""
	.align	4
.nv.constant0._ZN5flash44flash_bwd_dq_dk_dv_loop_seqk_parallel_kernelI23Flash_bwd_kernel_traitsILi256ELi64ELi64ELi8ELi4ELi2ELi2ELb0ELb1EN7cutlass10bfloat16_tE19Flash_kernel_traitsILi256ELi64ELi64ELi8ES3_EELb0ELb0ELb0ELb0ELb0ELb1ELb0EEEvNS_16Flash_bwd_paramsE:
	.zero		992


//--------------------- .nv.constant0._ZN5flash44flash_bwd_dq_dk_dv_loop_seqk_parallel_kernelI23Flash_bwd_kernel_traitsILi256ELi64ELi64ELi8ELi4ELi2ELi2ELb0ELb1EN7cutlass10bfloat16_tE19Flash_kernel_traitsILi256ELi64ELi64ELi8ES3_EELb0ELb0ELb0ELb1ELb0ELb0ELb0EEEvNS_16Flash_bwd_paramsE --------------------------
	.section	.nv.constant0._ZN5flash44flash_bwd_dq_dk_dv_loop_seqk_parallel_kernelI23Flash_bwd_kernel_traitsILi256ELi64ELi64ELi8ELi4ELi2ELi2ELb0ELb1EN7cutlass10bfloat16_tE19Flash_kernel_traitsILi256ELi64ELi64ELi8ES3_EELb0ELb0ELb0ELb1ELb0ELb0ELb0EEEvNS_16Flash_bwd_paramsE,"a",@progbits
	.sectionflags	@""
	.align	4
.nv.constant0._ZN5flash44flash_bwd_dq_dk_dv_loop_seqk_parallel_kernelI23Flash_bwd_kernel_traitsILi256ELi64ELi64ELi8ELi4ELi2ELi2ELb0ELb1EN7cutlass10bfloat16_tE19Flash_kernel_traitsILi256ELi64ELi64ELi8ES3_EELb0ELb0ELb0ELb1ELb0ELb0ELb0EEEvNS_16Flash_bwd_paramsE:
	.zero		992


//--------------------- .nv.constant0._ZN5flash44flash_bwd_dq_dk_dv_loop_seqk_parallel_kernelI23Flash_bwd_kernel_traitsILi256ELi64ELi64ELi8ELi4ELi2ELi2ELb0ELb1EN7cutlass10bfloat16_tE19Flash_kernel_traitsILi256ELi64ELi64ELi8ES3_EELb0ELb0ELb1ELb0ELb0ELb1ELb0EEEvNS_16Flash_bwd_paramsE --------------------------
	.section	.nv.constant0._ZN5flash44flash_bwd_dq_dk_dv_loop_seqk_parallel_kernelI23Flash_bwd_kernel_traitsILi256ELi64ELi64ELi8ELi4ELi2ELi2ELb0ELb1EN7cutlass10bfloat16_tE19Flash_kernel_traitsILi256ELi64ELi64ELi8ES3_EELb0ELb0ELb1ELb0ELb0ELb1ELb0EEEvNS_16Flash_bwd_paramsE,"a",@progbits
	.sectionflags	@""
	.align	4
.nv.constant0._ZN5flash44flash_bwd_dq_dk_dv_loop_seqk_parallel_kernelI23Flash_bwd_kernel_traitsILi256ELi64ELi64ELi8ELi4ELi2ELi2ELb0ELb1EN7cutlass10bfloat16_tE19Flash_kernel_traitsILi256ELi64ELi64ELi8ES3_EELb0ELb0ELb1ELb0ELb0ELb1ELb0EEEvNS_16Flash_bwd_paramsE:
	.zero		992


//--------------------- .nv.constant0._ZN5flash44flash_bwd_dq_dk_dv_loop_seqk_parallel_kernelI23Flash_bwd_kernel_traitsILi256ELi64ELi64ELi8ELi4ELi2ELi2ELb0ELb1EN7cutlass10bfloat16_tE19Flash_kernel_traitsILi256ELi64ELi64ELi8ES3_EELb0ELb0ELb1ELb1ELb0ELb0ELb0EEEvNS_16Flash_bwd_paramsE --------------------------
	.section	.nv.constant0._ZN5flash44flash_bwd_dq_dk_dv_loop_seqk_parallel_kernelI23Flash_bwd_kernel_traitsILi256ELi64ELi64ELi8ELi4ELi2ELi2ELb0ELb1EN7cutlass10bfloat16_tE19Flash_kernel_traitsILi256ELi64ELi64ELi8ES3_EELb0ELb0ELb1ELb1ELb0ELb0ELb0EEEvNS_16Flash_bwd_paramsE,"a",@progbits
	.sectionflags	@""
	.align	4
.nv.constant0._ZN5flash44flash_bwd_dq_dk_dv_loop_seqk_parallel_kernelI23Flash_bwd_kernel_traitsILi256ELi64ELi64ELi8ELi4ELi2ELi2ELb0ELb1EN7cutlass10bfloat16_tE19Flash_kernel_traitsILi256ELi64ELi64ELi8ES3_EELb0ELb0ELb1ELb1ELb0ELb0ELb0EEEvNS_16Flash_bwd_paramsE:
	.zero		992


//--------------------- .nv.constant0._ZN5flash44flash_bwd_dq_dk_dv_loop_seqk_parallel_kernelI23Flash_bwd_kernel_traitsILi256ELi64ELi64ELi8ELi4ELi2ELi2ELb0ELb0EN7cutlass10bfloat16_tE19Flash_kernel_traitsILi256ELi64ELi64ELi8ES3_EELb0ELb0ELb0ELb0ELb0ELb0ELb0EEEvNS_16Flash_bwd_paramsE --------------------------
	.section	.nv.constant0._ZN5flash44flash_bwd_dq_dk_dv_loop_seqk_parallel_kernelI23Flash_bwd_kernel_traitsILi256ELi64ELi64ELi8ELi4ELi2ELi2ELb0ELb0EN7cutlass10bfloat16_tE19Flash_kernel_traitsILi256ELi64ELi64ELi8ES3_EELb0ELb0ELb0ELb0ELb0ELb0ELb0EEEvNS_16Flash_bwd_paramsE,"a",@progbits
	.sectionflags	@""
	.align	4
.nv.constant0._ZN5flash44flash_bwd_dq_dk_dv_loop_seqk_parallel_kernelI23Flash_bwd_kernel_traitsILi256ELi64ELi64ELi8ELi4ELi2ELi2ELb0ELb0EN7cutlass10bfloat16_tE19Flash_kernel_traitsILi256ELi64ELi64ELi8ES3_EELb0ELb0ELb0ELb0ELb0ELb0ELb0EEEvNS_16Flash_bwd_paramsE:
	.zero		992


//--------------------- .nv.constant0._ZN5flash44flash_bwd_dq_dk_dv_loop_seqk_parallel_kernelI23Flash_bwd_kernel_traitsILi256ELi64ELi64ELi8ELi4ELi2ELi2ELb0ELb0EN7cutlass10bfloat16_tE19Flash_kernel_traitsILi256ELi64ELi64ELi8ES3_EELb0ELb0ELb1ELb0ELb0ELb0ELb0EEEvNS_16Flash_bwd_paramsE --------------------------
	.section	.nv.constant0._ZN5flash44flash_bwd_dq_dk_dv_loop_seqk_parallel_kernelI23Flash_bwd_kernel_traitsILi256ELi64ELi64ELi8ELi4ELi2ELi2ELb0ELb0EN7cutlass10bfloat16_tE19Flash_kernel_traitsILi256ELi64ELi64ELi8ES3_EELb0ELb0ELb1ELb0ELb0ELb0ELb0EEEvNS_16Flash_bwd_paramsE,"a",@progbits
	.sectionflags	@""
	.align	4
.nv.constant0._ZN5flash44flash_bwd_dq_dk_dv_loop_seqk_parallel_kernelI23Flash_bwd_kernel_traitsILi256ELi64ELi64ELi8ELi4ELi2ELi2ELb0ELb0EN7cutlass10bfloat16_tE19Flash_kernel_traitsILi256ELi64ELi64ELi8ES3_EELb0ELb0ELb1ELb0ELb0ELb0ELb0EEEvNS_16Flash_bwd_paramsE:
	.zero		992


//--------------------- .nv.constant0._ZN5flash44flash_bwd_dq_dk_dv_loop_seqk_parallel_kernelI23Flash_bwd_kernel_traitsILi256ELi64ELi64ELi8ELi4ELi2ELi2ELb0ELb0EN7cutlass10bfloat16_tE19Flash_kernel_traitsILi256ELi64ELi64ELi8ES3_EELb0ELb0ELb0ELb0ELb0ELb1ELb0EEEvNS_16Flash_bwd_paramsE --------------------------
	.section	.nv.constant0._ZN5flash44flash_bwd_dq_dk_dv_loop_seqk_parallel_kernelI23Flash_bwd_kernel_traitsILi256ELi64ELi64ELi8ELi4ELi2ELi2ELb0ELb0EN7cutlass10bfloat16_tE19Flash_kernel_traitsILi256ELi64ELi64ELi8ES3_EELb0ELb0ELb0ELb0ELb0ELb1ELb0EEEvNS_16Flash_bwd_paramsE,"a",@progbits
	.sectionflags	@""
	.align	4
.nv.constant0._ZN5flash44flash_bwd_dq_dk_dv_loop_seqk_parallel_kernelI23Flash_bwd_kernel_traitsILi256ELi64ELi64ELi8ELi4ELi2ELi2ELb0ELb0EN7cutlass10bfloat16_tE19Flash_kernel_traitsILi256ELi64ELi64ELi8ES3_EELb0ELb0ELb0ELb0ELb0ELb1ELb0EEEvNS_16Flash_bwd_paramsE:
	.zero		992


//--------------------- .nv.constant0._ZN5flash44flash_bwd_dq_dk_dv_loop_seqk_parallel_kernelI23Flash_bwd_kernel_traitsILi256ELi64ELi64ELi8ELi4ELi2ELi2ELb0ELb0EN7cutlass10bfloat16_tE19Flash_kernel_traitsILi256ELi64ELi64ELi8ES3_EELb0ELb0ELb0ELb1ELb0ELb0ELb0EEEvNS_16Flash_bwd_paramsE --------------------------
	.section	.nv.constant0._ZN5flash44flash_bwd_dq_dk_dv_loop_seqk_parallel_kernelI23Flash_bwd_kernel_traitsILi256ELi64ELi64ELi8ELi4ELi2ELi2ELb0ELb0EN7cutlass10bfloat16_tE19Flash_kernel_traitsILi256ELi64ELi64ELi8ES3_EELb0ELb0ELb0ELb1ELb0ELb0ELb0EEEvNS_16Flash_bwd_paramsE,"a",@progbits
	.sectionflags	@""
	.align	4
.nv.constant0._ZN5flash44flash_bwd_dq_dk_dv_loop_seqk_parallel_kernelI23Flash_bwd_kernel_traitsILi256ELi64ELi64ELi8ELi4ELi2ELi2ELb0ELb0EN7cutlass10bfloat16_tE19Flash_kernel_traitsILi256ELi64ELi64ELi8ES3_EELb0ELb0ELb0ELb1ELb0ELb0ELb0EEEvNS_16Flash_bwd_paramsE:
	.zero		992


//--------------------- .nv.constant0._ZN5flash44flash_bwd_dq_dk_dv_loop_seqk_parallel_kernelI23Flash_bwd_kernel_traitsILi256ELi64ELi64ELi8ELi4ELi2ELi2ELb0ELb0EN7cutlass10bfloat16_tE19Flash_kernel_traitsILi256ELi64ELi64ELi8ES3_EELb0ELb0ELb1ELb0ELb0ELb1ELb0EEEvNS_16Flash_bwd_paramsE --------------------------
	.section	.nv.constant0._ZN5flash44flash_bwd_dq_dk_dv_loop_seqk_parallel_kernelI23Flash_bwd_kernel_traitsILi256ELi64ELi64ELi8ELi4ELi2ELi2ELb0ELb0EN7cutlass10bfloat16_tE19Flash_kernel_traitsILi256ELi64ELi64ELi8ES3_EELb0ELb0ELb1ELb0ELb0ELb1ELb0EEEvNS_16Flash_bwd_paramsE,"a",@progbits
	.sectionflags	@""
	.align	4
.nv.constant0._ZN5flash44flash_bwd_dq_dk_dv_loop_seqk_parallel_kernelI23Flash_bwd_kernel_traitsILi256ELi64ELi64ELi8ELi4ELi2ELi2ELb0ELb0EN7cutlass10bfloat16_tE19Flash_kernel_traitsILi256ELi64ELi64ELi8ES3_EELb0ELb0ELb1ELb0ELb0ELb1ELb0EEEvNS_16Flash_bwd_paramsE:
	.zero		992


//--------------------- .nv.constant0._ZN5flash44flash_bwd_dq_dk_dv_loop_seqk_parallel_kernelI23Flash_bwd_kernel_traitsILi256ELi64ELi64ELi8ELi4ELi2ELi2ELb0ELb0EN7cutlass10bfloat16_tE19Flash_kernel_traitsILi256ELi64ELi64ELi8ES3_EELb0ELb0ELb1ELb1ELb0ELb0ELb0EEEvNS_16Flash_bwd_paramsE --------------------------
	.section	.nv.constant0._ZN5flash44flash_bwd_dq_dk_dv_loop_seqk_parallel_kernelI23Flash_bwd_kernel_traitsILi256ELi64ELi64ELi8ELi4ELi2ELi2ELb0ELb0EN7cutlass10bfloat16_tE19Flash_kernel_traitsILi256ELi64ELi64ELi8ES3_EELb0ELb0ELb1ELb1ELb0ELb0ELb0EEEvNS_16Flash_bwd_paramsE,"a",@progbits
	.sectionflags	@""
	.align	4
.nv.constant0._ZN5flash44flash_bwd_dq_dk_dv_loop_seqk_parallel_kernelI23Flash_bwd_kernel_traitsILi256ELi64ELi64ELi8ELi4ELi2ELi2ELb0ELb0EN7cutlass10bfloat16_tE19Flash_kernel_traitsILi256ELi64ELi64ELi8ES3_EELb0ELb0ELb1ELb1ELb0ELb0ELb0EEEvNS_16Flash_bwd_paramsE:
	.zero		992


//--------------------- .nv.constant0._ZN5flash27flash_bwd_convert_dq_kernelI23Flash_bwd_kernel_traitsILi256ELi64ELi64ELi8ELi4ELi2ELi2ELb0ELb1EN7cutlass10bfloat16_tE19Flash_kernel_traitsILi256ELi64ELi64ELi8ES3_EEEEvNS_16Flash_bwd_paramsEi --------------------------
	.section	.nv.constant0._ZN5flash27flash_bwd_convert_dq_kernelI23Flash_bwd_kernel_traitsILi256ELi64ELi64ELi8ELi4ELi2ELi2ELb0ELb1EN7cutlass10bfloat16_tE19Flash_kernel_traitsILi256ELi64ELi64ELi8ES3_EEEEvNS_16Flash_bwd_paramsEi,"a",@progbits
	.sectionflags	@""
	.align	4
.nv.constant0._ZN5flash27flash_bwd_convert_dq_kernelI23Flash_bwd_kernel_traitsILi256ELi64ELi64ELi8ELi4ELi2ELi2ELb0ELb1EN7cutlass10bfloat16_tE19Flash_kernel_traitsILi256ELi64ELi64ELi8ES3_EEEEvNS_16Flash_bwd_paramsEi:
	.zero		996


//--------------------- .nv.constant0._ZN5flash44flash_bwd_dq_dk_dv_loop_seqk_parallel_kernelI23Flash_bwd_kernel_traitsILi256ELi64ELi64ELi8ELi4ELi2ELi2ELb0ELb1EN7cutlass10bfloat16_tE19Flash_kernel_traitsILi256ELi64ELi64ELi8ES3_EELb1ELb0ELb0ELb0ELb0ELb0ELb0EEEvNS_16Flash_bwd_paramsE --------------------------
	.section	.nv.constant0._ZN5flash44flash_bwd_dq_dk_dv_loop_seqk_parallel_kernelI23Flash_bwd_kernel_traitsILi256ELi64ELi64ELi8ELi4ELi2ELi2ELb0ELb1EN7cutlass10bfloat16_tE19Flash_kernel_traitsILi256ELi64ELi64ELi8ES3_EELb1ELb0ELb0ELb0ELb0ELb0ELb0EEEvNS_16Flash_bwd_paramsE,"a",@progbits
	.sectionflags	@""
	.align	4
.nv.constant0._ZN5flash44flash_bwd_dq_dk_dv_loop_seqk_parallel_kernelI23Flash_bwd_kernel_traitsILi256ELi64ELi64ELi8ELi4ELi2ELi2ELb0ELb1EN7cutlass10bfloat16_tE19Flash_kernel_traitsILi256ELi64ELi64ELi8ES3_EELb1ELb0ELb0ELb0ELb0ELb0ELb0EEEvNS_16Flash_bwd_paramsE:
	.zero		992


//--------------------- .nv.constant0._ZN5flash44flash_bwd_dq_dk_dv_loop_seqk_parallel_kernelI23Flash_bwd_kernel_traitsILi256ELi64ELi64ELi8ELi4ELi2ELi2ELb0ELb1EN7cutlass10bfloat16_tE19Flash_kernel_traitsILi256ELi64ELi64ELi8ES3_EELb0ELb0ELb0ELb0ELb0ELb0ELb1EEEvNS_16Flash_bwd_paramsE --------------------------
	.section	.nv.constant0._ZN5flash44flash_bwd_dq_dk_dv_loop_seqk_parallel_kernelI23Flash_bwd_kernel_traitsILi256ELi64ELi64ELi8ELi4ELi2ELi2ELb0ELb1EN7cutlass10bfloat16_tE19Flash_kernel_traitsILi256ELi64ELi64ELi8ES3_EELb0ELb0ELb0ELb0ELb0ELb0ELb1EEEvNS_16Flash_bwd_paramsE,"a",@progbits
	.sectionflags	@""
	.align	4
.nv.constant0._ZN5flash44flash_bwd_dq_dk_dv_loop_seqk_parallel_kernelI23Flash_bwd_kernel_traitsILi256ELi64ELi64ELi8ELi4ELi2ELi2ELb0ELb1EN7cutlass10bfloat16_tE19Flash_kernel_traitsILi256ELi64ELi64ELi8ES3_EELb0ELb0ELb0ELb0ELb0ELb0ELb1EEEvNS_16Flash_bwd_paramsE:
	.zero		992


//--------------------- .nv.constant0._ZN5flash44flash_bwd_dq_dk_dv_loop_seqk_parallel_kernelI23Flash_bwd_kernel_traitsILi256ELi64ELi64ELi8ELi4ELi2ELi2ELb0ELb1EN7cutlass10bfloat16_tE19Flash_kernel_traitsILi256ELi64ELi64ELi8ES3_EELb1ELb0ELb1ELb0ELb0ELb0ELb0EEEvNS_16Flash_bwd_paramsE --------------------------
	.section	.nv.constant0._ZN5flash44flash_bwd_dq_dk_dv_loop_seqk_parallel_kernelI23Flash_bwd_kernel_traitsILi256ELi64ELi64ELi8ELi4ELi2ELi2ELb0ELb1EN7cutlass10bfloat16_tE19Flash_kernel_traitsILi256ELi64ELi64ELi8ES3_EELb1ELb0ELb1ELb0ELb0ELb0ELb0EEEvNS_16Flash_bwd_paramsE,"a",@progbits
	.sectionflags	@""
	.align	4
.nv.constant0._ZN5flash44flash_bwd_dq_dk_dv_loop_seqk_parallel_kernelI23Flash_bwd_kernel_traitsILi256ELi64ELi64ELi8ELi4ELi2ELi2ELb0ELb1EN7cutlass10bfloat16_tE19Flash_kernel_traitsILi256ELi64ELi64ELi8ES3_EELb1ELb0ELb1ELb0ELb0ELb0ELb0EEEvNS_16Flash_bwd_paramsE:
	.zero		992


//--------------------- .nv.constant0._ZN5flash44flash_bwd_dq_dk_dv_loop_seqk_parallel_kernelI23Flash_bwd_kernel_traitsILi256ELi64ELi64ELi8ELi4ELi2ELi2ELb0ELb1EN7cutlass10bfloat16_tE19Flash_kernel_traitsILi256ELi64ELi64ELi8ES3_EELb0ELb0ELb1ELb0ELb0ELb0ELb1EEEvNS_16Flash_bwd_paramsE --------------------------
	.section	.nv.constant0._ZN5flash44flash_bwd_dq_dk_dv_loop_seqk_parallel_kernelI23Flash_bwd_kernel_traitsILi256ELi64ELi64ELi8ELi4ELi2ELi2ELb0ELb1EN7cutlass10bfloat16_tE19Flash_kernel_traitsILi256ELi64ELi64ELi8ES3_EELb0ELb0ELb1ELb0ELb0ELb0ELb1EEEvNS_16Flash_bwd_paramsE,"a",@progbits
	.sectionflags	@""
	.align	4
.nv.constant0._ZN5flash44flash_bwd_dq_dk_dv_loop_seqk_parallel_kernelI23Flash_bwd_kernel_traitsILi256ELi64ELi64ELi8ELi4ELi2ELi2ELb0ELb1EN7cutlass10bfloat16_tE19Flash_kernel_traitsILi256ELi64ELi64ELi8ES3_EELb0ELb0ELb1ELb0ELb0ELb0ELb1EEEvNS_16Flash_bwd_paramsE:
	.zero		992


//--------------------- .nv.constant0._ZN5flash44flash_bwd_dq_dk_dv_loop_seqk_parallel_kernelI23Flash_bwd_kernel_traitsILi256ELi64ELi64ELi8ELi4ELi2ELi2ELb0ELb1EN7cutlass10bfloat16_tE19Flash_kernel_traitsILi256ELi64ELi64ELi8ES3_EELb1ELb0ELb0ELb0ELb0ELb1ELb0EEEvNS_16Flash_bwd_paramsE --------------------------
	.section	.nv.constant0._ZN5flash44flash_bwd_dq_dk_dv_loop_seqk_parallel_kernelI23Flash_bwd_kernel_traitsILi256ELi64ELi64ELi8ELi4ELi2ELi2ELb0ELb1EN7cutlass10bfloat16_tE19Flash_kernel_traitsILi256ELi64ELi64ELi8ES3_EELb1ELb0ELb0ELb0ELb0ELb1ELb0EEEvNS_16Flash_bwd_paramsE,"a",@progbits
	.sectionflags	@""
	.align	4
.nv.constant0._ZN5flash44flash_bwd_dq_dk_dv_loop_seqk_parallel_kernelI23Flash_bwd_kernel_traitsILi256ELi64ELi64ELi8ELi4ELi2ELi2ELb0ELb1EN7cutlass10bfloat16_tE19Flash_kernel_traitsILi256ELi64ELi64ELi8ES3_EELb1ELb0ELb0ELb0ELb0ELb1ELb0EEEvNS_16Flash_bwd_paramsE:
	.zero		992


//--------------------- .nv.constant0._ZN5flash44flash_bwd_dq_dk_dv_loop_seqk_parallel_kernelI23Flash_bwd_kernel_traitsILi256ELi64ELi64ELi8ELi4ELi2ELi2ELb0ELb1EN7cutlass10bfloat16_tE19Flash_kernel_traitsILi256ELi64ELi64ELi8ES3_EELb0ELb0ELb0ELb0ELb0ELb1ELb1EEEvNS_16Flash_bwd_paramsE --------------------------
	.section	.nv.constant0._ZN5flash44flash_bwd_dq_dk_dv_loop_seqk_parallel_kernelI23Flash_bwd_kernel_traitsILi256ELi64ELi64ELi8ELi4ELi2ELi2ELb0ELb1EN7cutlass10bfloat16_tE19Flash_kernel_traitsILi256ELi64ELi64ELi8ES3_EELb0ELb0ELb0ELb0ELb0ELb1ELb1EEEvNS_16Flash_bwd_paramsE,"a",@progbits
	.sectionflags	@""
	.align	4
.nv.constant0._ZN5flash44flash_bwd_dq_dk_dv_loop_seqk_parallel_kernelI23Flash_bwd_kernel_traitsILi256ELi64ELi64ELi8ELi4ELi2ELi2ELb0ELb1EN7cutlass10bfloat16_tE19Flash_kernel_traitsILi256ELi64ELi64ELi8ES3_EELb0ELb0ELb0ELb0ELb0ELb1ELb1EEEvNS_16Flash_bwd_paramsE:
	.zero		992


//--------------------- .nv.constant0._ZN5flash44flash_bwd_dq_dk_dv_loop_seqk_parallel_kernelI23Flash_bwd_kernel_traitsILi256ELi64ELi64ELi8ELi4ELi2ELi2ELb0ELb1EN7cutlass10bfloat16_tE19Flash_kernel_traitsILi256ELi64ELi64ELi8ES3_EELb1ELb0ELb0ELb1ELb0ELb0ELb0EEEvNS_16Flash_bwd_paramsE --------------------------
	.section	.nv.constant0._ZN5flash44flash_bwd_dq_dk_dv_loop_seqk_parallel_kernelI23Flash_bwd_kernel_traitsILi256ELi64ELi64ELi8ELi4ELi2ELi2ELb0ELb1EN7cutlass10bfloat16_tE19Flash_kernel_traitsILi256ELi64ELi64ELi8ES3_EELb1ELb0ELb0ELb1ELb0ELb0ELb0EEEvNS_16Flash_bwd_paramsE,"a",@progbits
	.sectionflags	@""
	.align	4
.nv.constant0._ZN5flash44flash_bwd_dq_dk_dv_loop_seqk_parallel_kernelI23Flash_bwd_kernel_traitsILi256ELi64ELi64ELi8ELi4ELi2ELi2ELb0ELb1EN7cutlass10bfloat16_tE19Flash_kernel_traitsILi256ELi64ELi64ELi8ES3_EELb1ELb0ELb0ELb1ELb0ELb0ELb0EEEvNS_16Flash_bwd_paramsE:
	.zero		992


//--------------------- .nv.constant0._ZN5flash44flash_bwd_dq_dk_dv_loop_seqk_parallel_kernelI23Flash_bwd_kernel_traitsILi256ELi64ELi64ELi8ELi4ELi2ELi2ELb0ELb1EN7cutlass10bfloat16_tE19Flash_kernel_traitsILi256ELi64ELi64ELi8ES3_EELb0ELb0ELb0ELb1ELb0ELb0ELb1EEEvNS_16Flash_bwd_paramsE --------------------------
	.section	.nv.constant0._ZN5flash44flash_bwd_dq_dk_dv_loop_seqk_parallel_kernelI23Flash_bwd_kernel_traitsILi256ELi64ELi64ELi8ELi4ELi2ELi2ELb0ELb1EN7cutlass10bfloat16_tE19Flash_kernel_traitsILi256ELi64ELi64ELi8ES3_EELb0ELb0ELb0ELb1ELb0ELb0ELb1EEEvNS_16Flash_bwd_paramsE,"a",@progbits
	.sectionflags	@""
	.align	4
.nv.constant0._ZN5flash44flash_bwd_dq_dk_dv_loop_seqk_parallel_kernelI23Flash_bwd_kernel_traitsILi256ELi64ELi64ELi8ELi4ELi2ELi2ELb0ELb1EN7cutlass10bfloat16_tE19Flash_kernel_traitsILi256ELi64ELi64ELi8ES3_EELb0ELb0ELb0ELb1ELb0ELb0ELb1EEEvNS_16Flash_bwd_paramsE:
	.zero		992


//--------------------- .nv.constant0._ZN5flash44flash_bwd_dq_dk_dv_loop_seqk_parallel_kernelI23Flash_bwd_kernel_traitsILi256ELi64ELi64ELi8ELi4ELi2ELi2ELb0ELb1EN7cutlass10bfloat16_tE19Flash_kernel_traitsILi256ELi64ELi64ELi8ES3_EELb1ELb0ELb1ELb0ELb0ELb1ELb0EEEvNS_16Flash_bwd_paramsE --------------------------
	.section	.nv.constant0._ZN5flash44flash_bwd_dq_dk_dv_loop_seqk_parallel_kernelI23Flash_bwd_kernel_traitsILi256ELi64ELi64ELi8ELi4ELi2ELi2ELb0ELb1EN7cutlass10bfloat16_tE19Flash_kernel_traitsILi256ELi64ELi64ELi8ES3_EELb1ELb0ELb1ELb0ELb0ELb1ELb0EEEvNS_16Flash_bwd_paramsE,"a",@progbits
	.sectionflags	@""
	.align	4
.nv.constant0._ZN5flash44flash_bwd_dq_dk_dv_loop_seqk_parallel_kernelI23Flash_bwd_kernel_traitsILi256ELi64ELi64ELi8ELi4ELi2ELi2ELb0ELb1EN7cutlass10bfloat16_tE19Flash_kernel_traitsILi256ELi64ELi64ELi8ES3_EELb1ELb0ELb1ELb0ELb0ELb1ELb0EEEvNS_16Flash_bwd_paramsE:
	.zero		992


//--------------------- .nv.constant0._ZN5flash44flash_bwd_dq_dk_dv_loop_seqk_parallel_kernelI23Flash_bwd_kernel_traitsILi256ELi64ELi64ELi8ELi4ELi2ELi2ELb0ELb1EN7cutlass10bfloat16_tE19Flash_kernel_traitsILi256ELi64ELi64ELi8ES3_EELb0ELb0ELb1ELb0ELb0ELb1ELb1EEEvNS_16Flash_bwd_paramsE --------------------------
	.section	.nv.constant0._ZN5flash44flash_bwd_dq_dk_dv_loop_seqk_parallel_kernelI23Flash_bwd_kernel_traitsILi256ELi64ELi64ELi8ELi4ELi2ELi2ELb0ELb1EN7cutlass10bfloat16_tE19Flash_kernel_traitsILi256ELi64ELi64ELi8ES3_EELb0ELb0ELb1ELb0ELb0ELb1ELb1EEEvNS_16Flash_bwd_paramsE,"a",@progbits
	.sectionflags	@""
	.align	4
.nv.constant0._ZN5flash44flash_bwd_dq_dk_dv_loop_seqk_parallel_kernelI23Flash_bwd_kernel_traitsILi256ELi64ELi64ELi8ELi4ELi2ELi2ELb0ELb1EN7cutlass10bfloat16_tE19Flash_kernel_traitsILi256ELi64ELi64ELi8ES3_EELb0ELb0ELb1ELb0ELb0ELb1ELb1EEEvNS_16Flash_bwd_paramsE:
	.zero		992


//--------------------- .nv.constant0._ZN5flash44flash_bwd_dq_dk_dv_loop_seqk_parallel_kernelI23Flash_bwd_kernel_traitsILi256ELi64ELi64ELi8ELi4ELi2ELi2ELb0ELb1EN7cutlass10bfloat16_tE19Flash_kernel_traitsILi256ELi64ELi64ELi8ES3_EELb1ELb0ELb1ELb1ELb0ELb0ELb0EEEvNS_16Flash_bwd_paramsE --------------------------
	.section	.nv.constant0._ZN5flash44flash_bwd_dq_dk_dv_loop_seqk_parallel_kernelI23Flash_bwd_kernel_traitsILi256ELi64ELi64ELi8ELi4ELi2ELi2ELb0ELb1EN7cutlass10bfloat16_tE19Flash_kernel_traitsILi256ELi64ELi64ELi8ES3_EELb1ELb0ELb1ELb1ELb0ELb0ELb0EEEvNS_16Flash_bwd_paramsE,"a",@progbits
	.sectionflags	@""
	.align	4
.nv.constant0._ZN5flash44flash_bwd_dq_dk_dv_loop_seqk_parallel_kernelI23Flash_bwd_kernel_traitsILi256ELi64ELi64ELi8ELi4ELi2ELi2ELb0ELb1EN7cutlass10bfloat16_tE19Flash_kernel_traitsILi256ELi64ELi64ELi8ES3_EELb1ELb0ELb1ELb1ELb0ELb0ELb0EEEvNS_16Flash_bwd_paramsE:
	.zero		992


//--------------------- .nv.constant0._ZN5flash44flash_bwd_dq_dk_dv_loop_seqk_parallel_kernelI23Flash_bwd_kernel_traitsILi256ELi64ELi64ELi8ELi4ELi2ELi2ELb0ELb1EN7cutlass10bfloat16_tE19Flash_kernel_traitsILi256ELi64ELi64ELi8ES3_EELb0ELb0ELb1ELb1ELb0ELb0ELb1EEEvNS_16Flash_bwd_paramsE --------------------------
	.section	.nv.constant0._ZN5flash44flash_bwd_dq_dk_dv_loop_seqk_parallel_kernelI23Flash_bwd_kernel_traitsILi256ELi64ELi64ELi8ELi4ELi2ELi2ELb0ELb1EN7cutlass10bfloat16_tE19Flash_kernel_traitsILi256ELi64ELi64ELi8ES3_EELb0ELb0ELb1ELb1ELb0ELb0ELb1EEEvNS_16Flash_bwd_paramsE,"a",@progbits
	.sectionflags	@""
	.align	4
.nv.constant0._ZN5flash44flash_bwd_dq_dk_dv_loop_seqk_parallel_kernelI23Flash_bwd_kernel_traitsILi256ELi64ELi64ELi8ELi4ELi2ELi2ELb0ELb1EN7cutlass10bfloat16_tE19Flash_kernel_traitsILi256ELi64ELi64ELi8ES3_EELb0ELb0ELb1ELb1ELb0ELb0ELb1EEEvNS_16Flash_bwd_paramsE:
	.zero		992


//--------------------- .nv.constant0._ZN5flash25flash_bwd_dot_do_o_kernelILb0E23Flash_bwd_kernel_traitsILi256ELi64ELi64ELi8ELi4ELi2ELi2ELb0ELb1EN7cutlass10bfloat16_tE19Flash_kernel_traitsILi256ELi64ELi64ELi8ES3_EEEEvNS_16Flash_bwd_paramsE --------------------------
	.section	.nv.constant0._ZN5flash25flash_bwd_dot_do_o_kernelILb0E23Flash_bwd_kernel_traitsILi256ELi64ELi64ELi8ELi4ELi2ELi2ELb0ELb1EN7cutlass10bfloat16_tE19Flash_kernel_traitsILi256ELi64ELi64ELi8ES3_EEEEvNS_16Flash_bwd_paramsE,"a",@progbits
	.sectionflags	@""
	.align	4
.nv.constant0._ZN5flash25flash_bwd_dot_do_o_kernelILb0E23Flash_bwd_kernel_traitsILi256ELi64ELi64ELi8ELi4ELi2ELi2ELb0ELb1EN7cutlass10bfloat16_tE19Flash_kernel_traitsILi256ELi64ELi64ELi8ES3_EEEEvNS_16Flash_bwd_paramsE:
	.zero		992


//--------------------- .nv.constant0._ZN5flash25flash_bwd_dot_do_o_kernelILb1E23Flash_bwd_kernel_traitsILi256ELi64ELi64ELi8ELi4ELi2ELi2ELb0ELb1EN7cutlass10bfloat16_tE19Flash_kernel_traitsILi256ELi64ELi64ELi8ES3_EEEEvNS_16Flash_bwd_paramsE --------------------------
	.section	.nv.constant0._ZN5flash25flash_bwd_dot_do_o_kernelILb1E23Flash_bwd_kernel_traitsILi256ELi64ELi64ELi8ELi4ELi2ELi2ELb0ELb1EN7cutlass10bfloat16_tE19Flash_kernel_traitsILi256ELi64ELi64ELi8ES3_EEEEvNS_16Flash_bwd_paramsE,"a",@progbits
	.sectionflags	@""
	.align	4
.nv.constant0._ZN5flash25flash_bwd_dot_do_o_kernelILb1E23Flash_bwd_kernel_traitsILi256ELi64ELi64ELi8ELi4ELi2ELi2ELb0ELb1EN7cutlass10bfloat16_tE19Flash_kernel_traitsILi256ELi64ELi64ELi8ES3_EEEEvNS_16Flash_bwd_paramsE:
	.zero		992


//--------------------- .nv.constant0._ZN5flash27flash_bwd_convert_dq_kernelI23Flash_bwd_kernel_traitsILi256ELi64ELi64ELi8ELi4ELi2ELi2ELb0ELb0EN7cutlass10bfloat16_tE19Flash_kernel_traitsILi256ELi64ELi64ELi8ES3_EEEEvNS_16Flash_bwd_paramsEi --------------------------
	.section	.nv.constant0._ZN5flash27flash_bwd_convert_dq_kernelI23Flash_bwd_kernel_traitsILi256ELi64ELi64ELi8ELi4ELi2ELi2ELb0ELb0EN7cutlass10bfloat16_tE19Flash_kernel_traitsILi256ELi64ELi64ELi8ES3_EEEEvNS_16Flash_bwd_paramsEi,"a",@progbits
	.sectionflags	@""
	.align	4
.nv.constant0._ZN5flash27flash_bwd_convert_dq_kernelI23Flash_bwd_kernel_traitsILi256ELi64ELi64ELi8ELi4ELi2ELi2ELb0ELb0EN7cutlass10bfloat16_tE19Flash_kernel_traitsILi256ELi64ELi64ELi8ES3_EEEEvNS_16Flash_bwd_paramsEi:
	.zero		996


//--------------------- .nv.constant0._ZN5flash44flash_bwd_dq_dk_dv_loop_seqk_parallel_kernelI23Flash_bwd_kernel_traitsILi256ELi64ELi64ELi8ELi4ELi2ELi2ELb0ELb0EN7cutlass10bfloat16_tE19Flash_kernel_traitsILi256ELi64ELi64ELi8ES3_EELb1ELb0ELb0ELb0ELb0ELb0ELb0EEEvNS_16Flash_bwd_paramsE --------------------------
	.section	.nv.constant0._ZN5flash44flash_bwd_dq_dk_dv_loop_seqk_parallel_kernelI23Flash_bwd_kernel_traitsILi256ELi64ELi64ELi8ELi4ELi2ELi2ELb0ELb0EN7cutlass10bfloat16_tE19Flash_kernel_traitsILi256ELi64ELi64ELi8ES3_EELb1ELb0ELb0ELb0ELb0ELb0ELb0EEEvNS_16Flash_bwd_paramsE,"a",@progbits
	.sectionflags	@""
	.align	4
.nv.constant0._ZN5flash44flash_bwd_dq_dk_dv_loop_seqk_parallel_kernelI23Flash_bwd_kernel_traitsILi256ELi64ELi64ELi8ELi4ELi2ELi2ELb0ELb0EN7cutlass10bfloat16_tE19Flash_kernel_traitsILi256ELi64ELi64ELi8ES3_EELb1ELb0ELb0ELb0ELb0ELb0ELb0EEEvNS_16Flash_bwd_paramsE:
	.zero		992


//--------------------- .nv.constant0._ZN5flash44flash_bwd_dq_dk_dv_loop_seqk_parallel_kernelI23Flash_bwd_kernel_traitsILi256ELi64ELi64ELi8ELi4ELi2ELi2ELb0ELb0EN7cutlass10bfloat16_tE19Flash_kernel_traitsILi256ELi64ELi64ELi8ES3_EELb0ELb0ELb0ELb0ELb0ELb0ELb1EEEvNS_16Flash_bwd_paramsE --------------------------
	.section	.nv.constant0._ZN5flash44flash_bwd_dq_dk_dv_loop_seqk_parallel_kernelI23Flash_bwd_kernel_traitsILi256ELi64ELi64ELi8ELi4ELi2ELi2ELb0ELb0EN7cutlass10bfloat16_tE19Flash_kernel_traitsILi256ELi64ELi64ELi8ES3_EELb0ELb0ELb0ELb0ELb0ELb0ELb1EEEvNS_16Flash_bwd_paramsE,"a",@progbits
	.sectionflags	@""
	.align	4
.nv.constant0._ZN5flash44flash_bwd_dq_dk_dv_loop_seqk_parallel_kernelI23Flash_bwd_kernel_traitsILi256ELi64ELi64ELi8ELi4ELi2ELi2ELb0ELb0EN7cutlass10bfloat16_tE19Flash_kernel_traitsILi256ELi64ELi64ELi8ES3_EELb0ELb0ELb0ELb0ELb0ELb0ELb1EEEvNS_16Flash_bwd_paramsE:
	.zero		992


//--------------------- .nv.constant0._ZN5flash44flash_bwd_dq_dk_dv_loop_seqk_parallel_kernelI23Flash_bwd_kernel_traitsILi256ELi64ELi64ELi8ELi4ELi2ELi2ELb0ELb0EN7cutlass10bfloat16_tE19Flash_kernel_traitsILi256ELi64ELi64ELi8ES3_EELb1ELb0ELb1ELb0ELb0ELb0ELb0EEEvNS_16Flash_bwd_paramsE --------------------------
	.section	.nv.constant0._ZN5flash44flash_bwd_dq_dk_dv_loop_seqk_parallel_kernelI23Flash_bwd_kernel_traitsILi256ELi64ELi64ELi8ELi4ELi2ELi2ELb0ELb0EN7cutlass10bfloat16_tE19Flash_kernel_traitsILi256ELi64ELi64ELi8ES3_EELb1ELb0ELb1ELb0ELb0ELb0ELb0EEEvNS_16Flash_bwd_paramsE,"a",@progbits
	.sectionflags	@""
	.align	4
.nv.constant0._ZN5flash44flash_bwd_dq_dk_dv_loop_seqk_parallel_kernelI23Flash_bwd_kernel_traitsILi256ELi64ELi64ELi8ELi4ELi2ELi2ELb0ELb0EN7cutlass10bfloat16_tE19Flash_kernel_traitsILi256ELi64ELi64ELi8ES3_EELb1ELb0ELb1ELb0ELb0ELb0ELb0EEEvNS_16Flash_bwd_paramsE:
	.zero		992


//--------------------- .nv.constant0._ZN5flash44flash_bwd_dq_dk_dv_loop_seqk_parallel_kernelI23Flash_bwd_kernel_traitsILi256ELi64ELi64ELi8ELi4ELi2ELi2ELb0ELb0EN7cutlass10bfloat16_tE19Flash_kernel_traitsILi256ELi64ELi64ELi8ES3_EELb0ELb0ELb1ELb0ELb0ELb0ELb1EEEvNS_16Flash_bwd_paramsE --------------------------
	.section	.nv.constant0._ZN5flash44flash_bwd_dq_dk_dv_loop_seqk_parallel_kernelI23Flash_bwd_kernel_traitsILi256ELi64ELi64ELi8ELi4ELi2ELi2ELb0ELb0EN7cutlass10bfloat16_tE19Flash_kernel_traitsILi256ELi64ELi64ELi8ES3_EELb0ELb0ELb1ELb0ELb0ELb0ELb1EEEvNS_16Flash_bwd_paramsE,"a",@progbits
	.sectionflags	@""
	.align	4
.nv.constant0._ZN5flash44flash_bwd_dq_dk_dv_loop_seqk_parallel_kernelI23Flash_bwd_kernel_traitsILi256ELi64ELi64ELi8ELi4ELi2ELi2ELb0ELb0EN7cutlass10bfloat16_tE19Flash_kernel_traitsILi256ELi64ELi64ELi8ES3_EELb0ELb0ELb1ELb0ELb0ELb0ELb1EEEvNS_16Flash_bwd_paramsE:
	.zero		992


//--------------------- .nv.constant0._ZN5flash44flash_bwd_dq_dk_dv_loop_seqk_parallel_kernelI23Flash_bwd_kernel_traitsILi256ELi64ELi64ELi8ELi4ELi2ELi2ELb0ELb0EN7cutlass10bfloat16_tE19Flash_kernel_traitsILi256ELi64ELi64ELi8ES3_EELb1ELb0ELb0ELb0ELb0ELb1ELb0EEEvNS_16Flash_bwd_paramsE --------------------------
	.section	.nv.constant0._ZN5flash44flash_bwd_dq_dk_dv_loop_seqk_parallel_kernelI23Flash_bwd_kernel_traitsILi256ELi64ELi64ELi8ELi4ELi2ELi2ELb0ELb0EN7cutlass10bfloat16_tE19Flash_kernel_traitsILi256ELi64ELi64ELi8ES3_EELb1ELb0ELb0ELb0ELb0ELb1ELb0EEEvNS_16Flash_bwd_paramsE,"a",@progbits
	.sectionflags	@""
	.align	4
.nv.constant0._ZN5flash44flash_bwd_dq_dk_dv_loop_seqk_parallel_kernelI23Flash_bwd_kernel_traitsILi256ELi64ELi64ELi8ELi4ELi2ELi2ELb0ELb0EN7cutlass10bfloat16_tE19Flash_kernel_traitsILi256ELi64ELi64ELi8ES3_EELb1ELb0ELb0ELb0ELb0ELb1ELb0EEEvNS_16Flash_bwd_paramsE:
	.zero		992


//--------------------- .nv.constant0._ZN5flash44flash_bwd_dq_dk_dv_loop_seqk_parallel_kernelI23Flash_bwd_kernel_traitsILi256ELi64ELi64ELi8ELi4ELi2ELi2ELb0ELb0EN7cutlass10bfloat16_tE19Flash_kernel_traitsILi256ELi64ELi64ELi8ES3_EELb0ELb0ELb0ELb0ELb0ELb1ELb1EEEvNS_16Flash_bwd_paramsE --------------------------
	.section	.nv.constant0._ZN5flash44flash_bwd_dq_dk_dv_loop_seqk_parallel_kernelI23Flash_bwd_kernel_traitsILi256ELi64ELi64ELi8ELi4ELi2ELi2ELb0ELb0EN7cutlass10bfloat16_tE19Flash_kernel_traitsILi256ELi64ELi64ELi8ES3_EELb0ELb0ELb0ELb0ELb0ELb1ELb1EEEvNS_16Flash_bwd_paramsE,"a",@progbits
	.sectionflags	@""
	.align	4
.nv.constant0._ZN5flash44flash_bwd_dq_dk_dv_loop_seqk_parallel_kernelI23Flash_bwd_kernel_traitsILi256ELi64ELi64ELi8ELi4ELi2ELi2ELb0ELb0EN7cutlass10bfloat16_tE19Flash_kernel_traitsILi256ELi64ELi64ELi8ES3_EELb0ELb0ELb0ELb0ELb0ELb1ELb1EEEvNS_16Flash_bwd_paramsE:
	.zero		992


//--------------------- .nv.constant0._ZN5flash44flash_bwd_dq_dk_dv_loop_seqk_parallel_kernelI23Flash_bwd_kernel_traitsILi256ELi64ELi64ELi8ELi4ELi2ELi2ELb0ELb0EN7cutlass10bfloat16_tE19Flash_kernel_traitsILi256ELi64ELi64ELi8ES3_EELb1ELb0ELb0ELb1ELb0ELb0ELb0EEEvNS_16Flash_bwd_paramsE --------------------------
	.section	.nv.constant0._ZN5flash44flash_bwd_dq_dk_dv_loop_seqk_parallel_kernelI23Flash_bwd_kernel_traitsILi256ELi64ELi64ELi8ELi4ELi2ELi2ELb0ELb0EN7cutlass10bfloat16_tE19Flash_kernel_traitsILi256ELi64ELi64ELi8ES3_EELb1ELb0ELb0ELb1ELb0ELb0ELb0EEEvNS_16Flash_bwd_paramsE,"a",@progbits
	.sectionflags	@""
	.align	4
.nv.constant0._ZN5flash44flash_bwd_dq_dk_dv_loop_seqk_parallel_kernelI23Flash_bwd_kernel_traitsILi256ELi64ELi64ELi8ELi4ELi2ELi2ELb0ELb0EN7cutlass10bfloat16_tE19Flash_kernel_traitsILi256ELi64ELi64ELi8ES3_EELb1ELb0ELb0ELb1ELb0ELb0ELb0EEEvNS_16Flash_bwd_paramsE:
	.zero		992


//--------------------- .nv.constant0._ZN5flash44flash_bwd_dq_dk_dv_loop_seqk_parallel_kernelI23Flash_bwd_kernel_traitsILi256ELi64ELi64ELi8ELi4ELi2ELi2ELb0ELb0EN7cutlass10bfloat16_tE19Flash_kernel_traitsILi256ELi64ELi64ELi8ES3_EELb0ELb0ELb0ELb1ELb0ELb0ELb1EEEvNS_16Flash_bwd_paramsE --------------------------
	.section	.nv.constant0._ZN5flash44flash_bwd_dq_dk_dv_loop_seqk_parallel_kernelI23Flash_bwd_kernel_traitsILi256ELi64ELi64ELi8ELi4ELi2ELi2ELb0ELb0EN7cutlass10bfloat16_tE19Flash_kernel_traitsILi256ELi64ELi64ELi8ES3_EELb0ELb0ELb0ELb1ELb0ELb0ELb1EEEvNS_16Flash_bwd_paramsE,"a",@progbits
	.sectionflags	@""
	.align	4
.nv.constant0._ZN5flash44flash_bwd_dq_dk_dv_loop_seqk_parallel_kernelI23Flash_bwd_kernel_traitsILi256ELi64ELi64ELi8ELi4ELi2ELi2ELb0ELb0EN7cutlass10bfloat16_tE19Flash_kernel_traitsILi256ELi64ELi64ELi8ES3_EELb0ELb0ELb0ELb1ELb0ELb0ELb1EEEvNS_16Flash_bwd_paramsE:
	.zero		992


//--------------------- .nv.constant0._ZN5flash44flash_bwd_dq_dk_dv_loop_seqk_parallel_kernelI23Flash_bwd_kernel_traitsILi256ELi64ELi64ELi8ELi4ELi2ELi2ELb0ELb0EN7cutlass10bfloat16_tE19Flash_kernel_traitsILi256ELi64ELi64ELi8ES3_EELb1ELb0ELb1ELb0ELb0ELb1ELb0EEEvNS_16Flash_bwd_paramsE --------------------------
	.section	.nv.constant0._ZN5flash44flash_bwd_dq_dk_dv_loop_seqk_parallel_kernelI23Flash_bwd_kernel_traitsILi256ELi64ELi64ELi8ELi4ELi2ELi2ELb0ELb0EN7cutlass10bfloat16_tE19Flash_kernel_traitsILi256ELi64ELi64ELi8ES3_EELb1ELb0ELb1ELb0ELb0ELb1ELb0EEEvNS_16Flash_bwd_paramsE,"a",@progbits
	.sectionflags	@""
	.align	4
.nv.constant0._ZN5flash44flash_bwd_dq_dk_dv_loop_seqk_parallel_kernelI23Flash_bwd_kernel_traitsILi256ELi64ELi64ELi8ELi4ELi2ELi2ELb0ELb0EN7cutlass10bfloat16_tE19Flash_kernel_traitsILi256ELi64ELi64ELi8ES3_EELb1ELb0ELb1ELb0ELb0ELb1ELb0EEEvNS_16Flash_bwd_paramsE:
	.zero		992


//--------------------- .nv.constant0._ZN5flash44flash_bwd_dq_dk_dv_loop_seqk_parallel_kernelI23Flash_bwd_kernel_traitsILi256ELi64ELi64ELi8ELi4ELi2ELi2ELb0ELb0EN7cutlass10bfloat16_tE19Flash_kernel_traitsILi256ELi64ELi64ELi8ES3_EELb0ELb0ELb1ELb0ELb0ELb1ELb1EEEvNS_16Flash_bwd_paramsE --------------------------
	.section	.nv.constant0._ZN5flash44flash_bwd_dq_dk_dv_loop_seqk_parallel_kernelI23Flash_bwd_kernel_traitsILi256ELi64ELi64ELi8ELi4ELi2ELi2ELb0ELb0EN7cutlass10bfloat16_tE19Flash_kernel_traitsILi256ELi64ELi64ELi8ES3_EELb0ELb0ELb1ELb0ELb0ELb1ELb1EEEvNS_16Flash_bwd_paramsE,"a",@progbits
	.sectionflags	@""
	.align	4
.nv.constant0._ZN5flash44flash_bwd_dq_dk_dv_loop_seqk_parallel_kernelI23Flash_bwd_kernel_traitsILi256ELi64ELi64ELi8ELi4ELi2ELi2ELb0ELb0EN7cutlass10bfloat16_tE19Flash_kernel_traitsILi256ELi64ELi64ELi8ES3_EELb0ELb0ELb1ELb0ELb0ELb1ELb1EEEvNS_16Flash_bwd_paramsE:
	.zero		992


//--------------------- .nv.constant0._ZN5flash44flash_bwd_dq_dk_dv_loop_seqk_parallel_kernelI23Flash_bwd_kernel_traitsILi256ELi64ELi64ELi8ELi4ELi2ELi2ELb0ELb0EN7cutlass10bfloat16_tE19Flash_kernel_traitsILi256ELi64ELi64ELi8ES3_EELb1ELb0ELb1ELb1ELb0ELb0ELb0EEEvNS_16Flash_bwd_paramsE --------------------------
	.section	.nv.constant0._ZN5flash44flash_bwd_dq_dk_dv_loop_seqk_parallel_kernelI23Flash_bwd_kernel_traitsILi256ELi64ELi64ELi8ELi4ELi2ELi2ELb0ELb0EN7cutlass10bfloat16_tE19Flash_kernel_traitsILi256ELi64ELi64ELi8ES3_EELb1ELb0ELb1ELb1ELb0ELb0ELb0EEEvNS_16Flash_bwd_paramsE,"a",@progbits
	.sectionflags	@""
	.align	4
.nv.constant0._ZN5flash44flash_bwd_dq_dk_dv_loop_seqk_parallel_kernelI23Flash_bwd_kernel_traitsILi256ELi64ELi64ELi8ELi4ELi2ELi2ELb0ELb0EN7cutlass10bfloat16_tE19Flash_kernel_traitsILi256ELi64ELi64ELi8ES3_EELb1ELb0ELb1ELb1ELb0ELb0ELb0EEEvNS_16Flash_bwd_paramsE:
	.zero		992


//--------------------- .nv.constant0._ZN5flash44flash_bwd_dq_dk_dv_loop_seqk_parallel_kernelI23Flash_bwd_kernel_traitsILi256ELi64ELi64ELi8ELi4ELi2ELi2ELb0ELb0EN7cutlass10bfloat16_tE19Flash_kernel_traitsILi256ELi64ELi64ELi8ES3_EELb0ELb0ELb1ELb1ELb0ELb0ELb1EEEvNS_16Flash_bwd_paramsE --------------------------
	.section	.nv.constant0._ZN5flash44flash_bwd_dq_dk_dv_loop_seqk_parallel_kernelI23Flash_bwd_kernel_traitsILi256ELi64ELi64ELi8ELi4ELi2ELi2ELb0ELb0EN7cutlass10bfloat16_tE19Flash_kernel_traitsILi256ELi64ELi64ELi8ES3_EELb0ELb0ELb1ELb1ELb0ELb0ELb1EEEvNS_16Flash_bwd_paramsE,"a",@progbits
	.sectionflags	@""
	.align	4
.nv.constant0._ZN5flash44flash_bwd_dq_dk_dv_loop_seqk_parallel_kernelI23Flash_bwd_kernel_traitsILi256ELi64ELi64ELi8ELi4ELi2ELi2ELb0ELb0EN7cutlass10bfloat16_tE19Flash_kernel_traitsILi256ELi64ELi64ELi8ES3_EELb0ELb0ELb1ELb1ELb0ELb0ELb1EEEvNS_16Flash_bwd_paramsE:
	.zero		992


//--------------------- .nv.constant0._ZN5flash25flash_bwd_dot_do_o_kernelILb0E23Flash_bwd_kernel_traitsILi256ELi64ELi64ELi8ELi4ELi2ELi2ELb0ELb0EN7cutlass10bfloat16_tE19Flash_kernel_traitsILi256ELi64ELi64ELi8ES3_EEEEvNS_16Flash_bwd_paramsE --------------------------
	.section	.nv.constant0._ZN5flash25flash_bwd_dot_do_o_kernelILb0E23Flash_bwd_kernel_traitsILi256ELi64ELi64ELi8ELi4ELi2ELi2ELb0ELb0EN7cutlass10bfloat16_tE19Flash_kernel_traitsILi256ELi64ELi64ELi8ES3_EEEEvNS_16Flash_bwd_paramsE,"a",@progbits
	.sectionflags	@""
	.align	4
.nv.constant0._ZN5flash25flash_bwd_dot_do_o_kernelILb0E23Flash_bwd_kernel_traitsILi256ELi64ELi64ELi8ELi4ELi2ELi2ELb0ELb0EN7cutlass10bfloat16_tE19Flash_kernel_traitsILi256ELi64ELi64ELi8ES3_EEEEvNS_16Flash_bwd_paramsE:
	.zero		992


//--------------------- .nv.constant0._ZN5flash25flash_bwd_dot_do_o_kernelILb1E23Flash_bwd_kernel_traitsILi256ELi64ELi64ELi8ELi4ELi2ELi2ELb0ELb0EN7cutlass10bfloat16_tE19Flash_kernel_traitsILi256ELi64ELi64ELi8ES3_EEEEvNS_16Flash_bwd_paramsE --------------------------
	.section	.nv.constant0._ZN5flash25flash_bwd_dot_do_o_kernelILb1E23Flash_bwd_kernel_traitsILi256ELi64ELi64ELi8ELi4ELi2ELi2ELb0ELb0EN7cutlass10bfloat16_tE19Flash_kernel_traitsILi256ELi64ELi64ELi8ES3_EEEEvNS_16Flash_bwd_paramsE,"a",@progbits
	.sectionflags	@""
	.align	4
.nv.constant0._ZN5flash25flash_bwd_dot_do_o_kernelILb1E23Flash_bwd_kernel_traitsILi256ELi64ELi64ELi8ELi4ELi2ELi2ELb0ELb0EN7cutlass10bfloat16_tE19Flash_kernel_traitsILi256ELi64ELi64ELi8ES3_EEEEvNS_16Flash_bwd_paramsE:
	.zero		992


//--------------------- .text._ZN5flash27flash_bwd_convert_dq_kernelI23Flash_bwd_kernel_traitsILi256ELi64ELi32ELi8ELi4ELi1ELi2ELb1ELb1EN7cutlass10bfloat16_tE19Flash_kernel_traitsILi256ELi64ELi32ELi8ES3_EEEEvNS_16Flash_bwd_paramsEi --------------------------
	.section	.text._ZN5flash27flash_bwd_convert_dq_kernelI23Flash_bwd_kernel_traitsILi256ELi64ELi32ELi8ELi4ELi1ELi2ELb1ELb1EN7cutlass10bfloat16_tE19Flash_kernel_traitsILi256ELi64ELi32ELi8ES3_EEEEvNS_16Flash_bwd_paramsEi,"ax",@progbits
	.sectioninfo	@"SHI_REGISTERS=96"
	.align	128
        .global         _ZN5flash27flash_bwd_convert_dq_kernelI23Flash_bwd_kernel_traitsILi256ELi64ELi32ELi8ELi4ELi1ELi2ELb1ELb1EN7cutlass10bfloat16_tE19Flash_kernel_traitsILi256ELi64ELi32ELi8ES3_EEEEvNS_16Flash_bwd_paramsEi
        .type           _ZN5flash27flash_bwd_convert_dq_kernelI23Flash_bwd_kernel_traitsILi256ELi64ELi32ELi8ELi4ELi1ELi2ELb1ELb1EN7cutlass10bfloat16_tE19Flash_kernel_traitsILi256ELi64ELi32ELi8ES3_EEEEvNS_16Flash_bwd_paramsEi,@function
        .size           _ZN5flash27flash_bwd_convert_dq_kernelI23Flash_bwd_kernel_traitsILi256ELi64ELi32ELi8ELi4ELi1ELi2ELb1ELb1EN7cutlass10bfloat16_tE19Flash_kernel_traitsILi256ELi64ELi32ELi8ES3_EEEEvNS_16Flash_bwd_paramsEi,(.L_x_1997 - _ZN5flash27flash_bwd_convert_dq_kernelI23Flash_bwd_kernel_traitsILi256ELi64ELi32ELi8ELi4ELi1ELi2ELb1ELb1EN7cutlass10bfloat16_tE19Flash_kernel_traitsILi256ELi64ELi32ELi8ES3_EEEEvNS_16Flash_bwd_paramsEi)
        .other          _ZN5flash27flash_bwd_convert_dq_kernelI23Flash_bwd_kernel_traitsILi256ELi64ELi32ELi8ELi4ELi1ELi2ELb1ELb1EN7cutlass10bfloat16_tE19Flash_kernel_traitsILi256ELi64ELi32ELi8ES3_EEEEvNS_16Flash_bwd_paramsEi,@"STO_CUDA_ENTRY STV_DEFAULT"
_ZN5flash27flash_bwd_convert_dq_kernelI23Flash_bwd_kernel_traitsILi256ELi64ELi32ELi8ELi4ELi1ELi2ELb1ELb1EN7cutlass10bfloat16_tE19Flash_kernel_traitsILi256ELi64ELi32ELi8ES3_EEEEvNS_16Flash_bwd_paramsEi:
.text._ZN5flash27flash_bwd_convert_dq_kernelI23Flash_bwd_kernel_traitsILi256ELi64ELi32ELi8ELi4ELi1ELi2ELb1ELb1EN7cutlass10bfloat16_tE19Flash_kernel_traitsILi256ELi64ELi32ELi8ES3_EEEEvNS_16Flash_bwd_paramsEi:
[----:B------:R-:W-:Y:S02]  /*0000*/  MOV R1, c[0x0][0x28] ;  /* 0x00000a0000017a02 */ /* 0x000fe40000000f00 */
[----:B------:R-:W0:Y:S01]  /*0010*/  S2UR UR9, SR_CTAID.Y ;  /* 0x00000000000979c3 */ /* 0x000e220000002600 */
[----:B------:R-:W-:Y:S02]  /*0020*/  ULDC.64 UR4, c[0x0][0x240] ;  /* 0x0000900000047ab9 */ /* 0x000fe40000000a00 */
[----:B------:R-:W-:Y:S02]  /*0030*/  UISETP.NE.U32.AND UP0, UPT, URZ, UR4, UPT ;  /* 0x000000043f00728c */ /* 0x000fe4000bf05070 */
[----:B------:R-:W-:Y:S02]  /*0040*/  UMOV UR6, 0x4 ;  /* 0x0000000400067882 */ /* 0x000fe40000000000 */
[----:B------:R-:W-:Y:S02]  /*0050*/  UISETP.NE.AND.EX UP0, UPT, URZ, UR5, UPT, UP0 ;  /* 0x000000053f00728c */ /* 0x000fe4000bf05300 */
[----:B------:R-:W-:Y:S02]  /*0060*/  ULDC.64 UR22, c[0x0][0x118] ;  /* 0x0000460000167ab9 */ /* 0x000fe40000000a00 */
[----:B------:R-:W-:-:S02]  /*0070*/  ULDC.64 UR4, c[0x0][0x240] ;  /* 0x0000900000047ab9 */ /* 0x000fc40000000a00 */
[----:B------:R-:W-:Y:S01]  /*0080*/  PLOP3.LUT P0, PT, PT, PT, UP0, 0x80, 0x0 ;  /* 0x000000000000781c */ /* 0x000fe20003f0f008 */
[----:B0-----:R-:W-:-:S06]  /*0090*/  UIMAD.WIDE UR4, UR9, UR6, UR4 ;  /* 0x00000006090472a5 */ /* 0x001fcc000f8e0204 */
[----:B------:R-:W-:Y:S02]  /*00a0*/  MOV R2, UR4 ;  /* 0x0000000400027c02 */ /* 0x000fe40008000f00 */
[----:B------:R-:W-:-:S05]  /*00b0*/  MOV R3, UR5 ;  /* 0x0000000500037c02 */ /* 0x000fca0008000f00 */
[----:B------:R-:W2:Y:S04]  /*00c0*/  @P0 LDG.E R4, [R2.64] ;  /* 0x0000001602040981 */ /* 0x000ea8000c1e1900 */
[----:B------:R-:W3:Y:S01]  /*00d0*/  @P0 LDG.E R0, [R2.64+0x4] ;  /* 0x0000041602000981 */ /* 0x000ee2000c1e1900 */
[----:B------:R-:W-:Y:S01]  /*00e0*/  UMOV UR17, 0xffffffff ;  /* 0xffffffff00117882 */ /* 0x000fe20000000000 */
[----:B------:R-:W0:Y:S02]  /*00f0*/  S2UR UR6, SR_CTAID.X ;  /* 0x00000000000679c3 */ /* 0x000e240000002500 */
[----:B0-----:R-:W-:-:S06]  /*0100*/  USHF.L.U32 UR6, UR6, 0x6, URZ ;  /* 0x0000000606067899 */ /* 0x001fcc000800063f */
[----:B--2---:R-:W0:Y:S08]  /*0110*/  @P0 R2UR UR17, R4 ;  /* 0x00000000041103c2 */ /* 0x004e3000000e0000 */
[----:B---3--:R-:W0:Y:S02]  /*0120*/  @P0 R2UR UR5, R0 ;  /* 0x00000000000503c2 */ /* 0x008e2400000e0000 */
[----:B0-----:R-:W-:-:S07]  /*0130*/  @UP0 UIADD3 UR5, UR5, -UR17, URZ ;  /* 0x8000001105050290 */ /* 0x001fce000fffe03f */
[----:B------:R-:W-:Y:S02]  /*0140*/  @!UP0 ULDC UR5, c[0x0][0x214] ;  /* 0x0000850000058ab9 */ /* 0x000fe40000000800 */
[----:B------:R-:W-:-:S06]  /*0150*/  UISETP.GT.AND UP1, UPT, UR5, UR6, UPT ;  /* 0x000000060500728c */ /* 0x000fcc000bf24270 */
[----:B------:R-:W-:-:S13]  /*0160*/  PLOP3.LUT P0, PT, PT, PT, UP1, 0x80, 0x0 ;  /* 0x000000000000781c */ /* 0x000fda0003f0f018 */
[----:B------:R-:W-:Y:S05]  /*0170*/  @!P0 EXIT ;  /* 0x000000000000894d */ /* 0x000fea0003800000 */
[----:B------:R-:W0:Y:S01]  /*0180*/  S2R R9, SR_TID.X ;  /* 0x0000000000097919 */ /* 0x000e220000002100 */
[----:B------:R-:W1:Y:S01]  /*0190*/  S2UR UR7, SR_CTAID.Z ;  /* 0x00000000000779c3 */ /* 0x000e620000002700 */
[----:B------:R-:W-:Y:S01]  /*01a0*/  MOV R2, c[0x0][0x3e0] ;  /* 0x0000f80000027a02 */ /* 0x000fe20000000f00 */
[----:B------:R-:W-:Y:S01]  /*01b0*/  ULDC UR18, c[0x0][0x224] ;  /* 0x0000890000127ab9 */ /* 0x000fe20000000800 */
[----:B------:R-:W-:Y:S01]  /*01c0*/  HFMA2.MMA R57, -RZ, RZ, 0, 0 ;  /* 0x00000000ff397435 */ /* 0x000fe200000001ff */
[----:B------:R-:W-:Y:S01]  /*01d0*/  UIMAD.WIDE UR18, UR9, UR18, URZ ;  /* 0x00000012091272a5 */ /* 0x000fe2000f8e023f */
[----:B------:R-:W-:Y:S01]  /*01e0*/  ISETP.GE.AND P1, PT, R2, 0x1, PT ;  /* 0x000000010200780c */ /* 0x000fe20003f26270 */
[----:B------:R-:W-:Y:S01]  /*01f0*/  UISETP.NE.AND UP1, UPT, UR17, -0x1, UPT ;  /* 0xffffffff1100788c */ /* 0x000fe2000bf25270 */
[----:B------:R-:W-:Y:S01]  /*0200*/  HFMA2.MMA R22, -RZ, RZ, 0, 0 ;  /* 0x00000000ff167435 */ /* 0x000fe200000001ff */
[----:B------:R-:W-:Y:S01]  /*0210*/  ULDC UR16, c[0x0][0x1c0] ;  /* 0x0000700000107ab9 */ /* 0x000fe20000000800 */
[----:B------:R-:W-:Y:S01]  /*0220*/  CS2R R26, SRZ ;  /* 0x00000000001a7805 */ /* 0x000fe2000001ff00 */
[----:B------:R-:W-:Y:S01]  /*0230*/  UIMAD.WIDE UR14, UR9, 0x80, URZ ;  /* 0x00000080090e78a5 */ /* 0x000fe2000f8e023f */
[----:B------:R-:W-:Y:S01]  /*0240*/  CS2R R28, SRZ ;  /* 0x00000000001c7805 */ /* 0x000fe2000001ff00 */
[----:B------:R-:W-:Y:S01]  /*0250*/  USHF.R.S32.HI UR20, URZ, 0x1f, UR16 ;  /* 0x0000001f3f147899 */ /* 0x000fe20008011410 */
[----:B------:R-:W-:Y:S01]  /*0260*/  CS2R R30, SRZ ;  /* 0x00000000001e7805 */ /* 0x000fe2000001ff00 */
[----:B------:R-:W-:Y:S01]  /*0270*/  UIMAD UR19, UR19, UR16, URZ ;  /* 0x00000010131372a4 */ /* 0x000fe2000f8e023f */
[----:B------:R-:W-:Y:S01]  /*0280*/  CS2R R70, SRZ ;  /* 0x0000000000467805 */ /* 0x000fe2000001ff00 */
[----:B------:R-:W-:Y:S01]  /*0290*/  USEL UR24, UR14, URZ, UP0 ;  /* 0x0000003f0e187287 */ /* 0x000fe20008000000 */
[----:B------:R-:W-:Y:S01]  /*02a0*/  CS2R R32, SRZ ;  /* 0x0000000000207805 */ /* 0x000fe2000001ff00 */
[----:B------:R-:W-:Y:S01]  /*02b0*/  USEL UR25, UR15, URZ, UP0 ;  /* 0x0000003f0f197287 */ /* 0x000fe20008000000 */
[----:B------:R-:W-:Y:S01]  /*02c0*/  CS2R R34, SRZ ;  /* 0x0000000000227805 */ /* 0x000fe2000001ff00 */
[----:B------:R-:W-:Y:S01]  /*02d0*/  UIMAD.WIDE.U32 UR14, UR18, UR16, URZ ;  /* 0x00000010120e72a5 */ /* 0x000fe2000f8e003f */
[----:B------:R-:W-:Y:S01]  /*02e0*/  CS2R R36, SRZ ;  /* 0x0000000000247805 */ /* 0x000fe2000001ff00 */
[----:B------:R-:W-:Y:S01]  /*02f0*/  UIMAD UR28, UR18, UR20, UR19 ;  /* 0x00000014121c72a4 */ /* 0x000fe2000f8e0213 */
[----:B0-----:R-:W-:Y:S01]  /*0300*/  SHF.R.S32.HI R0, RZ, 0x1f, R9 ;  /* 0x0000001fff007819 */ /* 0x001fe20000011409 */
[----:B------:R-:W-:Y:S01]  /*0310*/  ULDC UR29, c[0x0][0x22c] ;  /* 0x00008b00001d7ab9 */ /* 0x000fe20000000800 */
[----:B------:R-:W-:Y:S01]  /*0320*/  CS2R R38, SRZ ;  /* 0x0000000000267805 */ /* 0x000fe2000001ff00 */
[----:B------:R-:W-:Y:S01]  /*0330*/  UIMAD.WIDE UR12, UR16, UR29, URZ ;  /* 0x0000001d100c72a5 */ /* 0x000fe2000f8e023f */
[CC--:B------:R-:W-:Y:S01]  /*0340*/  LEA.HI R2, R0.reuse, R9.reuse, RZ, 0x2 ;  /* 0x0000000900027211 */ /* 0x0c0fe200078f10ff */
[----:B------:R-:W-:Y:S01]  /*0350*/  UIADD3 UR15, UR15, UR28, URZ ;  /* 0x0000001c0f0f7290 */ /* 0x000fe2000fffe03f */
[CC--:B------:R-:W-:Y:S01]  /*0360*/  LEA.HI R5, R0.reuse, R9.reuse, RZ, 0x6 ;  /* 0x0000000900057211 */ /* 0x0c0fe200078f30ff */
[----:B------:R-:W-:Y:S01]  /*0370*/  @UP1 UMOV UR27, UR17 ;  /* 0x00000011001b1c82 */ /* 0x000fe20008000000 */
[--C-:B------:R-:W-:Y:S01]  /*0380*/  SHF.R.S32.HI R3, RZ, 0x2, R2.reuse ;  /* 0x00000002ff037819 */ /* 0x100fe20000011402 */
[----:B------:R-:W-:Y:S01]  /*0390*/  @!UP1 UMOV UR27, 0xffffffff ;  /* 0xffffffff001b9882 */ /* 0x000fe20000000000 */
[----:B------:R-:W-:Y:S01]  /*03a0*/  SHF.R.S32.HI R4, RZ, 0x1f, R2 ;  /* 0x0000001fff047819 */ /* 0x000fe20000011402 */
[----:B------:R-:W-:Y:S01]  /*03b0*/  USHF.R.S32.HI UR21, URZ, 0x1f, UR29 ;  /* 0x0000001f3f157899 */ /* 0x000fe2000801141d */
[----:B------:R-:W-:Y:S01]  /*03c0*/  LEA.HI R6, R0, R9, RZ, 0x5 ;  /* 0x0000000900067211 */ /* 0x000fe200078f28ff */
[----:B------:R-:W-:Y:S01]  /*03d0*/  UIMAD.WIDE.U32 UR30, UR12, UR27, URZ ;  /* 0x0000001b0c1e72a5 */ /* 0x000fe2000f8e003f */
[----:B------:R-:W-:Y:S01]  /*03e0*/  LEA.HI R4, R4, R3, RZ, 0x3 ;  /* 0x0000000304047211 */ /* 0x000fe200078f18ff */
[----:B------:R-:W-:Y:S01]  /*03f0*/  UIMAD UR15, UR15, UR29, URZ ;  /* 0x0000001d0f0f72a4 */ /* 0x000fe2000f8e023f */
[----:B------:R-:W-:Y:S01]  /*0400*/  LEA.HI R0, R0, R9, RZ, 0x3 ;  /* 0x0000000900007211 */ /* 0x000fe200078f18ff */
[----:B------:R-:W-:Y:S01]  /*0410*/  UIMAD.WIDE.U32 UR18, UR14, UR29, URZ ;  /* 0x0000001d0e1272a5 */ /* 0x000fe2000f8e003f */
[----:B------:R-:W-:Y:S01]  /*0420*/  LOP3.LUT R4, R4, 0xfffffff8, RZ, 0xc0, !PT ;  /* 0xfffffff804047812 */ /* 0x000fe200078ec0ff */
[----:B------:R-:W-:Y:S01]  /*0430*/  UIMAD UR27, UR13, UR27, URZ ;  /* 0x0000001b0d1b72a4 */ /* 0x000fe2000f8e023f */
[----:B------:R-:W-:Y:S01]  /*0440*/  LOP3.LUT R7, R0, 0x1ffffff8, RZ, 0xc0, !PT ;  /* 0x1ffffff800077812 */ /* 0x000fe200078ec0ff */
[----:B------:R-:W-:Y:S01]  /*0450*/  UMOV UR4, URZ ;  /* 0x0000003f00047c82 */ /* 0x000fe20008000000 */
[----:B------:R-:W-:Y:S01]  /*0460*/  IADD3 R4, R3, -R4, RZ ;  /* 0x8000000403047210 */ /* 0x000fe20007ffe0ff */
[----:B------:R-:W-:Y:S01]  /*0470*/  USHF.R.S32.HI UR8, URZ, 0x1f, UR6 ;  /* 0x0000001f3f087899 */ /* 0x000fe20008011406 */
[----:B------:R-:W-:Y:S01]  /*0480*/  SHF.R.S32.HI R3, RZ, 0x5, R6 ;  /* 0x00000005ff037819 */ /* 0x000fe20000011406 */
[----:B------:R-:W-:Y:S01]  /*0490*/  UIADD3 UR24, UP0, UR6, UR24, URZ ;  /* 0x0000001806187290 */ /* 0x000fe2000ff1e03f */
[----:B------:R-:W-:Y:S01]  /*04a0*/  SHF.R.S32.HI R17, RZ, 0x3, R0 ;  /* 0x00000003ff117819 */ /* 0x000fe20000011400 */
[----:B------:R-:W-:Y:S01]  /*04b0*/  UIMAD UR15, UR21, UR14, UR15 ;  /* 0x0000000e150f72a4 */ /* 0x000fe2000f8e020f */
[C---:B------:R-:W-:Y:S01]  /*04c0*/  LOP3.LUT R8, R6.reuse, 0xffffffe0, RZ, 0xc0, !PT ;  /* 0xffffffe006087812 */ /* 0x040fe200078ec0ff */
[----:B-1----:R-:W-:Y:S01]  /*04d0*/  UIMAD UR32, UR7, UR29, URZ ;  /* 0x0000001d072072a4 */ /* 0x002fe2000f8e023f */
[----:B------:R-:W-:Y:S01]  /*04e0*/  IMAD.IADD R7, R9, 0x1, -R7 ;  /* 0x0000000109077824 */ /* 0x000fe200078e0a07 */
[----:B------:R-:W-:Y:S01]  /*04f0*/  UIMAD UR4, UR12, UR4, UR27 ;  /* 0x000000040c0472a4 */ /* 0x000fe2000f8e021b */
[----:B------:R-:W-:Y:S01]  /*0500*/  LEA.HI R6, R6, R3, RZ, 0x1 ;  /* 0x0000000306067211 */ /* 0x000fe200078f08ff */
[----:B------:R-:W-:Y:S01]  /*0510*/  USEL UR18, UR18, UR30, !UP1 ;  /* 0x0000001e12127287 */ /* 0x000fe2000c800000 */
[----:B------:R-:W-:Y:S01]  /*0520*/  SHF.L.U32 R0, R17, 0x6, RZ ;  /* 0x0000000611007819 */ /* 0x000fe200000006ff */
[----:B------:R-:W-:Y:S01]  /*0530*/  UIADD3.X UR20, UR8, UR25, URZ, UP0, !UPT ;  /* 0x0000001908147290 */ /* 0x000fe200087fe43f */
[-C--:B------:R-:W-:Y:S01]  /*0540*/  IADD3 R8, -R8, R9.reuse, RZ ;  /* 0x0000000908087210 */ /* 0x080fe20007ffe1ff */
[----:B------:R-:W-:Y:S01]  /*0550*/  UIADD3 UR19, UR19, UR15, URZ ;  /* 0x0000000f13137290 */ /* 0x000fe2000fffe03f */
[----:B------:R-:W-:Y:S01]  /*0560*/  LOP3.LUT R6, R6, 0x3ffffe, RZ, 0xc0, !PT ;  /* 0x003ffffe06067812 */ /* 0x000fe200078ec0ff */
[----:B------:R-:W-:Y:S01]  /*0570*/  UIMAD UR26, UR29, UR16, URZ ;  /* 0x000000101d1a72a4 */ /* 0x000fe2000f8e023f */
[----:B------:R-:W-:Y:S01]  /*0580*/  SHF.L.U32 R46, R7, 0x3, RZ ;  /* 0x00000003072e7819 */ /* 0x000fe200000006ff */
[----:B------:R-:W-:Y:S01]  /*0590*/  UIADD3 UR18, UP0, UR32, UR18, URZ ;  /* 0x0000001220127290 */ /* 0x000fe2000ff1e03f */
[----:B------:R-:W-:Y:S01]  /*05a0*/  LOP3.LUT R2, R2, 0x7ffffffc, RZ, 0xc0, !PT ;  /* 0x7ffffffc02027812 */ /* 0x000fe200078ec0ff */
[----:B------:R-:W-:Y:S01]  /*05b0*/  @UP1 UIADD3 UR19, UR31, UR4, URZ ;  /* 0x000000041f131290 */ /* 0x000fe2000fffe03f */
[----:B------:R-:W-:Y:S01]  /*05c0*/  LOP3.LUT R7, R0, 0x1c0, RZ, 0xc0, !PT ;  /* 0x000001c000077812 */ /* 0x000fe200078ec0ff */
[----:B------:R-:W-:Y:S01]  /*05d0*/  UIMAD UR20, UR20, UR12, URZ ;  /* 0x0000000c141472a4 */ /* 0x000fe2000f8e023f */
[C---:B------:R-:W-:Y:S01]  /*05e0*/  IMAD R8, R3.reuse, UR26, R8 ;  /* 0x0000001a03087c24 */ /* 0x040fe2000f8e0208 */
[----:B------:R-:W-:Y:S01]  /*05f0*/  ULEA.HI.X.SX32 UR19, UR32, UR19, 0x1, UP0 ;  /* 0x0000001320137291 */ /* 0x000fe200080f0e3f */
[----:B------:R-:W-:Y:S01]  /*0600*/  IMAD.IADD R3, R3, 0x1, -R6 ;  /* 0x0000000103037824 */ /* 0x000fe200078e0a06 */
[----:B------:R-:W-:Y:S01]  /*0610*/  UIMAD UR20, UR13, UR24, UR20 ;  /* 0x000000180d1472a4 */ /* 0x000fe2000f8e0214 */
[----:B------:R-:W-:Y:S01]  /*0620*/  IADD3 R2, -R2, R9, RZ ;  /* 0x0000000902027210 */ /* 0x000fe20007ffe1ff */
[----:B------:R-:W-:Y:S01]  /*0630*/  UIMAD.WIDE.U32 UR12, UR12, UR24, UR18 ;  /* 0x000000180c0c72a5 */ /* 0x000fe2000f8e0012 */
[----:B------:R-:W-:Y:S01]  /*0640*/  LOP3.LUT R0, R7, 0x38, R46, 0xf8, !PT ;  /* 0x0000003807007812 */ /* 0x000fe200078ef82e */
[----:B------:R-:W-:Y:S01]  /*0650*/  @!UP1 USHF.R.S32.HI UR4, URZ, 0x1f, UR9 ;  /* 0x0000001f3f049899 */ /* 0x000fe20008011409 */
[----:B------:R-:W-:Y:S01]  /*0660*/  SHF.R.U32.HI R7, RZ, 0x3, R7 ;  /* 0x00000003ff077819 */ /* 0x000fe20000011607 */
[----:B------:R-:W-:Y:S01]  /*0670*/  ULDC.64 UR10, c[0x0][0x398] ;  /* 0x0000e600000a7ab9 */ /* 0x000fe20000000a00 */
[----:B------:R-:W-:Y:S01]  /*0680*/  LEA R18, R3, R2, 0x9 ;  /* 0x0000000203127211 */ /* 0x000fe200078e48ff */
[----:B------:R-:W-:Y:S01]  /*0690*/  ULDC.64 UR18, c[0x0][0x380] ;  /* 0x0000e00000127ab9 */ /* 0x000fe20000000a00 */
[----:B------:R-:W-:Y:S01]  /*06a0*/  LOP3.LUT R0, R0, R7, RZ, 0x3c, !PT ;  /* 0x0000000700007212 */ /* 0x000fe200078e3cff */
[----:B------:R-:W-:Y:S01]  /*06b0*/  @UP1 UIMAD.WIDE.U32 UR14, UR17, UR10, URZ ;  /* 0x0000000a110e12a5 */ /* 0x000fe2000f8e003f */
[----:B------:R-:W-:Y:S01]  /*06c0*/  SHF.R.S32.HI R5, RZ, 0x6, R5 ;  /* 0x00000006ff057819 */ /* 0x000fe20000011405 */
[----:B------:R-:W-:Y:S01]  /*06d0*/  @!UP1 UIMAD UR4, UR4, UR18, URZ ;  /* 0x00000012040492a4 */ /* 0x000fe2000f8e023f */
[----:B------:R-:W-:Y:S01]  /*06e0*/  SHF.R.S32.HI R2, RZ, 0x1f, R8 ;  /* 0x0000001fff027819 */ /* 0x000fe20000011408 */
[----:B------:R-:W-:Y:S01]  /*06f0*/  @UP1 UIMAD UR11, UR17, UR11, UR15 ;  /* 0x0000000b110b12a4 */ /* 0x000fe2000f8e020f */
[----:B------:R-:W-:Y:S01]  /*0700*/  MOV R23, UR20 ;  /* 0x0000001400177c02 */ /* 0x000fe20008000f00 */
[----:B------:R-:W-:Y:S01]  /*0710*/  @!UP1 UIMAD UR4, UR9, UR19, UR4 ;  /* 0x00000013090492a4 */ /* 0x000fe2000f8e0204 */
[----:B------:R-:W-:Y:S01]  /*0720*/  LOP3.LUT P0, RZ, R4, 0x4, RZ, 0xc0, !PT ;  /* 0x0000000404ff7812 */ /* 0x000fe2000780c0ff */
[----:B------:R-:W-:Y:S01]  /*0730*/  @UP1 UMOV UR20, UR14 ;  /* 0x0000000e00141c82 */ /* 0x000fe20008000000 */
[----:B------:R-:W-:Y:S01]  /*0740*/  IADD3 R8, P2, R8, UR12, RZ ;  /* 0x0000000c08087c10 */ /* 0x000fe2000ff5e0ff */
[----:B------:R-:W-:Y:S01]  /*0750*/  CS2R R40, SRZ ;  /* 0x0000000000287805 */ /* 0x000fe2000001ff00 */
[----:B------:R-:W-:Y:S01]  /*0760*/  SHF.L.U32 R4, R4, 0x6, RZ ;  /* 0x0000000604047819 */ /* 0x000fe200000006ff */
[----:B------:R-:W-:Y:S01]  /*0770*/  CS2R R68, SRZ ;  /* 0x0000000000447805 */ /* 0x000fe2000001ff00 */
[C---:B------:R-:W-:Y:S01]  /*0780*/  LEA R19, R5.reuse, R0, 0x9 ;  /* 0x0000000005137211 */ /* 0x040fe200078e48ff */
[----:B------:R-:W-:Y:S01]  /*0790*/  IMAD.SHL.U32 R5, R5, 0x8, RZ ;  /* 0x0000000805057824 */ /* 0x000fe200078e00ff */
[----:B------:R-:W-:Y:S01]  /*07a0*/  IADD3.X R23, R2, UR13, R23, P2, !PT ;  /* 0x0000000d02177c10 */ /* 0x000fe200097fe417 */
[----:B------:R-:W-:Y:S01]  /*07b0*/  @!UP1 UIMAD.WIDE.U32 UR12, UR9, UR18, URZ ;  /* 0x00000012090c92a5 */ /* 0x000fe2000f8e003f */
[----:B------:R-:W-:Y:S01]  /*07c0*/  LOP3.LUT R4, R4, 0x1c0, RZ, 0xc0, !PT ;  /* 0x000001c004047812 */ /* 0x000fe200078ec0ff */
[----:B------:R-:W-:Y:S01]  /*07d0*/  USHF.R.S32.HI UR9, URZ, 0x1f, UR7 ;  /* 0x0000001f3f097899 */ /* 0x000fe20008011407 */
[----:B------:R-:W-:Y:S01]  /*07e0*/  LEA R56, P2, R8, c[0x0][0x350], 0x2 ;  /* 0x0000d40008387a11 */ /* 0x000fe200078410ff */
[----:B------:R-:W-:Y:S01]  /*07f0*/  @!UP1 UIADD3 UR11, UR13, UR4, URZ ;  /* 0x000000040d0b9290 */ /* 0x000fe2000fffe03f */
[----:B------:R-:W-:Y:S01]  /*0800*/  LOP3.LUT R5, R4, 0x18, R5, 0xf8, !PT ;  /* 0x0000001804057812 */ /* 0x000fe200078ef805 */
[----:B------:R-:W-:Y:S01]  /*0810*/  HFMA2.MMA R0, -RZ, RZ, 0, 0 ;  /* 0x00000000ff007435 */ /* 0x000fe200000001ff */
[----:B------:R-:W-:Y:S01]  /*0820*/  SHF.R.U32.HI R4, RZ, 0x3, R4 ;  /* 0x00000003ff047819 */ /* 0x000fe20000011604 */
[----:B------:R-:W-:Y:S01]  /*0830*/  @!UP1 UMOV UR20, UR12 ;  /* 0x0000000c00149c82 */ /* 0x000fe20008000000 */
[----:B------:R-:W-:Y:S01]  /*0840*/  LEA.HI.X R23, R8, c[0x0][0x354], R23, 0x2, P2 ;  /* 0x0000d50008177a11 */ /* 0x000fe200010f1417 */
[----:B------:R-:W-:Y:S01]  /*0850*/  CS2R R74, SRZ ;  /* 0x00000000004a7805 */ /* 0x000fe2000001ff00 */
[----:B------:R-:W-:Y:S01]  /*0860*/  LOP3.LUT R21, R5, R4, RZ, 0x3c, !PT ;  /* 0x0000000405157212 */ /* 0x000fe200078e3cff */
[----:B------:R-:W-:Y:S01]  /*0870*/  CS2R R8, SRZ ;  /* 0x0000000000087805 */ /* 0x000fe2000001ff00 */
[----:B------:R-:W-:Y:S01]  /*0880*/  CS2R R72, SRZ ;  /* 0x0000000000487805 */ /* 0x000fe2000001ff00 */
[----:B------:R-:W-:Y:S01]  /*0890*/  CS2R R10, SRZ ;  /* 0x00000000000a7805 */ /* 0x000fe2000001ff00 */
[----:B------:R-:W-:Y:S01]  /*08a0*/  CS2R R2, SRZ ;  /* 0x0000000000027805 */ /* 0x000fe2000001ff00 */
[----:B------:R-:W-:Y:S01]  /*08b0*/  CS2R R42, SRZ ;  /* 0x00000000002a7805 */ /* 0x000fe2000001ff00 */
[----:B------:R-:W-:Y:S01]  /*08c0*/  CS2R R44, SRZ ;  /* 0x00000000002c7805 */ /* 0x000fe2000001ff00 */
[----:B------:R-:W-:Y:S01]  /*08d0*/  CS2R R52, SRZ ;  /* 0x0000000000347805 */ /* 0x000fe2000001ff00 */
[----:B------:R-:W-:Y:S01]  /*08e0*/  CS2R R54, SRZ ;  /* 0x0000000000367805 */ /* 0x000fe2000001ff00 */
[----:B------:R-:W-:Y:S01]  /*08f0*/  MOV R76, RZ ;  /* 0x000000ff004c7202 */ /* 0x000fe20000000f00 */
        /* <DEDUP_REMOVED lines=9> */
[----:B------:R-:W-:Y:S01]  /*0990*/  IMAD.MOV.U32 R16, RZ, RZ, RZ ;  /* 0x000000ffff107224 */ /* 0x000fe200078e00ff */
[----:B------:R-:W-:Y:S01]  /*09a0*/  CS2R R64, SRZ ;  /* 0x0000000000407805 */ /* 0x000fe2000001ff00 */
[----:B------:R-:W-:Y:S01]  /*09b0*/  CS2R R66, SRZ ;  /* 0x0000000000427805 */ /* 0x000fe2000001ff00 */
[----:B------:R-:W-:Y:S05]  /*09c0*/  @!P1 BRA `(.L_x_0) ;  /* 0x00000c7000009947 */ /* 0x000fea0003800000 */
[----:B------:R-:W-:Y:S01]  /*09d0*/  USHF.L.U32 UR21, UR26, 0x3, URZ ;  /* 0x000000031a157899 */ /* 0x000fe2000800063f */
[----:B------:R-:W-:Y:S01]  /*09e0*/  MOV R27, RZ ;  /* 0x000000ff001b7202 */ /* 0x000fe20000000f00 */
[----:B------:R-:W-:-:S02]  /*09f0*/  UMOV UR13, 0x2 ;  /* 0x00000002000d7882 */ /* 0x000fc40000000000 */
[----:B------:R-:W-:Y:S02]  /*0a00*/  UIADD3 UR27, UR21, 0x20, UR21 ;  /* 0x00000020151b7890 */ /* 0x000fe4000fffe015 */
[----:B------:R-:W-:Y:S02]  /*0a10*/  ULDC.64 UR24, c[0x0][0x3d8] ;  /* 0x0000f60000187ab9 */ /* 0x000fe40000000a00 */
[----:B------:R-:W-:Y:S02]  /*0a20*/  UIADD3 UR28, UR21, UR27, URZ ;  /* 0x0000001b151c7290 */ /* 0x000fe4000fffe03f */
[----:B------:R-:W-:Y:S02]  /*0a30*/  USHF.L.U64.HI UR13, UR24, UR13, UR25 ;  /* 0x0000000d180d7299 */ /* 0x000fe40008010219 */
[----:B------:R-:W-:Y:S02]  /*0a40*/  UIADD3 UR25, UR21, UR28, URZ ;  /* 0x0000001c15197290 */ /* 0x000fe4000fffe03f */
[----:B------:R-:W-:-:S02]  /*0a50*/  ULDC UR10, c[0x0][0x22c] ;  /* 0x00008b00000a7ab9 */ /* 0x000fc40000000800 */
[----:B------:R-:W-:Y:S02]  /*0a60*/  USHF.R.S32.HI UR4, URZ, 0x1f, UR21 ;  /* 0x0000001f3f047899 */ /* 0x000fe40008011415 */
[----:B------:R-:W-:Y:S02]  /*0a70*/  UIADD3 UR29, UR21, UR25, URZ ;  /* 0x00000019151d7290 */ /* 0x000fe4000fffe03f */
[----:B------:R-:W-:Y:S02]  /*0a80*/  UIMAD UR16, UR16, UR10, URZ ;  /* 0x0000000a101072a4 */ /* 0x000fe4000f8e023f */
[----:B------:R-:W-:Y:S02]  /*0a90*/  USHF.R.S32.HI UR10, URZ, 0x1f, UR27 ;  /* 0x0000001f3f0a7899 */ /* 0x000fe4000801141b */
[----:B------:R-:W-:Y:S02]  /*0aa0*/  USHF.L.U64.HI UR19, UR21, 0x2, UR4 ;  /* 0x0000000215137899 */ /* 0x000fe40008010204 */
[----:B------:R-:W-:-:S02]  /*0ab0*/  USHF.R.S32.HI UR4, URZ, 0x1f, UR28 ;  /* 0x0000001f3f047899 */ /* 0x000fc4000801141c */
[----:B------:R-:W-:Y:S02]  /*0ac0*/  UIADD3 UR30, UR21, UR29, URZ ;  /* 0x0000001d151e7290 */ /* 0x000fe4000fffe03f */
[----:B------:R-:W-:Y:S02]  /*0ad0*/  USHF.L.U64.HI UR18, UR27, 0x2, UR10 ;  /* 0x000000021b127899 */ /* 0x000fe4000801020a */
[----:B------:R-:W-:Y:S02]  /*0ae0*/  USHF.R.S32.HI UR10, URZ, 0x1f, UR25 ;  /* 0x0000001f3f0a7899 */ /* 0x000fe40008011419 */
[----:B------:R-:W-:Y:S02]  /*0af0*/  USHF.L.U64.HI UR17, UR28, 0x2, UR4 ;  /* 0x000000021c117899 */ /* 0x000fe40008010204 */
[----:B------:R-:W-:Y:S02]  /*0b00*/  UIADD3 UR31, UR21, UR30, URZ ;  /* 0x0000001e151f7290 */ /* 0x000fe4000fffe03f */
[----:B------:R-:W-:-:S02]  /*0b10*/  USHF.R.S32.HI UR4, URZ, 0x1f, UR29 ;  /* 0x0000001f3f047899 */ /* 0x000fc4000801141d */
[----:B------:R-:W-:Y:S02]  /*0b20*/  USHF.L.U64.HI UR15, UR25, 0x2, UR10 ;  /* 0x00000002190f7899 */ /* 0x000fe4000801020a */
[----:B------:R-:W-:Y:S02]  /*0b30*/  USHF.R.S32.HI UR10, URZ, 0x1f, UR30 ;  /* 0x0000001f3f0a7899 */ /* 0x000fe4000801141e */
[----:B------:R-:W-:Y:S02]  /*0b40*/  USHF.R.S32.HI UR12, URZ, 0x1f, UR31 ;  /* 0x0000001f3f0c7899 */ /* 0x000fe4000801141f */
[----:B------:R-:W-:Y:S02]  /*0b50*/  USHF.L.U64.HI UR14, UR29, 0x2, UR4 ;  /* 0x000000021d0e7899 */ /* 0x000fe40008010204 */
[----:B------:R-:W-:Y:S02]  /*0b60*/  USHF.L.U64.HI UR10, UR30, 0x2, UR10 ;  /* 0x000000021e0a7899 */ /* 0x000fe4000801020a */
[----:B------:R-:W-:-:S02]  /*0b70*/  USHF.L.U64.HI UR12, UR31, 0x2, UR12 ;  /* 0x000000021f0c7899 */ /* 0x000fc4000801020c */
[----:B------:R-:W-:Y:S02]  /*0b80*/  UMOV UR4, URZ ;  /* 0x0000003f00047c82 */ /* 0x000fe40008000000 */
.L_x_1:
[----:B------:R-:W-:Y:S01]  /*0b90*/  MOV R49, UR21 ;  /* 0x0000001500317c02 */ /* 0x000fe20008000f00 */
[----:B------:R-:W-:Y:S01]  /*0ba0*/  IMAD.U32 R85, RZ, RZ, UR16 ;  /* 0x00000010ff557e24 */ /* 0x000fe2000f8e00ff */
[----:B------:R-:W-:Y:S02]  /*0bb0*/  MOV R81, UR26 ;  /* 0x0000001a00517c02 */ /* 0x000fe40008000f00 */
[----:B------:R-:W-:Y:S02]  /*0bc0*/  LEA R48, P1, R49, R56, 0x2 ;  /* 0x0000003831307211 */ /* 0x000fe400078210ff */
[----:B------:R-:W-:Y:S02]  /*0bd0*/  MOV R83, UR16 ;  /* 0x0000001000537c02 */ /* 0x000fe40008000f00 */
[----:B------:R-:W-:Y:S02]  /*0be0*/  IADD3.X R49, R23, UR19, RZ, P1, !PT ;  /* 0x0000001317317c10 */ /* 0x000fe40008ffe4ff */
[----:B------:R-:W-:-:S02]  /*0bf0*/  MOV R89, UR16 ;  /* 0x0000001000597c02 */ /* 0x000fc40008000f00 */
[----:B------:R-:W-:Y:S01]  /*0c00*/  MOV R51, UR16 ;  /* 0x0000001000337c02 */ /* 0x000fe20008000f00 */
[----:B------:R-:W-:Y:S01]  /*0c10*/  IMAD.WIDE R80, R81, 0x20, R48 ;  /* 0x0000002051507825 */ /* 0x000fe200078e0230 */
[----:B------:R-:W-:Y:S01]  /*0c20*/  MOV R77, UR16 ;  /* 0x00000010004d7c02 */ /* 0x000fe20008000f00 */
[----:B------:R0:W2:Y:S04]  /*0c30*/  LDG.E R90, [R48.64] ;  /* 0x00000016305a7981 */ /* 0x0000a8000c1e1900 */
[----:B------:R-:W-:Y:S01]  /*0c40*/  IMAD.WIDE R82, R83, 0x20, R80 ;  /* 0x0000002053527825 */ /* 0x000fe200078e0250 */
[----:B------:R1:W3:Y:S04]  /*0c50*/  LDG.E R86, [R80.64] ;  /* 0x0000001650567981 */ /* 0x0002e8000c1e1900 */
[----:B------:R0:W4:Y:S01]  /*0c60*/  LDG.E R79, [R48.64+0x80] ;  /* 0x00008016304f7981 */ /* 0x000122000c1e1900 */
[----:B------:R-:W-:-:S03]  /*0c70*/  IMAD.WIDE R88, R89, 0x20, R82 ;  /* 0x0000002059587825 */ /* 0x000fc600078e0252 */
[----:B------:R5:W2:Y:S03]  /*0c80*/  LDG.E R83, [R82.64] ;  /* 0x0000001652537981 */ /* 0x000aa6000c1e1900 */
[----:B------:R-:W-:Y:S01]  /*0c90*/  IMAD.WIDE R84, R85, 0x20, R88 ;  /* 0x0000002055547825 */ /* 0x000fe200078e0258 */
[----:B-1----:R0:W4:Y:S04]  /*0ca0*/  LDG.E R80, [R48.64+0x100] ;  /* 0x0001001630507981 */ /* 0x002128000c1e1900 */
[----:B------:R1:W4:Y:S01]  /*0cb0*/  LDG.E R88, [R88.64] ;  /* 0x0000001658587981 */ /* 0x000322000c1e1900 */
[----:B------:R-:W-:-:S03]  /*0cc0*/  IMAD.WIDE R50, R51, 0x20, R84 ;  /* 0x0000002033327825 */ /* 0x000fc600078e0254 */
[----:B------:R0:W4:Y:S04]  /*0cd0*/  LDG.E R85, [R84.64] ;  /* 0x0000001654557981 */ /* 0x000128000c1e1900 */
[----:B------:R0:W4:Y:S04]  /*0ce0*/  LDG.E R87, [R50.64] ;  /* 0x0000001632577981 */ /* 0x000128000c1e1900 */
[----:B------:R1:W4:Y:S04]  /*0cf0*/  LDG.E R78, [R48.64+0x200] ;  /* 0x00020016304e7981 */ /* 0x000328000c1e1900 */
[----:B------:R1:W4:Y:S01]  /*0d00*/  LDG.E R81, [R48.64+0x280] ;  /* 0x0002801630517981 */ /* 0x000322000c1e1900 */
[----:B0-----:R-:W-:-:S03]  /*0d10*/  IMAD.WIDE R50, R77, 0x20, R50 ;  /* 0x000000204d327825 */ /* 0x001fc600078e0232 */
[----:B------:R1:W4:Y:S04]  /*0d20*/  LDG.E R77, [R48.64+0x180] ;  /* 0x00018016304d7981 */ /* 0x000328000c1e1900 */
[----:B------:R0:W4:Y:S04]  /*0d30*/  LDG.E R93, [R50.64] ;  /* 0x00000016325d7981 */ /* 0x000128000c1e1900 */
[----:B------:R1:W4:Y:S04]  /*0d40*/  LDG.E R84, [R48.64+0x300] ;  /* 0x0003001630547981 */ /* 0x000328000c1e1900 */
[----:B------:R1:W4:Y:S01]  /*0d50*/  LDG.E R92, [R48.64+0x380] ;  /* 0x00038016305c7981 */ /* 0x000322000c1e1900 */
[----:B0-----:R-:W-:-:S02]  /*0d60*/  MOV R50, R56 ;  /* 0x0000003800327202 */ /* 0x001fc40000000f00 */
[----:B------:R-:W-:-:S05]  /*0d70*/  MOV R51, R23 ;  /* 0x0000001700337202 */ /* 0x000fca0000000f00 */
[----:B-----5:R0:W5:Y:S01]  /*0d80*/  LDG.E R82, [R50.64] ;  /* 0x0000001632527981 */ /* 0x020162000c1e1900 */
[----:B-1----:R-:W-:-:S03]  /*0d90*/  MOV R49, UR27 ;  /* 0x0000001b00317c02 */ /* 0x002fc60008000f00 */
[----:B------:R0:W5:Y:S01]  /*0da0*/  LDG.E R89, [R50.64+0x300] ;  /* 0x0003001632597981 */ /* 0x000162000c1e1900 */
[----:B------:R-:W-:-:S03]  /*0db0*/  LEA R48, P1, R49, R56, 0x2 ;  /* 0x0000003831307211 */ /* 0x000fc600078210ff */
[----:B------:R0:W5:Y:S01]  /*0dc0*/  LDG.E R91, [R50.64+0x380] ;  /* 0x00038016325b7981 */ /* 0x000162000c1e1900 */
[----:B------:R-:W-:Y:S01]  /*0dd0*/  IADD3.X R49, R23, UR18, RZ, P1, !PT ;  /* 0x0000001217317c10 */ /* 0x000fe20008ffe4ff */
[----:B---3--:R-:W-:Y:S02]  /*0de0*/  FADD.FTZ R67, R86, R67 ;  /* 0x0000004356437221 */ /* 0x008fe40000010000 */
[----:B------:R0:W3:Y:S01]  /*0df0*/  LDG.E R86, [R50.64+0x100] ;  /* 0x0001001632567981 */ /* 0x0000e2000c1e1900 */
[----:B--2---:R-:W-:-:S03]  /*0e00*/  FADD.FTZ R66, R83, R66 ;  /* 0x0000004253427221 */ /* 0x004fc60000010000 */
[----:B------:R0:W2:Y:S01]  /*0e10*/  LDG.E R83, [R50.64+0x80] ;  /* 0x0000801632537981 */ /* 0x0000a2000c1e1900 */
[----:B----4-:R-:W-:-:S03]  /*0e20*/  FADD.FTZ R65, R88, R65 ;  /* 0x0000004158417221 */ /* 0x010fc60000010000 */
[----:B------:R0:W4:Y:S01]  /*0e30*/  LDG.E R88, [R50.64+0x200] ;  /* 0x0002001632587981 */ /* 0x000122000c1e1900 */
[----:B------:R-:W-:-:S03]  /*0e40*/  FADD.FTZ R64, R85, R64 ;  /* 0x0000004055407221 */ /* 0x000fc60000010000 */
[----:B------:R0:W4:Y:S01]  /*0e50*/  LDG.E R85, [R50.64+0x180] ;  /* 0x0001801632557981 */ /* 0x000122000c1e1900 */
[----:B------:R-:W-:-:S03]  /*0e60*/  FADD.FTZ R63, R87, R63 ;  /* 0x0000003f573f7221 */ /* 0x000fc60000010000 */
[----:B------:R0:W4:Y:S02]  /*0e70*/  LDG.E R87, [R50.64+0x280] ;  /* 0x0002801632577981 */ /* 0x000124000c1e1900 */
[----:B0-----:R-:W-:Y:S02]  /*0e80*/  IMAD.U32 R51, RZ, RZ, UR28 ;  /* 0x0000001cff337e24 */ /* 0x001fe4000f8e00ff */
[----:B------:R-:W-:Y:S02]  /*0e90*/  FADD.FTZ R12, R77, R12 ;  /* 0x0000000c4d0c7221 */ /* 0x000fe40000010000 */
[----:B------:R0:W4:Y:S01]  /*0ea0*/  LDG.E R77, [R48.64+0x100] ;  /* 0x00010016304d7981 */ /* 0x000122000c1e1900 */
[----:B------:R-:W-:Y:S01]  /*0eb0*/  LEA R50, P1, R51, R56, 0x2 ;  /* 0x0000003833327211 */ /* 0x000fe200078210ff */
[----:B------:R-:W-:Y:S02]  /*0ec0*/  FADD.FTZ R16, R93, R16 ;  /* 0x000000105d107221 */ /* 0x000fe40000010000 */
[----:B------:R-:W-:Y:S01]  /*0ed0*/  FADD.FTZ R15, R90, R15 ;  /* 0x0000000f5a0f7221 */ /* 0x000fe20000010000 */
[----:B------:R-:W-:Y:S01]  /*0ee0*/  IADD3.X R51, R23, UR17, RZ, P1, !PT ;  /* 0x0000001117337c10 */ /* 0x000fe20008ffe4ff */
[----:B------:R-:W-:Y:S01]  /*0ef0*/  FADD.FTZ R14, R79, R14 ;  /* 0x0000000e4f0e7221 */ /* 0x000fe20000010000 */
[----:B------:R0:W4:Y:S01]  /*0f00*/  LDG.E R93, [R48.64] ;  /* 0x00000016305d7981 */ /* 0x000122000c1e1900 */
[----:B------:R-:W-:-:S02]  /*0f10*/  FADD.FTZ R13, R80, R13 ;  /* 0x0000000d500d7221 */ /* 0x000fc40000010000 */
[----:B------:R-:W-:Y:S01]  /*0f20*/  FADD.FTZ R11, R78, R11 ;  /* 0x0000000b4e0b7221 */ /* 0x000fe20000010000 */
[----:B------:R0:W4:Y:S01]  /*0f30*/  LDG.E R90, [R48.64+0x80] ;  /* 0x00008016305a7981 */ /* 0x000122000c1e1900 */
[----:B------:R-:W-:-:S03]  /*0f40*/  FADD.FTZ R10, R81, R10 ;  /* 0x0000000a510a7221 */ /* 0x000fc60000010000 */
[----:B------:R0:W4:Y:S01]  /*0f50*/  LDG.E R79, [R48.64+0x180] ;  /* 0x00018016304f7981 */ /* 0x000122000c1e1900 */
[----:B-----5:R-:W-:-:S03]  /*0f60*/  FADD.FTZ R7, R82, R7 ;  /* 0x0000000752077221 */ /* 0x020fc60000010000 */
[----:B------:R0:W5:Y:S04]  /*0f70*/  LDG.E R78, [R48.64+0x200] ;  /* 0x00020016304e7981 */ /* 0x000168000c1e1900 */
[----:B------:R0:W5:Y:S04]  /*0f80*/  LDG.E R81, [R48.64+0x280] ;  /* 0x0002801630517981 */ /* 0x000168000c1e1900 */
[----:B------:R0:W5:Y:S04]  /*0f90*/  LDG.E R80, [R48.64+0x300] ;  /* 0x0003001630507981 */ /* 0x000168000c1e1900 */
[----:B------:R1:W5:Y:S01]  /*0fa0*/  LDG.E R82, [R50.64] ;  /* 0x0000001632527981 */ /* 0x000362000c1e1900 */
[----:B0-----:R-:W-:-:S04]  /*0fb0*/  MOV R49, UR25 ;  /* 0x0000001900317c02 */ /* 0x001fc80008000f00 */
[----:B------:R-:W-:Y:S01]  /*0fc0*/  LEA R48, P1, R49, R56, 0x2 ;  /* 0x0000003831307211 */ /* 0x000fe200078210ff */
[----:B------:R-:W-:Y:S02]  /*0fd0*/  FADD.FTZ R9, R84, R9 ;  /* 0x0000000954097221 */ /* 0x000fe40000010000 */
[----:B------:R-:W-:Y:S01]  /*0fe0*/  FADD.FTZ R8, R92, R8 ;  /* 0x000000085c087221 */ /* 0x000fe20000010000 */
[----:B------:R-:W-:Y:S01]  /*0ff0*/  IADD3.X R49, R23, UR15, RZ, P1, !PT ;  /* 0x0000000f17317c10 */ /* 0x000fe20008ffe4ff */
[----:B------:R1:W5:Y:S04]  /*1000*/  LDG.E R84, [R50.64+0x80] ;  /* 0x0000801632547981 */ /* 0x000368000c1e1900 */
[----:B------:R1:W5:Y:S01]  /*1010*/  LDG.E R92, [R50.64+0x300] ;  /* 0x00030016325c7981 */ /* 0x000362000c1e1900 */
[----:B------:R-:W-:-:S03]  /*1020*/  FADD.FTZ R32, R91, R32 ;  /* 0x000000205b207221 */ /* 0x000fc60000010000 */
[----:B------:R0:W5:Y:S01]  /*1030*/  LDG.E R91, [R48.64+0x80] ;  /* 0x00008016305b7981 */ /* 0x000162000c1e1900 */
[----:B---3--:R-:W-:-:S03]  /*1040*/  FADD.FTZ R5, R86, R5 ;  /* 0x0000000556057221 */ /* 0x008fc60000010000 */
[----:B------:R1:W3:Y:S01]  /*1050*/  LDG.E R86, [R50.64+0x180] ;  /* 0x0001801632567981 */ /* 0x0002e2000c1e1900 */
[----:B--2---:R-:W-:-:S03]  /*1060*/  FADD.FTZ R6, R83, R6 ;  /* 0x0000000653067221 */ /* 0x004fc60000010000 */
[----:B------:R1:W2:Y:S01]  /*1070*/  LDG.E R83, [R50.64+0x100] ;  /* 0x0001001632537981 */ /* 0x0002a2000c1e1900 */
[----:B----4-:R-:W-:-:S03]  /*1080*/  FADD.FTZ R3, R88, R3 ;  /* 0x0000000358037221 */ /* 0x010fc60000010000 */
[----:B------:R1:W4:Y:S01]  /*1090*/  LDG.E R88, [R50.64+0x280] ;  /* 0x0002801632587981 */ /* 0x000322000c1e1900 */
[----:B------:R-:W-:-:S03]  /*10a0*/  FADD.FTZ R4, R85, R4 ;  /* 0x0000000455047221 */ /* 0x000fc60000010000 */
[----:B------:R1:W4:Y:S02]  /*10b0*/  LDG.E R85, [R50.64+0x200] ;  /* 0x0002001632557981 */ /* 0x000324000c1e1900 */
[----:B-1----:R-:W-:Y:S01]  /*10c0*/  MOV R51, UR29 ;  /* 0x0000001d00337c02 */ /* 0x002fe20008000f00 */
[----:B------:R-:W-:Y:S02]  /*10d0*/  FADD.FTZ R76, R77, R76 ;  /* 0x0000004c4d4c7221 */ /* 0x000fe40000010000 */
[----:B------:R0:W4:Y:S01]  /*10e0*/  LDG.E R77, [R48.64+0x180] ;  /* 0x00018016304d7981 */ /* 0x000122000c1e1900 */
[----:B------:R-:W-:-:S04]  /*10f0*/  LEA R50, P1, R51, R56, 0x2 ;  /* 0x0000003833327211 */ /* 0x000fc800078210ff */
[----:B------:R-:W-:Y:S01]  /*1100*/  IADD3.X R51, R23, UR14, RZ, P1, !PT ;  /* 0x0000000e17337c10 */ /* 0x000fe20008ffe4ff */
[----:B------:R-:W-:Y:S02]  /*1110*/  FADD.FTZ R26, R93, R26 ;  /* 0x0000001a5d1a7221 */ /* 0x000fe40000010000 */
[----:B------:R0:W4:Y:S01]  /*1120*/  LDG.E R93, [R48.64] ;  /* 0x00000016305d7981 */ /* 0x000122000c1e1900 */
[----:B------:R-:W-:-:S03]  /*1130*/  FADD.FTZ R62, R90, R62 ;  /* 0x0000003e5a3e7221 */ /* 0x000fc60000010000 */
[----:B------:R0:W4:Y:S01]  /*1140*/  LDG.E R90, [R48.64+0x100] ;  /* 0x00010016305a7981 */ /* 0x000122000c1e1900 */
[----:B------:R-:W-:-:S03]  /*1150*/  FADD.FTZ R54, R79, R54 ;  /* 0x000000364f367221 */ /* 0x000fc60000010000 */
[----:B------:R0:W4:Y:S01]  /*1160*/  LDG.E R79, [R48.64+0x200] ;  /* 0x00020016304f7981 */ /* 0x000122000c1e1900 */
[----:B-----5:R-:W-:-:S03]  /*1170*/  FADD.FTZ R41, R78, R41 ;  /* 0x000000294e297221 */ /* 0x020fc60000010000 */
[----:B------:R1:W5:Y:S01]  /*1180*/  LDG.E R78, [R50.64+0x80] ;  /* 0x00008016324e7981 */ /* 0x000362000c1e1900 */
[----:B------:R-:W-:-:S03]  /*1190*/  FADD.FTZ R38, R81, R38 ;  /* 0x0000002651267221 */ /* 0x000fc60000010000 */
[----:B------:R1:W5:Y:S01]  /*11a0*/  LDG.E R81, [R50.64] ;  /* 0x0000001632517981 */ /* 0x000362000c1e1900 */
[----:B------:R-:W-:-:S03]  /*11b0*/  FADD.FTZ R71, R80, R71 ;  /* 0x0000004750477221 */ /* 0x000fc60000010000 */
[----:B------:R1:W5:Y:S01]  /*11c0*/  LDG.E R80, [R50.64+0x180] ;  /* 0x0001801632507981 */ /* 0x000362000c1e1900 */
[----:B------:R-:W-:-:S03]  /*11d0*/  FADD.FTZ R73, R82, R73 ;  /* 0x0000004952497221 */ /* 0x000fc60000010000 */
[----:B------:R1:W5:Y:S01]  /*11e0*/  LDG.E R82, [R50.64+0x100] ;  /* 0x0001001632527981 */ /* 0x000362000c1e1900 */
[----:B------:R-:W-:Y:S02]  /*11f0*/  FADD.FTZ R2, R87, R2 ;  /* 0x0000000257027221 */ /* 0x000fe40000010000 */
[----:B------:R-:W-:Y:S01]  /*1200*/  FADD.FTZ R0, R89, R0 ;  /* 0x0000000059007221 */ /* 0x000fe20000010000 */
[----:B------:R0:W5:Y:S04]  /*1210*/  LDG.E R87, [R48.64+0x280] ;  /* 0x0002801630577981 */ /* 0x000168000c1e1900 */
[----:B------:R0:W5:Y:S02]  /*1220*/  LDG.E R89, [R48.64+0x300] ;  /* 0x0003001630597981 */ /* 0x000164000c1e1900 */
[----:B0-----:R-:W-:-:S04]  /*1230*/  MOV R49, UR30 ;  /* 0x0000001e00317c02 */ /* 0x001fc80008000f00 */
[----:B------:R-:W-:Y:S01]  /*1240*/  LEA R48, P1, R49, R56, 0x2 ;  /* 0x0000003831307211 */ /* 0x000fe200078210ff */
[----:B------:R-:W-:Y:S02]  /*1250*/  FADD.FTZ R61, R84, R61 ;  /* 0x0000003d543d7221 */ /* 0x000fe40000010000 */
[----:B------:R1:W5:Y:S01]  /*1260*/  LDG.E R84, [R50.64+0x200] ;  /* 0x0002001632547981 */ /* 0x000362000c1e1900 */
[----:B------:R-:W-:Y:S01]  /*1270*/  IADD3.X R49, R23, UR10, RZ, P1, !PT ;  /* 0x0000000a17317c10 */ /* 0x000fe20008ffe4ff */
[----:B------:R-:W-:Y:S02]  /*1280*/  FADD.FTZ R31, R92, R31 ;  /* 0x0000001f5c1f7221 */ /* 0x000fe40000010000 */
[----:B------:R-:W-:Y:S02]  /*1290*/  FADD.FTZ R60, R91, R60 ;  /* 0x0000003c5b3c7221 */ /* 0x000fe40000010000 */
[----:B------:R0:W5:Y:S04]  /*12a0*/  LDG.E R91, [R48.64+0x200] ;  /* 0x00020016305b7981 */ /* 0x000168000c1e1900 */
[----:B------:R0:W5:Y:S01]  /*12b0*/  LDG.E R92, [R48.64+0x300] ;  /* 0x00030016305c7981 */ /* 0x000162000c1e1900 */
[----:B---3--:R-:W-:-:S03]  /*12c0*/  FADD.FTZ R53, R86, R53 ;  /* 0x0000003556357221 */ /* 0x008fc60000010000 */
[----:B------:R1:W3:Y:S01]  /*12d0*/  LDG.E R86, [R50.64+0x280] ;  /* 0x0002801632567981 */ /* 0x0002e2000c1e1900 */
[----:B--2---:R-:W-:-:S03]  /*12e0*/  FADD.FTZ R42, R83, R42 ;  /* 0x0000002a532a7221 */ /* 0x004fc60000010000 */
[----:B------:R1:W2:Y:S02]  /*12f0*/  LDG.E R83, [R50.64+0x300] ;  /* 0x0003001632537981 */ /* 0x0002a4000c1e1900 */
[----:B-1----:R-:W-:-:S04]  /*1300*/  MOV R51, UR31 ;  /* 0x0000001f00337c02 */ /* 0x002fc80008000f00 */
[----:B------:R-:W-:Y:S01]  /*1310*/  LEA R50, P1, R51, R56, 0x2 ;  /* 0x0000003833327211 */ /* 0x000fe200078210ff */
[----:B----4-:R-:W-:Y:S02]  /*1320*/  FADD.FTZ R72, R85, R72 ;  /* 0x0000004855487221 */ /* 0x010fe40000010000 */
[----:B------:R-:W-:Y:S01]  /*1330*/  FADD.FTZ R37, R88, R37 ;  /* 0x0000002558257221 */ /* 0x000fe20000010000 */
[----:B------:R-:W-:Y:S01]  /*1340*/  IADD3.X R51, R23, UR12, RZ, P1, !PT ;  /* 0x0000000c17337c10 */ /* 0x000fe20008ffe4ff */
[----:B------:R0:W4:Y:S04]  /*1350*/  LDG.E R88, [R48.64+0x100] ;  /* 0x0001001630587981 */ /* 0x000128000c1e1900 */
[----:B------:R0:W4:Y:S01]  /*1360*/  LDG.E R85, [R48.64+0x280] ;  /* 0x0002801630557981 */ /* 0x000122000c1e1900 */
[----:B------:R-:W-:-:S03]  /*1370*/  FADD.FTZ R52, R77, R52 ;  /* 0x000000344d347221 */ /* 0x000fc60000010000 */
[----:B------:R0:W4:Y:S01]  /*1380*/  LDG.E R77, [R48.64] ;  /* 0x00000016304d7981 */ /* 0x000122000c1e1900 */
[----:B------:R-:W-:-:S03]  /*1390*/  FADD.FTZ R25, R93, R25 ;  /* 0x000000195d197221 */ /* 0x000fc60000010000 */
[----:B------:R0:W4:Y:S01]  /*13a0*/  LDG.E R93, [R48.64+0x180] ;  /* 0x00018016305d7981 */ /* 0x000122000c1e1900 */
[----:B------:R-:W-:-:S03]  /*13b0*/  FADD.FTZ R75, R90, R75 ;  /* 0x0000004b5a4b7221 */ /* 0x000fc60000010000 */
[----:B------:R0:W4:Y:S01]  /*13c0*/  LDG.E R90, [R48.64+0x80] ;  /* 0x00008016305a7981 */ /* 0x000122000c1e1900 */
[----:B------:R-:W-:-:S03]  /*13d0*/  FADD.FTZ R74, R79, R74 ;  /* 0x0000004a4f4a7221 */ /* 0x000fc60000010000 */
[----:B------:R-:W4:Y:S01]  /*13e0*/  LDG.E R79, [R50.64+0x280] ;  /* 0x00028016324f7981 */ /* 0x000f22000c1e1900 */
[----:B-----5:R-:W-:-:S03]  /*13f0*/  FADD.FTZ R59, R78, R59 ;  /* 0x0000003b4e3b7221 */ /* 0x020fc60000010000 */
[----:B------:R-:W5:Y:S01]  /*1400*/  LDG.E R78, [R50.64+0x100] ;  /* 0x00010016324e7981 */ /* 0x000f62000c1e1900 */
[----:B------:R-:W-:-:S03]  /*1410*/  FADD.FTZ R24, R81, R24 ;  /* 0x0000001851187221 */ /* 0x000fc60000010000 */
[----:B0-----:R-:W5:Y:S01]  /*1420*/  LDG.E R49, [R50.64] ;  /* 0x0000001632317981 */ /* 0x001f62000c1e1900 */
[----:B------:R-:W-:-:S03]  /*1430*/  FADD.FTZ R45, R80, R45 ;  /* 0x0000002d502d7221 */ /* 0x000fc60000010000 */
[----:B------:R-:W5:Y:S01]  /*1440*/  LDG.E R48, [R50.64+0x80] ;  /* 0x0000801632307981 */ /* 0x000f62000c1e1900 */
[----:B------:R-:W-:-:S03]  /*1450*/  FADD.FTZ R70, R82, R70 ;  /* 0x0000004652467221 */ /* 0x000fc60000010000 */
[----:B------:R-:W5:Y:S04]  /*1460*/  LDG.E R80, [R50.64+0x180] ;  /* 0x0001801632507981 */ /* 0x000f68000c1e1900 */
[----:B------:R-:W5:Y:S04]  /*1470*/  LDG.E R82, [R50.64+0x200] ;  /* 0x0002001632527981 */ /* 0x000f68000c1e1900 */
[----:B------:R-:W5:Y:S01]  /*1480*/  LDG.E R81, [R50.64+0x300] ;  /* 0x0003001632517981 */ /* 0x000f62000c1e1900 */
[----:B------:R-:W-:Y:S02]  /*1490*/  UIADD3 UR4, UR4, 0x1, URZ ;  /* 0x0000000104047890 */ /* 0x000fe4000fffe03f */
[----:B------:R-:W-:-:S02]  /*14a0*/  ULDC UR32, c[0x0][0x3e0] ;  /* 0x0000f80000207ab9 */ /* 0x000fc40000000800 */
[----:B------:R-:W-:-:S06]  /*14b0*/  UISETP.GE.AND UP0, UPT, UR4, UR32, UPT ;  /* 0x000000200400728c */ /* 0x000fcc000bf06270 */
[----:B------:R-:W-:Y:S01]  /*14c0*/  PLOP3.LUT P2, PT, PT, PT, UP0, 0x80, 0x0 ;  /* 0x000000000000781c */ /* 0x000fe20003f4f008 */
[----:B------:R-:W-:Y:S02]  /*14d0*/  FADD.FTZ R36, R87, R36 ;  /* 0x0000002457247221 */ /* 0x000fe40000010000 */
[----:B------:R-:W-:Y:S02]  /*14e0*/  FADD.FTZ R30, R89, R30 ;  /* 0x0000001e591e7221 */ /* 0x000fe40000010000 */
[----:B------:R-:W-:Y:S02]  /*14f0*/  FADD.FTZ R69, R84, R69 ;  /* 0x0000004554457221 */ /* 0x000fe40000010000 */
[----:B------:R-:W-:Y:S02]  /*1500*/  FADD.FTZ R40, R91, R40 ;  /* 0x000000285b287221 */ /* 0x000fe40000010000 */
[----:B------:R-:W-:Y:S02]  /*1510*/  FADD.FTZ R28, R92, R28 ;  /* 0x0000001c5c1c7221 */ /* 0x000fe40000010000 */
[----:B---3--:R-:W-:-:S02]  /*1520*/  FADD.FTZ R35, R86, R35 ;  /* 0x0000002356237221 */ /* 0x008fc40000010000 */
[----:B--2---:R-:W-:Y:S02]  /*1530*/  FADD.FTZ R29, R83, R29 ;  /* 0x0000001d531d7221 */ /* 0x004fe40000010000 */
[----:B----4-:R-:W-:Y:S01]  /*1540*/  FADD.FTZ R22, R77, R22 ;  /* 0x000000164d167221 */ /* 0x010fe20000010000 */
[----:B------:R-:W-:-:S04]  /*1550*/  MOV R77, UR24 ;  /* 0x00000018004d7c02 */ /* 0x000fc80008000f00 */
[----:B------:R-:W-:Y:S01]  /*1560*/  LEA R56, P1, R77, R56, 0x2 ;  /* 0x000000384d387211 */ /* 0x000fe200078210ff */
[----:B------:R-:W-:-:S03]  /*1570*/  FADD.FTZ R68, R88, R68 ;  /* 0x0000004458447221 */ /* 0x000fc60000010000 */
[----:B------:R-:W-:Y:S01]  /*1580*/  IADD3.X R23, R23, UR13, RZ, P1, !PT ;  /* 0x0000000d17177c10 */ /* 0x000fe20008ffe4ff */
[----:B------:R-:W-:Y:S02]  /*1590*/  FADD.FTZ R44, R93, R44 ;  /* 0x0000002c5d2c7221 */ /* 0x000fe40000010000 */
[----:B------:R-:W-:Y:S02]  /*15a0*/  FADD.FTZ R58, R90, R58 ;  /* 0x0000003a5a3a7221 */ /* 0x000fe40000010000 */
[----:B------:R-:W-:Y:S02]  /*15b0*/  FADD.FTZ R34, R85, R34 ;  /* 0x0000002255227221 */ /* 0x000fe40000010000 */
[----:B------:R-:W-:Y:S02]  /*15c0*/  FADD.FTZ R33, R79, R33 ;  /* 0x000000214f217221 */ /* 0x000fe40000010000 */
[----:B-----5:R-:W-:Y:S02]  /*15d0*/  FADD.FTZ R55, R78, R55 ;  /* 0x000000374e377221 */ /* 0x020fe40000010000 */
[----:B------:R-:W-:-:S02]  /*15e0*/  FADD.FTZ R20, R49, R20 ;  /* 0x0000001431147221 */ /* 0x000fc40000010000 */
[----:B------:R-:W-:Y:S02]  /*15f0*/  FADD.FTZ R57, R48, R57 ;  /* 0x0000003930397221 */ /* 0x000fe40000010000 */
[----:B------:R-:W-:Y:S02]  /*1600*/  FADD.FTZ R43, R80, R43 ;  /* 0x0000002b502b7221 */ /* 0x000fe40000010000 */
[----:B------:R-:W-:Y:S02]  /*1610*/  FADD.FTZ R39, R82, R39 ;  /* 0x0000002752277221 */ /* 0x000fe40000010000 */
[----:B------:R-:W-:Y:S01]  /*1620*/  FADD.FTZ R27, R81, R27 ;  /* 0x0000001b511b7221 */ /* 0x000fe20000010000 */
[----:B------:R-:W-:Y:S05]  /*1630*/  @!P2 BRA `(.L_x_1) ;  /* 0xfffff5500000a947 */ /* 0x000fea000383ffff */
.L_x_0:
[----:B------:R-:W-:Y:S01]  /*1640*/  FMUL.FTZ R6, R6, c[0x0][0x2e0] ;  /* 0x0000b80006067a20 */ /* 0x000fe20000410000 */
[----:B------:R-:W-:Y:S01]  /*1650*/  ULDC.64 UR12, c[0x0][0x398] ;  /* 0x0000e600000c7ab9 */ /* 0x000fe20000000a00 */
[----:B------:R-:W-:Y:S01]  /*1660*/  FMUL.FTZ R23, R14, c[0x0][0x2e0] ;  /* 0x0000b8000e177a20 */ /* 0x000fe20000410000 */
[----:B------:R-:W-:Y:S01]  /*1670*/  UIMAD UR8, UR8, UR12, URZ ;  /* 0x0000000c080872a4 */ /* 0x000fe2000f8e023f */
[----:B------:R-:W-:Y:S01]  /*1680*/  FMUL.FTZ R25, R25, c[0x0][0x2e0] ;  /* 0x0000b80019197a20 */ /* 0x000fe20000410000 */
[----:B------:R-:W-:Y:S01]  /*1690*/  UIADD3 UR5, -UR6, UR5, URZ ;  /* 0x0000000506057290 */ /* 0x000fe2000fffe13f */
[----:B------:R-:W-:Y:S01]  /*16a0*/  FMUL.FTZ R24, R24, c[0x0][0x2e0] ;  /* 0x0000b80018187a20 */ /* 0x000fe20000410000 */
[----:B------:R-:W-:Y:S01]  /*16b0*/  UIMAD UR8, UR6, UR13, UR8 ;  /* 0x0000000d060872a4 */ /* 0x000fe2000f8e0208 */
[----:B------:R-:W-:Y:S01]  /*16c0*/  FMUL.FTZ R47, R20, c[0x0][0x2e0] ;  /* 0x0000b800142f7a20 */ /* 0x000fe20000410000 */
[----:B------:R-:W-:Y:S01]  /*16d0*/  BSSY B0, `(.L_x_2) ;  /* 0x00000ac000007945 */ /* 0x000fe20003800000 */
[----:B------:R-:W-:Y:S01]  /*16e0*/  FMUL.FTZ R20, R5, c[0x0][0x2e0] ;  /* 0x0000b80005147a20 */ /* 0x000fe20000410000 */
[----:B------:R-:W-:Y:S01]  /*16f0*/  F2FP.BF16.PACK_AB R5, R23, R6 ;  /* 0x000000061705723e */ /* 0x000fe200000010ff */
[----:B------:R-:W-:Y:S01]  /*1700*/  FMUL.FTZ R49, R13, c[0x0][0x2e0] ;  /* 0x0000b8000d317a20 */ /* 0x000fe20000410000 */
[----:B------:R-:W-:Y:S01]  /*1710*/  F2FP.BF16.PACK_AB R13, R24, R25 ;  /* 0x00000019180d723e */ /* 0x000fe200000010ff */
[----:B------:R-:W-:Y:S01]  /*1720*/  FMUL.FTZ R23, R4, c[0x0][0x2e0] ;  /* 0x0000b80004177a20 */ /* 0x000fe20000410000 */
[----:B------:R-:W-:Y:S01]  /*1730*/  ULDC.64 UR12, c[0x0][0x3b0] ;  /* 0x0000ec00000c7ab9 */ /* 0x000fe20000000a00 */
[----:B------:R-:W-:Y:S01]  /*1740*/  FMUL.FTZ R24, R12, c[0x0][0x2e0] ;  /* 0x0000b8000c187a20 */ /* 0x000fe20000410000 */
[----:B------:R-:W-:Y:S01]  /*1750*/  F2FP.BF16.PACK_AB R20, R49, R20 ;  /* 0x000000143114723e */ /* 0x000fe200000010ff */
[----:B------:R-:W-:Y:S01]  /*1760*/  FMUL.FTZ R26, R26, c[0x0][0x2e0] ;  /* 0x0000b8001a1a7a20 */ /* 0x000fe20000410000 */
[----:B------:R-:W-:Y:S01]  /*1770*/  ISETP.GE.AND P1, PT, R17, UR5, PT ;  /* 0x0000000511007c0c */ /* 0x000fe2000bf26270 */
[----:B------:R-:W-:Y:S01]  /*1780*/  FMUL.FTZ R73, R73, c[0x0][0x2e0] ;  /* 0x0000b80049497a20 */ /* 0x000fe20000410000 */
[----:B------:R-:W-:Y:S01]  /*1790*/  F2FP.BF16.PACK_AB R23, R24, R23 ;  /* 0x000000171817723e */ /* 0x000fe200000010ff */
[----:B------:R-:W-:Y:S01]  /*17a0*/  FMUL.FTZ R76, R76, c[0x0][0x2e0] ;  /* 0x0000b8004c4c7a20 */ /* 0x000fe20000410000 */
[----:B------:R-:W-:Y:S01]  /*17b0*/  UIMAD UR9, UR9, UR12, URZ ;  /* 0x0000000c090972a4 */ /* 0x000fe2000f8e023f */
[----:B------:R-:W-:Y:S01]  /*17c0*/  FMUL.FTZ R25, R42, c[0x0][0x2e0] ;  /* 0x0000b8002a197a20 */ /* 0x000fe20000410000 */
[----:B------:R-:W-:Y:S01]  /*17d0*/  F2FP.BF16.PACK_AB R6, R73, R26 ;  /* 0x0000001a4906723e */ /* 0x000fe200000010ff */
[----:B------:R-:W-:Y:S01]  /*17e0*/  IMAD.U32 R18, R18, 0x2, R21 ;  /* 0x0000000212127824 */ /* 0x000fe200078e0015 */
[----:B------:R-:W-:Y:S01]  /*17f0*/  UIMAD UR9, UR7, UR13, UR9 ;  /* 0x0000000d070972a4 */ /* 0x000fe2000f8e0209 */
[----:B------:R-:W-:Y:S01]  /*1800*/  FMUL.FTZ R48, R15, c[0x0][0x2e0] ;  /* 0x0000b8000f307a20 */ /* 0x000fe20000410000 */
[----:B------:R-:W-:Y:S01]  /*1810*/  F2FP.BF16.PACK_AB R24, R25, R76 ;  /* 0x0000004c1918723e */ /* 0x000fe200000010ff */
[----:B------:R-:W-:Y:S01]  /*1820*/  FMUL.FTZ R25, R3, c[0x0][0x2e0] ;  /* 0x0000b80003197a20 */ /* 0x000fe20000410000 */
[----:B------:R-:W-:Y:S01]  /*1830*/  SHF.L.U32 R18, R18, 0x1, RZ ;  /* 0x0000000112127819 */ /* 0x000fe200000006ff */
[----:B------:R-:W-:Y:S01]  /*1840*/  FMUL.FTZ R26, R11, c[0x0][0x2e0] ;  /* 0x0000b8000b1a7a20 */ /* 0x000fe20000410000 */
[----:B------:R-:W-:Y:S01]  /*1850*/  IADD3 R42, R46, 0xc0, RZ ;  /* 0x000000c02e2a7810 */ /* 0x000fe20007ffe0ff */
[----:B------:R-:W-:-:S02]  /*1860*/  FMUL.FTZ R7, R7, c[0x0][0x2e0] ;  /* 0x0000b80007077a20 */ /* 0x000fc40000410000 */
[----:B------:R-:W-:Y:S01]  /*1870*/  FMUL.FTZ R15, R67, c[0x0][0x2e0] ;  /* 0x0000b800430f7a20 */ /* 0x000fe20000410000 */
[----:B------:R-:W-:Y:S01]  /*1880*/  F2FP.BF16.PACK_AB R25, R26, R25 ;  /* 0x000000191a19723e */ /* 0x000fe200000010ff */
[----:B------:R-:W-:Y:S01]  /*1890*/  FMUL.FTZ R66, R66, c[0x0][0x2e0] ;  /* 0x0000b80042427a20 */ /* 0x000fe20000410000 */
[----:B------:R-:W-:Y:S01]  /*18a0*/  F2FP.BF16.PACK_AB R7, R48, R7 ;  /* 0x000000073007723e */ /* 0x000fe200000010ff */
[----:B------:R-:W-:Y:S01]  /*18b0*/  FMUL.FTZ R65, R65, c[0x0][0x2e0] ;  /* 0x0000b80041417a20 */ /* 0x000fe20000410000 */
[----:B------:R-:W-:Y:S01]  /*18c0*/  IADD3 R26, R18, 0x40, RZ ;  /* 0x00000040121a7810 */ /* 0x000fe20007ffe0ff */
[----:B------:R-:W-:Y:S01]  /*18d0*/  FMUL.FTZ R64, R64, c[0x0][0x2e0] ;  /* 0x0000b80040407a20 */ /* 0x000fe20000410000 */
[----:B------:R-:W-:Y:S01]  /*18e0*/  F2FP.BF16.PACK_AB R15, R66, R15 ;  /* 0x0000000f420f723e */ /* 0x000fe200000010ff */
[----:B------:R-:W-:Y:S01]  /*18f0*/  FMUL.FTZ R63, R63, c[0x0][0x2e0] ;  /* 0x0000b8003f3f7a20 */ /* 0x000fe20000410000 */
[----:B------:R-:W-:Y:S01]  /*1900*/  @P0 IADD3 R26, R18, -0x40, RZ ;  /* 0xffffffc0121a0810 */ /* 0x000fe20007ffe0ff */
[----:B------:R-:W-:Y:S01]  /*1910*/  FMUL.FTZ R50, R16, c[0x0][0x2e0] ;  /* 0x0000b80010327a20 */ /* 0x000fe20000410000 */
[----:B------:R-:W-:Y:S01]  /*1920*/  F2FP.BF16.PACK_AB R16, R64, R65 ;  /* 0x000000414010723e */ /* 0x000fe200000010ff */
[----:B------:R-:W-:Y:S01]  /*1930*/  FMUL.FTZ R14, R22, c[0x0][0x2e0] ;  /* 0x0000b800160e7a20 */ /* 0x000fe20000410000 */
[----:B------:R-:W-:Y:S01]  /*1940*/  STS [R18], R7 ;  /* 0x0000000712007388 */ /* 0x000fe20000000800 */
[----:B------:R-:W-:Y:S01]  /*1950*/  FMUL.FTZ R52, R52, c[0x0][0x2e0] ;  /* 0x0000b80034347a20 */ /* 0x000fe20000410000 */
[----:B------:R-:W-:Y:S01]  /*1960*/  F2FP.BF16.PACK_AB R21, R50, R63 ;  /* 0x0000003f3215723e */ /* 0x000fe200000010ff */
[----:B------:R-:W-:Y:S01]  /*1970*/  FMUL.FTZ R45, R45, c[0x0][0x2e0] ;  /* 0x0000b8002d2d7a20 */ /* 0x000fe20000410000 */
[----:B------:R-:W-:Y:S01]  /*1980*/  F2FP.BF16.PACK_AB R14, R47, R14 ;  /* 0x0000000e2f0e723e */ /* 0x000fe200000010ff */
[----:B------:R-:W-:Y:S01]  /*1990*/  FMUL.FTZ R62, R62, c[0x0][0x2e0] ;  /* 0x0000b8003e3e7a20 */ /* 0x000fe20000410000 */
[----:B------:R-:W-:Y:S01]  /*19a0*/  STS [R18+0x400], R15 ;  /* 0x0004000f12007388 */ /* 0x000fe20000000800 */
[----:B------:R-:W-:Y:S01]  /*19b0*/  FMUL.FTZ R61, R61, c[0x0][0x2e0] ;  /* 0x0000b8003d3d7a20 */ /* 0x000fe20000410000 */
[----:B------:R-:W-:Y:S01]  /*19c0*/  F2FP.BF16.PACK_AB R52, R45, R52 ;  /* 0x000000342d34723e */ /* 0x000fe200000010ff */
[----:B------:R-:W-:Y:S01]  /*19d0*/  FMUL.FTZ R60, R60, c[0x0][0x2e0] ;  /* 0x0000b8003c3c7a20 */ /* 0x000fe20000410000 */
[----:B------:R-:W-:Y:S01]  /*19e0*/  STS [R26], R5 ;  /* 0x000000051a007388 */ /* 0x000fe20000000800 */
[----:B------:R-:W-:Y:S01]  /*19f0*/  FMUL.FTZ R59, R59, c[0x0][0x2e0] ;  /* 0x0000b8003b3b7a20 */ /* 0x000fe20000410000 */
[----:B------:R-:W-:Y:S01]  /*1a00*/  F2FP.BF16.PACK_AB R4, R61, R62 ;  /* 0x0000003e3d04723e */ /* 0x000fe200000010ff */
[----:B------:R-:W-:Y:S01]  /*1a10*/  FMUL.FTZ R22, R58, c[0x0][0x2e0] ;  /* 0x0000b8003a167a20 */ /* 0x000fe20000410000 */
[----:B------:R-:W-:Y:S01]  /*1a20*/  STS [R26+0x400], R6 ;  /* 0x000400061a007388 */ /* 0x000fe20000000800 */
[----:B------:R-:W-:Y:S01]  /*1a30*/  FMUL.FTZ R57, R57, c[0x0][0x2e0] ;  /* 0x0000b80039397a20 */ /* 0x000fe20000410000 */
[----:B------:R-:W-:Y:S01]  /*1a40*/  F2FP.BF16.PACK_AB R12, R59, R60 ;  /* 0x0000003c3b0c723e */ /* 0x000fe200000010ff */
[----:B------:R-:W-:Y:S01]  /*1a50*/  FMUL.FTZ R75, R75, c[0x0][0x2e0] ;  /* 0x0000b8004b4b7a20 */ /* 0x000fe20000410000 */
[----:B------:R0:W-:Y:S01]  /*1a60*/  STS [R18+0x1000], R16 ;  /* 0x0010001012007388 */ /* 0x0001e20000000800 */
[----:B------:R-:W-:Y:S01]  /*1a70*/  FMUL.FTZ R70, R70, c[0x0][0x2e0] ;  /* 0x0000b80046467a20 */ /* 0x000fe20000410000 */
[----:B------:R-:W-:Y:S01]  /*1a80*/  F2FP.BF16.PACK_AB R22, R57, R22 ;  /* 0x000000163916723e */ /* 0x000fe200000010ff */
[----:B------:R-:W-:Y:S01]  /*1a90*/  FMUL.FTZ R68, R68, c[0x0][0x2e0] ;  /* 0x0000b80044447a20 */ /* 0x000fe20000410000 */
[----:B------:R-:W-:Y:S01]  /*1aa0*/  STS [R18+0x1400], R21 ;  /* 0x0014001512007388 */ /* 0x000fe20000000800 */
        /* <DEDUP_REMOVED lines=9> */
[----:B0-----:R-:W-:Y:S01]  /*1b40*/  SHF.L.U32 R16, R19, 0x1, RZ ;  /* 0x0000000113107819 */ /* 0x001fe200000006ff */
[----:B------:R-:W-:Y:S01]  /*1b50*/  FMUL.FTZ R2, R2, c[0x0][0x2e0] ;  /* 0x0000b80002027a20 */ /* 0x000fe20000410000 */
[----:B------:R-:W-:Y:S01]  /*1b60*/  STS [R18+0x2000], R20 ;  /* 0x0020001412007388 */ /* 0x000fe20000000800 */
[----:B------:R-:W-:Y:S01]  /*1b70*/  FMUL.FTZ R45, R10, c[0x0][0x2e0] ;  /* 0x0000b8000a2d7a20 */ /* 0x000fe20000410000 */
[----:B------:R-:W-:Y:S01]  /*1b80*/  F2FP.BF16.PACK_AB R10, R9, R0 ;  /* 0x00000000090a723e */ /* 0x000fe200000010ff */
        /* <DEDUP_REMOVED lines=43> */
[----:B------:R-:W-:-:S02]  /*1e40*/  F2FP.BF16.PACK_AB R29, R29, R30 ;  /* 0x0000001e1d1d723e */ /* 0x000fc400000010ff */
[----:B------:R2:W-:Y:S01]  /*1e50*/  STS [R26+0x4400], R41 ;  /* 0x004400291a007388 */ /* 0x0005e20000000800 */
[--C-:B------:R-:W-:Y:S02]  /*1e60*/  SHF.R.S32.HI R47, RZ, 0x1f, R46.reuse ;  /* 0x0000001fff2f7819 */ /* 0x100fe4000001142e */
[----:B------:R-:W-:Y:S01]  /*1e70*/  F2FP.BF16.PACK_AB R27, R27, R28 ;  /* 0x0000001c1b1b723e */ /* 0x000fe200000010ff */
[----:B------:R-:W-:Y:S01]  /*1e80*/  STS [R18+0x5000], R52 ;  /* 0x0050003412007388 */ /* 0x000fe20000000800 */
[----:B0-----:R-:W-:Y:S02]  /*1e90*/  MOV R3, UR6 ;  /* 0x0000000600037c02 */ /* 0x001fe40008000f00 */
[----:B------:R-:W-:Y:S01]  /*1ea0*/  MOV R19, UR8 ;  /* 0x0000000800137c02 */ /* 0x000fe20008000f00 */
[----:B------:R-:W-:Y:S01]  /*1eb0*/  STS [R18+0x5400], R43 ;  /* 0x0054002b12007388 */ /* 0x000fe20000000800 */
[C---:B------:R-:W-:Y:S01]  /*1ec0*/  IADD3 R40, R46.reuse, 0x40, RZ ;  /* 0x000000402e287810 */ /* 0x040fe20007ffe0ff */
[----:B-1----:R-:W-:Y:S01]  /*1ed0*/  IMAD.WIDE.U32 R2, R3, c[0x0][0x398], R46 ;  /* 0x0000e60003027a25 */ /* 0x002fe200078e002e */
[----:B--2---:R-:W-:Y:S01]  /*1ee0*/  IADD3 R41, R46, 0x80, RZ ;  /* 0x000000802e297810 */ /* 0x004fe20007ffe0ff */
[----:B------:R-:W-:Y:S03]  /*1ef0*/  STS [R26+0x5000], R69 ;  /* 0x005000451a007388 */ /* 0x000fe60000000800 */
[----:B------:R-:W-:Y:S01]  /*1f00*/  IADD3 R2, P0, R2, UR20, RZ ;  /* 0x0000001402027c10 */ /* 0x000fe2000ff1e0ff */
[----:B------:R-:W-:Y:S03]  /*1f10*/  STS [R26+0x5400], R39 ;  /* 0x005400271a007388 */ /* 0x000fe60000000800 */
[----:B------:R-:W-:Y:S01]  /*1f20*/  IADD3.X R3, R3, UR11, R19, P0, !PT ;  /* 0x0000000b03037c10 */ /* 0x000fe200087fe413 */
[----:B------:R-:W-:Y:S04]  /*1f30*/  STS [R18+0x6000], R10 ;  /* 0x0060000a12007388 */ /* 0x000fe80000000800 */
[----:B------:R0:W-:Y:S04]  /*1f40*/  STS [R18+0x6400], R37 ;  /* 0x0064002512007388 */ /* 0x0001e80000000800 */
[----:B------:R-:W-:Y:S04]  /*1f50*/  STS [R26+0x6000], R32 ;  /* 0x006000201a007388 */ /* 0x000fe80000000800 */
[----:B------:R1:W-:Y:S01]  /*1f60*/  STS [R26+0x6400], R0 ;  /* 0x006400001a007388 */ /* 0x0003e20000000800 */
[----:B0-----:R-:W-:-:S03]  /*1f70*/  MOV R37, UR7 ;  /* 0x0000000700257c02 */ /* 0x001fc60008000f00 */
[----:B------:R0:W-:Y:S02]  /*1f80*/  STS [R18+0x7000], R35 ;  /* 0x0070002312007388 */ /* 0x0001e40000000800 */
[----:B------:R-:W-:Y:S02]  /*1f90*/  IMAD.WIDE.U32 R36, R37, c[0x0][0x3b0], R2 ;  /* 0x0000ec0025247a25 */ /* 0x000fe400078e0002 */
[----:B------:R0:W-:Y:S01]  /*1fa0*/  STS [R18+0x7400], R33 ;  /* 0x0074002112007388 */ /* 0x0001e20000000800 */
[----:B-1----:R-:W-:-:S03]  /*1fb0*/  IADD3 R0, R17, 0x20, RZ ;  /* 0x0000002011007810 */ /* 0x002fc60007ffe0ff */
[----:B------:R0:W-:Y:S01]  /*1fc0*/  STS [R26+0x7000], R29 ;  /* 0x0070001d1a007388 */ /* 0x0001e20000000800 */
[----:B------:R-:W-:Y:S02]  /*1fd0*/  IADD3 R19, R37, UR9, RZ ;  /* 0x0000000925137c10 */ /* 0x000fe4000fffe0ff */
[----:B------:R-:W-:Y:S01]  /*1fe0*/  ISETP.GE.AND P0, PT, R0, UR5, PT ;  /* 0x0000000500007c0c */ /* 0x000fe2000bf06270 */
[----:B------:R0:W-:Y:S01]  /*1ff0*/  STS [R26+0x7400], R27 ;  /* 0x0074001b1a007388 */ /* 0x0001e20000000800 */
[----:B------:R-:W-:-:S03]  /*2000*/  SHF.R.S32.HI R0, RZ, 0x1f, R17 ;  /* 0x0000001fff007819 */ /* 0x000fc60000011411 */
[----:B------:R-:W-:Y:S06]  /*2010*/  BAR.SYNC.DEFER_BLOCKING 0x0 ;  /* 0x0000000000007b1d */ /* 0x000fec0000010000 */
[----:B------:R0:W1:Y:S04]  /*2020*/  LDS.128 R12, [R16+0x1000] ;  /* 0x00100000100c7984 */ /* 0x0000680000000c00 */
[----:B------:R0:W2:Y:S04]  /*2030*/  LDS.128 R8, [R16+0x3000] ;  /* 0x0030000010087984 */ /* 0x0000a80000000c00 */
[----:B------:R0:W3:Y:S01]  /*2040*/  LDS.128 R4, [R16+0x5000] ;  /* 0x0050000010047984 */ /* 0x0000e20000000c00 */
[----:B------:R-:W-:Y:S05]  /*2050*/  @P1 BRA `(.L_x_3) ;  /* 0x0000013000001947 */ /* 0x000fea0003800000 */
[----:B------:R-:W-:Y:S01]  /*2060*/  ISETP.GE.AND P1, PT, R46, c[0x0][0x220], PT ;  /* 0x000088002e007a0c */ /* 0x000fe20003f26270 */
[----:B------:R-:W4:Y:S01]  /*2070*/  LDS.128 R20, [R16+0x2000] ;  /* 0x0020000010147984 */ /* 0x000f220000000c00 */
[----:B------:R-:W-:Y:S01]  /*2080*/  IMAD R38, R0, c[0x0][0x398], RZ ;  /* 0x0000e60000267a24 */ /* 0x000fe200078e02ff */
[----:B------:R-:W-:Y:S01]  /*2090*/  ISETP.GE.AND P2, PT, R40, c[0x0][0x220], PT ;  /* 0x0000880028007a0c */ /* 0x000fe20003f46270 */
[----:B0-----:R-:W-:Y:S01]  /*20a0*/  IMAD.MOV.U32 R18, RZ, RZ, R36 ;  /* 0x000000ffff127224 */ /* 0x001fe200078e0024 */
[----:B------:R-:W0:Y:S01]  /*20b0*/  LDS.128 R24, [R16+0x4000] ;  /* 0x0040000010187984 */ /* 0x000e220000000c00 */
[----:B------:R-:W-:Y:S01]  /*20c0*/  IMAD R39, R17, c[0x0][0x39c], R38 ;  /* 0x0000e70011277a24 */ /* 0x000fe200078e0226 */
[----:B------:R-:W-:Y:S01]  /*20d0*/  ISETP.GE.AND P3, PT, R41, c[0x0][0x220], PT ;  /* 0x0000880029007a0c */ /* 0x000fe20003f66270 */
[----:B------:R-:W-:Y:S01]  /*20e0*/  IMAD.WIDE.U32 R2, R17, c[0x0][0x398], R18 ;  /* 0x0000e60011027a25 */ /* 0x000fe200078e0012 */
[----:B------:R-:W5:Y:S01]  /*20f0*/  LDS.128 R28, [R16+0x6000] ;  /* 0x00600000101c7984 */ /* 0x000f620000000c00 */
[----:B------:R-:W-:-:S03]  /*2100*/  ISETP.GE.AND P4, PT, R42, c[0x0][0x220], PT ;  /* 0x000088002a007a0c */ /* 0x000fc60003f86270 */
[----:B------:R-:W3:Y:S01]  /*2110*/  @!P1 LDS.128 R32, [R16] ;  /* 0x0000000010209984 */ /* 0x000ee20000000c00 */
[----:B------:R-:W-:Y:S02]  /*2120*/  IADD3 R3, R3, R39, RZ ;  /* 0x0000002703037210 */ /* 0x000fe40007ffe0ff */
[----:B------:R-:W-:-:S04]  /*2130*/  LEA R38, P5, R2, c[0x0][0x338], 0x1 ;  /* 0x0000ce0002267a11 */ /* 0x000fc800078a08ff */
[----:B------:R-:W-:-:S05]  /*2140*/  LEA.HI.X R39, R2, c[0x0][0x33c], R3, 0x1, P5 ;  /* 0x0000cf0002277a11 */ /* 0x000fca00028f0c03 */
[----:B----4-:R4:W-:Y:S04]  /*2150*/  @!P2 STG.E.128 [R38.64+0x80], R20 ;  /* 0x000080142600a986 */ /* 0x0109e8000c101d16 */
[----:B0-----:R4:W-:Y:S04]  /*2160*/  @!P3 STG.E.128 [R38.64+0x100], R24 ;  /* 0x000100182600b986 */ /* 0x0019e8000c101d16 */
[----:B-----5:R4:W-:Y:S04]  /*2170*/  @!P4 STG.E.128 [R38.64+0x180], R28 ;  /* 0x0001801c2600c986 */ /* 0x0209e8000c101d16 */
[----:B---3--:R4:W-:Y:S02]  /*2180*/  @!P1 STG.E.128 [R38.64], R32 ;  /* 0x0000002026009986 */ /* 0x0089e4000c101d16 */
.L_x_3:
[----:B------:R-:W-:Y:S05]  /*2190*/  BSYNC B0 ;  /* 0x0000000000007941 */ /* 0x000fea0003800000 */
.L_x_2:
[----:B----4-:R4:W0:Y:S01]  /*21a0*/  LDS.128 R20, [R16+0x7000] ;  /* 0x0070000010147984 */ /* 0x0108220000000c00 */
[----:B------:R-:W-:Y:S05]  /*21b0*/  @P0 EXIT ;  /* 0x000000000000094d */ /* 0x000fea0003800000 */
[----:B------:R-:W-:Y:S02]  /*21c0*/  IADD3 R17, P0, R17, 0x20, RZ ;  /* 0x0000002011117810 */ /* 0x000fe40007f1e0ff */
[----:B------:R-:W-:-:S02]  /*21d0*/  MOV R2, R36 ;  /* 0x0000002400027202 */ /* 0x000fc40000000f00 */
[----:B------:R-:W-:Y:S02]  /*21e0*/  IADD3.X R0, RZ, R0, RZ, P0, !PT ;  /* 0x00000000ff007210 */ /* 0x000fe400007fe4ff */
[----:B------:R-:W-:Y:S02]  /*21f0*/  MOV R3, R19 ;  /* 0x0000001300037202 */ /* 0x000fe40000000f00 */
[----:B------:R-:W-:Y:S01]  /*2200*/  ISETP.GE.AND P1, PT, R46, c[0x0][0x220], PT ;  /* 0x000088002e007a0c */ /* 0x000fe20003f26270 */
[----:B------:R-:W-:Y:S01]  /*2210*/  IMAD R0, R0, c[0x0][0x398], RZ ;  /* 0x0000e60000007a24 */ /* 0x000fe200078e02ff */
[----:B------:R-:W-:Y:S01]  /*2220*/  ISETP.GE.AND P2, PT, R40, c[0x0][0x220], PT ;  /* 0x0000880028007a0c */ /* 0x000fe20003f46270 */
[----:B------:R-:W-:Y:S01]  /*2230*/  IMAD.WIDE.U32 R2, R17, c[0x0][0x398], R2 ;  /* 0x0000e60011027a25 */ /* 0x000fe200078e0002 */
[----:B------:R-:W-:-:S03]  /*2240*/  ISETP.GE.AND P3, PT, R41, c[0x0][0x220], PT ;  /* 0x0000880029007a0c */ /* 0x000fc60003f66270 */
[----:B------:R-:W-:Y:S01]  /*2250*/  IMAD R17, R17, c[0x0][0x39c], R0 ;  /* 0x0000e70011117a24 */ /* 0x000fe200078e0200 */
[----:B0---4-:R-:W-:-:S04]  /*2260*/  LEA R16, P0, R2, c[0x0][0x338], 0x1 ;  /* 0x0000ce0002107a11 */ /* 0x011fc800078008ff */
[----:B------:R-:W-:-:S04]  /*2270*/  IADD3 R3, R3, R17, RZ ;  /* 0x0000001103037210 */ /* 0x000fc80007ffe0ff */
[----:B------:R-:W-:Y:S02]  /*2280*/  LEA.HI.X R17, R2, c[0x0][0x33c], R3, 0x1, P0 ;  /* 0x0000cf0002117a11 */ /* 0x000fe400000f0c03 */
[----:B------:R-:W-:-:S03]  /*2290*/  ISETP.GE.AND P0, PT, R42, c[0x0][0x220], PT ;  /* 0x000088002a007a0c */ /* 0x000fc60003f06270 */
[----:B-1----:R0:W-:Y:S04]  /*22a0*/  @!P1 STG.E.128 [R16.64], R12 ;  /* 0x0000000c10009986 */ /* 0x0021e8000c101d16 */
[----:B--2---:R0:W-:Y:S04]  /*22b0*/  @!P2 STG.E.128 [R16.64+0x80], R8 ;  /* 0x000080081000a986 */ /* 0x0041e8000c101d16 */
[----:B---3--:R0:W-:Y:S02]  /*22c0*/  @!P3 STG.E.128 [R16.64+0x100], R4 ;  /* 0x000100041000b986 */ /* 0x0081e4000c101d16 */
[----:B------:R-:W-:Y:S05]  /*22d0*/  @P0 EXIT ;  /* 0x000000000000094d */ /* 0x000fea0003800000 */
[----:B------:R-:W-:Y:S01]  /*22e0*/  STG.E.128 [R16.64+0x180], R20 ;  /* 0x0001801410007986 */ /* 0x000fe2000c101d16 */
[----:B------:R-:W-:Y:S05]  /*22f0*/  EXIT ;  /* 0x000000000000794d */ /* 0x000fea0003800000 */
.L_x_4:
[----:B------:R-:W-:-:S00]  /*2300*/  BRA `(.L_x_4) ;  /* 0xfffffff000007947 */ /* 0x000fc0000383ffff */
[----:B------:R-:W-:-:S00]  /*2310*/  NOP ;  /* 0x0000000000007918 */ /* 0x000fc00000000000 */
        /* <DEDUP_REMOVED lines=14> */
.L_x_1997:


//--------------------- .text._ZN5flash44flash_bwd_dq_dk_dv_loop_seqk_parallel_kernelI23Flash_bwd_kernel_traitsILi256ELi64ELi32ELi8ELi4ELi1ELi2ELb1ELb1EN7cutlass10bfloat16_tE19Flash_kernel_traitsILi256ELi64ELi32ELi8ES3_EELb0ELb0ELb0ELb0ELb0ELb0ELb0EEEvNS_16Flash_bwd_paramsE --------------------------
	.section	.text._ZN5flash44flash_bwd_dq_dk_dv_loop_seqk_parallel_kernelI23Flash_bwd_kernel_traitsILi256ELi64ELi32ELi8ELi4ELi1ELi2ELb1ELb1EN7cutlass10bfloat16_tE19Flash_kernel_traitsILi256ELi64ELi32ELi8ES3_EELb0ELb0ELb0ELb0ELb0ELb0ELb0EEEvNS_16Flash_bwd_paramsE,"ax",@progbits
	.sectioninfo	@"SHI_REGISTERS=255"
	.align	128
        .global         _ZN5flash44flash_bwd_dq_dk_dv_loop_seqk_parallel_kernelI23Flash_bwd_kernel_traitsILi256ELi64ELi32ELi8ELi4ELi1ELi2ELb1ELb1EN7cutlass10bfloat16_tE19Flash_kernel_traitsILi256ELi64ELi32ELi8ES3_EELb0ELb0ELb0ELb0ELb0ELb0ELb0EEEvNS_16Flash_bwd_paramsE
        .type           _ZN5flash44flash_bwd_dq_dk_dv_loop_seqk_parallel_kernelI23Flash_bwd_kernel_traitsILi256ELi64ELi32ELi8ELi4ELi1ELi2ELb1ELb1EN7cutlass10bfloat16_tE19Flash_kernel_traitsILi256ELi64ELi32ELi8ES3_EELb0ELb0ELb0ELb0ELb0ELb0ELb0EEEvNS_16Flash_bwd_paramsE,@function
        .size           _ZN5flash44flash_bwd_dq_dk_dv_loop_seqk_parallel_kernelI23Flash_bwd_kernel_traitsILi256ELi64ELi32ELi8ELi4ELi1ELi2ELb1ELb1EN7cutlass10bfloat16_tE19Flash_kernel_traitsILi256ELi64ELi32ELi8ES3_EELb0ELb0ELb0ELb0ELb0ELb0ELb0EEEvNS_16Flash_bwd_paramsE,(.L_x_1998 - _ZN5flash44flash_bwd_dq_dk_dv_loop_seqk_parallel_kernelI23Flash_bwd_kernel_traitsILi256ELi64ELi32ELi8ELi4ELi1ELi2ELb1ELb1EN7cutlass10bfloat16_tE19Flash_kernel_traitsILi256ELi64ELi32ELi8ES3_EELb0ELb0ELb0ELb0ELb0ELb0ELb0EEEvNS_16Flash_bwd_paramsE)
        .other          _ZN5flash44flash_bwd_dq_dk_dv_loop_seqk_parallel_kernelI23Flash_bwd_kernel_traitsILi256ELi64ELi32ELi8ELi4ELi1ELi2ELb1ELb1EN7cutlass10bfloat16_tE19Flash_kernel_traitsILi256ELi64ELi32ELi8ES3_EELb0ELb0ELb0ELb0ELb0ELb0ELb0EEEvNS_16Flash_bwd_paramsE,@"STO_CUDA_ENTRY STV_DEFAULT"
_ZN5flash44flash_bwd_dq_dk_dv_loop_seqk_parallel_kernelI23Flash_bwd_kernel_traitsILi256ELi64ELi32ELi8ELi4ELi1ELi2ELb1ELb1EN7cutlass10bfloat16_tE19Flash_kernel_traitsILi256ELi64ELi32ELi8ES3_EELb0ELb0ELb0ELb0ELb0ELb0ELb0EEEvNS_16Flash_bwd_paramsE:
.text._ZN5flash44flash_bwd_dq_dk_dv_loop_seqk_parallel_kernelI23Flash_bwd_kernel_traitsILi256ELi64ELi32ELi8ELi4ELi1ELi2ELb1ELb1EN7cutlass10bfloat16_tE19Flash_kernel_traitsILi256ELi64ELi32ELi8ES3_EELb0ELb0ELb0ELb0ELb0ELb0ELb0EEEvNS_16Flash_bwd_paramsE:
[----:B------:R-:W-:Y:S02]  /*0000*/  MOV R1, c[0x0][0x28] ;  /* 0x00000a0000017a02 */ /* 0x000fe40000000f00 */
[----:B------:R-:W1:Y:S01]  /*0010*/  S2UR UR18, SR_CTAID.X ;  /* 0x00000000001279c3 */ /* 0x000e620000002500 */
[----:B------:R-:W-:Y:S01]  /*0020*/  UMOV UR5, 0x1f ;  /* 0x0000001f00057882 */ /* 0x000fe20000000000 */
[----:B------:R-:W-:Y:S01]  /*0030*/  IADD3 R1, R1, -0x18, RZ ;  /* 0xffffffe801017810 */ /* 0x000fe20007ffe0ff */
[----:B------:R-:W-:Y:S02]  /*0040*/  ULDC UR4, c[0x0][0x218] ;  /* 0x0000860000047ab9 */ /* 0x000fe40000000800 */
[----:B------:R-:W-:-:S04]  /*0050*/  UIADD3 UR4, UR5, UR4, URZ ;  /* 0x0000000405047290 */ /* 0x000fc8000fffe03f */
[----:B------:R-:W-:-:S04]  /*0060*/  USHF.R.S32.HI UR5, URZ, 0x1f, UR4 ;  /* 0x0000001f3f057899 */ /* 0x000fc80008011404 */
[----:B------:R-:W-:-:S04]  /*0070*/  ULEA.HI UR4, UR5, UR4, URZ, 0x5 ;  /* 0x0000000405047291 */ /* 0x000fc8000f8f283f */
[----:B------:R-:W-:-:S04]  /*0080*/  USHF.R.S32.HI UR4, URZ, 0x5, UR4 ;  /* 0x000000053f047899 */ /* 0x000fc80008011404 */
[----:B-1----:R-:W-:-:S06]  /*0090*/  UISETP.GE.AND UP0, UPT, UR18, UR4, UPT ;  /* 0x000000041200728c */ /* 0x002fcc000bf06270 */
[----:B------:R-:W-:-:S13]  /*00a0*/  PLOP3.LUT P0, PT, PT, PT, UP0, 0x80, 0x0 ;  /* 0x000000000000781c */ /* 0x000fda0003f0f008 */
[----:B------:R-:W-:Y:S05]  /*00b0*/  @P0 EXIT ;  /* 0x000000000000094d */ /* 0x000fea0003800000 */
[----:B------:R-:W1:Y:S01]  /*00c0*/  S2R R12, SR_TID.X ;  /* 0x00000000000c7919 */ /* 0x000e620000002100 */
[----:B------:R-:W2:Y:S01]  /*00d0*/  S2UR UR33, SR_CTAID.Y ;  /* 0x00000000002179c3 */ /* 0x000ea20000002600 */
[----:B------:R-:W-:Y:S01]  /*00e0*/  ULDC UR14, c[0x0][0x224] ;  /* 0x00008900000e7ab9 */ /* 0x000fe20000000800 */
[----:B------:R-:W-:Y:S01]  /*00f0*/  IMAD.MOV.U32 R227, RZ, RZ, 0x40 ;  /* 0x00000040ffe37424 */ /* 0x000fe200078e00ff */
[----:B------:R-:W-:Y:S01]  /*0100*/  USHF.R.S32.HI UR7, URZ, 0x1f, UR14 ;  /* 0x0000001f3f077899 */ /* 0x000fe2000801140e */
[----:B------:R-:W-:Y:S01]  /*0110*/  IMAD.MOV.U32 R251, RZ, RZ, 0x1c0 ;  /* 0x000001c0fffb7424 */ /* 0x000fe200078e00ff */
[----:B------:R-:W-:Y:S02]  /*0120*/  ULDC.U8 UR9, c[0x0][0x328] ;  /* 0x0000ca0000097ab9 */ /* 0x000fe40000000000 */
[----:B------:R-:W-:Y:S01]  /*0130*/  UISETP.NE.AND UP2, UPT, UR9, URZ, UPT ;  /* 0x0000003f0900728c */ /* 0x000fe2000bf45270 */
[----:B------:R-:W3:Y:S01]  /*0140*/  S2UR UR34, SR_CTAID.Z ;  /* 0x00000000002279c3 */ /* 0x000ee20000002700 */
[----:B------:R-:W-:-:S02]  /*0150*/  ULDC UR44, c[0x0][0x22c] ;  /* 0x00008b00002c7ab9 */ /* 0x000fc40000000800 */
[----:B------:R-:W-:Y:S02]  /*0160*/  ULDC UR36, c[0x0][0x1c0] ;  /* 0x0000700000247ab9 */ /* 0x000fe40000000800 */
[----:B------:R-:W-:Y:S02]  /*0170*/  ULDC UR12, c[0x0][0x1c0] ;  /* 0x00007000000c7ab9 */ /* 0x000fe40000000800 */
[----:B------:R-:W-:Y:S01]  /*0180*/  UIMAD.WIDE UR36, UR44, UR36, URZ ;  /* 0x000000242c2472a5 */ /* 0x000fe2000f8e023f */
[----:B------:R-:W4:Y:S01]  /*0190*/  S2UR UR60, SR_CTAID.X ;  /* 0x00000000003c79c3 */ /* 0x000f220000002500 */
[----:B------:R-:W-:Y:S02]  /*01a0*/  UMOV UR8, 0x80 ;  /* 0x0000008000087882 */ /* 0x000fe40000000000 */
[----:B------:R-:W-:Y:S02]  /*01b0*/  ULDC UR6, c[0x0][0x210] ;  /* 0x0000840000067ab9 */ /* 0x000fe40000000800 */
[----:B------:R-:W-:Y:S01]  /*01c0*/  ULDC UR53, c[0x0][0x234] ;  /* 0x00008d0000357ab9 */ /* 0x000fe20000000800 */
[----:B-1----:R-:W-:Y:S01]  /*01d0*/  SHF.R.S32.HI R8, RZ, 0x1f, R12 ;  /* 0x0000001fff087819 */ /* 0x002fe2000001140c */
[----:B--2---:R-:W-:-:S02]  /*01e0*/  UIMAD.WIDE.U32 UR42, UR33, UR14, URZ ;  /* 0x0000000e212a72a5 */ /* 0x004fc4000f8e003f */
[----:B------:R-:W-:Y:S01]  /*01f0*/  USHF.L.U32 UR14, UR33, 0x7, URZ ;  /* 0x00000007210e7899 */ /* 0x000fe2000800063f */
[CC--:B------:R-:W-:Y:S01]  /*0200*/  LEA.HI R13, R8.reuse, R12.reuse, RZ, 0x2 ;  /* 0x0000000c080d7211 */ /* 0x0c0fe200078f10ff */
[----:B------:R-:W-:Y:S01]  /*0210*/  ULDC UR13, c[0x0][0x1c0] ;  /* 0x00007000000d7ab9 */ /* 0x000fe20000000800 */
[----:B------:R-:W-:Y:S01]  /*0220*/  LEA.HI R5, R8, R12, RZ, 0x4 ;  /* 0x0000000c08057211 */ /* 0x000fe200078f20ff */
[----:B------:R-:W-:Y:S01]  /*0230*/  ULDC UR11, c[0x0][0x1c0] ;  /* 0x00007000000b7ab9 */ /* 0x000fe20000000800 */
[--C-:B------:R-:W-:Y:S01]  /*0240*/  SHF.R.S32.HI R4, RZ, 0x2, R13.reuse ;  /* 0x00000002ff047819 */ /* 0x100fe2000001140d */
[----:B---3--:R-:W-:Y:S01]  /*0250*/  UIMAD UR45, UR34, UR44, URZ ;  /* 0x0000002c222d72a4 */ /* 0x008fe2000f8e023f */
[----:B------:R-:W-:Y:S01]  /*0260*/  SHF.R.S32.HI R0, RZ, 0x1f, R13 ;  /* 0x0000001fff007819 */ /* 0x000fe2000001140d */
[----:B------:R-:W-:Y:S01]  /*0270*/  UIMAD UR44, UR44, UR12, URZ ;  /* 0x0000000c2c2c72a4 */ /* 0x000fe2000f8e023f */
[----:B------:R-:W-:Y:S01]  /*0280*/  SHF.R.S32.HI R3, RZ, 0x4, R5 ;  /* 0x00000004ff037819 */ /* 0x000fe20000011405 */
[----:B------:R-:W-:Y:S01]  /*0290*/  UIMAD UR53, UR8, UR6, UR53 ;  /* 0x00000006083572a4 */ /* 0x000fe2000f8e0235 */
[----:B------:R-:W-:Y:S01]  /*02a0*/  LEA.HI R0, R0, R4, RZ, 0x3 ;  /* 0x0000000400007211 */ /* 0x000fe200078f18ff */
[----:B------:R-:W-:Y:S01]  /*02b0*/  UIMAD UR50, UR7, UR33, URZ ;  /* 0x00000021073272a4 */ /* 0x000fe2000f8e023f */
[----:B------:R-:W-:Y:S01]  /*02c0*/  LEA.HI R2, R5, R3, RZ, 0x1 ;  /* 0x0000000305027211 */ /* 0x000fe200078f08ff */
[----:B------:R-:W-:Y:S01]  /*02d0*/  UIMAD UR6, UR33, UR11, UR34 ;  /* 0x0000000b210672a4 */ /* 0x000fe2000f8e0222 */
[----:B------:R-:W-:Y:S01]  /*02e0*/  LOP3.LUT R0, R0, 0xfffffff8, RZ, 0xc0, !PT ;  /* 0xfffffff800007812 */ /* 0x000fe200078ec0ff */
[----:B------:R-:W-:Y:S01]  /*02f0*/  @!UP2 UIMAD UR7, UR33, UR13, UR34 ;  /* 0x0000000d2107a2a4 */ /* 0x000fe2000f8e0222 */
[CC--:B------:R-:W-:Y:S01]  /*0300*/  LEA.HI R10, R8.reuse, R12.reuse, RZ, 0x5 ;  /* 0x0000000c080a7211 */ /* 0x0c0fe200078f28ff */
[----:B------:R-:W-:Y:S01]  /*0310*/  USHF.L.U32 UR39, UR44, 0x6, URZ ;  /* 0x000000062c277899 */ /* 0x000fe2000800063f */
[-C--:B------:R-:W-:Y:S01]  /*0320*/  LEA.HI R16, R8, R12.reuse, RZ, 0x3 ;  /* 0x0000000c08107211 */ /* 0x080fe200078f18ff */
[----:B------:R-:W-:Y:S01]  /*0330*/  IMAD.IADD R9, R4, 0x1, -R0 ;  /* 0x0000000104097824 */ /* 0x000fe200078e0a00 */
[----:B------:R-:W-:Y:S01]  /*0340*/  LOP3.LUT R2, R2, 0xfffffffe, RZ, 0xc0, !PT ;  /* 0xfffffffe02027812 */ /* 0x000fe200078ec0ff */
[----:B------:R-:W-:Y:S01]  /*0350*/  ULDC UR47, c[0x0][0x214] ;  /* 0x00008500002f7ab9 */ /* 0x000fe20000000800 */
[----:B------:R-:W-:Y:S01]  /*0360*/  LOP3.LUT R0, R10, 0xffffffe0, RZ, 0xc0, !PT ;  /* 0xffffffe00a007812 */ /* 0x000fe200078ec0ff */
[----:B------:R-:W-:Y:S01]  /*0370*/  ULDC UR54, c[0x0][0x1c8] ;  /* 0x0000720000367ab9 */ /* 0x000fe20000000800 */
[----:B------:R-:W-:Y:S01]  /*0380*/  SHF.R.S32.HI R6, RZ, 0x3, R16 ;  /* 0x00000003ff067819 */ /* 0x000fe20000011410 */
[----:B------:R-:W-:Y:S01]  /*0390*/  IMAD.IADD R11, R3, 0x1, -R2 ;  /* 0x00000001030b7824 */ /* 0x000fe200078e0a02 */
[----:B------:R-:W-:Y:S01]  /*03a0*/  LOP3.LUT R4, R16, 0xfffffff8, RZ, 0xc0, !PT ;  /* 0xfffffff810047812 */ /* 0x000fe200078ec0ff */
[----:B------:R-:W-:Y:S01]  /*03b0*/  IMAD.IADD R3, R12, 0x1, -R0 ;  /* 0x000000010c037824 */ /* 0x000fe200078e0a00 */
[C---:B------:R-:W-:Y:S01]  /*03c0*/  LOP3.LUT P2, RZ, R9.reuse, 0x2, RZ, 0xc0, !PT ;  /* 0x0000000209ff7812 */ /* 0x040fe2000784c0ff */
[----:B------:R-:W-:Y:S01]  /*03d0*/  IMAD.SHL.U32 R2, R6, 0x40, RZ ;  /* 0x0000004006027824 */ /* 0x000fe200078e00ff */
[-C--:B------:R-:W-:Y:S01]  /*03e0*/  LEA.HI R6, R8, R12.reuse, RZ, 0x7 ;  /* 0x0000000c08067211 */ /* 0x080fe200078f38ff */
[----:B------:R-:W-:Y:S01]  /*03f0*/  IMAD.IADD R0, R12, 0x1, -R4 ;  /* 0x000000010c007824 */ /* 0x000fe200078e0a04 */
[----:B------:R-:W-:Y:S01]  /*0400*/  SHF.R.S32.HI R4, RZ, 0x1f, R3 ;  /* 0x0000001fff047819 */ /* 0x000fe20000011403 */
[----:B------:R-:W-:Y:S01]  /*0410*/  ULDC.U8 UR10, c[0x0][0x3d0] ;  /* 0x0000f400000a7ab9 */ /* 0x000fe20000000000 */
[----:B------:R-:W-:Y:S01]  /*0420*/  LOP3.LUT R2, R2, 0x1c0, RZ, 0xc0, !PT ;  /* 0x000001c002027812 */ /* 0x000fe200078ec0ff */
[----:B------:R-:W-:Y:S01]  /*0430*/  IMAD.SHL.U32 R240, R0, 0x8, RZ ;  /* 0x0000000800f07824 */ /* 0x000fe200078e00ff */
[----:B------:R-:W-:Y:S01]  /*0440*/  LEA.HI R17, R4, R3, RZ, 0x2 ;  /* 0x0000000304117211 */ /* 0x000fe200078f10ff */
[----:B------:R-:W-:Y:S01]  /*0450*/  IMAD.SHL.U32 R4, R0, 0x40, RZ ;  /* 0x0000004000047824 */ /* 0x000fe200078e00ff */
[----:B------:R-:W-:Y:S01]  /*0460*/  SHF.R.U32.HI R3, RZ, 0x3, R2 ;  /* 0x00000003ff037819 */ /* 0x000fe20000011602 */
[----:B------:R-:W-:Y:S01]  /*0470*/  ULDC UR48, c[0x0][0x224] ;  /* 0x0000890000307ab9 */ /* 0x000fe20000000800 */
[----:B------:R-:W-:Y:S01]  /*0480*/  LOP3.LUT R2, R2, 0x38, R240, 0xf8, !PT ;  /* 0x0000003802027812 */ /* 0x000fe200078ef8f0 */
[----:B------:R-:W-:Y:S01]  /*0490*/  @UP2 UIMAD UR52, UR33, UR47, URZ ;  /* 0x0000002f213422a4 */ /* 0x000fe2000f8e023f */
[----:B------:R-:W-:Y:S01]  /*04a0*/  LOP3.LUT P0, RZ, R0, 0x4, RZ, 0xc0, !PT ;  /* 0x0000000400ff7812 */ /* 0x000fe2000780c0ff */
[----:B------:R-:W-:Y:S01]  /*04b0*/  ULDC.64 UR4, c[0x0][0x118] ;  /* 0x0000460000047ab9 */ /* 0x000fe20000000a00 */
[----:B------:R-:W-:Y:S01]  /*04c0*/  LOP3.LUT R7, R2, R3, RZ, 0x3c, !PT ;  /* 0x0000000302077212 */ /* 0x000fe200078e3cff */
[----:B------:R-:W-:Y:S01]  /*04d0*/  UMOV UR61, 0x4 ;  /* 0x00000004003d7882 */ /* 0x000fe20000000000 */
[----:B------:R-:W-:Y:S01]  /*04e0*/  LOP3.LUT R2, R4, 0x1c0, RZ, 0xc0, !PT ;  /* 0x000001c004027812 */ /* 0x000fe200078ec0ff */
[----:B------:R-:W-:Y:S01]  /*04f0*/  ULOP3.LUT UR54, UR34, UR54, URZ, 0x3c, !UPT ;  /* 0x0000003622367292 */ /* 0x000fe2000f8e3c3f */
[----:B------:R-:W-:Y:S01]  /*0500*/  LOP3.LUT P5, RZ, R0, 0x2, RZ, 0xc0, !PT ;  /* 0x0000000200ff7812 */ /* 0x000fe200078ac0ff */
[----:B------:R-:W-:Y:S01]  /*0510*/  UISETP.NE.AND UP3, UPT, UR10, URZ, UPT ;  /* 0x0000003f0a00728c */ /* 0x000fe2000bf65270 */
[----:B------:R-:W-:Y:S01]  /*0520*/  LOP3.LUT R4, R2, 0x8, R16, 0xf8, !PT ;  /* 0x0000000802047812 */ /* 0x000fe200078ef810 */
[----:B------:R-:W-:Y:S01]  /*0530*/  USHF.R.S32.HI UR59, URZ, 0x1f, UR34 ;  /* 0x0000001f3f3b7899 */ /* 0x000fe20008011422 */
[----:B------:R-:W-:Y:S01]  /*0540*/  SHF.R.U32.HI R3, RZ, 0x3, R2 ;  /* 0x00000003ff037819 */ /* 0x000fe20000011602 */
[----:B------:R-:W-:Y:S01]  /*0550*/  USHF.R.S32.HI UR58, URZ, 0x1f, UR33 ;  /* 0x0000001f3f3a7899 */ /* 0x000fe20008011421 */
[----:B------:R-:W-:Y:S01]  /*0560*/  LOP3.LUT R2, R9, 0x1, RZ, 0xc0, !PT ;  /* 0x0000000109027812 */ /* 0x000fe200078ec0ff */
[----:B------:R-:W-:Y:S01]  /*0570*/  USHF.R.S32.HI UR57, URZ, 0x1f, UR34 ;  /* 0x0000001f3f397899 */ /* 0x000fe20008011422 */
[----:B------:R-:W-:Y:S01]  /*0580*/  LOP3.LUT R4, R4, R3, RZ, 0x3c, !PT ;  /* 0x0000000304047212 */ /* 0x000fe200078e3cff */
[----:B------:R-:W-:Y:S01]  /*0590*/  IMAD.SHL.U32 R3, R0, 0x20, RZ ;  /* 0x0000002000037824 */ /* 0x000fe200078e00ff */
[----:B------:R-:W-:Y:S01]  /*05a0*/  ISETP.NE.U32.AND P1, PT, R2, 0x1, PT ;  /* 0x000000010200780c */ /* 0x000fe20003f25070 */
[----:B------:R-:W-:Y:S01]  /*05b0*/  IMAD.SHL.U32 R2, R11, 0x100, RZ ;  /* 0x000001000b027824 */ /* 0x000fe200078e00ff */
[----:B------:R-:W-:Y:S01]  /*05c0*/  SHF.R.S32.HI R6, RZ, 0x7, R6 ;  /* 0x00000007ff067819 */ /* 0x000fe20000011406 */
[----:B------:R-:W-:Y:S01]  /*05d0*/  USHF.R.S32.HI UR56, URZ, 0x1f, UR33 ;  /* 0x0000001f3f387899 */ /* 0x000fe20008011421 */
[----:B------:R-:W-:Y:S01]  /*05e0*/  SEL R232, R227, 0xffffffc0, !P0 ;  /* 0xffffffc0e3e87807 */ /* 0x000fe20004000000 */
[----:B------:R-:W-:Y:S01]  /*05f0*/  USHF.R.S32.HI UR55, URZ, 0x1f, UR34 ;  /* 0x0000001f3f377899 */ /* 0x000fe20008011422 */
[----:B------:R-:W-:Y:S01]  /*0600*/  LOP3.LUT R0, R2, 0x100, RZ, 0xc0, !PT ;  /* 0x0000010002007812 */ /* 0x000fe200078ec0ff */
[----:B------:R-:W-:Y:S01]  /*0610*/  UIMAD.WIDE.U32 UR40, UR36, UR42, URZ ;  /* 0x0000002a242872a5 */ /* 0x000fe2000f8e003f */
[----:B------:R-:W-:Y:S01]  /*0620*/  LOP3.LUT R2, R5, 0xfffffff0, RZ, 0xc0, !PT ;  /* 0xfffffff005027812 */ /* 0x000fe200078ec0ff */
[----:B------:R-:W-:Y:S01]  /*0630*/  UIMAD UR49, UR37, UR42, URZ ;  /* 0x0000002a253172a4 */ /* 0x000fe2000f8e023f */
[----:B------:R-:W-:Y:S01]  /*0640*/  LOP3.LUT R226, R0, 0xe0, R3, 0xf8, !PT ;  /* 0x000000e000e27812 */ /* 0x000fe200078ef803 */
[----:B------:R-:W-:Y:S01]  /*0650*/  IMAD R0, R6, 0x2, R11 ;  /* 0x0000000206007824 */ /* 0x000fe200078e020b */
[----:B------:R-:W-:Y:S01]  /*0660*/  LEA.HI R3, R8, R12, RZ, 0x6 ;  /* 0x0000000c08037211 */ /* 0x000fe200078f30ff */
[----:B------:R-:W-:Y:S01]  /*0670*/  IMAD.IADD R2, R12, 0x1, -R2 ;  /* 0x000000010c027824 */ /* 0x000fe200078e0a02 */
[----:B------:R-:W-:Y:S01]  /*0680*/  LOP3.LUT R5, R13, 0x7ffffffc, RZ, 0xc0, !PT ;  /* 0x7ffffffc0d057812 */ /* 0x000fe200078ec0ff */
[----:B------:R-:W-:Y:S01]  /*0690*/  IMAD.U32 R0, R0, 0x200, R4 ;  /* 0x0000020000007824 */ /* 0x000fe200078e0004 */
[----:B------:R-:W-:Y:S01]  /*06a0*/  SHF.R.S32.HI R3, RZ, 0x6, R3 ;  /* 0x00000006ff037819 */ /* 0x000fe20000011403 */
[----:B------:R-:W-:Y:S01]  /*06b0*/  IMAD.SHL.U32 R4, R11, 0x20, RZ ;  /* 0x000000200b047824 */ /* 0x000fe200078e00ff */
[----:B------:R-:W-:Y:S01]  /*06c0*/  SHF.R.S32.HI R8, RZ, 0x1f, R10 ;  /* 0x0000001fff087819 */ /* 0x000fe2000001140a */
[----:B------:R-:W-:Y:S01]  /*06d0*/  IMAD.IADD R14, R12, 0x1, -R5 ;  /* 0x000000010c0e7824 */ /* 0x000fe200078e0a05 */
[----:B------:R-:W-:Y:S01]  /*06e0*/  LOP3.LUT P6, RZ, R2, 0x4, RZ, 0xc0, !PT ;  /* 0x0000000402ff7812 */ /* 0x000fe200078cc0ff */
[C---:B------:R-:W-:Y:S01]  /*06f0*/  IMAD R237, R3.reuse, 0x200, R7 ;  /* 0x0000020003ed7824 */ /* 0x040fe200078e0207 */
[----:B------:R-:W-:Y:S01]  /*0700*/  LOP3.LUT R4, R4, 0x20, RZ, 0xc0, !PT ;  /* 0x0000002004047812 */ /* 0x000fe200078ec0ff */
[----:B------:R-:W-:Y:S01]  /*0710*/  IMAD.SHL.U32 R7, R3, 0x8, RZ ;  /* 0x0000000803077824 */ /* 0x000fe200078e00ff */
[----:B------:R-:W-:Y:S01]  /*0720*/  SEL R251, R251, 0x240, !P1 ;  /* 0x00000240fbfb7807 */ /* 0x000fe20004800000 */
[----:B------:R-:W-:Y:S01]  /*0730*/  IMAD.SHL.U32 R12, R12, 0x2, RZ ;  /* 0x000000020c0c7824 */ /* 0x000fe200078e00ff */
[----:B------:R-:W-:Y:S01]  /*0740*/  USHF.R.S32.HI UR51, URZ, 0x1f, UR45 ;  /* 0x0000001f3f337899 */ /* 0x000fe2000801142d */
[----:B------:R-:W-:Y:S01]  /*0750*/  IMAD.SHL.U32 R3, R6, 0x10, RZ ;  /* 0x0000001006037824 */ /* 0x000fe200078e00ff */
[----:B------:R-:W-:Y:S01]  /*0760*/  LOP3.LUT R15, R4, 0x18, R7, 0xf8, !PT ;  /* 0x00000018040f7812 */ /* 0x000fe200078ef807 */
[----:B------:R-:W-:Y:S01]  /*0770*/  IMAD.SHL.U32 R5, R9, 0x20, RZ ;  /* 0x0000002009057824 */ /* 0x000fe200078e00ff */
[----:B------:R-:W-:Y:S01]  /*0780*/  UIMAD UR48, UR6, UR48, URZ ;  /* 0x00000030063072a4 */ /* 0x000fe2000f8e023f */
[----:B------:R-:W-:Y:S01]  /*0790*/  IMAD.SHL.U32 R6, R2, 0x20, RZ ;  /* 0x0000002002067824 */ /* 0x000fe200078e00ff */
[----:B------:R-:W-:Y:S01]  /*07a0*/  LOP3.LUT R4, R3, 0x6, R12, 0xf8, !PT ;  /* 0x0000000603047812 */ /* 0x000fe200078ef80c */
[----:B------:R-:W-:Y:S01]  /*07b0*/  IMAD.SHL.U32 R229, R0, 0x2, RZ ;  /* 0x0000000200e57824 */ /* 0x000fe200078e00ff */
[----:B------:R-:W-:Y:S01]  /*07c0*/  LOP3.LUT R5, R5, 0xe0, RZ, 0xc0, !PT ;  /* 0x000000e005057812 */ /* 0x000fe200078ec0ff */
[----:B------:R-:W-:Y:S01]  /*07d0*/  IMAD.SHL.U32 R237, R237, 0x2, RZ ;  /* 0x00000002eded7824 */ /* 0x000fe200078e00ff */
[----:B------:R-:W-:Y:S01]  /*07e0*/  @!UP2 UIMAD UR47, UR7, UR47, URZ ;  /* 0x0000002f072fa2a4 */ /* 0x000fe2000f8e023f */
[----:B------:R1:W-:Y:S01]  /*07f0*/  STL [R1+0x4], R4 ;  /* 0x0000040401007387 */ /* 0x0003e20000100800 */
[----:B------:R-:W-:Y:S01]  /*0800*/  LOP3.LUT R13, R5, 0x10, R3, 0xf8, !PT ;  /* 0x00000010050d7812 */ /* 0x000fe200078ef803 */
[----:B------:R-:W-:Y:S01]  /*0810*/  IMAD.U32 R5, RZ, RZ, UR14 ;  /* 0x0000000eff057e24 */ /* 0x000fe2000f8e00ff */
[----:B------:R-:W-:Y:S01]  /*0820*/  SHF.R.S32.HI R3, RZ, 0x5, R10 ;  /* 0x00000005ff037819 */ /* 0x000fe2000001140a */
[----:B------:R-:W-:Y:S01]  /*0830*/  IMAD.IADD R231, R229, 0x1, R232 ;  /* 0x00000001e5e77824 */ /* 0x000fe200078e02e8 */
[----:B------:R-:W-:Y:S01]  /*0840*/  IADD3 R236, R232, 0x14000, R229 ;  /* 0x00014000e8ec7810 */ /* 0x000fe20007ffe0e5 */
[----:B------:R-:W-:Y:S01]  /*0850*/  USHF.R.S32.HI UR46, URZ, 0x1f, UR39 ;  /* 0x0000001f3f2e7899 */ /* 0x000fe20008011427 */
[----:B------:R-:W-:-:S02]  /*0860*/  LEA.HI R8, R8, R3, RZ, 0x2 ;  /* 0x0000000308087211 */ /* 0x000fc400078f10ff */
[----:B-1----:R-:W-:-:S04]  /*0870*/  SHF.R.S32.HI R4, RZ, 0x1f, R2 ;  /* 0x0000001fff047819 */ /* 0x002fc80000011402 */
[----:B------:R-:W-:Y:S01]  /*0880*/  LEA.HI R225, R4, R2, RZ, 0x3 ;  /* 0x0000000204e17211 */ /* 0x000fe200078f18ff */
[----:B------:R-:W-:-:S03]  /*0890*/  IMAD.SHL.U32 R4, R11, 0x8, RZ ;  /* 0x000000080b047824 */ /* 0x000fc600078e00ff */
[C---:B------:R-:W-:Y:S01]  /*08a0*/  LOP3.LUT R5, R225.reuse, 0xfffffff8, RZ, 0xc0, !PT ;  /* 0xfffffff8e1057812 */ /* 0x040fe200078ec0ff */
[----:B------:R-:W-:Y:S01]  /*08b0*/  IMAD.SHL.U32 R225, R225, 0x40, RZ ;  /* 0x00000040e1e17824 */ /* 0x000fe200078e00ff */
[----:B------:R-:W-:-:S03]  /*08c0*/  LOP3.LUT R12, R4, 0x8, RZ, 0xc0, !PT ;  /* 0x00000008040c7812 */ /* 0x000fc600078ec0ff */
[----:B------:R-:W-:Y:S01]  /*08d0*/  IMAD.IADD R7, R2, 0x1, -R5 ;  /* 0x0000000102077824 */ /* 0x000fe200078e0a05 */
[----:B------:R-:W-:Y:S01]  /*08e0*/  LOP3.LUT R4, R12, 0x1e0, R6, 0xf8, !PT ;  /* 0x000001e00c047812 */ /* 0x000fe200078ef806 */
[----:B------:R-:W-:Y:S01]  /*08f0*/  IMAD.SHL.U32 R5, R2, 0x4, RZ ;  /* 0x0000000402057824 */ /* 0x000fe200078e00ff */
[----:B------:R-:W-:Y:S02]  /*0900*/  LEA.HI R2, R10, R3, RZ, 0x1 ;  /* 0x000000030a027211 */ /* 0x000fe400078f08ff */
[----:B------:R-:W-:Y:S02]  /*0910*/  LOP3.LUT R6, R8, 0xfffffffc, RZ, 0xc0, !PT ;  /* 0xfffffffc08067812 */ /* 0x000fe400078ec0ff */
[----:B------:R-:W-:Y:S02]  /*0920*/  LOP3.LUT R2, R2, 0x3ffffe, RZ, 0xc0, !PT ;  /* 0x003ffffe02027812 */ /* 0x000fe400078ec0ff */
[----:B------:R-:W-:Y:S01]  /*0930*/  LOP3.LUT R10, R4, 0x38, R5, 0x78, !PT ;  /* 0x00000038040a7812 */ /* 0x000fe200078e7805 */
[----:B------:R-:W-:Y:S01]  /*0940*/  IMAD.SHL.U32 R4, R9, 0x40, RZ ;  /* 0x0000004009047824 */ /* 0x000fe200078e00ff */
[----:B------:R-:W-:Y:S01]  /*0950*/  LOP3.LUT R225, R225, 0xfffffe00, RZ, 0xc0, !PT ;  /* 0xfffffe00e1e17812 */ /* 0x000fe200078ec0ff */
[----:B------:R-:W-:Y:S01]  /*0960*/  IMAD.IADD R6, R3, 0x1, -R6 ;  /* 0x0000000103067824 */ /* 0x000fe200078e0a06 */
[----:B------:R-:W-:Y:S01]  /*0970*/  LOP3.LUT P4, RZ, R7, 0x4, RZ, 0xc0, !PT ;  /* 0x0000000407ff7812 */ /* 0x000fe2000788c0ff */
[----:B------:R-:W-:Y:S01]  /*0980*/  IMAD.SHL.U32 R5, R9, 0x4, RZ ;  /* 0x0000000409057824 */ /* 0x000fe200078e00ff */
[----:B------:R-:W-:Y:S01]  /*0990*/  LOP3.LUT P3, RZ, R7, 0x2, RZ, 0xc0, !PT ;  /* 0x0000000207ff7812 */ /* 0x000fe2000786c0ff */
[C---:B------:R-:W-:Y:S01]  /*09a0*/  IMAD.IADD R233, R3.reuse, 0x1, -R2 ;  /* 0x0000000103e97824 */ /* 0x040fe200078e0a02 */
[----:B------:R-:W-:Y:S01]  /*09b0*/  LOP3.LUT R2, R4, 0x1c0, RZ, 0xc0, !PT ;  /* 0x000001c004027812 */ /* 0x000fe200078ec0ff */
[----:B------:R-:W-:Y:S01]  /*09c0*/  IMAD.SHL.U32 R3, R3, 0x8, RZ ;  /* 0x0000000803037824 */ /* 0x000fe200078e00ff */
[----:B------:R-:W-:Y:S01]  /*09d0*/  LOP3.LUT R9, R13, 0x18, R5, 0x78, !PT ;  /* 0x000000180d097812 */ /* 0x000fe200078e7805 */
[----:B------:R-:W-:Y:S01]  /*09e0*/  IMAD R233, R233, 0x200, R10 ;  /* 0x00000200e9e97824 */ /* 0x000fe200078e020a */
[----:B------:R-:W-:-:S02]  /*09f0*/  LOP3.LUT R4, R226, 0x8, R16, 0xf8, !PT ;  /* 0x00000008e2047812 */ /* 0x000fc400078ef810 */
[----:B------:R-:W-:Y:S02]  /*0a00*/  LOP3.LUT R5, R3, 0x38, RZ, 0xc0, !PT ;  /* 0x0000003803057812 */ /* 0x000fe400078ec0ff */
[----:B------:R-:W-:Y:S02]  /*0a10*/  SHF.R.U32.HI R3, RZ, 0x3, R2 ;  /* 0x00000003ff037819 */ /* 0x000fe40000011602 */
[----:B------:R-:W-:Y:S02]  /*0a20*/  SHF.R.U32.HI R226, RZ, 0x3, R226 ;  /* 0x00000003ffe27819 */ /* 0x000fe400000116e2 */
[----:B------:R-:W-:Y:S01]  /*0a30*/  LOP3.LUT R8, R3, R2, R5, 0x1e, !PT ;  /* 0x0000000203087212 */ /* 0x000fe200078e1e05 */
[----:B------:R-:W-:Y:S01]  /*0a40*/  IMAD.SHL.U32 R2, R7, 0x40, RZ ;  /* 0x0000004007027824 */ /* 0x000fe200078e00ff */
[----:B------:R-:W-:Y:S01]  /*0a50*/  LOP3.LUT R226, R4, 0x38, R226, 0x78, !PT ;  /* 0x0000003804e27812 */ /* 0x000fe200078e78e2 */
[----:B------:R-:W-:Y:S01]  /*0a60*/  IMAD.SHL.U32 R4, R14, 0x2, RZ ;  /* 0x000000020e047824 */ /* 0x000fe200078e00ff */
[----:B------:R-:W-:-:S02]  /*0a70*/  LEA R233, R233, 0x14000, 0x1 ;  /* 0x00014000e9e97811 */ /* 0x000fc400078e08ff */
[----:B------:R-:W-:Y:S01]  /*0a80*/  LOP3.LUT R2, R2, 0x1c0, RZ, 0xc0, !PT ;  /* 0x000001c002027812 */ /* 0x000fe200078ec0ff */
[----:B------:R-:W-:Y:S01]  /*0a90*/  IMAD R3, R6, 0x200, R4 ;  /* 0x0000020006037824 */ /* 0x000fe200078e0204 */
[----:B------:R-:W-:Y:S01]  /*0aa0*/  SEL R227, R227, 0xffffffc0, !P4 ;  /* 0xffffffc0e3e37807 */ /* 0x000fe20006000000 */
[----:B------:R-:W-:Y:S01]  /*0ab0*/  IMAD.IADD R8, R4, 0x1, R8 ;  /* 0x0000000104087824 */ /* 0x000fe200078e0208 */
[----:B------:R-:W-:Y:S01]  /*0ac0*/  IADD3 R234, R233, 0x20, RZ ;  /* 0x00000020e9ea7810 */ /* 0x000fe20007ffe0ff */
[----:B------:R-:W-:Y:S01]  /*0ad0*/  IMAD.IADD R9, R3, 0x1, R9 ;  /* 0x0000000103097824 */ /* 0x000fe200078e0209 */
[----:B------:R-:W-:Y:S01]  /*0ae0*/  SHF.R.U32.HI R3, RZ, 0x3, R2 ;  /* 0x00000003ff037819 */ /* 0x000fe20000011602 */
[----:B------:R-:W-:Y:S01]  /*0af0*/  IMAD R4, R11, 0x1000, R225 ;  /* 0x000010000b047824 */ /* 0x000fe200078e02e1 */
[----:B------:R-:W-:Y:S01]  /*0b00*/  @P6 IADD3 R234, R233, -0x20, RZ ;  /* 0xffffffe0e9ea6810 */ /* 0x000fe20007ffe0ff */
[----:B------:R-:W-:Y:S01]  /*0b10*/  IMAD.SHL.U32 R249, R9, 0x2, RZ ;  /* 0x0000000209f97824 */ /* 0x000fe200078e00ff */
[----:B------:R-:W-:-:S02]  /*0b20*/  LOP3.LUT R7, R3, R2, R12, 0x1e, !PT ;  /* 0x0000000203077212 */ /* 0x000fc400078e1e0c */
[----:B------:R-:W-:Y:S01]  /*0b30*/  LOP3.LUT R5, R3, R2, R5, 0x1e, !PT ;  /* 0x0000000203057212 */ /* 0x000fe200078e1e05 */
[----:B------:R-:W-:Y:S01]  /*0b40*/  IMAD.IADD R252, R249, 0x1, R251 ;  /* 0x00000001f9fc7824 */ /* 0x000fe200078e02fb */
[----:B------:R-:W-:Y:S02]  /*0b50*/  LOP3.LUT R3, R3, R15, R2, 0x1e, !PT ;  /* 0x0000000f03037212 */ /* 0x000fe400078e1e02 */
[----:B------:R-:W-:Y:S01]  /*0b60*/  SHF.R.S32.HI R2, RZ, 0x2, R17 ;  /* 0x00000002ff027819 */ /* 0x000fe20000011411 */
[----:B------:R-:W-:Y:S01]  /*0b70*/  IMAD.IADD R4, R4, 0x1, R5 ;  /* 0x0000000104047824 */ /* 0x000fe200078e0205 */
[C---:B------:R-:W-:Y:S02]  /*0b80*/  IADD3 R250, R249.reuse, 0x10, RZ ;  /* 0x00000010f9fa7810 */ /* 0x040fe40007ffe0ff */
[----:B------:R-:W-:Y:S01]  /*0b90*/  @P2 IADD3 R250, R249, -0x10, RZ ;  /* 0xfffffff0f9fa2810 */ /* 0x000fe20007ffe0ff */
[----:B------:R-:W-:Y:S01]  /*0ba0*/  IMAD R5, R6, 0x10, R2 ;  /* 0x0000001006057824 */ /* 0x000fe200078e0202 */
[----:B------:R-:W-:Y:S01]  /*0bb0*/  IADD3 R235, R234, 0x800, RZ ;  /* 0x00000800eaeb7810 */ /* 0x000fe20007ffe0ff */
[----:B------:R-:W-:Y:S01]  /*0bc0*/  IMAD R2, R6, 0x400, R225 ;  /* 0x0000040006027824 */ /* 0x000fe200078e02e1 */
[----:B------:R-:W-:Y:S01]  /*0bd0*/  LOP3.LUT R225, R3, R225, RZ, 0xfc, !PT ;  /* 0x000000e103e17212 */ /* 0x000fe200078efcff */
[----:B------:R-:W-:Y:S01]  /*0be0*/  IMAD.MOV.U32 R3, RZ, RZ, 0x20 ;  /* 0x00000020ff037424 */ /* 0x000fe200078e00ff */
[----:B------:R-:W-:Y:S01]  /*0bf0*/  STL [R1+0x10], R5 ;  /* 0x0000100501007387 */ /* 0x000fe20000100800 */
[----:B------:R-:W-:Y:S01]  /*0c00*/  IMAD.IADD R2, R2, 0x1, R7 ;  /* 0x0000000102027824 */ /* 0x000fe200078e0207 */
[----:B------:R-:W-:Y:S01]  /*0c10*/  LEA R225, R225, 0x10000, 0x1 ;  /* 0x00010000e1e17811 */ /* 0x000fe200078e08ff */
[----:B------:R-:W-:Y:S01]  /*0c20*/  IMAD.IADD R251, R251, 0x1, R250 ;  /* 0x00000001fbfb7824 */ /* 0x000fe200078e02fa */
[C---:B------:R-:W-:Y:S01]  /*0c30*/  SEL R0, R3.reuse, 0xffffffe0, !P5 ;  /* 0xffffffe003007807 */ /* 0x040fe20006800000 */
[----:B------:R-:W-:Y:S01]  /*0c40*/  IMAD.SHL.U32 R2, R2, 0x2, RZ ;  /* 0x0000000202027824 */ /* 0x000fe200078e00ff */
[----:B------:R-:W-:-:S02]  /*0c50*/  SEL R224, R3, 0xffffffe0, !P0 ;  /* 0xffffffe003e07807 */ /* 0x000fc40004000000 */
[----:B------:R-:W-:Y:S01]  /*0c60*/  SEL R3, R3, 0xffffffe0, !P3 ;  /* 0xffffffe003037807 */ /* 0x000fe20005800000 */
[----:B------:R-:W-:Y:S02]  /*0c70*/  IMAD.IADD R236, R0, 0x1, R236 ;  /* 0x0000000100ec7824 */ /* 0x000fe400078e02ec */
[----:B------:R-:W-:Y:S01]  /*0c80*/  IMAD.IADD R230, R229, 0x1, R0 ;  /* 0x00000001e5e67824 */ /* 0x000fe200078e0200 */
[----:B------:R-:W-:Y:S01]  /*0c90*/  LEA R0, R8, 0x10000, 0x1 ;  /* 0x0001000008007811 */ /* 0x000fe200078e08ff */
[----:B------:R-:W-:Y:S02]  /*0ca0*/  IMAD.IADD R3, R2, 0x1, R3 ;  /* 0x0000000102037824 */ /* 0x000fe400078e0203 */
[----:B------:R-:W-:Y:S02]  /*0cb0*/  IMAD R224, R226, 0x2, R224 ;  /* 0x00000002e2e07824 */ /* 0x000fe400078e02e0 */
[----:B------:R1:W-:Y:S01]  /*0cc0*/  STL [R1], R0 ;  /* 0x0000000001007387 */ /* 0x0003e20000100800 */
[----:B------:R-:W-:-:S02]  /*0cd0*/  IMAD.IADD R228, R2, 0x1, R227 ;  /* 0x0000000102e47824 */ /* 0x000fc400078e02e3 */
[----:B------:R-:W-:Y:S02]  /*0ce0*/  IMAD.IADD R232, R232, 0x1, R230 ;  /* 0x00000001e8e87824 */ /* 0x000fe400078e02e6 */
[----:B------:R-:W-:Y:S02]  /*0cf0*/  IMAD.SHL.U32 R226, R226, 0x2, RZ ;  /* 0x00000002e2e27824 */ /* 0x000fe400078e00ff */
[----:B------:R-:W-:Y:S02]  /*0d00*/  IMAD.IADD R227, R3, 0x1, R227 ;  /* 0x0000000103e37824 */ /* 0x000fe400078e02e3 */
[----:B-1--4-:R-:W-:Y:S02]  /*0d10*/  IMAD.SHL.U32 R0, R4, 0x2, RZ ;  /* 0x0000000204007824 */ /* 0x012fe400078e00ff */
.L_x_37:
[----:B------:R-:W-:Y:S02]  /*0d20*/  ULDC.64 UR6, c[0x0][0x240] ;  /* 0x0000900000067ab9 */ /* 0x000fe40000000a00 */
[----:B------:R-:W-:Y:S02]  /*0d30*/  UISETP.NE.U32.AND UP6, UPT, URZ, UR6, UPT ;  /* 0x000000063f00728c */ /* 0x000fe4000bfc5070 */
[----:B------:R-:W-:-:S02]  /*0d40*/  USHF.L.U32 UR13, UR33, 0x2, URZ ;  /* 0x00000002210d7899 */ /* 0x000fc4000800063f */
[----:B------:R-:W-:Y:S02]  /*0d50*/  USHF.R.S32.HI UR38, URZ, 0x1f, UR33 ;  /* 0x0000001f3f267899 */ /* 0x000fe40008011421 */
[----:B------:R-:W-:Y:S02]  /*0d60*/  UISETP.NE.AND.EX UP6, UPT, URZ, UR7, UPT, UP6 ;  /* 0x000000073f00728c */ /* 0x000fe4000bfc5360 */
[----:B------:R-:W-:Y:S02]  /*0d70*/  USHF.L.U64.HI UR12, UR33, 0x2, UR38 ;  /* 0x00000002210c7899 */ /* 0x000fe40008010226 */
[----:B------:R-:W-:Y:S02]  /*0d80*/  UIADD3 UR6, UP0, UR13, UR6, URZ ;  /* 0x000000060d067290 */ /* 0x000fe4000ff1e03f */
[----:B------:R-:W-:Y:S01]  /*0d90*/  PLOP3.LUT P0, PT, PT, PT, UP6, 0x80, 0x0 ;  /* 0x000000000000781c */ /* 0x000fe20003f0f068 */
[----:B------:R-:W-:Y:S02]  /*0da0*/  ULDC.64 UR10, c[0x0][0x250] ;  /* 0x00009400000a7ab9 */ /* 0x000fe40000000a00 */
[----:B------:R-:W-:Y:S01]  /*0db0*/  UIADD3.X UR7, UR12, UR7, URZ, UP0, !UPT ;  /* 0x000000070c077290 */ /* 0x000fe200087fe43f */
[----:B-12---:R-:W-:Y:S01]  /*0dc0*/  IMAD.U32 R4, RZ, RZ, UR6 ;  /* 0x00000006ff047e24 */ /* 0x006fe2000f8e00ff */
[----:B------:R-:W-:-:S02]  /*0dd0*/  UISETP.NE.U32.AND UP4, UPT, URZ, UR10, UPT ;  /* 0x0000000a3f00728c */ /* 0x000fc4000bf85070 */
[----:B------:R-:W-:Y:S02]  /*0de0*/  ULDC.U8 UR14, c[0x0][0x312] ;  /* 0x0000c480000e7ab9 */ /* 0x000fe40000000000 */
[----:B------:R-:W-:Y:S01]  /*0df0*/  IMAD.U32 R5, RZ, RZ, UR7 ;  /* 0x00000007ff057e24 */ /* 0x000fe2000f8e00ff */
[----:B------:R-:W-:Y:S02]  /*0e00*/  UISETP.NE.AND.EX UP4, UPT, URZ, UR11, UPT, UP4 ;  /* 0x0000000b3f00728c */ /* 0x000fe4000bf85340 */
[----:B------:R-:W-:Y:S02]  /*0e10*/  ULDC.64 UR8, c[0x0][0x248] ;  /* 0x0000920000087ab9 */ /* 0x000fe40000000a00 */
[----:B------:R1:W2:Y:S01]  /*0e20*/  @P0 LDG.E R9, [R4.64] ;  /* 0x0000000404090981 */ /* 0x0002a2000c1e1900 */
[----:B------:R-:W-:Y:S02]  /*0e30*/  UISETP.NE.AND UP5, UPT, UR14, URZ, UPT ;  /* 0x0000003f0e00728c */ /* 0x000fe4000bfa5270 */
[----:B------:R-:W-:Y:S01]  /*0e40*/  UISETP.EQ.U32.AND UP1, UPT, URZ, UR8, UPT ;  /* 0x000000083f00728c */ /* 0x000fe2000bf22070 */
[----:B---3--:R1:W3:Y:S03]  /*0e50*/  @P0 LDG.E R8, [R4.64+0x4] ;  /* 0x0000040404080981 */ /* 0x0082e6000c1e1900 */
[----:B------:R-:W-:-:S02]  /*0e60*/  @UP4 UIADD3 UR6, UP0, UR13, UR10, URZ ;  /* 0x0000000a0d064290 */ /* 0x000fc4000ff1e03f */
[----:B------:R-:W-:Y:S02]  /*0e70*/  UISETP.EQ.OR.EX UP1, UPT, URZ, UR9, !UP5, UP1 ;  /* 0x000000093f00728c */ /* 0x000fe4000ef22710 */
[----:B------:R-:W-:Y:S01]  /*0e80*/  @UP4 UIADD3.X UR7, UR12, UR11, URZ, UP0, !UPT ;  /* 0x0000000b0c074290 */ /* 0x000fe200087fe43f */
[----:B------:R-:W-:Y:S01]  /*0e90*/  PLOP3.LUT P1, PT, PT, PT, UP4, 0x80, 0x0 ;  /* 0x000000000000781c */ /* 0x000fe20003f2f048 */
[----:B------:R-:W-:Y:S02]  /*0ea0*/  UIADD3 UR8, UP0, UR13, UR8, URZ ;  /* 0x000000080d087290 */ /* 0x000fe4000ff1e03f */
[----:B------:R-:W-:Y:S02]  /*0eb0*/  PLOP3.LUT P2, PT, PT, PT, UP1, 0x80, 0x0 ;  /* 0x000000000000781c */ /* 0x000fe40003f4f018 */
[----:B------:R-:W-:Y:S01]  /*0ec0*/  UIADD3.X UR9, UR12, UR9, URZ, UP0, !UPT ;  /* 0x000000090c097290 */ /* 0x000fe200087fe43f */
[----:B------:R-:W-:Y:S01]  /*0ed0*/  MOV R6, UR6 ;  /* 0x0000000600067c02 */ /* 0x000fe20008000f00 */
[----:B------:R-:W-:-:S06]  /*0ee0*/  IMAD.U32 R7, RZ, RZ, UR7 ;  /* 0x00000007ff077e24 */ /* 0x000fcc000f8e00ff */
[----:B----45:R4:W5:Y:S01]  /*0ef0*/  @P1 LDG.E R6, [R6.64] ;  /* 0x0000000406061981 */ /* 0x030962000c1e1900 */
[----:B-1----:R-:W-:Y:S01]  /*0f00*/  IMAD.U32 R4, RZ, RZ, UR8 ;  /* 0x00000008ff047e24 */ /* 0x002fe2000f8e00ff */
[----:B------:R-:W-:-:S05]  /*0f10*/  MOV R5, UR9 ;  /* 0x0000000900057c02 */ /* 0x000fca0008000f00 */
[----:B----4-:R-:W4:Y:S01]  /*0f20*/  @!P2 LDG.E R7, [R4.64] ;  /* 0x000000040407a981 */ /* 0x010f22000c1e1900 */
[----:B------:R-:W-:Y:S02]  /*0f30*/  UMOV UR16, 0xffffffff ;  /* 0xffffffff00107882 */ /* 0x000fe40000000000 */
[----:B------:R-:W-:Y:S02]  /*0f40*/  UMOV UR17, URZ ;  /* 0x0000003f00117c82 */ /* 0x000fe40008000000 */
[----:B------:R-:W-:Y:S02]  /*0f50*/  UMOV UR24, 0xffffffff ;  /* 0xffffffff00187882 */ /* 0x000fe40000000000 */
[----:B------:R-:W-:Y:S01]  /*0f60*/  ULDC UR8, c[0x0][0x218] ;  /* 0x0000860000087ab9 */ /* 0x000fe20000000800 */
[----:B--2---:R-:W1:Y:S08]  /*0f70*/  @P0 R2UR UR16, R9 ;  /* 0x00000000091003c2 */ /* 0x004e7000000e0000 */
[----:B---3--:R-:W1:Y:S01]  /*0f80*/  @P0 R2UR UR6, R8 ;  /* 0x00000000080603c2 */ /* 0x008e6200000e0000 */
[----:B------:R-:W-:-:S04]  /*0f90*/  ISETP.NE.U32.AND P0, PT, RZ, c[0x0][0x248], PT ;  /* 0x00009200ff007a0c */ /* 0x000fc80003f05070 */
[----:B------:R-:W-:-:S03]  /*0fa0*/  ISETP.NE.AND.EX P0, PT, RZ, c[0x0][0x24c], PT, P0 ;  /* 0x00009300ff007a0c */ /* 0x000fc60003f05300 */
[----:B-----5:R2:W3:Y:S01]  /*0fb0*/  @P1 R2UR UR17, R6 ;  /* 0x00000000061113c2 */ /* 0x0204e200000e0000 */
[----:B-1----:R-:W-:-:S07]  /*0fc0*/  @UP6 UIADD3 UR28, UR6, -UR16, URZ ;  /* 0x80000010061c6290 */ /* 0x002fce000fffe03f */
[----:B------:R-:W-:Y:S01]  /*0fd0*/  @!UP6 ULDC UR28, c[0x0][0x214] ;  /* 0x00008500001ceab9 */ /* 0x000fe20000000800 */
[----:B----4-:R2:W1:Y:S01]  /*0fe0*/  @!P2 R2UR UR24, R7 ;  /* 0x000000000718a3c2 */ /* 0x01046200000e0000 */
[----:B------:R-:W-:Y:S05]  /*0ff0*/  @!P0 BRA `(.L_x_5) ;  /* 0x0000007000008947 */ /* 0x000fea0003800000 */
[----:B---3--:R-:W-:-:S13]  /*1000*/  PLOP3.LUT P0, PT, PT, PT, UP5, 0x80, 0x0 ;  /* 0x000000000000781c */ /* 0x008fda0003f0f058 */
[----:B--2---:R-:W2:Y:S04]  /*1010*/  @P0 LDG.E R6, [R4.64+0x4] ;  /* 0x0000040404060981 */ /* 0x004ea8000c1e1900 */
[----:B------:R-:W3:Y:S01]  /*1020*/  @!P0 LDG.E R4, [R4.64] ;  /* 0x0000000404048981 */ /* 0x000ee2000c1e1900 */
[----:B--2---:R-:W2:Y:S02]  /*1030*/  @P0 R2UR UR6, R6 ;  /* 0x00000000060603c2 */ /* 0x004ea400000e0000 */
[----:B-12---:R-:W-:-:S11]  /*1040*/  @UP5 UIADD3 UR8, UR6, -UR24, URZ ;  /* 0x8000001806085290 */ /* 0x006fd6000fffe03f */
[----:B---3--:R1:W2:Y:S01]  /*1050*/  @!P0 R2UR UR8, R4 ;  /* 0x00000000040883c2 */ /* 0x0082a200000e0000 */
[----:B------:R-:W-:-:S07]  /*1060*/  DEPBAR.LE SB1, 0x0, {2} ;  /* 0x000090040000791a */ /* 0x000fce0000000000 */
.L_x_5:
[----:B---3--:R-:W-:Y:S02]  /*1070*/  ULDC.64 UR6, c[0x0][0x258] ;  /* 0x0000960000067ab9 */ /* 0x008fe40000000a00 */
[----:B------:R-:W-:-:S04]  /*1080*/  UISETP.NE.U32.AND UP1, UPT, URZ, UR6, UPT ;  /* 0x000000063f00728c */ /* 0x000fc8000bf25070 */
[----:B------:R-:W-:-:S06]  /*1090*/  UISETP.NE.AND.EX UP1, UPT, URZ, UR7, UPT, UP1 ;  /* 0x000000073f00728c */ /* 0x000fcc000bf25310 */
[----:B------:R-:W-:-:S05]  /*10a0*/  PLOP3.LUT P0, PT, PT, PT, UP1, 0x80, 0x0 ;  /* 0x000000000000781c */ /* 0x000fca0003f0f018 */
[----:B------:R-:W-:-:S04]  /*10b0*/  @UP1 UIADD3 UR6, UP0, UR13, UR6, URZ ;  /* 0x000000060d061290 */ /* 0x000fc8000ff1e03f */
[----:B------:R-:W-:Y:S02]  /*10c0*/  @UP1 UIADD3.X UR7, UR12, UR7, URZ, UP0, !UPT ;  /* 0x000000070c071290 */ /* 0x000fe400087fe43f */
[----:B------:R-:W-:-:S04]  /*10d0*/  IMAD.U32 R4, RZ, RZ, UR6 ;  /* 0x00000006ff047e24 */ /* 0x000fc8000f8e00ff */
[----:B------:R-:W-:Y:S01]  /*10e0*/  IMAD.U32 R5, RZ, RZ, UR7 ;  /* 0x00000007ff057e24 */ /* 0x000fe2000f8e00ff */
[----:B------:R-:W-:-:S04]  /*10f0*/  ULDC.64 UR6, c[0x0][0x268] ;  /* 0x00009a0000067ab9 */ /* 0x000fc80000000a00 */
[----:B------:R-:W3:Y:S01]  /*1100*/  @P0 LDG.E R4, [R4.64] ;  /* 0x0000000404040981 */ /* 0x000ee2000c1e1900 */
[----:B------:R-:W-:Y:S02]  /*1110*/  @!UP1 UISETP.NE.U32.AND UP0, UPT, URZ, UR6, UPT ;  /* 0x000000063f00928c */ /* 0x000fe4000bf05070 */
[----:B------:R-:W-:Y:S02]  /*1120*/  ULDC UR9, c[0x0][0x21c] ;  /* 0x0000870000097ab9 */ /* 0x000fe40000000800 */
[----:B------:R-:W-:Y:S02]  /*1130*/  @!UP1 UISETP.NE.AND.EX UP0, UPT, URZ, UR7, UPT, UP0 ;  /* 0x000000073f00928c */ /* 0x000fe4000bf05300 */
[----:B------:R-:W-:Y:S02]  /*1140*/  USHF.L.U32 UR23, UR18, 0x5, URZ ;  /* 0x0000000512177899 */ /* 0x000fe4000800063f */
[----:B------:R-:W-:Y:S01]  /*1150*/  @!UP1 USEL UR6, URZ, UR9, !UP0 ;  /* 0x000000093f069287 */ /* 0x000fe2000c000000 */
[----:B---3--:R-:W3:Y:S02]  /*1160*/  @P0 R2UR UR13, R4 ;  /* 0x00000000040d03c2 */ /* 0x008ee400000e0000 */
[----:B---3--:R-:W-:-:S02]  /*1170*/  @UP1 UIADD3 UR13, UR13, -UR17, URZ ;  /* 0x800000110d0d1290 */ /* 0x008fc4000fffe03f */
[----:B------:R-:W-:-:S04]  /*1180*/  @!UP1 UIADD3 UR13, UR6, UR8, -UR17 ;  /* 0x00000008060d9290 */ /* 0x000fc8000fffe811 */
[----:B------:R-:W-:-:S06]  /*1190*/  UISETP.GT.AND UP0, UPT, UR13, UR23, UPT ;  /* 0x000000170d00728c */ /* 0x000fcc000bf04270 */
[----:B------:R-:W-:-:S13]  /*11a0*/  PLOP3.LUT P0, PT, PT, PT, UP0, 0x80, 0x0 ;  /* 0x000000000000781c */ /* 0x000fda0003f0f008 */
[----:B------:R-:W-:Y:S05]  /*11b0*/  @!P0 BRA `(.L_x_6) ;  /* 0x000065a000008947 */ /* 0x000fea0003800000 */
[----:B-1----:R-:W-:Y:S02]  /*11c0*/  UISETP.NE.AND UP0, UPT, UR24, -0x1, UPT ;  /* 0xffffffff1800788c */ /* 0x002fe4000bf05270 */
[----:B------:R-:W-:Y:S02]  /*11d0*/  ULDC.64 UR6, c[0x0][0x190] ;  /* 0x0000640000067ab9 */ /* 0x000fe40000000a00 */
[----:B------:R-:W-:Y:S02]  /*11e0*/  UIMAD.WIDE.U32 UR8, UR16, UR6, URZ ;  /* 0x00000006100872a5 */ /* 0x000fe4000f8e003f */
[----:B------:R-:W-:Y:S01]  /*11f0*/  UIADD3 UR6, UR28, 0x3f, URZ ;  /* 0x0000003f1c067890 */ /* 0x000fe2000fffe03f */
[----:B------:R-:W-:Y:S01]  /*1200*/  PLOP3.LUT P0, PT, PT, PT, UP0, 0x80, 0x0 ;  /* 0x000000000000781c */ /* 0x000fe20003f0f008 */
[----:B------:R-:W-:Y:S02]  /*1210*/  UIMAD UR22, UR16, UR7, URZ ;  /* 0x00000007101672a4 */ /* 0x000fe4000f8e023f */
[----:B------:R-:W-:-:S02]  /*1220*/  USHF.R.S32.HI UR7, URZ, 0x1f, UR6 ;  /* 0x0000001f3f077899 */ /* 0x000fc40008011406 */
[----:B------:R-:W-:Y:S02]  /*1230*/  @UP0 UIADD3 UR12, UR17, UR24, URZ ;  /* 0x00000018110c0290 */ /* 0x000fe4000fffe03f */
[----:B------:R-:W-:Y:S02]  /*1240*/  ULDC.64 UR20, c[0x0][0x198] ;  /* 0x0000660000147ab9 */ /* 0x000fe40000000a00 */
[----:B------:R-:W-:Y:S02]  /*1250*/  ULEA.HI UR35, UR7, UR6, URZ, 0x6 ;  /* 0x0000000607237291 */ /* 0x000fe4000f8f303f */
[----:B------:R-:W-:Y:S02]  /*1260*/  @UP0 UIMAD.WIDE.U32 UR6, UR12, UR20, URZ ;  /* 0x000000140c0602a5 */ /* 0x000fe4000f8e003f */
[----:B------:R-:W-:Y:S02]  /*1270*/  UISETP.NE.AND UP1, UPT, UR16, -0x1, UPT ;  /* 0xffffffff1000788c */ /* 0x000fe4000bf25270 */
[----:B------:R-:W-:-:S02]  /*1280*/  ULDC.64 UR14, c[0x0][0x178] ;  /* 0x00005e00000e7ab9 */ /* 0x000fc40000000a00 */
[----:B------:R-:W-:Y:S02]  /*1290*/  UIMAD UR19, UR38, UR14, URZ ;  /* 0x0000000e261372a4 */ /* 0x000fe4000f8e023f */
[----:B------:R-:W-:Y:S02]  /*12a0*/  @UP0 UIMAD UR32, UR12, UR21, UR7 ;  /* 0x000000150c2002a4 */ /* 0x000fe4000f8e0207 */
[----:B------:R-:W-:Y:S02]  /*12b0*/  ULOP3.LUT UR7, UR35, 0xffffffc0, URZ, 0xc0, !UPT ;  /* 0xffffffc023077892 */ /* 0x000fe4000f8ec03f */
[----:B------:R-:W-:Y:S02]  /*12c0*/  UIMAD.WIDE.U32 UR10, UR33, UR14, URZ ;  /* 0x0000000e210a72a5 */ /* 0x000fe4000f8e003f */
[----:B------:R-:W-:Y:S02]  /*12d0*/  UIMAD UR15, UR33, UR15, UR19 ;  /* 0x0000000f210f72a4 */ /* 0x000fe4000f8e0213 */
[----:B------:R-:W-:-:S02]  /*12e0*/  UIADD3 UR20, UR7, -0x40, URZ ;  /* 0xffffffc007147890 */ /* 0x000fc4000fffe03f */
[----:B------:R-:W-:Y:S02]  /*12f0*/  UIADD3 UR26, UR11, UR15, URZ ;  /* 0x0000000f0b1a7290 */ /* 0x000fe4000fffe03f */
[----:B------:R-:W-:Y:S02]  /*1300*/  USEL UR29, UR10, UR8, !UP1 ;  /* 0x000000080a1d7287 */ /* 0x000fe4000c800000 */
[----:B------:R-:W-:Y:S02]  /*1310*/  @UP1 UIADD3 UR26, UR9, UR22, URZ ;  /* 0x00000016091a1290 */ /* 0x000fe4000fffe03f */
[----:B------:R-:W-:Y:S02]  /*1320*/  USHF.R.S32.HI UR30, URZ, 0x1f, UR20 ;  /* 0x0000001f3f1e7899 */ /* 0x000fe40008011414 */
[----:B------:R-:W-:Y:S01]  /*1330*/  @UP0 UMOV UR31, UR6 ;  /* 0x00000006001f0c82 */ /* 0x000fe20008000000 */
[----:B------:R-:W-:Y:S05]  /*1340*/  @P0 BRA `(.L_x_7) ;  /* 0x000000c000000947 */ /* 0x000fea0003800000 */
[----:B------:R-:W-:Y:S02]  /*1350*/  USHF.R.S32.HI UR6, URZ, 0x1f, UR17 ;  /* 0x0000001f3f067899 */ /* 0x000fe40008011411 */
[----:B------:R-:W-:-:S02]  /*1360*/  ULDC.64 UR8, c[0x0][0x198] ;  /* 0x0000660000087ab9 */ /* 0x000fc40000000a00 */
[----:B------:R-:W-:Y:S02]  /*1370*/  UIMAD UR10, UR6, UR8, URZ ;  /* 0x00000008060a72a4 */ /* 0x000fe4000f8e023f */
[----:B------:R-:W-:Y:S02]  /*1380*/  UIMAD.WIDE.U32 UR6, UR17, UR8, URZ ;  /* 0x00000008110672a5 */ /* 0x000fe4000f8e003f */
[----:B------:R-:W-:-:S03]  /*1390*/  UIMAD UR9, UR17, UR9, UR10 ;  /* 0x00000009110972a4 */ /* 0x000fc6000f8e020a */
[----:B------:R-:W-:Y:S02]  /*13a0*/  ULDC.64 UR10, c[0x0][0x180] ;  /* 0x00006000000a7ab9 */ /* 0x000fe40000000a00 */
[----:B------:R-:W-:Y:S02]  /*13b0*/  UIADD3 UR7, UR7, UR9, URZ ;  /* 0x0000000907077290 */ /* 0x000fe4000fffe03f */
[----:B------:R-:W-:Y:S02]  /*13c0*/  UIMAD UR8, UR38, UR10, URZ ;  /* 0x0000000a260872a4 */ /* 0x000fe4000f8e023f */
[----:B------:R-:W-:Y:S02]  /*13d0*/  UIMAD.WIDE.U32 UR6, UR33, UR10, UR6 ;  /* 0x0000000a210672a5 */ /* 0x000fe4000f8e0006 */
[----:B------:R-:W-:-:S04]  /*13e0*/  UIMAD UR8, UR33, UR11, UR8 ;  /* 0x0000000b210872a4 */ /* 0x000fc8000f8e0208 */
[----:B------:R-:W-:Y:S02]  /*13f0*/  UIADD3 UR32, UR7, UR8, URZ ;  /* 0x0000000807207290 */ /* 0x000fe4000fffe03f */
[----:B------:R-:W-:Y:S02]  /*1400*/  UMOV UR31, UR6 ;  /* 0x00000006001f7c82 */ /* 0x000fe40008000000 */
.L_x_7:
[----:B------:R-:W-:Y:S02]  /*1410*/  @UP0 UIADD3 UR8, UR17, UR24, URZ ;  /* 0x0000001811080290 */ /* 0x000fe4000fffe03f */
[----:B------:R-:W-:Y:S02]  /*1420*/  ULDC.64 UR10, c[0x0][0x1a0] ;  /* 0x00006800000a7ab9 */ /* 0x000fe40000000a00 */
[----:B------:R-:W-:-:S04]  /*1430*/  @UP0 UIMAD.WIDE.U32 UR6, UR8, UR10, URZ ;  /* 0x0000000a080602a5 */ /* 0x000fc8000f8e003f */
[----:B------:R-:W-:-:S03]  /*1440*/  @UP0 UIMAD UR27, UR8, UR11, UR7 ;  /* 0x0000000b081b02a4 */ /* 0x000fc6000f8e0207 */
[----:B------:R-:W-:Y:S01]  /*1450*/  @UP0 UMOV UR25, UR6 ;  /* 0x0000000600190c82 */ /* 0x000fe20008000000 */
[----:B------:R-:W-:Y:S05]  /*1460*/  @P0 BRA `(.L_x_8) ;  /* 0x000000c000000947 */ /* 0x000fea0003800000 */
[----:B------:R-:W-:Y:S02]  /*1470*/  USHF.R.S32.HI UR6, URZ, 0x1f, UR17 ;  /* 0x0000001f3f067899 */ /* 0x000fe40008011411 */
[----:B------:R-:W-:Y:S02]  /*1480*/  ULDC.64 UR8, c[0x0][0x1a0] ;  /* 0x0000680000087ab9 */ /* 0x000fe40000000a00 */
        /* <DEDUP_REMOVED lines=10> */
.L_x_8:
[----:B------:R-:W-:Y:S01]  /*1530*/  IABS R8, c[0x0][0x1c8] ;  /* 0x0000720000087a13 */ /* 0x000fe20000000000 */
[----:B------:R-:W-:Y:S01]  /*1540*/  ULDC.64 UR8, c[0x0][0x370] ;  /* 0x0000dc0000087ab9 */ /* 0x000fe20000000a00 */
[----:B--2---:R-:W-:Y:S01]  /*1550*/  IABS R7, UR34 ;  /* 0x0000002200077c13 */ /* 0x004fe20008000000 */
[----:B------:R-:W-:Y:S01]  /*1560*/  @UP1 UIMAD.WIDE.U32 UR6, UR16, UR8, URZ ;  /* 0x00000008100612a5 */ /* 0x000fe2000f8e003f */
[----:B------:R-:W1:Y:S01]  /*1570*/  I2F.RP R4, R8 ;  /* 0x0000000800047306 */ /* 0x000e620000209400 */
[----:B------:R-:W-:Y:S01]  /*1580*/  ULDC UR10, c[0x0][0x224] ;  /* 0x00008900000a7ab9 */ /* 0x000fe20000000800 */
[----:B------:R-:W-:Y:S01]  /*1590*/  ISETP.LE.AND P1, PT, RZ, UR54, PT ;  /* 0x00000036ff007c0c */ /* 0x000fe2000bf23270 */
[----:B------:R-:W-:-:S03]  /*15a0*/  @UP1 UIMAD UR21, UR16, UR9, UR7 ;  /* 0x00000009101512a4 */ /* 0x000fc6000f8e0207 */
[----:B------:R-:W-:Y:S02]  /*15b0*/  @UP1 UMOV UR19, UR6 ;  /* 0x0000000600131c82 */ /* 0x000fe40008000000 */
[----:B------:R-:W-:Y:S02]  /*15c0*/  ULDC.64 UR6, c[0x0][0x368] ;  /* 0x0000da0000067ab9 */ /* 0x000fe40000000a00 */
[----:B------:R-:W-:-:S04]  /*15d0*/  @!UP1 UIMAD UR8, UR38, UR6, URZ ;  /* 0x00000006260892a4 */ /* 0x000fc8000f8e023f */
[----:B------:R-:W-:Y:S01]  /*15e0*/  @!UP1 UIMAD UR8, UR33, UR7, UR8 ;  /* 0x00000007210892a4 */ /* 0x000fe2000f8e0208 */
[----:B-1----:R-:W1:Y:S01]  /*15f0*/  MUFU.RCP R4, R4 ;  /* 0x0000000400047308 */ /* 0x002e620000001000 */
[----:B------:R-:W-:-:S04]  /*1600*/  @!UP1 UIMAD.WIDE.U32 UR6, UR33, UR6, URZ ;  /* 0x00000006210692a5 */ /* 0x000fc8000f8e003f */
[----:B------:R-:W-:Y:S02]  /*1610*/  @!UP1 UIADD3 UR21, UR7, UR8, URZ ;  /* 0x0000000807159290 */ /* 0x000fe4000fffe03f */
[----:B------:R-:W-:Y:S02]  /*1620*/  UIMAD UR8, UR37, UR16, URZ ;  /* 0x00000010250872a4 */ /* 0x000fe4000f8e023f */
[----:B------:R-:W-:Y:S02]  /*1630*/  @!UP1 UMOV UR19, UR6 ;  /* 0x0000000600139c82 */ /* 0x000fe40008000000 */
[----:B------:R-:W-:Y:S02]  /*1640*/  UIMAD UR6, UR38, UR10, UR50 ;  /* 0x0000000a260672a4 */ /* 0x000fe4000f8e0232 */
[----:B------:R-:W-:Y:S02]  /*1650*/  USHF.L.U32 UR10, UR33, 0x7, URZ ;  /* 0x00000007210a7899 */ /* 0x000fe4000800063f */
[----:B------:R-:W-:Y:S01]  /*1660*/  UIADD3 UR6, UR43, UR6, URZ ;  /* 0x000000062b067290 */ /* 0x000fe2000fffe03f */
[----:B-1----:R-:W-:-:S03]  /*1670*/  IADD3 R4, R4, 0xffffffe, RZ ;  /* 0x0ffffffe04047810 */ /* 0x002fc60007ffe0ff */
[----:B------:R-:W-:Y:S01]  /*1680*/  UIMAD UR6, UR36, UR6, UR49 ;  /* 0x00000006240672a4 */ /* 0x000fe2000f8e0231 */
[----:B------:R-:W1:Y:S03]  /*1690*/  F2I.FTZ.U32.TRUNC.NTZ R5, R4 ;  /* 0x0000000400057305 */ /* 0x000e66000021f000 */
[----:B------:R-:W-:Y:S02]  /*16a0*/  UIADD3 UR15, UR41, UR6, URZ ;  /* 0x00000006290f7290 */ /* 0x000fe4000fffe03f */
[----:B------:R-:W-:-:S04]  /*16b0*/  UIMAD.WIDE.U32 UR6, UR36, UR16, URZ ;  /* 0x00000010240672a5 */ /* 0x000fc8000f8e003f */
[----:B------:R-:W-:Y:S02]  /*16c0*/  @UP1 UIADD3 UR15, UR7, UR8, URZ ;  /* 0x00000008070f1290 */ /* 0x000fe4000fffe03f */
[----:B------:R-:W-:Y:S02]  /*16d0*/  USEL UR22, UR40, UR6, !UP1 ;  /* 0x0000000628167287 */ /* 0x000fe4000c800000 */
[----:B------:R-:W-:Y:S02]  /*16e0*/  ULDC.64 UR8, c[0x0][0x3d8] ;  /* 0x0000f60000087ab9 */ /* 0x000fe40000000a00 */
[----:B------:R-:W-:Y:S01]  /*16f0*/  UIMAD.WIDE.U32 UR6, UR60, UR8, URZ ;  /* 0x000000083c0672a5 */ /* 0x000fe2000f8e003f */
[----:B-1----:R-:W-:-:S03]  /*1700*/  IMAD.MOV R4, RZ, RZ, -R5 ;  /* 0x000000ffff047224 */ /* 0x002fc600078e0a05 */
[----:B------:R-:W-:Y:S01]  /*1710*/  USEL UR12, UR6, URZ, UP3 ;  /* 0x0000003f060c7287 */ /* 0x000fe20009800000 */
[----:B------:R-:W-:Y:S01]  /*1720*/  IMAD R6, R4, R8, RZ ;  /* 0x0000000804067224 */ /* 0x000fe200078e02ff */
[----:B------:R-:W-:Y:S01]  /*1730*/  USHF.L.U64.HI UR6, UR33, 0x7, UR38 ;  /* 0x0000000721067899 */ /* 0x000fe20008010226 */
[----:B------:R-:W-:Y:S01]  /*1740*/  IMAD.MOV.U32 R4, RZ, RZ, RZ ;  /* 0x000000ffff047224 */ /* 0x000fe200078e00ff */
[----:B------:R-:W-:Y:S02]  /*1750*/  UIMAD UR9, UR60, UR9, UR7 ;  /* 0x000000093c0972a4 */ /* 0x000fe4000f8e0207 */
[----:B------:R-:W-:Y:S01]  /*1760*/  USEL UR7, UR6, URZ, UP6 ;  /* 0x0000003f06077287 */ /* 0x000fe2000b000000 */
[----:B------:R-:W-:Y:S01]  /*1770*/  IMAD.HI.U32 R4, R5, R6, R4 ;  /* 0x0000000605047227 */ /* 0x000fe200078e0004 */
[----:B------:R-:W-:Y:S02]  /*1780*/  USEL UR6, UR10, URZ, UP6 ;  /* 0x0000003f0a067287 */ /* 0x000fe4000b000000 */
[----:B------:R-:W-:Y:S01]  /*1790*/  USEL UR11, UR9, URZ, UP3 ;  /* 0x0000003f090b7287 */ /* 0x000fe20009800000 */
[----:B------:R-:W-:Y:S01]  /*17a0*/  IMAD.MOV.U32 R5, RZ, RZ, R7 ;  /* 0x000000ffff057224 */ /* 0x000fe200078e0007 */
[----:B------:R-:W-:-:S02]  /*17b0*/  UIADD3 UR6, UP0, UR20, UR6, URZ ;  /* 0x0000000614067290 */ /* 0x000fc4000ff1e03f */
[----:B------:R-:W-:Y:S01]  /*17c0*/  ULDC UR10, c[0x0][0x234] ;  /* 0x00008d00000a7ab9 */ /* 0x000fe20000000800 */
[----:B------:R-:W-:Y:S01]  /*17d0*/  IMAD.HI.U32 R4, R4, R5, RZ ;  /* 0x0000000504047227 */ /* 0x000fe200078e00ff */
[----:B------:R-:W-:Y:S02]  /*17e0*/  UIADD3.X UR8, UR30, UR7, URZ, UP0, !UPT ;  /* 0x000000071e087290 */ /* 0x000fe400087fe43f */
[----:B------:R-:W-:Y:S01]  /*17f0*/  UIMAD UR7, UR37, UR6, URZ ;  /* 0x00000006250772a4 */ /* 0x000fe2000f8e023f */
[----:B------:R-:W-:-:S03]  /*1800*/  IMAD.MOV R6, RZ, RZ, -R4 ;  /* 0x000000ffff067224 */ /* 0x000fc600078e0a04 */
[----:B------:R-:W-:Y:S01]  /*1810*/  UIMAD UR8, UR36, UR8, UR7 ;  /* 0x00000008240872a4 */ /* 0x000fe2000f8e0207 */
[----:B------:R-:W-:Y:S01]  /*1820*/  IMAD R5, R8, R6, R5 ;  /* 0x0000000608057224 */ /* 0x000fe200078e0205 */
[----:B------:R-:W-:-:S04]  /*1830*/  @UP2 USEL UR7, UR52, UR16, !UP1 ;  /* 0x0000001034072287 */ /* 0x000fc8000c800000 */
[----:B------:R-:W-:Y:S01]  /*1840*/  ISETP.GT.U32.AND P0, PT, R8, R5, PT ;  /* 0x000000050800720c */ /* 0x000fe20003f04070 */
[----:B------:R-:W-:Y:S02]  /*1850*/  @UP2 UIMAD UR14, UR34, UR10, UR7 ;  /* 0x0000000a220e22a4 */ /* 0x000fe4000f8e0207 */
[----:B------:R-:W-:-:S04]  /*1860*/  UIMAD.WIDE.U32 UR6, UR36, UR6, URZ ;  /* 0x00000006240672a5 */ /* 0x000fc8000f8e003f */
[----:B------:R-:W-:Y:S02]  /*1870*/  UIADD3 UR9, UR7, UR8, URZ ;  /* 0x0000000807097290 */ /* 0x000fe4000fffe03f */
[----:B------:R-:W-:-:S04]  /*1880*/  @!UP2 UMOV UR14, UR47 ;  /* 0x0000002f000eac82 */ /* 0x000fc80008000000 */
[----:B------:R-:W-:Y:S01]  /*1890*/  @!P0 IMAD.IADD R5, R5, 0x1, -R8 ;  /* 0x0000000105058824 */ /* 0x000fe200078e0a08 */
[----:B------:R-:W-:Y:S02]  /*18a0*/  @!P0 IADD3 R4, R4, 0x1, RZ ;  /* 0x0000000104048810 */ /* 0x000fe40007ffe0ff */
[----:B------:R-:W-:Y:S02]  /*18b0*/  PLOP3.LUT P0, PT, PT, PT, UP2, 0x80, 0x0 ;  /* 0x000000000000781c */ /* 0x000fe40003f0f028 */
[----:B------:R-:W-:-:S13]  /*18c0*/  ISETP.GE.U32.AND P2, PT, R5, R8, PT ;  /* 0x000000080500720c */ /* 0x000fda0003f46070 */
[----:B------:R-:W-:Y:S02]  /*18d0*/  @P2 IADD3 R4, R4, 0x1, RZ ;  /* 0x0000000104042810 */ /* 0x000fe40007ffe0ff */
[----:B------:R-:W-:-:S03]  /*18e0*/  ISETP.NE.AND P2, PT, RZ, c[0x0][0x1c8], PT ;  /* 0x00007200ff007a0c */ /* 0x000fc60003f45270 */
[----:B------:R-:W-:-:S04]  /*18f0*/  IMAD.MOV.U32 R18, RZ, RZ, R4 ;  /* 0x000000ffff127224 */ /* 0x000fc800078e0004 */
[----:B------:R-:W-:-:S06]  /*1900*/  @!P1 IMAD.MOV R18, RZ, RZ, -R18 ;  /* 0x000000ffff129224 */ /* 0x000fcc00078e0a12 */
[----:B------:R-:W-:-:S04]  /*1910*/  @!P2 LOP3.LUT R18, RZ, c[0x0][0x1c8], RZ, 0x33, !PT ;  /* 0x00007200ff12aa12 */ /* 0x000fc800078e33ff */
[----:B------:R-:W-:Y:S01]  /*1920*/  SHF.R.S32.HI R26, RZ, 0x1f, R18 ;  /* 0x0000001fff1a7819 */ /* 0x000fe20000011412 */
[----:B------:R-:W-:Y:S05]  /*1930*/  @!P0 BRA `(.L_x_9) ;  /* 0x0000005000008947 */ /* 0x000fea0003800000 */
[----:B------:R-:W-:Y:S02]  /*1940*/  ULDC UR8, c[0x0][0x224] ;  /* 0x0000890000087ab9 */ /* 0x000fe40000000800 */
[----:B------:R-:W-:-:S04]  /*1950*/  @!UP1 UIMAD UR16, UR33, UR8, URZ ;  /* 0x00000008211092a4 */ /* 0x000fc8000f8e023f */
[----:B------:R-:W-:-:S04]  /*1960*/  ULEA UR8, UR33, UR16, 0x7 ;  /* 0x0000001021087291 */ /* 0x000fc8000f8e383f */
[----:B------:R-:W-:Y:S01]  /*1970*/  UIMAD UR10, UR53, UR34, UR8 ;  /* 0x00000022350a72a4 */ /* 0x000fe2000f8e0208 */
[----:B------:R-:W-:Y:S05]  /*1980*/  BRA `(.L_x_10) ;  /* 0x0000001000007947 */ /* 0x000fea0003800000 */
.L_x_9:
[----:B------:R-:W-:Y:S02]  /*1990*/  UMOV UR10, UR48 ;  /* 0x00000030000a7c82 */ /* 0x000fe40008000000 */
.L_x_10:
[----:B------:R-:W1:Y:S01]  /*19a0*/  S2R R30, SR_TID.X ;  /* 0x00000000001e7919 */ /* 0x000e620000002100 */
[--C-:B------:R-:W-:Y:S01]  /*19b0*/  SHF.R.S32.HI R29, RZ, 0x1f, R240.reuse ;  /* 0x0000001fff1d7819 */ /* 0x100fe200000114f0 */
[----:B------:R-:W-:Y:S01]  /*19c0*/  IMAD.U32 R6, RZ, RZ, UR20 ;  /* 0x00000014ff067e24 */ /* 0x000fe2000f8e00ff */
[----:B------:R-:W-:Y:S01]  /*19d0*/  UIADD3 UR6, UP5, UP4, UR6, UR39, UR45 ;  /* 0x0000002706067290 */ /* 0x000fe2000fcbe02d */
[----:B------:R-:W2:Y:S01]  /*19e0*/  S2R R31, SR_TID.X ;  /* 0x00000000001f7919 */ /* 0x000ea20000002100 */
[C---:B------:R-:W-:Y:S01]  /*19f0*/  IADD3 R33, R240.reuse, 0x40, RZ ;  /* 0x00000040f0217810 */ /* 0x040fe20007ffe0ff */
[----:B------:R-:W-:Y:S01]  /*1a00*/  IMAD.MOV.U32 R28, RZ, RZ, R240 ;  /* 0x000000ffff1c7224 */ /* 0x000fe200078e00f0 */
[----:B------:R-:W-:Y:S01]  /*1a10*/  UIADD3 UR12, UP1, UP0, UR12, UR6, UR22 ;  /* 0x000000060c0c7290 */ /* 0x000fe2000f83e016 */
[----:B------:R-:W3:Y:S01]  /*1a20*/  S2R R8, SR_TID.X ;  /* 0x0000000000087919 */ /* 0x000ee20000002100 */
[----:B------:R-:W-:Y:S01]  /*1a30*/  ISETP.GE.AND P1, PT, R33, c[0x0][0x220], PT ;  /* 0x0000880021007a0c */ /* 0x000fe20003f26270 */
[----:B------:R-:W-:Y:S01]  /*1a40*/  UIADD3.X UR6, UR9, UR46, UR51, UP5, UP4 ;  /* 0x0000002e09067290 */ /* 0x000fe2000afe8433 */
[C---:B------:R-:W-:Y:S01]  /*1a50*/  ISETP.GE.AND P5, PT, R240.reuse, c[0x0][0x220], PT ;  /* 0x00008800f0007a0c */ /* 0x040fe20003fa6270 */
[----:B------:R4:W-:Y:S01]  /*1a60*/  STL.64 [R1+0x8], R28 ;  /* 0x0000081c01007387 */ /* 0x0009e20000100a00 */
[----:B------:R-:W-:Y:S01]  /*1a70*/  SEL R9, RZ, 0xffffffff, P1 ;  /* 0xffffffffff097807 */ /* 0x000fe20000800000 */
[----:B------:R-:W-:Y:S01]  /*1a80*/  UIADD3.X UR11, UR11, UR6, UR15, UP1, UP0 ;  /* 0x000000060b0b7290 */ /* 0x000fe20008fe040f */
[----:B------:R-:W-:Y:S01]  /*1a90*/  SEL R12, RZ, 0x1, P5 ;  /* 0x00000001ff0c7807 */ /* 0x000fe20002800000 */
[----:B------:R-:W-:Y:S01]  /*1aa0*/  UISETP.GE.AND UP0, UPT, UR28, 0x1, UPT ;  /* 0x000000011c00788c */ /* 0x000fe2000bf06270 */
[----:B------:R-:W-:Y:S01]  /*1ab0*/  IADD3 R32, R240, 0xc0, RZ ;  /* 0x000000c0f0207810 */ /* 0x000fe20007ffe0ff */
[----:B------:R-:W-:Y:S01]  /*1ac0*/  ULDC.64 UR6, c[0x0][0x370] ;  /* 0x0000dc0000067ab9 */ /* 0x000fe20000000a00 */
[----:B------:R-:W-:Y:S01]  /*1ad0*/  BSSY B1, `(.L_x_6) ;  /* 0x00005c8000017945 */ /* 0x000fe20003800000 */
[----:B------:R-:W-:Y:S01]  /*1ae0*/  UIMAD UR6, UR30, UR6, URZ ;  /* 0x000000061e0672a4 */ /* 0x000fe2000f8e023f */
[----:B------:R-:W-:Y:S01]  /*1af0*/  ISETP.GE.AND P2, PT, R32, c[0x0][0x220], PT ;  /* 0x0000880020007a0c */ /* 0x000fe20003f46270 */
[----:B------:R-:W-:Y:S01]  /*1b00*/  UIADD3 UR14, UR20, UR14, URZ ;  /* 0x0000000e140e7290 */ /* 0x000fe2000fffe03f */
[----:B-1----:R-:W-:Y:S01]  /*1b10*/  SHF.R.S32.HI R30, RZ, 0x1f, R30 ;  /* 0x0000001fff1e7819 */ /* 0x002fe2000001141e */
[----:B------:R-:W-:-:S02]  /*1b20*/  UIMAD UR8, UR20, UR7, UR6 ;  /* 0x00000007140872a4 */ /* 0x000fc4000f8e0206 */
[----:B------:R-:W-:Y:S01]  /*1b30*/  ULEA.HI.SX32 UR22, UR35, 0xffffffff, 0x1a ;  /* 0xffffffff23167891 */ /* 0x000fe2000f8fd23f */
[----:B--2---:R-:W-:Y:S01]  /*1b40*/  LEA.HI R30, R30, R31, RZ, 0x3 ;  /* 0x0000001f1e1e7211 */ /* 0x004fe200078f18ff */
[----:B------:R-:W-:Y:S02]  /*1b50*/  ULDC.64 UR6, c[0x0][0x378] ;  /* 0x0000de0000067ab9 */ /* 0x000fe40000000a00 */
[----:B------:R-:W-:Y:S01]  /*1b60*/  UIMAD UR6, UR59, UR6, URZ ;  /* 0x000000063b0672a4 */ /* 0x000fe2000f8e023f */
[----:B------:R-:W-:-:S03]  /*1b70*/  SHF.R.S32.HI R30, RZ, 0x3, R30 ;  /* 0x00000003ff1e7819 */ /* 0x000fc6000001141e */
[----:B------:R-:W-:Y:S01]  /*1b80*/  UIMAD UR16, UR34, UR7, UR6 ;  /* 0x00000007221072a4 */ /* 0x000fe2000f8e0206 */
[----:B------:R-:W-:Y:S01]  /*1b90*/  SHF.R.S32.HI R27, RZ, 0x1f, R30 ;  /* 0x0000001fff1b7819 */ /* 0x000fe2000001141e */
[----:B------:R-:W-:Y:S01]  /*1ba0*/  UIADD3 UR6, UR20, UR10, URZ ;  /* 0x0000000a14067290 */ /* 0x000fe2000fffe03f */
[----:B------:R-:W-:-:S04]  /*1bb0*/  IADD3 R19, P0, R30, UR20, RZ ;  /* 0x000000141e137c10 */ /* 0x000fc8000ff1e0ff */
[----:B------:R-:W-:Y:S02]  /*1bc0*/  IADD3.X R23, R27, UR30, RZ, P0, !PT ;  /* 0x0000001e1b177c10 */ /* 0x000fe400087fe4ff */
[----:B------:R-:W-:-:S04]  /*1bd0*/  IADD3 R4, P0, R240, UR19, RZ ;  /* 0x00000013f0047c10 */ /* 0x000fc8000ff1e0ff */
[----:B------:R-:W-:-:S05]  /*1be0*/  IADD3.X R5, R29, UR21, RZ, P0, !PT ;  /* 0x000000151d057c10 */ /* 0x000fca00087fe4ff */
[----:B------:R-:W-:Y:S01]  /*1bf0*/  IMAD.WIDE.U32 R4, R6, c[0x0][0x370], R4 ;  /* 0x0000dc0006047a25 */ /* 0x000fe200078e0004 */
[----:B---3--:R-:W-:-:S04]  /*1c00*/  SHF.R.S32.HI R6, RZ, 0x1f, R8 ;  /* 0x0000001fff067819 */ /* 0x008fc80000011408 */
[----:B------:R-:W-:Y:S02]  /*1c10*/  LEA.HI R6, R6, R8, RZ, 0x5 ;  /* 0x0000000806067211 */ /* 0x000fe400078f28ff */
[----:B------:R-:W-:Y:S01]  /*1c20*/  IADD3 R5, R5, UR8, RZ ;  /* 0x0000000805057c10 */ /* 0x000fe2000fffe0ff */
[----:B------:R-:W-:Y:S01]  /*1c30*/  ULDC.64 UR8, c[0x0][0x200] ;  /* 0x0000800000087ab9 */ /* 0x000fe20000000a00 */
[----:B------:R-:W-:Y:S01]  /*1c40*/  LOP3.LUT R7, R6, 0xffffffe0, RZ, 0xc0, !PT ;  /* 0xffffffe006077812 */ /* 0x000fe200078ec0ff */
[----:B------:R-:W-:Y:S01]  /*1c50*/  UIMAD.WIDE UR14, UR14, UR61, UR8 ;  /* 0x0000003d0e0e72a5 */ /* 0x000fe2000f8e0208 */
[----:B------:R-:W-:Y:S02]  /*1c60*/  SHF.R.S32.HI R10, RZ, 0x5, R6 ;  /* 0x00000005ff0a7819 */ /* 0x000fe40000011406 */
[----:B------:R-:W-:Y:S01]  /*1c70*/  IADD3 R6, R240, 0x80, RZ ;  /* 0x00000080f0067810 */ /* 0x000fe20007ffe0ff */
[----:B------:R-:W-:Y:S02]  /*1c80*/  IMAD.IADD R7, R8, 0x1, -R7 ;  /* 0x0000000108077824 */ /* 0x000fe400078e0a07 */
[----:B------:R-:W-:Y:S01]  /*1c90*/  IMAD R8, R23, c[0x0][0x190], RZ ;  /* 0x0000640017087a24 */ /* 0x000fe200078e02ff */
[----:B------:R-:W-:Y:S01]  /*1ca0*/  ISETP.GE.AND P6, PT, R6, c[0x0][0x220], PT ;  /* 0x0000880006007a0c */ /* 0x000fe20003fc6270 */
[----:B------:R-:W-:-:S02]  /*1cb0*/  IMAD R10, R10, UR44, R7 ;  /* 0x0000002c0a0a7c24 */ /* 0x000fc4000f8e0207 */
[----:B------:R-:W-:-:S03]  /*1cc0*/  IMAD.WIDE.U32 R6, R19, c[0x0][0x190], R28 ;  /* 0x0000640013067a25 */ /* 0x000fc600078e001c */
[----:B------:R-:W-:Y:S01]  /*1cd0*/  IADD3 R11, P0, R10, UR12, RZ ;  /* 0x0000000c0a0b7c10 */ /* 0x000fe2000ff1e0ff */
[----:B------:R-:W-:Y:S01]  /*1ce0*/  IMAD R25, R19, c[0x0][0x194], R8 ;  /* 0x0000650013197a24 */ /* 0x000fe200078e0208 */
[----:B------:R-:W-:Y:S01]  /*1cf0*/  IADD3 R8, P1, R6, UR29, RZ ;  /* 0x0000001d06087c10 */ /* 0x000fe2000ff3e0ff */
[----:B------:R-:W-:-:S03]  /*1d00*/  IMAD.SHL.U32 R6, R9, 0x2, RZ ;  /* 0x0000000209067824 */ /* 0x000fc600078e00ff */
[----:B------:R-:W-:Y:S02]  /*1d10*/  IADD3.X R9, R7, UR26, R25, P1, !PT ;  /* 0x0000001a07097c10 */ /* 0x000fe40008ffe419 */
[----:B------:R-:W-:Y:S01]  /*1d20*/  LOP3.LUT R13, R6, 0x2, R12, 0xe2, !PT ;  /* 0x00000002060d7812 */ /* 0x000fe200078ee20c */
[----:B------:R-:W-:Y:S01]  /*1d30*/  IMAD.U32 R6, RZ, RZ, UR34 ;  /* 0x00000022ff067e24 */ /* 0x000fe2000f8e00ff */
[----:B------:R-:W-:Y:S01]  /*1d40*/  LEA.HI.X.SX32 R12, R10, UR11, 0x1, P0 ;  /* 0x0000000b0a0c7c11 */ /* 0x000fe200080f0eff */
[----:B------:R-:W-:Y:S01]  /*1d50*/  ULDC.64 UR10, c[0x0][0x3c8] ;  /* 0x0000f200000a7ab9 */ /* 0x000fe20000000a00 */
[----:B------:R-:W-:Y:S01]  /*1d60*/  PLOP3.LUT P0, PT, PT, PT, UP0, 0x80, 0x0 ;  /* 0x000000000000781c */ /* 0x000fe20003f0f008 */
[----:B------:R-:W-:Y:S01]  /*1d70*/  IMAD.WIDE.U32 R4, R6, c[0x0][0x378], R4 ;  /* 0x0000de0006047a25 */ /* 0x000fe200078e0004 */
[----:B------:R-:W-:Y:S01]  /*1d80*/  SEL R10, RZ, 0x4, P6 ;  /* 0x00000004ff0a7807 */ /* 0x000fe20003000000 */
[----:B------:R-:W-:Y:S01]  /*1d90*/  UIMAD.WIDE UR6, UR6, UR61, UR10 ;  /* 0x0000003d060672a5 */ /* 0x000fe2000f8e020a */
[----:B------:R-:W-:-:S02]  /*1da0*/  SEL R6, RZ, 0x8, P2 ;  /* 0x00000008ff067807 */ /* 0x000fc40001000000 */
[----:B------:R-:W-:Y:S02]  /*1db0*/  LEA R238, P1, R11, c[0x0][0x350], 0x2 ;  /* 0x0000d4000bee7a11 */ /* 0x000fe400078210ff */
[----:B------:R-:W-:Y:S01]  /*1dc0*/  LOP3.LUT R20, R6, R13, R10, 0xfe, !PT ;  /* 0x0000000d06147212 */ /* 0x000fe200078efe0a */
[----:B------:R-:W-:Y:S01]  /*1dd0*/  IMAD.MOV.U32 R6, RZ, RZ, R4 ;  /* 0x000000ffff067224 */ /* 0x000fe200078e0004 */
[----:B------:R-:W-:Y:S02]  /*1de0*/  IADD3 R7, R5, UR16, RZ ;  /* 0x0000001005077c10 */ /* 0x000fe4000fffe0ff */
[----:B------:R-:W-:Y:S01]  /*1df0*/  LEA.HI.X R239, R11, c[0x0][0x354], R12, 0x2, P1 ;  /* 0x0000d5000bef7a11 */ /* 0x000fe200008f140c */
[----:B------:R-:W-:Y:S05]  /*1e00*/  @!P0 BRA `(.L_x_11) ;  /* 0x000052e000008947 */ /* 0x000fea0003800000 */
[----:B----4-:R-:W-:Y:S01]  /*1e10*/  PLOP3.LUT P0, PT, PT, PT, UP3, 0x80, 0x0 ;  /* 0x000000000000781c */ /* 0x010fe20003f0f038 */
[----:B------:R-:W-:Y:S01]  /*1e20*/  UMOV UR10, UR6 ;  /* 0x00000006000a7c82 */ /* 0x000fe20008000000 */
[----:B------:R-:W-:Y:S01]  /*1e30*/  IMAD.U32 R16, RZ, RZ, UR34 ;  /* 0x00000022ff107e24 */ /* 0x000fe2000f8e00ff */
[----:B------:R-:W-:Y:S01]  /*1e40*/  UMOV UR9, UR7 ;  /* 0x0000000700097c82 */ /* 0x000fe20008000000 */
[----:B------:R-:W-:Y:S01]  /*1e50*/  IMAD R4, R27, c[0x0][0x370], RZ ;  /* 0x0000dc001b047a24 */ /* 0x000fe200078e02ff */
[----:B------:R-:W-:Y:S01]  /*1e60*/  ULDC.64 UR6, c[0x0][0x1a8] ;  /* 0x00006a0000067ab9 */ /* 0x000fe20000000a00 */
[----:B------:R-:W-:Y:S01]  /*1e70*/  IMAD.WIDE.U32 R6, R30, c[0x0][0x370], R6 ;  /* 0x0000dc001e067a25 */ /* 0x000fe200078e0006 */
[----:B------:R-:W-:Y:S01]  /*1e80*/  UIMAD UR12, UR59, UR6, URZ ;  /* 0x000000063b0c72a4 */ /* 0x000fe2000f8e023f */
[----:B------:R-:W-:Y:S01]  /*1e90*/  BSSY B0, `(.L_x_12) ;  /* 0x0000045000007945 */ /* 0x000fe20003800000 */
[----:B------:R-:W-:Y:S01]  /*1ea0*/  UIMAD UR6, UR18, -0x20, UR13 ;  /* 0xffffffe0120678a4 */ /* 0x000fe2000f8e020d */
[----:B------:R-:W-:Y:S01]  /*1eb0*/  IMAD.WIDE.U32 R16, R16, c[0x0][0x1a8], R8 ;  /* 0x00006a0010107a25 */ /* 0x000fe200078e0008 */
[----:B------:R-:W-:-:S02]  /*1ec0*/  UIMAD UR12, UR34, UR7, UR12 ;  /* 0x00000007220c72a4 */ /* 0x000fc4000f8e020c */
[----:B------:R-:W-:Y:S01]  /*1ed0*/  @P0 BAR.SYNC.DEFER_BLOCKING 0x0 ;  /* 0x0000000000000b1d */ /* 0x000fe20000010000 */
[C---:B------:R-:W-:Y:S01]  /*1ee0*/  IMAD R4, R30.reuse, c[0x0][0x374], R4 ;  /* 0x0000dd001e047a24 */ /* 0x040fe200078e0204 */
[----:B------:R-:W-:Y:S02]  /*1ef0*/  ISETP.GE.AND P2, PT, R30, UR6, PT ;  /* 0x000000061e007c0c */ /* 0x000fe4000bf46270 */
[----:B------:R-:W-:Y:S01]  /*1f00*/  LEA R242, P0, R6, c[0x0][0x330], 0x1 ;  /* 0x0000cc0006f27a11 */ /* 0x000fe200078008ff */
[----:B------:R-:W-:Y:S01]  /*1f10*/  IMAD.IADD R21, R7, 0x1, R4 ;  /* 0x0000000107157824 */ /* 0x000fe200078e0204 */
[----:B------:R-:W-:Y:S01]  /*1f20*/  LEA R241, P1, R16, c[0x0][0x160], 0x1 ;  /* 0x0000580010f17a11 */ /* 0x000fe200078208ff */
[----:B------:R-:W-:Y:S01]  /*1f30*/  UMOV UR8, UR14 ;  /* 0x0000000e00087c82 */ /* 0x000fe20008000000 */
[----:B------:R-:W-:Y:S01]  /*1f40*/  IADD3 R24, R17, UR12, RZ ;  /* 0x0000000c11187c10 */ /* 0x000fe2000fffe0ff */
[----:B------:R-:W-:Y:S01]  /*1f50*/  UMOV UR7, UR15 ;  /* 0x0000000f00077c82 */ /* 0x000fe20008000000 */
[----:B------:R-:W-:Y:S01]  /*1f60*/  LEA.HI.X R244, R6, c[0x0][0x334], R21, 0x1, P0 ;  /* 0x0000cd0006f47a11 */ /* 0x000fe200000f0c15 */
[----:B------:R-:W-:Y:S01]  /*1f70*/  UMOV UR6, UR22 ;  /* 0x0000001600067c82 */ /* 0x000fe20008000000 */
[----:B------:R-:W-:-:S03]  /*1f80*/  LEA.HI.X R243, R16, c[0x0][0x164], R24, 0x1, P1 ;  /* 0x0000590010f37a11 */ /* 0x000fc600008f0c18 */
[----:B------:R1:W-:Y:S04]  /*1f90*/  @P2 STS.128 [R237+0x14000], RZ ;  /* 0x014000ffed002388 */ /* 0x0003e80000000c00 */
[----:B------:R1:W-:Y:S04]  /*1fa0*/  @P2 STS.128 [R237+0x15000], RZ ;  /* 0x015000ffed002388 */ /* 0x0003e80000000c00 */
[----:B------:R1:W-:Y:S04]  /*1fb0*/  @P2 STS.128 [R237+0x16000], RZ ;  /* 0x016000ffed002388 */ /* 0x0003e80000000c00 */
[----:B------:R1:W-:Y:S01]  /*1fc0*/  @P2 STS.128 [R237+0x17000], RZ ;  /* 0x017000ffed002388 */ /* 0x0003e20000000c00 */
[----:B------:R-:W-:Y:S05]  /*1fd0*/  @P2 BRA `(.L_x_13) ;  /* 0x0000030000002947 */ /* 0x000fea0003800000 */
[----:B------:R-:W-:Y:S01]  /*1fe0*/  IMAD.U32 R4, RZ, RZ, UR23 ;  /* 0x00000017ff047e24 */ /* 0x000fe2000f8e00ff */
[----:B------:R-:W-:-:S02]  /*1ff0*/  IADD3 R8, P0, R30, UR23, RZ ;  /* 0x000000171e087c10 */ /* 0x000fc4000ff1e0ff */
[----:B------:R-:W-:Y:S02]  /*2000*/  LOP3.LUT R10, R20, 0x1, RZ, 0xc0, !PT ;  /* 0x00000001140a7812 */ /* 0x000fe400078ec0ff */
[----:B------:R-:W-:Y:S01]  /*2010*/  LEA.HI.X.SX32 R9, R4, R27, 0x1, P0 ;  /* 0x0000001b04097211 */ /* 0x000fe200000f0eff */
[----:B------:R-:W-:Y:S01]  /*2020*/  IMAD.WIDE.U32 R4, R8, c[0x0][0x1a0], R28 ;  /* 0x0000680008047a25 */ /* 0x000fe200078e001c */
[----:B------:R-:W-:Y:S02]  /*2030*/  ISETP.NE.U32.AND P4, PT, R10, 0x1, PT ;  /* 0x000000010a00780c */ /* 0x000fe40003f85070 */
[----:B------:R-:W-:Y:S01]  /*2040*/  P2R R22, PR, RZ, 0x4 ;  /* 0x00000004ff167803 */ /* 0x000fe20000000000 */
[----:B------:R-:W-:Y:S01]  /*2050*/  IMAD R9, R9, c[0x0][0x1a0], RZ ;  /* 0x0000680009097a24 */ /* 0x000fe200078e02ff */
[----:B------:R-:W-:-:S03]  /*2060*/  IADD3 R4, P0, R4, UR25, RZ ;  /* 0x0000001904047c10 */ /* 0x000fc6000ff1e0ff */
[----:B------:R-:W-:Y:S02]  /*2070*/  IMAD R9, R8, c[0x0][0x1a4], R9 ;  /* 0x0000690008097a24 */ /* 0x000fe400078e0209 */
[----:B------:R-:W-:-:S03]  /*2080*/  IMAD R8, R26, c[0x0][0x1b8], RZ ;  /* 0x00006e001a087a24 */ /* 0x000fc600078e02ff */
[----:B------:R-:W-:Y:S01]  /*2090*/  IADD3.X R5, R5, UR27, R9, P0, !PT ;  /* 0x0000001b05057c10 */ /* 0x000fe200087fe409 */
[----:B------:R-:W-:-:S04]  /*20a0*/  IMAD R8, R18, c[0x0][0x1bc], R8 ;  /* 0x00006f0012087a24 */ /* 0x000fc800078e0208 */
[----:B------:R-:W-:-:S04]  /*20b0*/  IMAD.WIDE.U32 R4, R18, c[0x0][0x1b8], R4 ;  /* 0x00006e0012047a25 */ /* 0x000fc800078e0004 */
[----:B------:R-:W-:Y:S01]  /*20c0*/  IMAD.IADD R9, R5, 0x1, R8 ;  /* 0x0000000105097824 */ /* 0x000fe200078e0208 */
[----:B------:R-:W-:Y:S02]  /*20d0*/  LOP3.LUT R5, R20, 0xff, RZ, 0xc0, !PT ;  /* 0x000000ff14057812 */ /* 0x000fe400078ec0ff */
[C---:B------:R-:W-:Y:S02]  /*20e0*/  @!P4 LEA R14, P0, R4.reuse, c[0x0][0x170], 0x1 ;  /* 0x00005c00040eca11 */ /* 0x040fe400078008ff */
[C---:B------:R-:W-:Y:S02]  /*20f0*/  LOP3.LUT P3, RZ, R5.reuse, 0x2, RZ, 0xc0, !PT ;  /* 0x0000000205ff7812 */ /* 0x040fe4000786c0ff */
[----:B------:R-:W-:Y:S02]  /*2100*/  LOP3.LUT P1, RZ, R5, 0x4, RZ, 0xc0, !PT ;  /* 0x0000000405ff7812 */ /* 0x000fe4000782c0ff */
[----:B------:R-:W-:-:S05]  /*2110*/  @!P4 LEA.HI.X R15, R4, c[0x0][0x174], R9, 0x1, P0 ;  /* 0x00005d00040fca11 */ /* 0x000fca00000f0c09 */
[----:B------:R-:W-:Y:S01]  /*2120*/  @!PT LDS RZ, [RZ] ;  /* 0x00000000fffff984 */ /* 0x000fe20000000800 */
[----:B------:R-:W-:Y:S01]  /*2130*/  @!PT LDS RZ, [RZ] ;  /* 0x00000000fffff984 */ /* 0x000fe20000000800 */
[----:B------:R-:W-:Y:S01]  /*2140*/  @!PT LDS RZ, [RZ] ;  /* 0x00000000fffff984 */ /* 0x000fe20000000800 */
[----:B------:R2:W-:Y:S04]  /*2150*/  @!P4 LDGSTS.E.BYPASS.LTC128B.128 [R237+0x14000], [R14.64] ;  /* 0x140000000eedcfae */ /* 0x0005e8000b901d44 */
[C---:B------:R-:W-:Y:S01]  /*2160*/  @P3 LEA R12, P0, R4.reuse, c[0x0][0x170], 0x1 ;  /* 0x00005c00040c3a11 */ /* 0x040fe200078008ff */
[----:B------:R2:W-:Y:S03]  /*2170*/  @P4 STS.128 [R237+0x14000], RZ ;  /* 0x014000ffed004388 */ /* 0x0005e60000000c00 */
[C---:B------:R-:W-:Y:S02]  /*2180*/  @P3 LEA.HI.X R13, R4.reuse, c[0x0][0x174], R9, 0x1, P0 ;  /* 0x00005d00040d3a11 */ /* 0x040fe400000f0c09 */
[----:B------:R-:W-:-:S03]  /*2190*/  @P1 LEA R10, P0, R4, c[0x0][0x170], 0x1 ;  /* 0x00005c00040a1a11 */ /* 0x000fc600078008ff */
[----:B------:R-:W-:Y:S01]  /*21a0*/  @!PT LDS RZ, [RZ] ;  /* 0x00000000fffff984 */ /* 0x000fe20000000800 */
[----:B------:R-:W-:Y:S01]  /*21b0*/  @!PT LDS RZ, [RZ] ;  /* 0x00000000fffff984 */ /* 0x000fe20000000800 */
[----:B------:R-:W-:Y:S01]  /*21c0*/  @!PT LDS RZ, [RZ] ;  /* 0x00000000fffff984 */ /* 0x000fe20000000800 */
[----:B------:R2:W-:Y:S01]  /*21d0*/  @P3 LDGSTS.E.BYPASS.LTC128B.128 [R237+0x15000], [R12.64+0x80] ;  /* 0x150000800ced3fae */ /* 0x0005e2000b901d44 */
[C---:B------:R-:W-:Y:S02]  /*21e0*/  @P1 LEA.HI.X R11, R4.reuse, c[0x0][0x174], R9, 0x1, P0 ;  /* 0x00005d00040b1a11 */ /* 0x040fe400000f0c09 */
[----:B------:R-:W-:Y:S01]  /*21f0*/  LOP3.LUT P0, RZ, R5, 0x8, RZ, 0xc0, !PT ;  /* 0x0000000805ff7812 */ /* 0x000fe2000780c0ff */
[----:B------:R2:W-:Y:S04]  /*2200*/  @!P3 STS.128 [R237+0x15000], RZ ;  /* 0x015000ffed00b388 */ /* 0x0005e80000000c00 */
[----:B------:R-:W-:Y:S01]  /*2210*/  @!PT LDS RZ, [RZ] ;  /* 0x00000000fffff984 */ /* 0x000fe20000000800 */
[----:B------:R-:W-:Y:S01]  /*2220*/  @!PT LDS RZ, [RZ] ;  /* 0x00000000fffff984 */ /* 0x000fe20000000800 */
[----:B------:R-:W-:Y:S01]  /*2230*/  @!PT LDS RZ, [RZ] ;  /* 0x00000000fffff984 */ /* 0x000fe20000000800 */
[----:B------:R2:W-:Y:S04]  /*2240*/  @P1 LDGSTS.E.BYPASS.LTC128B.128 [R237+0x16000], [R10.64+0x100] ;  /* 0x160001000aed1fae */ /* 0x0005e8000b901d44 */
[----:B------:R2:W-:Y:S04]  /*2250*/  @!P1 STS.128 [R237+0x16000], RZ ;  /* 0x016000ffed009388 */ /* 0x0005e80000000c00 */
[----:B------:R-:W-:-:S04]  /*2260*/  @P0 LEA R8, P2, R4, c[0x0][0x170], 0x1 ;  /* 0x00005c0004080a11 */ /* 0x000fc800078408ff */
[----:B------:R-:W-:Y:S02]  /*2270*/  @P0 LEA.HI.X R9, R4, c[0x0][0x174], R9, 0x1, P2 ;  /* 0x00005d0004090a11 */ /* 0x000fe400010f0c09 */
[----:B------:R-:W-:-:S03]  /*2280*/  ISETP.NE.AND P2, PT, R22, RZ, PT ;  /* 0x000000ff1600720c */ /* 0x000fc60003f45270 */
[----:B------:R-:W-:Y:S01]  /*2290*/  @!PT LDS RZ, [RZ] ;  /* 0x00000000fffff984 */ /* 0x000fe20000000800 */
[----:B------:R-:W-:Y:S01]  /*22a0*/  @!PT LDS RZ, [RZ] ;  /* 0x00000000fffff984 */ /* 0x000fe20000000800 */
[----:B------:R-:W-:Y:S01]  /*22b0*/  @!PT LDS RZ, [RZ] ;  /* 0x00000000fffff984 */ /* 0x000fe20000000800 */
[----:B------:R2:W-:Y:S04]  /*22c0*/  @P0 LDGSTS.E.BYPASS.LTC128B.128 [R237+0x17000], [R8.64+0x180] ;  /* 0x1700018008ed0fae */ /* 0x0005e8000b901d44 */
[----:B------:R2:W-:Y:S04]  /*22d0*/  @!P0 STS.128 [R237+0x17000], RZ ;  /* 0x017000ffed008388 */ /* 0x0005e80000000c00 */
.L_x_13:
[----:B------:R-:W-:Y:S05]  /*22e0*/  BSYNC B0 ;  /* 0x0000000000007941 */ /* 0x000fea0003800000 */
.L_x_12:
[----:B------:R-:W-:Y:S01]  /*22f0*/  UIMAD UR11, UR6, -0x40, UR28 ;  /* 0xffffffc0060b78a4 */ /* 0x000fe2000f8e021c */
[----:B------:R-:W0:Y:S01]  /*2300*/  LDGDEPBAR ;  /* 0x00000000000079af */ /* 0x000e220000000000 */
[----:B------:R-:W-:Y:S04]  /*2310*/  BSSY B0, `(.L_x_14) ;  /* 0x000002d000007945 */ /* 0x000fe80003800000 */
[----:B------:R-:W-:-:S13]  /*2320*/  ISETP.GE.AND P1, PT, R30, UR11, PT ;  /* 0x0000000b1e007c0c */ /* 0x000fda000bf26270 */
[----:B------:R3:W-:Y:S04]  /*2330*/  @P1 STS.128 [R237+0x8000], RZ ;  /* 0x008000ffed001388 */ /* 0x0007e80000000c00 */
[----:B------:R3:W-:Y:S04]  /*2340*/  @P1 STS.128 [R237+0xa000], RZ ;  /* 0x00a000ffed001388 */ /* 0x0007e80000000c00 */
[----:B------:R3:W-:Y:S04]  /*2350*/  @P1 STS.128 [R237+0xc000], RZ ;  /* 0x00c000ffed001388 */ /* 0x0007e80000000c00 */
[----:B------:R3:W-:Y:S01]  /*2360*/  @P1 STS.128 [R237+0xe000], RZ ;  /* 0x00e000ffed001388 */ /* 0x0007e20000000c00 */
[----:B------:R-:W-:Y:S05]  /*2370*/  @P1 BRA `(.L_x_15) ;  /* 0x0000026000001947 */ /* 0x000fea0003800000 */
[----:B------:R-:W-:Y:S01]  /*2380*/  MOV R4, UR19 ;  /* 0x0000001300047c02 */ /* 0x000fe20008000f00 */
[----:B--2---:R-:W-:Y:S01]  /*2390*/  IMAD R8, R23, c[0x0][0x370], RZ ;  /* 0x0000dc0017087a24 */ /* 0x004fe200078e02ff */
[----:B------:R-:W-:Y:S01]  /*23a0*/  MOV R5, UR21 ;  /* 0x0000001500057c02 */ /* 0x000fe20008000f00 */
[----:B------:R-:W-:Y:S01]  /*23b0*/  IMAD.MOV.U32 R10, RZ, RZ, 0x2 ;  /* 0x00000002ff0a7424 */ /* 0x000fe200078e00ff */
[----:B------:R-:W-:Y:S01]  /*23c0*/  ISETP.GE.AND P4, PT, R33, c[0x0][0x220], PT ;  /* 0x0000880021007a0c */ /* 0x000fe20003f86270 */
[C---:B------:R-:W-:Y:S01]  /*23d0*/  IMAD R8, R19.reuse, c[0x0][0x374], R8 ;  /* 0x0000dd0013087a24 */ /* 0x040fe200078e0208 */
[----:B------:R-:W-:Y:S01]  /*23e0*/  ISETP.GE.AND P3, PT, R32, c[0x0][0x220], PT ;  /* 0x0000880020007a0c */ /* 0x000fe20003f66270 */
[----:B------:R-:W-:Y:S01]  /*23f0*/  IMAD.WIDE.U32 R4, R19, c[0x0][0x370], R4 ;  /* 0x0000dc0013047a25 */ /* 0x000fe200078e0004 */
[----:B------:R2:W-:Y:S03]  /*2400*/  @P5 STS.128 [R237+0x8000], RZ ;  /* 0x008000ffed005388 */ /* 0x0005e60000000c00 */
[----:B------:R-:W-:Y:S01]  /*2410*/  IMAD.IADD R5, R5, 0x1, R8 ;  /* 0x0000000105057824 */ /* 0x000fe200078e0208 */
[----:B------:R-:W-:Y:S01]  /*2420*/  MOV R8, UR34 ;  /* 0x0000002200087c02 */ /* 0x000fe20008000f00 */
[----:B------:R-:W-:-:S04]  /*2430*/  IMAD.WIDE R10, R240, R10, c[0x0][0x330] ;  /* 0x0000cc00f00a7625 */ /* 0x000fc800078e020a */
[----:B------:R-:W-:-:S05]  /*2440*/  IMAD.WIDE.U32 R8, R8, c[0x0][0x378], R4 ;  /* 0x0000de0008087a25 */ /* 0x000fca00078e0004 */
[----:B------:R-:W-:Y:S01]  /*2450*/  IADD3 R5, R9, UR16, RZ ;  /* 0x0000001009057c10 */ /* 0x000fe2000fffe0ff */
[----:B------:R-:W-:Y:S01]  /*2460*/  @!P5 IMAD.MOV.U32 R9, RZ, RZ, R244 ;  /* 0x000000ffff09d224 */ /* 0x000fe200078e00f4 */
[----:B------:R-:W-:-:S04]  /*2470*/  LEA R4, P0, R8, R10, 0x1 ;  /* 0x0000000a08047211 */ /* 0x000fc800078008ff */
[----:B------:R-:W-:Y:S02]  /*2480*/  LEA.HI.X R5, R8, R11, R5, 0x1, P0 ;  /* 0x0000000b08057211 */ /* 0x000fe400000f0c05 */
[----:B------:R-:W-:-:S05]  /*2490*/  @!P5 MOV R8, R242 ;  /* 0x000000f20008d202 */ /* 0x000fca0000000f00 */
[----:B------:R-:W-:Y:S01]  /*24a0*/  @!PT LDS RZ, [RZ] ;  /* 0x00000000fffff984 */ /* 0x000fe20000000800 */
[----:B------:R-:W-:Y:S01]  /*24b0*/  @!PT LDS RZ, [RZ] ;  /* 0x00000000fffff984 */ /* 0x000fe20000000800 */
[----:B------:R-:W-:Y:S01]  /*24c0*/  @!PT LDS RZ, [RZ] ;  /* 0x00000000fffff984 */ /* 0x000fe20000000800 */
[----:B------:R2:W-:Y:S04]  /*24d0*/  @!P5 LDGSTS.E.BYPASS.LTC128B.128 [R237+0x8000], [R8.64] ;  /* 0x0800000008eddfae */ /* 0x0005e8000b901d44 */
[----:B------:R2:W-:Y:S04]  /*24e0*/  @P4 STS.128 [R237+0xa000], RZ ;  /* 0x00a000ffed004388 */ /* 0x0005e80000000c00 */
[----:B------:R-:W-:Y:S01]  /*24f0*/  @!PT LDS RZ, [RZ] ;  /* 0x00000000fffff984 */ /* 0x000fe20000000800 */
[----:B------:R-:W-:Y:S01]  /*2500*/  @!PT LDS RZ, [RZ] ;  /* 0x00000000fffff984 */ /* 0x000fe20000000800 */
[----:B------:R-:W-:Y:S01]  /*2510*/  @!PT LDS RZ, [RZ] ;  /* 0x00000000fffff984 */ /* 0x000fe20000000800 */
[----:B------:R2:W-:Y:S04]  /*2520*/  @!P4 LDGSTS.E.BYPASS.LTC128B.128 [R237+0xa000], [R4.64+0x80] ;  /* 0x0a00008004edcfae */ /* 0x0005e8000b901d44 */
[----:B------:R2:W-:Y:S04]  /*2530*/  @P6 STS.128 [R237+0xc000], RZ ;  /* 0x00c000ffed006388 */ /* 0x0005e80000000c00 */
[----:B------:R-:W-:Y:S01]  /*2540*/  @!PT LDS RZ, [RZ] ;  /* 0x00000000fffff984 */ /* 0x000fe20000000800 */
[----:B------:R-:W-:Y:S01]  /*2550*/  @!PT LDS RZ, [RZ] ;  /* 0x00000000fffff984 */ /* 0x000fe20000000800 */
[----:B------:R-:W-:Y:S01]  /*2560*/  @!PT LDS RZ, [RZ] ;  /* 0x00000000fffff984 */ /* 0x000fe20000000800 */
[----:B------:R2:W-:Y:S04]  /*2570*/  @!P6 LDGSTS.E.BYPASS.LTC128B.128 [R237+0xc000], [R4.64+0x100] ;  /* 0x0c00010004edefae */ /* 0x0005e8000b901d44 */
[----:B------:R2:W-:Y:S01]  /*2580*/  @P3 STS.128 [R237+0xe000], RZ ;  /* 0x00e000ffed003388 */ /* 0x0005e20000000c00 */
[----:B------:R-:W-:Y:S05]  /*2590*/  @P3 BRA `(.L_x_15) ;  /* 0x0000004000003947 */ /* 0x000fea0003800000 */
[----:B------:R-:W-:Y:S01]  /*25a0*/  @!PT LDS RZ, [RZ] ;  /* 0x00000000fffff984 */ /* 0x000fe20000000800 */
[----:B------:R-:W-:Y:S01]  /*25b0*/  @!PT LDS RZ, [RZ] ;  /* 0x00000000fffff984 */ /* 0x000fe20000000800 */
[----:B------:R-:W-:Y:S01]  /*25c0*/  @!PT LDS RZ, [RZ] ;  /* 0x00000000fffff984 */ /* 0x000fe20000000800 */
[----:B------:R4:W-:Y:S02]  /*25d0*/  LDGSTS.E.BYPASS.LTC128B.128 [R237+0xe000], [R4.64+0x180] ;  /* 0x0e00018004ed7fae */ /* 0x0009e4000b901d44 */
.L_x_15:
[----:B------:R-:W-:Y:S05]  /*25e0*/  BSYNC B0 ;  /* 0x0000000000007941 */ /* 0x000fea0003800000 */
.L_x_14:
[----:B--2-4-:R-:W-:Y:S01]  /*25f0*/  IADD3 R4, R30, 0x20, RZ ;  /* 0x000000201e047810 */ /* 0x014fe20007ffe0ff */
[----:B------:R-:W-:Y:S01]  /*2600*/  BSSY B0, `(.L_x_16) ;  /* 0x000002e000007945 */ /* 0x000fe20003800000 */
[----:B------:R-:W-:-:S02]  /*2610*/  IMAD.MOV.U32 R12, RZ, RZ, 0x20 ;  /* 0x00000020ff0c7424 */ /* 0x000fc400078e00ff */
[----:B------:R-:W-:-:S13]  /*2620*/  ISETP.GE.AND P0, PT, R4, UR11, PT ;  /* 0x0000000b04007c0c */ /* 0x000fda000bf06270 */
[----:B------:R2:W-:Y:S04]  /*2630*/  @P0 STS.128 [R237+0x9000], RZ ;  /* 0x009000ffed000388 */ /* 0x0005e80000000c00 */
[----:B------:R2:W-:Y:S04]  /*2640*/  @P0 STS.128 [R237+0xb000], RZ ;  /* 0x00b000ffed000388 */ /* 0x0005e80000000c00 */
[----:B------:R2:W-:Y:S04]  /*2650*/  @P0 STS.128 [R237+0xd000], RZ ;  /* 0x00d000ffed000388 */ /* 0x0005e80000000c00 */
[----:B------:R2:W-:Y:S01]  /*2660*/  @P0 STS.128 [R237+0xf000], RZ ;  /* 0x00f000ffed000388 */ /* 0x0005e20000000c00 */
[----:B------:R-:W-:Y:S05]  /*2670*/  @P0 BRA `(.L_x_17) ;  /* 0x0000026000000947 */ /* 0x000fea0003800000 */
[C---:B------:R-:W-:Y:S01]  /*2680*/  IMAD.WIDE.U32 R4, R12.reuse, c[0x0][0x370], RZ ;  /* 0x0000dc000c047a25 */ /* 0x040fe200078e00ff */
[----:B------:R-:W-:Y:S01]  /*2690*/  ISETP.GE.AND P4, PT, R33, c[0x0][0x220], PT ;  /* 0x0000880021007a0c */ /* 0x000fe20003f86270 */
[----:B------:R4:W-:Y:S02]  /*26a0*/  @P5 STS.128 [R237+0x9000], RZ ;  /* 0x009000ffed005388 */ /* 0x0009e40000000c00 */
[----:B------:R-:W-:Y:S01]  /*26b0*/  IMAD R7, R12, c[0x0][0x374], RZ ;  /* 0x0000dd000c077a24 */ /* 0x000fe200078e02ff */
[----:B------:R-:W-:Y:S01]  /*26c0*/  IADD3 R4, P3, R6, R4, RZ ;  /* 0x0000000406047210 */ /* 0x000fe20007f7e0ff */
[----:B------:R-:W-:-:S03]  /*26d0*/  @!P5 IMAD.MOV.U32 R6, RZ, RZ, c[0x0][0x370] ;  /* 0x0000dc00ff06d624 */ /* 0x000fc600078e00ff */
[----:B------:R-:W-:Y:S01]  /*26e0*/  IADD3.X R5, R21, R5, R7, P3, !PT ;  /* 0x0000000515057210 */ /* 0x000fe20001ffe407 */
[----:B------:R-:W-:Y:S01]  /*26f0*/  @!P5 IMAD.MOV.U32 R7, RZ, RZ, c[0x0][0x374] ;  /* 0x0000dd00ff07d624 */ /* 0x000fe200078e00ff */
[----:B------:R-:W-:-:S04]  /*2700*/  @!P5 LEA R10, P3, R6, R242, 0x6 ;  /* 0x000000f2060ad211 */ /* 0x000fc800078630ff */
[----:B------:R-:W-:Y:S02]  /*2710*/  @!P5 LEA.HI.X R11, R6, R244, R7, 0x6, P3 ;  /* 0x000000f4060bd211 */ /* 0x000fe400018f3407 */
[----:B------:R-:W-:-:S03]  /*2720*/  @!P4 LEA R8, P3, R4, c[0x0][0x330], 0x1 ;  /* 0x0000cc000408ca11 */ /* 0x000fc600078608ff */
[----:B------:R-:W-:Y:S01]  /*2730*/  @!PT LDS RZ, [RZ] ;  /* 0x00000000fffff984 */ /* 0x000fe20000000800 */
[----:B------:R-:W-:Y:S01]  /*2740*/  @!PT LDS RZ, [RZ] ;  /* 0x00000000fffff984 */ /* 0x000fe20000000800 */
[----:B------:R-:W-:Y:S01]  /*2750*/  @!PT LDS RZ, [RZ] ;  /* 0x00000000fffff984 */ /* 0x000fe20000000800 */
[----:B------:R4:W-:Y:S01]  /*2760*/  @!P5 LDGSTS.E.BYPASS.LTC128B.128 [R237+0x9000], [R10.64] ;  /* 0x090000000aeddfae */ /* 0x0009e2000b901d44 */
[C-C-:B------:R-:W-:Y:S02]  /*2770*/  @!P4 LEA.HI.X R9, R4.reuse, c[0x0][0x334], R5.reuse, 0x1, P3 ;  /* 0x0000cd000409ca11 */ /* 0x140fe400018f0c05 */
[----:B------:R-:W-:Y:S02]  /*2780*/  @!P6 LEA R6, P3, R4, c[0x0][0x330], 0x1 ;  /* 0x0000cc000406ea11 */ /* 0x000fe400078608ff */
[----:B------:R-:W-:Y:S02]  /*2790*/  ISETP.GE.AND P4, PT, R32, c[0x0][0x220], PT ;  /* 0x0000880020007a0c */ /* 0x000fe40003f86270 */
[----:B------:R-:W-:Y:S02]  /*27a0*/  @!P6 LEA.HI.X R7, R4, c[0x0][0x334], R5, 0x1, P3 ;  /* 0x0000cd000407ea11 */ /* 0x000fe400018f0c05 */
[----:B------:R-:W-:-:S13]  /*27b0*/  ISETP.GE.AND P3, PT, R33, c[0x0][0x220], PT ;  /* 0x0000880021007a0c */ /* 0x000fda0003f66270 */
        /* <DEDUP_REMOVED lines=12> */
[----:B----4-:R-:W-:-:S04]  /*2880*/  LEA R6, P3, R4, c[0x0][0x330], 0x1 ;  /* 0x0000cc0004067a11 */ /* 0x010fc800078608ff */
[----:B------:R-:W-:-:S05]  /*2890*/  LEA.HI.X R7, R4, c[0x0][0x334], R5, 0x1, P3 ;  /* 0x0000cd0004077a11 */ /* 0x000fca00018f0c05 */
[----:B------:R-:W-:Y:S01]  /*28a0*/  @!PT LDS RZ, [RZ] ;  /* 0x00000000fffff984 */ /* 0x000fe20000000800 */
[----:B------:R-:W-:Y:S01]  /*28b0*/  @!PT LDS RZ, [RZ] ;  /* 0x00000000fffff984 */ /* 0x000fe20000000800 */
[----:B------:R-:W-:Y:S01]  /*28c0*/  @!PT LDS RZ, [RZ] ;  /* 0x00000000fffff984 */ /* 0x000fe20000000800 */
[----:B------:R4:W-:Y:S04]  /*28d0*/  LDGSTS.E.BYPASS.LTC128B.128 [R237+0xf000], [R6.64+0x180] ;  /* 0x0f00018006ed7fae */ /* 0x0009e8000b901d44 */
.L_x_17:
[----:B------:R-:W-:Y:S05]  /*28e0*/  BSYNC B0 ;  /* 0x0000000000007941 */ /* 0x000fea0003800000 */
.L_x_16:
[----:B------:R1:W-:Y:S01]  /*28f0*/  @P1 STS.128 [R237], RZ ;  /* 0x000000ffed001388 */ /* 0x0003e20000000c00 */
[----:B------:R-:W-:Y:S03]  /*2900*/  BSSY B0, `(.L_x_18) ;  /* 0x0000029000007945 */ /* 0x000fe60003800000 */
[----:B------:R1:W-:Y:S04]  /*2910*/  @P1 STS.128 [R237+0x2000], RZ ;  /* 0x002000ffed001388 */ /* 0x0003e80000000c00 */
[----:B------:R1:W-:Y:S04]  /*2920*/  @P1 STS.128 [R237+0x4000], RZ ;  /* 0x004000ffed001388 */ /* 0x0003e80000000c00 */
[----:B------:R1:W-:Y:S01]  /*2930*/  @P1 STS.128 [R237+0x6000], RZ ;  /* 0x006000ffed001388 */ /* 0x0003e20000000c00 */
[----:B------:R-:W-:Y:S05]  /*2940*/  @P1 BRA `(.L_x_19) ;  /* 0x0000024000001947 */ /* 0x000fea0003800000 */
[----:B------:R-:W-:Y:S01]  /*2950*/  MOV R5, UR26 ;  /* 0x0000001a00057c02 */ /* 0x000fe20008000f00 */
[----:B------:R-:W-:Y:S01]  /*2960*/  IMAD.U32 R4, RZ, RZ, UR29 ;  /* 0x0000001dff047e24 */ /* 0x000fe2000f8e00ff */
[----:B----4-:R-:W-:Y:S01]  /*2970*/  MOV R6, UR34 ;  /* 0x0000002200067c02 */ /* 0x010fe20008000f00 */
[----:B------:R-:W-:Y:S01]  /*2980*/  IMAD.MOV.U32 R8, RZ, RZ, 0x2 ;  /* 0x00000002ff087424 */ /* 0x000fe200078e00ff */
[----:B------:R-:W-:Y:S01]  /*2990*/  ISETP.GE.AND P4, PT, R33, c[0x0][0x220], PT ;  /* 0x0000880021007a0c */ /* 0x000fe20003f86270 */
[----:B------:R-:W-:Y:S01]  /*29a0*/  IMAD.WIDE.U32 R4, R19, c[0x0][0x190], R4 ;  /* 0x0000640013047a25 */ /* 0x000fe200078e0004 */
[----:B------:R-:W-:Y:S01]  /*29b0*/  ISETP.GE.AND P3, PT, R32, c[0x0][0x220], PT ;  /* 0x0000880020007a0c */ /* 0x000fe20003f66270 */
[----:B------:R4:W-:Y:S02]  /*29c0*/  @P5 STS.128 [R237], RZ ;  /* 0x000000ffed005388 */ /* 0x0009e40000000c00 */
[----:B------:R-:W-:-:S02]  /*29d0*/  IMAD.IADD R5, R25, 0x1, R5 ;  /* 0x0000000119057824 */ /* 0x000fc400078e0205 */
        /* <DEDUP_REMOVED lines=10> */
[----:B------:R4:W-:Y:S04]  /*2a80*/  @!P5 LDGSTS.E.BYPASS.LTC128B.128 [R237], [R6.64] ;  /* 0x0000000006eddfae */ /* 0x0009e8000b901d44 */
        /* <DEDUP_REMOVED lines=16> */
.L_x_19:
[----:B------:R-:W-:Y:S05]  /*2b90*/  BSYNC B0 ;  /* 0x0000000000007941 */ /* 0x000fea0003800000 */
.L_x_18:
[----:B------:R1:W-:Y:S01]  /*2ba0*/  @P0 STS.128 [R237+0x1000], RZ ;  /* 0x001000ffed000388 */ /* 0x0003e20000000c00 */
[----:B------:R-:W-:Y:S03]  /*2bb0*/  BSSY B0, `(.L_x_20) ;  /* 0x000002a000007945 */ /* 0x000fe60003800000 */
[----:B------:R1:W-:Y:S04]  /*2bc0*/  @P0 STS.128 [R237+0x3000], RZ ;  /* 0x003000ffed000388 */ /* 0x0003e80000000c00 */
[----:B------:R1:W-:Y:S04]  /*2bd0*/  @P0 STS.128 [R237+0x5000], RZ ;  /* 0x005000ffed000388 */ /* 0x0003e80000000c00 */
[----:B------:R1:W-:Y:S01]  /*2be0*/  @P0 STS.128 [R237+0x7000], RZ ;  /* 0x007000ffed000388 */ /* 0x0003e20000000c00 */
[----:B------:R-:W-:Y:S05]  /*2bf0*/  @P0 BRA `(.L_x_21) ;  /* 0x0000025000000947 */ /* 0x000fea0003800000 */
[----:B------:R-:W-:Y:S01]  /*2c00*/  ISETP.GE.AND P4, PT, R33, c[0x0][0x220], PT ;  /* 0x0000880021007a0c */ /* 0x000fe20003f86270 */
[----:B-1--4-:R-:W-:Y:S01]  /*2c10*/  IMAD.WIDE.U32 R4, R12, c[0x0][0x190], RZ ;  /* 0x000064000c047a25 */ /* 0x012fe200078e00ff */
[----:B------:R-:W-:Y:S01]  /*2c20*/  ISETP.GE.AND P3, PT, R32, c[0x0][0x220], PT ;  /* 0x0000880020007a0c */ /* 0x000fe20003f66270 */
[----:B------:R1:W-:Y:S02]  /*2c30*/  @P5 STS.128 [R237+0x1000], RZ ;  /* 0x001000ffed005388 */ /* 0x0003e40000000c00 */
[----:B------:R-:W-:Y:S01]  /*2c40*/  @!P5 IMAD.MOV.U32 R7, RZ, RZ, c[0x0][0x190] ;  /* 0x00006400ff07d624 */ /* 0x000fe200078e00ff */
[----:B------:R-:W-:Y:S01]  /*2c50*/  IADD3 R4, P1, R16, R4, RZ ;  /* 0x0000000410047210 */ /* 0x000fe20007f3e0ff */
[----:B------:R-:W-:-:S02]  /*2c60*/  IMAD R12, R12, c[0x0][0x194], RZ ;  /* 0x000065000c0c7a24 */ /* 0x000fc400078e02ff */
[----:B------:R-:W-:Y:S01]  /*2c70*/  @!P5 IMAD.MOV.U32 R6, RZ, RZ, c[0x0][0x194] ;  /* 0x00006500ff06d624 */ /* 0x000fe200078e00ff */
[C---:B------:R-:W-:Y:S02]  /*2c80*/  @!P5 LEA R10, P0, R7.reuse, R241, 0x6 ;  /* 0x000000f1070ad211 */ /* 0x040fe400078030ff */
[----:B------:R-:W-:Y:S02]  /*2c90*/  IADD3.X R5, R24, R5, R12, P1, !PT ;  /* 0x0000000518057210 */ /* 0x000fe40000ffe40c */
[C---:B------:R-:W-:Y:S02]  /*2ca0*/  @!P4 LEA R8, P1, R4.reuse, c[0x0][0x160], 0x1 ;  /* 0x000058000408ca11 */ /* 0x040fe400078208ff */
[----:B------:R-:W-:Y:S02]  /*2cb0*/  @!P5 LEA.HI.X R11, R7, R243, R6, 0x6, P0 ;  /* 0x000000f3070bd211 */ /* 0x000fe400000f3406 */
[C---:B------:R-:W-:Y:S02]  /*2cc0*/  @!P6 LEA R6, P0, R4.reuse, c[0x0][0x160], 0x1 ;  /* 0x000058000406ea11 */ /* 0x040fe400078008ff */
[C-C-:B------:R-:W-:Y:S01]  /*2cd0*/  @!P4 LEA.HI.X R9, R4.reuse, c[0x0][0x164], R5.reuse, 0x1, P1 ;  /* 0x000059000409ca11 */ /* 0x140fe200008f0c05 */
[----:B------:R-:W-:Y:S01]  /*2ce0*/  @!PT LDS RZ, [RZ] ;  /* 0x00000000fffff984 */ /* 0x000fe20000000800 */
[----:B------:R-:W-:Y:S01]  /*2cf0*/  @!PT LDS RZ, [RZ] ;  /* 0x00000000fffff984 */ /* 0x000fe20000000800 */
[----:B------:R-:W-:Y:S01]  /*2d00*/  @!PT LDS RZ, [RZ] ;  /* 0x00000000fffff984 */ /* 0x000fe20000000800 */
[----:B------:R1:W-:Y:S01]  /*2d10*/  @!P5 LDGSTS.E.BYPASS.LTC128B.128 [R237+0x1000], [R10.64] ;  /* 0x010000000aeddfae */ /* 0x0003e2000b901d44 */
[----:B------:R-:W-:-:S03]  /*2d20*/  @!P6 LEA.HI.X R7, R4, c[0x0][0x164], R5, 0x1, P0 ;  /* 0x000059000407ea11 */ /* 0x000fc600000f0c05 */
        /* <DEDUP_REMOVED lines=12> */
[----:B-1----:R-:W-:-:S04]  /*2df0*/  LEA R6, P0, R4, c[0x0][0x160], 0x1 ;  /* 0x0000580004067a11 */ /* 0x002fc800078008ff */
[----:B------:R-:W-:-:S05]  /*2e00*/  LEA.HI.X R7, R4, c[0x0][0x164], R5, 0x1, P0 ;  /* 0x0000590004077a11 */ /* 0x000fca00000f0c05 */
[----:B------:R-:W-:Y:S01]  /*2e10*/  @!PT LDS RZ, [RZ] ;  /* 0x00000000fffff984 */ /* 0x000fe20000000800 */
[----:B------:R-:W-:Y:S01]  /*2e20*/  @!PT LDS RZ, [RZ] ;  /* 0x00000000fffff984 */ /* 0x000fe20000000800 */
[----:B------:R-:W-:Y:S01]  /*2e30*/  @!PT LDS RZ, [RZ] ;  /* 0x00000000fffff984 */ /* 0x000fe20000000800 */
[----:B------:R1:W-:Y:S04]  /*2e40*/  LDGSTS.E.BYPASS.LTC128B.128 [R237+0x7000], [R6.64+0x180] ;  /* 0x0700018006ed7fae */ /* 0x0003e8000b901d44 */
.L_x_21:
[----:B------:R-:W-:Y:S05]  /*2e50*/  BSYNC B0 ;  /* 0x0000000000007941 */ /* 0x000fea0003800000 */
.L_x_20:
[----:B-1--4-:R-:W4:Y:S01]  /*2e60*/  LDL R7, [R1+0x10] ;  /* 0x0000100001077983 */ /* 0x012f220000100800 */
[----:B------:R-:W-:Y:S02]  /*2e70*/  IMAD.MOV.U32 R245, RZ, RZ, 0x7f800000 ;  /* 0x7f800000fff57424 */ /* 0x000fe400078e00ff */
[----:B------:R-:W-:Y:S01]  /*2e80*/  IMAD.MOV.U32 R246, RZ, RZ, 0x7f800000 ;  /* 0x7f800000fff67424 */ /* 0x000fe200078e00ff */
[----:B----4-:R-:W-:Y:S01]  /*2e90*/  SHF.R.S32.HI R4, RZ, 0x1f, R7 ;  /* 0x0000001fff047819 */ /* 0x010fe20000011407 */
[C---:B------:R-:W-:Y:S01]  /*2ea0*/  IMAD.SHL.U32 R248, R7.reuse, 0x4, RZ ;  /* 0x0000000407f87824 */ /* 0x040fe200078e00ff */
[C---:B------:R-:W-:Y:S02]  /*2eb0*/  IADD3 R6, R7.reuse, 0x8, RZ ;  /* 0x0000000807067810 */ /* 0x040fe40007ffe0ff */
[----:B------:R-:W-:Y:S02]  /*2ec0*/  SHF.L.U64.HI R247, R7, 0x2, R4 ;  /* 0x0000000207f77819 */ /* 0x000fe40000010204 */
[----:B------:R-:W-:-:S02]  /*2ed0*/  IADD3 R4, P0, R248, UR8, RZ ;  /* 0x00000008f8047c10 */ /* 0x000fc4000ff1e0ff */
[----:B------:R-:W-:Y:S02]  /*2ee0*/  ISETP.GE.AND P1, PT, R7, UR11, PT ;  /* 0x0000000b07007c0c */ /* 0x000fe4000bf26270 */
[----:B------:R-:W-:Y:S02]  /*2ef0*/  IADD3.X R5, R247, UR7, RZ, P0, !PT ;  /* 0x00000007f7057c10 */ /* 0x000fe400087fe4ff */
[----:B------:R-:W-:-:S09]  /*2f00*/  ISETP.GE.AND P0, PT, R6, UR11, PT ;  /* 0x0000000b06007c0c */ /* 0x000fd2000bf06270 */
[----:B------:R1:W5:Y:S04]  /*2f10*/  @!P1 LDG.E R245, [R4.64] ;  /* 0x0000000404f59981 */ /* 0x000368000c1e1900 */
[----:B------:R1:W5:Y:S01]  /*2f20*/  @!P0 LDG.E R246, [R4.64+0x20] ;  /* 0x0000200404f68981 */ /* 0x000362000c1e1900 */
[----:B------:R-:W-:Y:S03]  /*2f30*/  BSSY B0, `(.L_x_22) ;  /* 0x0000034000007945 */ /* 0x000fe60003800000 */
[----:B------:R1:W-:Y:S04]  /*2f40*/  @P2 STS.128 [R237+0x10000], RZ ;  /* 0x010000ffed002388 */ /* 0x0003e80000000c00 */
[----:B------:R1:W-:Y:S04]  /*2f50*/  @P2 STS.128 [R237+0x11000], RZ ;  /* 0x011000ffed002388 */ /* 0x0003e80000000c00 */
[----:B------:R1:W-:Y:S04]  /*2f60*/  @P2 STS.128 [R237+0x12000], RZ ;  /* 0x012000ffed002388 */ /* 0x0003e80000000c00 */
[----:B------:R1:W-:Y:S01]  /*2f70*/  @P2 STS.128 [R237+0x13000], RZ ;  /* 0x013000ffed002388 */ /* 0x0003e20000000c00 */
[----:B------:R-:W-:Y:S05]  /*2f80*/  @P2 BRA `(.L_x_23) ;  /* 0x000002e000002947 */ /* 0x000fea0003800000 */
[----:B-1----:R-:W-:Y:S01]  /*2f90*/  IMAD.U32 R4, RZ, RZ, UR23 ;  /* 0x00000017ff047e24 */ /* 0x002fe2000f8e00ff */
[----:B------:R-:W-:-:S02]  /*2fa0*/  IADD3 R6, P0, R30, UR23, RZ ;  /* 0x000000171e067c10 */ /* 0x000fc4000ff1e0ff */
[----:B------:R-:W-:Y:S02]  /*2fb0*/  LOP3.LUT R8, R20, 0x1, RZ, 0xc0, !PT ;  /* 0x0000000114087812 */ /* 0x000fe400078ec0ff */
[----:B------:R-:W-:Y:S01]  /*2fc0*/  LEA.HI.X.SX32 R7, R4, R27, 0x1, P0 ;  /* 0x0000001b04077211 */ /* 0x000fe200000f0eff */
[----:B------:R-:W-:Y:S01]  /*2fd0*/  IMAD.WIDE.U32 R4, R6, c[0x0][0x198], R28 ;  /* 0x0000660006047a25 */ /* 0x000fe200078e001c */
[----:B------:R-:W-:-:S03]  /*2fe0*/  ISETP.NE.U32.AND P3, PT, R8, 0x1, PT ;  /* 0x000000010800780c */ /* 0x000fc60003f65070 */
[----:B------:R-:W-:Y:S01]  /*2ff0*/  IMAD R7, R7, c[0x0][0x198], RZ ;  /* 0x0000660007077a24 */ /* 0x000fe200078e02ff */
[----:B------:R-:W-:Y:S01]  /*3000*/  IADD3 R4, P0, R4, UR31, RZ ;  /* 0x0000001f04047c10 */ /* 0x000fe2000ff1e0ff */
[----:B------:R-:W-:Y:S02]  /*3010*/  IMAD R8, R26, c[0x0][0x1b0], RZ ;  /* 0x00006c001a087a24 */ /* 0x000fe400078e02ff */
[----:B------:R-:W-:Y:S01]  /*3020*/  IMAD R7, R6, c[0x0][0x19c], R7 ;  /* 0x0000670006077a24 */ /* 0x000fe200078e0207 */
[----:B------:R-:W-:-:S04]  /*3030*/  LOP3.LUT R6, R20, 0xff, RZ, 0xc0, !PT ;  /* 0x000000ff14067812 */ /* 0x000fc800078ec0ff */
[----:B------:R-:W-:Y:S01]  /*3040*/  IADD3.X R5, R5, UR32, R7, P0, !PT ;  /* 0x0000002005057c10 */ /* 0x000fe200087fe407 */
[----:B------:R-:W-:Y:S01]  /*3050*/  IMAD R7, R18, c[0x0][0x1b4], R8 ;  /* 0x00006d0012077a24 */ /* 0x000fe200078e0208 */
[C---:B------:R-:W-:Y:S02]  /*3060*/  LOP3.LUT P2, RZ, R6.reuse, 0x2, RZ, 0xc0, !PT ;  /* 0x0000000206ff7812 */ /* 0x040fe4000784c0ff */
[----:B------:R-:W-:Y:S01]  /*3070*/  LOP3.LUT P1, RZ, R6, 0x4, RZ, 0xc0, !PT ;  /* 0x0000000406ff7812 */ /* 0x000fe2000782c0ff */
[----:B------:R-:W-:-:S04]  /*3080*/  IMAD.WIDE.U32 R4, R18, c[0x0][0x1b0], R4 ;  /* 0x00006c0012047a25 */ /* 0x000fc800078e0004 */
[----:B------:R-:W-:Y:S01]  /*3090*/  IMAD.IADD R7, R5, 0x1, R7 ;  /* 0x0000000105077824 */ /* 0x000fe200078e0207 */
[----:B------:R-:W-:-:S04]  /*30a0*/  @!P3 LEA R12, P0, R4, c[0x0][0x168], 0x1 ;  /* 0x00005a00040cba11 */ /* 0x000fc800078008ff */
[C---:B------:R-:W-:Y:S02]  /*30b0*/  @!P3 LEA.HI.X R13, R4.reuse, c[0x0][0x16c], R7, 0x1, P0 ;  /* 0x00005b00040dba11 */ /* 0x040fe400000f0c07 */
[----:B------:R-:W-:-:S03]  /*30c0*/  @P2 LEA R10, P0, R4, c[0x0][0x168], 0x1 ;  /* 0x00005a00040a2a11 */ /* 0x000fc600078008ff */
[----:B------:R-:W-:Y:S01]  /*30d0*/  @!PT LDS RZ, [RZ] ;  /* 0x00000000fffff984 */ /* 0x000fe20000000800 */
[----:B------:R-:W-:Y:S01]  /*30e0*/  @!PT LDS RZ, [RZ] ;  /* 0x00000000fffff984 */ /* 0x000fe20000000800 */
[----:B------:R-:W-:Y:S01]  /*30f0*/  @!PT LDS RZ, [RZ] ;  /* 0x00000000fffff984 */ /* 0x000fe20000000800 */
[----:B------:R1:W-:Y:S01]  /*3100*/  @!P3 LDGSTS.E.BYPASS.LTC128B.128 [R237+0x10000], [R12.64] ;  /* 0x100000000cedbfae */ /* 0x0003e2000b901d44 */
[C-C-:B------:R-:W-:Y:S02]  /*3110*/  @P2 LEA.HI.X R11, R4.reuse, c[0x0][0x16c], R7.reuse, 0x1, P0 ;  /* 0x00005b00040b2a11 */ /* 0x140fe400000f0c07 */
[C---:B------:R-:W-:Y:S01]  /*3120*/  @P1 LEA R8, P0, R4.reuse, c[0x0][0x168], 0x1 ;  /* 0x00005a0004081a11 */ /* 0x040fe200078008ff */
[----:B------:R1:W-:Y:S03]  /*3130*/  @P3 STS.128 [R237+0x10000], RZ ;  /* 0x010000ffed003388 */ /* 0x0003e60000000c00 */
[----:B------:R-:W-:Y:S01]  /*3140*/  @P1 LEA.HI.X R9, R4, c[0x0][0x16c], R7, 0x1, P0 ;  /* 0x00005b0004091a11 */ /* 0x000fe200000f0c07 */
[----:B------:R-:W-:Y:S01]  /*3150*/  @!PT LDS RZ, [RZ] ;  /* 0x00000000fffff984 */ /* 0x000fe20000000800 */
[----:B------:R-:W-:Y:S01]  /*3160*/  @!PT LDS RZ, [RZ] ;  /* 0x00000000fffff984 */ /* 0x000fe20000000800 */
[----:B------:R-:W-:Y:S01]  /*3170*/  @!PT LDS RZ, [RZ] ;  /* 0x00000000fffff984 */ /* 0x000fe20000000800 */
[----:B------:R1:W-:Y:S01]  /*3180*/  @P2 LDGSTS.E.BYPASS.LTC128B.128 [R237+0x11000], [R10.64+0x80] ;  /* 0x110000800aed2fae */ /* 0x0003e2000b901d44 */
[----:B------:R-:W-:-:S03]  /*3190*/  LOP3.LUT P0, RZ, R6, 0x8, RZ, 0xc0, !PT ;  /* 0x0000000806ff7812 */ /* 0x000fc6000780c0ff */
[----:B------:R1:W-:Y:S04]  /*31a0*/  @!P2 STS.128 [R237+0x11000], RZ ;  /* 0x011000ffed00a388 */ /* 0x0003e80000000c00 */
[----:B------:R-:W-:Y:S01]  /*31b0*/  @!PT LDS RZ, [RZ] ;  /* 0x00000000fffff984 */ /* 0x000fe20000000800 */
[----:B------:R-:W-:Y:S01]  /*31c0*/  @!PT LDS RZ, [RZ] ;  /* 0x00000000fffff984 */ /* 0x000fe20000000800 */
[----:B------:R-:W-:Y:S01]  /*31d0*/  @!PT LDS RZ, [RZ] ;  /* 0x00000000fffff984 */ /* 0x000fe20000000800 */
[----:B------:R1:W-:Y:S04]  /*31e0*/  @P1 LDGSTS.E.BYPASS.LTC128B.128 [R237+0x12000], [R8.64+0x100] ;  /* 0x1200010008ed1fae */ /* 0x0003e8000b901d44 */
[----:B------:R1:W-:Y:S02]  /*31f0*/  @!P1 STS.128 [R237+0x12000], RZ ;  /* 0x012000ffed009388 */ /* 0x0003e40000000c00 */
[----:B------:R-:W-:-:S04]  /*3200*/  @P0 LEA R6, P4, R4, c[0x0][0x168], 0x1 ;  /* 0x00005a0004060a11 */ /* 0x000fc800078808ff */
[----:B------:R-:W-:-:S05]  /*3210*/  @P0 LEA.HI.X R7, R4, c[0x0][0x16c], R7, 0x1, P4 ;  /* 0x00005b0004070a11 */ /* 0x000fca00020f0c07 */
[----:B------:R-:W-:Y:S01]  /*3220*/  @!PT LDS RZ, [RZ] ;  /* 0x00000000fffff984 */ /* 0x000fe20000000800 */
[----:B------:R-:W-:Y:S01]  /*3230*/  @!PT LDS RZ, [RZ] ;  /* 0x00000000fffff984 */ /* 0x000fe20000000800 */
[----:B------:R-:W-:Y:S01]  /*3240*/  @!PT LDS RZ, [RZ] ;  /* 0x00000000fffff984 */ /* 0x000fe20000000800 */
[----:B------:R1:W-:Y:S04]  /*3250*/  @P0 LDGSTS.E.BYPASS.LTC128B.128 [R237+0x13000], [R6.64+0x180] ;  /* 0x1300018006ed0fae */ /* 0x0003e8000b901d44 */
[----:B------:R1:W-:Y:S02]  /*3260*/  @!P0 STS.128 [R237+0x13000], RZ ;  /* 0x013000ffed008388 */ /* 0x0003e40000000c00 */
.L_x_23:
[----:B------:R-:W-:Y:S05]  /*3270*/  BSYNC B0 ;  /* 0x0000000000007941 */ /* 0x000fea0003800000 */
.L_x_22:
[----:B------:R-:W0:Y:S01]  /*3280*/  LDGDEPBAR ;  /* 0x00000000000079af */ /* 0x000e220000000000 */
[----:B------:R-:W-:Y:S01]  /*3290*/  ULEA UR11, UR18, 0x20, 0x5 ;  /* 0x00000020120b7891 */ /* 0x000fe2000f8e283f */
        /* <DEDUP_REMOVED lines=22> */
[----:B------:R-:W-:-:S04]  /*3400*/  DEPBAR.LE SB0, 0x1 ;  /* 0x000080400000791a */ /* 0x000fc80000000000 */
[----:B------:R-:W-:Y:S01]  /*3410*/  BAR.SYNC.DEFER_BLOCKING 0x0 ;  /* 0x0000000000007b1d */ /* 0x000fe20000010000 */
        /* <DEDUP_REMOVED lines=9> */
[----:B-1----:R-:W-:Y:S01]  /*34b0*/  CS2R R12, SRZ ;  /* 0x00000000000c7805 */ /* 0x002fe2000001ff00 */
[----:B------:R-:W-:Y:S01]  /*34c0*/  UISETP.GE.AND UP0, UPT, UR11, UR13, UPT ;  /* 0x0000000d0b00728c */ /* 0x000fe2000bf06270 */
[----:B------:R1:W4:Y:S04]  /*34d0*/  LDSM.16.M88.4 R132, [R229+0x14000] ;  /* 0x01400000e584783b */ /* 0x0003280000000200 */
[----:B------:R1:W2:Y:S04]  /*34e0*/  LDSM.16.M88.4 R136, [R230+0x14000] ;  /* 0x01400000e688783b */ /* 0x0002a80000000200 */
[----:B------:R1:W3:Y:S04]  /*34f0*/  LDSM.16.M88.4 R140, [R231+0x14000] ;  /* 0x01400000e78c783b */ /* 0x0002e80000000200 */
[----:B------:R1:W1:Y:S04]  /*3500*/  LDSM.16.M88.4 R144, [R232+0x14000] ;  /* 0x01400000e890783b */ /* 0x0002680000000200 */
        /* <DEDUP_REMOVED lines=11> */
[----:B--234-:R1:W1:Y:S02]  /*35c0*/  LDSM.16.M88.4 R192, [R236+0x3000] ;  /* 0x00300000ecc0783b */ /* 0x01c2640000000200 */
.L_x_26:
[----:B------:R-:W0:Y:S01]  /*35d0*/  LDGDEPBAR ;  /* 0x00000000000079af */ /* 0x000e220000000000 */
[----:B------:R-:W-:Y:S01]  /*35e0*/  PLOP3.LUT P1, PT, PT, PT, UP0, 0x80, 0x0 ;  /* 0x000000000000781c */ /* 0x000fe20003f2f008 */
[----:B------:R-:W-:Y:S01]  /*35f0*/  UISETP.GE.AND UP5, UPT, UR6, 0x1, UPT ;  /* 0x000000010600788c */ /* 0x000fe2000bfa6270 */
[----:B------:R-:W-:Y:S02]  /*3600*/  PLOP3.LUT P0, PT, PT, PT, UP0, 0x80, 0x0 ;  /* 0x000000000000781c */ /* 0x000fe40003f0f008 */
[----:B------:R-:W2:Y:S01]  /*3610*/  LDL R68, [R1+0x4] ;  /* 0x0000040001447983 */ /* 0x000ea20000100800 */
[----:B------:R-:W-:Y:S02]  /*3620*/  PLOP3.LUT P2, PT, PT, PT, UP0, 0x80, 0x0 ;  /* 0x000000000000781c */ /* 0x000fe40003f4f008 */
[----:B------:R-:W-:Y:S02]  /*3630*/  PLOP3.LUT P3, PT, PT, PT, UP0, 0x80, 0x0 ;  /* 0x000000000000781c */ /* 0x000fe40003f6f008 */
[----:B------:R-:W-:Y:S02]  /*3640*/  PLOP3.LUT P4, PT, PT, PT, UP0, 0x80, 0x0 ;  /* 0x000000000000781c */ /* 0x000fe40003f8f008 */
[----:B------:R-:W-:Y:S01]  /*3650*/  IADD3 R69, R240, 0xc0, RZ ;  /* 0x000000c0f0457810 */ /* 0x000fe20007ffe0ff */
[----:B------:R-:W-:Y:S04]  /*3660*/  DEPBAR.LE SB0, 0x0 ;  /* 0x000080000000791a */ /* 0x000fe80000000000 */
[----:B------:R-:W-:Y:S06]  /*3670*/  BAR.SYNC.DEFER_BLOCKING 0x0 ;  /* 0x0000000000007b1d */ /* 0x000fec0000010000 */
[----:B-1----:R-:W-:Y:S05]  /*3680*/  LDSM.16.M88.4 R8, [R2] ;  /* 0x000000000208783b */ /* 0x002fea0000000200 */
[----:B------:R-:W3:Y:S05]  /*3690*/  LDSM.16.M88.4 R44, [R229+0x10000] ;  /* 0x01000000e52c783b */ /* 0x000eea0000000200 */
[----:B------:R-:W-:Y:S05]  /*36a0*/  LDSM.16.M88.4 R48, [R3] ;  /* 0x000000000330783b */ /* 0x000fea0000000200 */
[----:B------:R-:W4:Y:S05]  /*36b0*/  LDSM.16.M88.4 R52, [R230+0x10000] ;  /* 0x01000000e634783b */ /* 0x000f2a0000000200 */
[----:B------:R-:W-:Y:S05]  /*36c0*/  LDSM.16.M88.4 R56, [R228] ;  /* 0x00000000e438783b */ /* 0x000fea0000000200 */
[----:B------:R-:W1:Y:S05]  /*36d0*/  LDSM.16.M88.4 R60, [R231+0x10000] ;  /* 0x01000000e73c783b */ /* 0x000e6a0000000200 */
[----:B------:R-:W-:Y:S01]  /*36e0*/  LDSM.16.M88.4 R64, [R232+0x10000] ;  /* 0x01000000e840783b */ /* 0x000fe20000000200 */
[C---:B---3--:R-:W-:Y:S08]  /*36f0*/  HMMA.16816.F32.BF16 R4, R8.reuse, R44, RZ ;  /* 0x0000002c0804723c */ /* 0x048ff000000418ff */
[----:B------:R-:W-:Y:S01]  /*3700*/  HMMA.16816.F32.BF16 R8, R8, R46, RZ ;  /* 0x0000002e0808723c */ /* 0x000fe200000418ff */
[----:B------:R-:W3:Y:S11]  /*3710*/  LDSM.16.M88.4 R44, [R227] ;  /* 0x00000000e32c783b */ /* 0x000ef60000000200 */
[----:B------:R-:W-:Y:S04]  /*3720*/  @!UPT UIADD3 URZ, URZ, URZ, URZ ;  /* 0x0000003f3f3ff290 */ /* 0x000fe8000fffe03f */
[C---:B----4-:R-:W-:Y:S08]  /*3730*/  HMMA.16816.F32.BF16 R4, R48.reuse, R52, R4 ;  /* 0x000000343004723c */ /* 0x050ff00000041804 */
[----:B------:R-:W-:Y:S01]  /*3740*/  HMMA.16816.F32.BF16 R8, R48, R54, R8 ;  /* 0x000000363008723c */ /* 0x000fe20000041808 */
[----:B------:R-:W-:Y:S05]  /*3750*/  LDSM.16.M88.4 R48, [R2+0x2000] ;  /* 0x002000000230783b */ /* 0x000fea0000000200 */
[----:B------:R-:W4:Y:S10]  /*3760*/  LDSM.16.M88.4 R52, [R229+0x11000] ;  /* 0x01100000e534783b */ /* 0x000f340000000200 */
[C---:B-1----:R-:W-:Y:S08]  /*3770*/  HMMA.16816.F32.BF16 R4, R56.reuse, R60, R4 ;  /* 0x0000003c3804723c */ /* 0x042ff00000041804 */
[----:B------:R-:W-:Y:S01]  /*3780*/  HMMA.16816.F32.BF16 R8, R56, R62, R8 ;  /* 0x0000003e3808723c */ /* 0x000fe20000041808 */
[----:B------:R-:W-:Y:S05]  /*3790*/  LDSM.16.M88.4 R56, [R3+0x2000] ;  /* 0x002000000338783b */ /* 0x000fea0000000200 */
[----:B------:R-:W1:Y:S10]  /*37a0*/  LDSM.16.M88.4 R60, [R230+0x11000] ;  /* 0x01100000e63c783b */ /* 0x000e740000000200 */
[C---:B---3--:R-:W-:Y:S08]  /*37b0*/  HMMA.16816.F32.BF16 R4, R44.reuse, R64, R4 ;  /* 0x000000402c04723c */ /* 0x048ff00000041804 */
[----:B------:R-:W-:Y:S01]  /*37c0*/  HMMA.16816.F32.BF16 R8, R44, R66, R8 ;  /* 0x000000422c08723c */ /* 0x000fe20000041808 */
[----:B------:R-:W-:Y:S05]  /*37d0*/  LDSM.16.M88.4 R44, [R228+0x2000] ;  /* 0x00200000e42c783b */ /* 0x000fea0000000200 */
[----:B------:R-:W3:Y:S10]  /*37e0*/  LDSM.16.M88.4 R64, [R231+0x11000] ;  /* 0x01100000e740783b */ /* 0x000ef40000000200 */
        /* <DEDUP_REMOVED lines=37> */
[----:B------:R-:W-:Y:S07]  /*3a40*/  HMMA.16816.F32.BF16 R8, R48, R54, R8 ;  /* 0x000000363008723c */ /* 0x000fee0000041808 */
[----:B------:R-:W-:Y:S05]  /*3a50*/  IMAD.U32 R49, RZ, RZ, UR18 ;  /* 0x00000012ff317e24 */ /* 0x000fea000f8e00ff */
[----:B--2---:R-:W-:Y:S01]  /*3a60*/  @P1 IMAD R49, R49, 0x20, R68 ;  /* 0x0000002031311824 */ /* 0x004fe200078e0244 */
[----:B------:R-:W-:Y:S01]  /*3a70*/  PLOP3.LUT P1, PT, PT, PT, UP0, 0x80, 0x0 ;  /* 0x000000000000781c */ /* 0x000fe20003f2f008 */
[----:B------:R-:W-:Y:S02]  /*3a80*/  IMAD.MOV.U32 R68, RZ, RZ, c[0x0][0x22c] ;  /* 0x00008b00ff447624 */ /* 0x000fe400078e00ff */
[C---:B-1----:R-:W-:Y:S05]  /*3a90*/  HMMA.16816.F32.BF16 R4, R56.reuse, R60, R4 ;  /* 0x0000003c3804723c */ /* 0x042fea0000041804 */
[C---:B------:R-:W-:Y:S01]  /*3aa0*/  @P0 ISETP.GE.AND P0, PT, R49.reuse, UR13, PT ;  /* 0x0000000d31000c0c */ /* 0x040fe2000bf06270 */
[----:B------:R-:W-:Y:S02]  /*3ab0*/  IMAD R68, R68, c[0x0][0x1c0], RZ ;  /* 0x0000700044447a24 */ /* 0x000fe400078e02ff */
[----:B------:R-:W-:Y:S04]  /*3ac0*/  HMMA.16816.F32.BF16 R8, R56, R62, R8 ;  /* 0x0000003e3808723c */ /* 0x000fe80000041808 */
[----:B------:R-:W-:Y:S01]  /*3ad0*/  @P1 IADD3 R48, R49, 0x1, RZ ;  /* 0x0000000131301810 */ /* 0x000fe20007ffe0ff */
[----:B------:R-:W-:Y:S01]  /*3ae0*/  IMAD.U32 R70, R68, -0x40, RZ ;  /* 0xffffffc044467824 */ /* 0x000fe200078e00ff */
[----:B------:R-:W-:Y:S02]  /*3af0*/  PLOP3.LUT P1, PT, PT, PT, UP0, 0x80, 0x0 ;  /* 0x000000000000781c */ /* 0x000fe40003f2f008 */
[----:B------:R-:W-:Y:S08]  /*3b00*/  IADD3 R68, R240, 0x40, RZ ;  /* 0x00000040f0447810 */ /* 0x000ff00007ffe0ff */
[C---:B---3--:R-:W-:Y:S08]  /*3b10*/  HMMA.16816.F32.BF16 R4, R44.reuse, R64, R4 ;  /* 0x000000402c04723c */ /* 0x048ff00000041804 */
[----:B------:R-:W-:Y:S07]  /*3b20*/  HMMA.16816.F32.BF16 R8, R44, R66, R8 ;  /* 0x000000422c08723c */ /* 0x000fee0000041808 */
[----:B-----5:R-:W-:Y:S09]  /*3b30*/  FMUL.FTZ R44, R246, 1.4426950216293334961 ;  /* 0x3fb8aa3bf62c7820 */ /* 0x020ff20000410000 */
[----:B------:R-:W-:Y:S02]  /*3b40*/  @P2 FSEL R4, R4, -INF , !P0 ;  /* 0xff80000004042808 */ /* 0x000fe40004000000 */
[----:B------:R-:W-:Y:S01]  /*3b50*/  @P1 ISETP.GE.AND P2, PT, R48, UR13, PT ;  /* 0x0000000d30001c0c */ /* 0x000fe2000bf46270 */
[----:B------:R-:W-:Y:S01]  /*3b60*/  FMUL.FTZ R48, R245, 1.4426950216293334961 ;  /* 0x3fb8aa3bf5307820 */ /* 0x000fe20000410000 */
[----:B------:R-:W-:Y:S02]  /*3b70*/  PLOP3.LUT P1, PT, PT, PT, UP0, 0x80, 0x0 ;  /* 0x000000000000781c */ /* 0x000fe40003f2f008 */
[----:B------:R-:W-:Y:S02]  /*3b80*/  @P3 FSEL R6, R6, -INF , !P0 ;  /* 0xff80000006063808 */ /* 0x000fe40004000000 */
[----:B------:R-:W-:Y:S02]  /*3b90*/  PLOP3.LUT P0, PT, PT, PT, UP0, 0x80, 0x0 ;  /* 0x000000000000781c */ /* 0x000fe40003f0f008 */
[----:B------:R-:W-:Y:S07]  /*3ba0*/  PLOP3.LUT P3, PT, PT, PT, UP0, 0x80, 0x0 ;  /* 0x000000000000781c */ /* 0x000fee0003f6f008 */
[----:B------:R-:W-:Y:S02]  /*3bb0*/  @P1 FSEL R7, R7, -INF , !P2 ;  /* 0xff80000007071808 */ /* 0x000fe40005000000 */
[----:B------:R-:W-:Y:S02]  /*3bc0*/  PLOP3.LUT P1, PT, PT, PT, UP0, 0x80, 0x0 ;  /* 0x000000000000781c */ /* 0x000fe40003f2f008 */
[----:B------:R-:W-:Y:S02]  /*3bd0*/  @P0 FSEL R5, R5, -INF , !P2 ;  /* 0xff80000005050808 */ /* 0x000fe40005000000 */
[----:B------:R-:W-:Y:S02]  /*3be0*/  FSETP.NEU.FTZ.AND P0, PT, R245, -INF , PT ;  /* 0xff800000f500780b */ /* 0x000fe40003f1d000 */
[C---:B------:R-:W-:Y:S02]  /*3bf0*/  @P3 IADD3 R45, R49.reuse, 0x8, RZ ;  /* 0x00000008312d3810 */ /* 0x040fe40007ffe0ff */
[----:B------:R-:W-:Y:S02]  /*3c00*/  FSEL R48, R48, RZ, P0 ;  /* 0x000000ff30307208 */ /* 0x000fe40000000000 */
[----:B------:R-:W-:Y:S02]  /*3c10*/  FSETP.NEU.FTZ.AND P0, PT, R246, -INF , PT ;  /* 0xff800000f600780b */ /* 0x000fe40003f1d000 */
[----:B------:R-:W-:Y:S01]  /*3c20*/  @P4 IADD3 R49, R49, 0x9, RZ ;  /* 0x0000000931314810 */ /* 0x000fe20007ffe0ff */
[--C-:B------:R-:W-:Y:S01]  /*3c30*/  FFMA.FTZ R4, R4, c[0x0][0x23c], -R48.reuse ;  /* 0x00008f0004047a23 */ /* 0x100fe20000010830 */
[----:B------:R-:W-:Y:S01]  /*3c40*/  @P1 ISETP.GE.AND P2, PT, R45, UR13, PT ;  /* 0x0000000d2d001c0c */ /* 0x000fe2000bf46270 */
[----:B------:R-:W-:Y:S01]  /*3c50*/  FFMA.FTZ R5, R5, c[0x0][0x23c], -R48 ;  /* 0x00008f0005057a23 */ /* 0x000fe20000010830 */
[----:B------:R-:W-:Y:S01]  /*3c60*/  FSEL R44, R44, RZ, P0 ;  /* 0x000000ff2c2c7208 */ /* 0x000fe20000000000 */
[----:B------:R-:W-:Y:S01]  /*3c70*/  MUFU.EX2 R60, R4 ;  /* 0x00000004003c7308 */ /* 0x000fe20000000800 */
[----:B------:R-:W-:Y:S02]  /*3c80*/  PLOP3.LUT P1, PT, PT, PT, UP0, 0x80, 0x0 ;  /* 0x000000000000781c */ /* 0x000fe40003f2f008 */
[----:B------:R-:W-:Y:S01]  /*3c90*/  PLOP3.LUT P0, PT, PT, PT, UP0, 0x80, 0x0 ;  /* 0x000000000000781c */ /* 0x000fe20003f0f008 */
[--C-:B------:R-:W-:Y:S01]  /*3ca0*/  FFMA.FTZ R7, R7, c[0x0][0x23c], -R44.reuse ;  /* 0x00008f0007077a23 */ /* 0x100fe2000001082c */
[----:B------:R-:W-:Y:S01]  /*3cb0*/  ISETP.GE.AND P3, PT, R69, c[0x0][0x220], PT ;  /* 0x0000880045007a0c */ /* 0x000fe20003f66270 */
[----:B------:R-:W-:Y:S01]  /*3cc0*/  FFMA.FTZ R6, R6, c[0x0][0x23c], -R44 ;  /* 0x00008f0006067a23 */ /* 0x000fe2000001082c */
[----:B------:R-:W-:Y:S03]  /*3cd0*/  ISETP.GE.AND P4, PT, R68, c[0x0][0x220], PT ;  /* 0x0000880044007a0c */ /* 0x000fe60003f86270 */
[----:B------:R-:W1:Y:S04]  /*3ce0*/  MUFU.EX2 R59, R5 ;  /* 0x00000005003b7308 */ /* 0x000e680000000800 */
[----:B------:R-:W-:Y:S02]  /*3cf0*/  @P1 ISETP.GE.AND P1, PT, R49, UR13, PT ;  /* 0x0000000d31001c0c */ /* 0x000fe4000bf26270 */
[----:B------:R-:W-:Y:S02]  /*3d00*/  @P0 FSEL R8, R8, -INF , !P2 ;  /* 0xff80000008080808 */ /* 0x000fe40005000000 */
[----:B------:R-:W-:Y:S02]  /*3d10*/  PLOP3.LUT P0, PT, PT, PT, UP0, 0x80, 0x0 ;  /* 0x000000000000781c */ /* 0x000fe40003f0f008 */
[----:B------:R1:W-:Y:S01]  /*3d20*/  MUFU.EX2 R61, R7 ;  /* 0x00000007003d7308 */ /* 0x0003e20000000800 */
[--C-:B------:R-:W-:Y:S09]  /*3d30*/  FFMA.FTZ R8, R8, c[0x0][0x23c], -R48.reuse ;  /* 0x00008f0008087a23 */ /* 0x100ff20000010830 */
[----:B------:R-:W2:Y:S01]  /*3d40*/  MUFU.EX2 R62, R6 ;  /* 0x00000006003e7308 */ /* 0x000ea20000000800 */
[----:B------:R-:W-:Y:S02]  /*3d50*/  @P0 FSEL R9, R9, -INF , !P1 ;  /* 0xff80000009090808 */ /* 0x000fe40004800000 */
[----:B------:R-:W-:Y:S03]  /*3d60*/  PLOP3.LUT P0, PT, PT, PT, UP0, 0x80, 0x0 ;  /* 0x000000000000781c */ /* 0x000fe60003f0f008 */
[----:B------:R-:W-:Y:S04]  /*3d70*/  FFMA.FTZ R48, R9, c[0x0][0x23c], -R48 ;  /* 0x00008f0009307a23 */ /* 0x000fe80000010830 */
[----:B------:R-:W-:Y:S01]  /*3d80*/  MUFU.EX2 R56, R8 ;  /* 0x0000000800387308 */ /* 0x000fe20000000800 */
[----:B-1----:R-:W-:Y:S05]  /*3d90*/  F2FP.BF16.PACK_AB R7, R59, R60 ;  /* 0x0000003c3b07723e */ /* 0x002fea00000010ff */
[----:B------:R-:W-:Y:S02]  /*3da0*/  @P0 FSEL R10, R10, -INF , !P2 ;  /* 0xff8000000a0a0808 */ /* 0x000fe40005000000 */
[----:B------:R-:W-:Y:S01]  /*3db0*/  PLOP3.LUT P0, PT, PT, PT, UP0, 0x80, 0x0 ;  /* 0x000000000000781c */ /* 0x000fe20003f0f008 */
[----:B------:R-:W-:Y:S01]  /*3dc0*/  STS [R249+0x15000], R7 ;  /* 0x01500007f9007388 */ /* 0x000fe20000000800 */
[----:B------:R-:W1:Y:S01]  /*3dd0*/  MUFU.EX2 R55, R48 ;  /* 0x0000003000377308 */ /* 0x000e620000000800 */
[--C-:B------:R-:W-:Y:S01]  /*3de0*/  FFMA.FTZ R10, R10, c[0x0][0x23c], -R44.reuse ;  /* 0x00008f000a0a7a23 */ /* 0x100fe2000001082c */
[----:B------:R-:W-:Y:S02]  /*3df0*/  PLOP3.LUT P2, PT, PT, PT, UP5, 0x80, 0x0 ;  /* 0x000000000000781c */ /* 0x000fe40003f4f058 */
[----:B--2---:R-:W-:Y:S05]  /*3e00*/  F2FP.BF16.PACK_AB R6, R61, R62 ;  /* 0x0000003e3d06723e */ /* 0x004fea00000010ff */
[----:B------:R-:W-:Y:S01]  /*3e10*/  STS [R252+0x15000], R6 ;  /* 0x01500006fc007388 */ /* 0x000fe20000000800 */
[----:B------:R-:W-:Y:S01]  /*3e20*/  MUFU.EX2 R58, R10 ;  /* 0x0000000a003a7308 */ /* 0x000fe20000000800 */
[----:B------:R-:W-:Y:S02]  /*3e30*/  @P0 FSEL R11, R11, -INF , !P1 ;  /* 0xff8000000b0b0808 */ /* 0x000fe40004800000 */
[----:B------:R-:W-:Y:S03]  /*3e40*/  IADD3 R52, P0, R248, UR10, RZ ;  /* 0x0000000af8347c10 */ /* 0x000fe6000ff1e0ff */
[----:B------:R-:W-:Y:S01]  /*3e50*/  FFMA.FTZ R44, R11, c[0x0][0x23c], -R44 ;  /* 0x00008f000b2c7a23 */ /* 0x000fe2000001082c */
[----:B------:R-:W-:Y:S02]  /*3e60*/  IADD3.X R53, R247, UR9, RZ, P0, !PT ;  /* 0x00000009f7357c10 */ /* 0x000fe400087fe4ff */
[C---:B------:R-:W-:Y:S01]  /*3e70*/  LEA R238, P0, R70.reuse, R238, 0x2 ;  /* 0x000000ee46ee7211 */ /* 0x040fe200078010ff */
[----:B------:R-:W2:Y:S02]  /*3e80*/  MUFU.EX2 R57, R44 ;  /* 0x0000002c00397308 */ /* 0x000ea40000000800 */
[----:B------:R3:W4:Y:S01]  /*3e90*/  LDG.E R54, [R52.64] ;  /* 0x0000000434367981 */ /* 0x000722000c1e1900 */
[----:B------:R-:W-:Y:S02]  /*3ea0*/  LEA.HI.X.SX32 R239, R70, R239, 0x2, P0 ;  /* 0x000000ef46ef7211 */ /* 0x000fe400000f16ff */
[----:B-1----:R-:W-:Y:S05]  /*3eb0*/  F2FP.BF16.PACK_AB R5, R55, R56 ;  /* 0x000000383705723e */ /* 0x002fea00000010ff */
[----:B------:R-:W-:Y:S01]  /*3ec0*/  STS [R250+0x15000], R5 ;  /* 0x01500005fa007388 */ /* 0x000fe20000000800 */
[----:B--2---:R-:W-:Y:S04]  /*3ed0*/  F2FP.BF16.PACK_AB R4, R57, R58 ;  /* 0x0000003a3904723e */ /* 0x004fe800000010ff */
[----:B---3--:R-:W2:Y:S05]  /*3ee0*/  LDG.E R52, [R52.64+0x20] ;  /* 0x0000200434347981 */ /* 0x008eaa000c1e1900 */
[----:B------:R-:W-:Y:S05]  /*3ef0*/  STS [R251+0x15000], R4 ;  /* 0x01500004fb007388 */ /* 0x000fea0000000800 */
[----:B------:R-:W1:Y:S05]  /*3f00*/  LDSM.16.M88.4 R8, [R2+0x8000] ;  /* 0x008000000208783b */ /* 0x000e6a0000000200 */
[----:B------:R-:W3:Y:S05]  /*3f10*/  LDSM.16.M88.4 R44, [R3+0x8000] ;  /* 0x00800000032c783b */ /* 0x000eea0000000200 */
[----:B------:R-:W3:Y:S01]  /*3f20*/  LDSM.16.M88.4 R48, [R228+0x8000] ;  /* 0x00800000e430783b */ /* 0x000ee20000000200 */
[C---:B-1----:R-:W-:Y:S08]  /*3f30*/  HMMA.16816.F32.BF16 R4, R8.reuse, R132, RZ ;  /* 0x000000840804723c */ /* 0x042ff000000418ff */
[----:B------:R-:W-:Y:S11]  /*3f40*/  HMMA.16816.F32.BF16 R8, R8, R134, RZ ;  /* 0x000000860808723c */ /* 0x000ff600000418ff */
[----:B------:R-:W-:Y:S05]  /*3f50*/  @!UPT UIADD3 URZ, URZ, URZ, URZ ;  /* 0x0000003f3f3ff290 */ /* 0x000fea000fffe03f */
[C---:B---3--:R-:W-:Y:S08]  /*3f60*/  HMMA.16816.F32.BF16 R4, R44.reuse, R136, R4 ;  /* 0x000000882c04723c */ /* 0x048ff00000041804 */
[----:B------:R-:W-:Y:S01]  /*3f70*/  HMMA.16816.F32.BF16 R8, R44, R138, R8 ;  /* 0x0000008a2c08723c */ /* 0x000fe20000041808 */
[----:B------:R-:W1:Y:S11]  /*3f80*/  LDSM.16.M88.4 R44, [R227+0x8000] ;  /* 0x00800000e32c783b */ /* 0x000e760000000200 */
[----:B------:R-:W-:Y:S04]  /*3f90*/  @!UPT UIADD3 URZ, URZ, URZ, URZ ;  /* 0x0000003f3f3ff290 */ /* 0x000fe8000fffe03f */
[C---:B------:R-:W-:Y:S08]  /*3fa0*/  HMMA.16816.F32.BF16 R4, R48.reuse, R140, R4 ;  /* 0x0000008c3004723c */ /* 0x040ff00000041804 */
[----:B------:R-:W-:Y:S01]  /*3fb0*/  HMMA.16816.F32.BF16 R8, R48, R142, R8 ;  /* 0x0000008e3008723c */ /* 0x000fe20000041808 */
[----:B------:R-:W3:Y:S11]  /*3fc0*/  LDSM.16.M88.4 R48, [R2+0xa000] ;  /* 0x00a000000230783b */ /* 0x000ef60000000200 */
[----:B------:R-:W-:Y:S04]  /*3fd0*/  @!UPT UIADD3 URZ, URZ, URZ, URZ ;  /* 0x0000003f3f3ff290 */ /* 0x000fe8000fffe03f */
[C---:B-1----:R-:W-:Y:S08]  /*3fe0*/  HMMA.16816.F32.BF16 R4, R44.reuse, R144, R4 ;  /* 0x000000902c04723c */ /* 0x042ff00000041804 */
[----:B------:R-:W-:Y:S01]  /*3ff0*/  HMMA.16816.F32.BF16 R8, R44, R146, R8 ;  /* 0x000000922c08723c */ /* 0x000fe20000041808 */
[----:B------:R-:W1:Y:S11]  /*4000*/  LDSM.16.M88.4 R44, [R3+0xa000] ;  /* 0x00a00000032c783b */ /* 0x000e760000000200 */
[----:B------:R-:W-:Y:S04]  /*4010*/  @!UPT UIADD3 URZ, URZ, URZ, URZ ;  /* 0x0000003f3f3ff290 */ /* 0x000fe8000fffe03f */
[C---:B---3--:R-:W-:Y:S08]  /*4020*/  HMMA.16816.F32.BF16 R4, R48.reuse, R148, R4 ;  /* 0x000000943004723c */ /* 0x048ff00000041804 */
        /* <DEDUP_REMOVED lines=40> */
[----:B------:R-:W-:Y:S11]  /*42b0*/  HMMA.16816.F32.BF16 R8, R48, R190, R8 ;  /* 0x000000be3008723c */ /* 0x000ff60000041808 */
[----:B------:R-:W-:Y:S05]  /*42c0*/  @!UPT UIADD3 URZ, URZ, URZ, URZ ;  /* 0x0000003f3f3ff290 */ /* 0x000fea000fffe03f */
[C---:B-1----:R-:W-:Y:S08]  /*42d0*/  HMMA.16816.F32.BF16 R4, R44.reuse, R192, R4 ;  /* 0x000000c02c04723c */ /* 0x042ff00000041804 */
[----:B------:R-:W-:Y:S11]  /*42e0*/  HMMA.16816.F32.BF16 R8, R44, R194, R8 ;  /* 0x000000c22c08723c */ /* 0x000ff60000041808 */
[----:B------:R-:W-:Y:S05]  /*42f0*/  @!UPT UIADD3 URZ, URZ, URZ, URZ ;  /* 0x0000003f3f3ff290 */ /* 0x000fea000fffe03f */
[C---:B----4-:R-:W-:Y:S02]  /*4300*/  FADD.FTZ R4, -R54.reuse, R4 ;  /* 0x0000000436047221 */ /* 0x050fe40000010100 */
[----:B------:R-:W-:Y:S02]  /*4310*/  FADD.FTZ R5, -R54, R5 ;  /* 0x0000000536057221 */ /* 0x000fe40000010100 */
[----:B------:R-:W-:Y:S02]  /*4320*/  FMUL.FTZ R44, R60, R4 ;  /* 0x000000043c2c7220 */ /* 0x000fe40000410000 */
[----:B------:R-:W-:Y:S02]  /*4330*/  FMUL.FTZ R5, R59, R5 ;  /* 0x000000053b057220 */ /* 0x000fe40000410000 */
[C---:B--2---:R-:W-:Y:S02]  /*4340*/  FADD.FTZ R4, -R52.reuse, R6 ;  /* 0x0000000634047221 */ /* 0x044fe40000010100 */
[----:B------:R-:W-:Y:S01]  /*4350*/  FADD.FTZ R6, -R52, R7 ;  /* 0x0000000734067221 */ /* 0x000fe20000010100 */
[----:B------:R-:W-:Y:S01]  /*4360*/  F2FP.BF16.PACK_AB R7, R5, R44 ;  /* 0x0000002c0507723e */ /* 0x000fe200000010ff */
[----:B------:R-:W-:Y:S02]  /*4370*/  FMUL.FTZ R4, R62, R4 ;  /* 0x000000043e047220 */ /* 0x000fe40000410000 */
[----:B------:R-:W-:Y:S02]  /*4380*/  FMUL.FTZ R6, R61, R6 ;  /* 0x000000063d067220 */ /* 0x000fe40000410000 */
[C---:B------:R-:W-:Y:S01]  /*4390*/  FADD.FTZ R8, -R54.reuse, R8 ;  /* 0x0000000836087221 */ /* 0x040fe20000010100 */
[----:B------:R-:W-:Y:S01]  /*43a0*/  STS [R249+0x14000], R7 ;  /* 0x01400007f9007388 */ /* 0x000fe20000000800 */
        /* <DEDUP_REMOVED lines=10> */
[----:B------:R-:W-:Y:S03]  /*4450*/  STS [R250+0x14000], R5 ;  /* 0x01400005fa007388 */ /* 0x000fe60000000800 */
[----:B------:R-:W-:Y:S05]  /*4460*/  F2FP.BF16.PACK_AB R4, R8, R9 ;  /* 0x000000090804723e */ /* 0x000fea00000010ff */
[----:B------:R-:W-:Y:S05]  /*4470*/  STS [R251+0x14000], R4 ;  /* 0x01400004fb007388 */ /* 0x000fea0000000800 */
[----:B------:R-:W-:Y:S06]  /*4480*/  BAR.SYNC.DEFER_BLOCKING 0x0 ;  /* 0x0000000000007b1d */ /* 0x000fec0000010000 */
[----:B------:R-:W-:Y:S05]  /*4490*/  LDSM.16.MT88.4 R4, [R226+0x15000] ;  /* 0x01500000e204783b */ /* 0x000fea0000004200 */
[----:B------:R-:W1:Y:S05]  /*44a0*/  LDSM.16.MT88.4 R8, [R0+0x8000] ;  /* 0x008000000008783b */ /* 0x000e6a0000004200 */
[----:B------:R-:W2:Y:S05]  /*44b0*/  LDSM.16.MT88.4 R44, [R224+0x15000] ;  /* 0x01500000e02c783b */ /* 0x000eaa0000004200 */
[----:B------:R-:W3:Y:S05]  /*44c0*/  LDSM.16.MT88.4 R48, [R0+0xc000] ;  /* 0x00c000000030783b */ /* 0x000eea0000004200 */
[----:B------:R-:W-:Y:S05]  /*44d0*/  LDSM.16.MT88.4 R52, [R226+0x15400] ;  /* 0x01540000e234783b */ /* 0x000fea0000004200 */
[----:B------:R-:W4:Y:S05]  /*44e0*/  LDSM.16.MT88.4 R56, [R0+0x8800] ;  /* 0x008800000038783b */ /* 0x000f2a0000004200 */
[----:B------:R-:W3:Y:S05]  /*44f0*/  LDSM.16.MT88.4 R60, [R224+0x15400] ;  /* 0x01540000e03c783b */ /* 0x000eea0000004200 */
[----:B------:R-:W3:Y:S01]  /*4500*/  LDSM.16.MT88.4 R64, [R0+0xc800] ;  /* 0x00c800000040783b */ /* 0x000ee20000004200 */
[-C--:B-1----:R-:W-:Y:S08]  /*4510*/  HMMA.16816.F32.BF16 R12, R4, R8.reuse, R12 ;  /* 0x00000008040c723c */ /* 0x082ff0000004180c */
[C---:B--2---:R-:W-:Y:S08]  /*4520*/  HMMA.16816.F32.BF16 R16, R44.reuse, R8, R16 ;  /* 0x000000082c10723c */ /* 0x044ff00000041810 */
[-C--:B------:R-:W-:Y:S08]  /*4530*/  HMMA.16816.F32.BF16 R20, R44, R10.reuse, R20 ;  /* 0x0000000a2c14723c */ /* 0x080ff00000041814 */
[C---:B------:R-:W-:Y:S01]  /*4540*/  HMMA.16816.F32.BF16 R24, R4.reuse, R10, R24 ;  /* 0x0000000a0418723c */ /* 0x040fe20000041818 */
[----:B------:R-:W-:Y:S07]  /*4550*/  LDSM.16.MT88.4 R8, [R0+0x9000] ;  /* 0x009000000008783b */ /* 0x000fee0000004200 */
[-C--:B---3--:R-:W-:Y:S08]  /*4560*/  HMMA.16816.F32.BF16 R28, R4, R48.reuse, R28 ;  /* 0x00000030041c723c */ /* 0x088ff0000004181c */
[C---:B------:R-:W-:Y:S08]  /*4570*/  HMMA.16816.F32.BF16 R32, R44.reuse, R48, R32 ;  /* 0x000000302c20723c */ /* 0x040ff00000041820 */
[-C--:B------:R-:W-:Y:S01]  /*4580*/  HMMA.16816.F32.BF16 R36, R44, R50.reuse, R36 ;  /* 0x000000322c24723c */ /* 0x080fe20000041824 */
[----:B------:R-:W-:Y:S07]  /*4590*/  LDSM.16.MT88.4 R44, [R224+0x15800] ;  /* 0x01580000e02c783b */ /* 0x000fee0000004200 */
[----:B------:R-:W-:Y:S01]  /*45a0*/  HMMA.16816.F32.BF16 R40, R4, R50, R40 ;  /* 0x000000320428723c */ /* 0x000fe20000041828 */
[----:B------:R-:W1:Y:S05]  /*45b0*/  LDSM.16.MT88.4 R4, [R226+0x15800] ;  /* 0x01580000e204783b */ /* 0x000e6a0000004200 */
[----:B------:R-:W2:Y:S02]  /*45c0*/  LDSM.16.MT88.4 R48, [R0+0xd000] ;  /* 0x00d000000030783b */ /* 0x000ea40000004200 */
[-C--:B----4-:R-:W-:Y:S08]  /*45d0*/  HMMA.16816.F32.BF16 R12, R52, R56.reuse, R12 ;  /* 0x00000038340c723c */ /* 0x090ff0000004180c */
[C---:B------:R-:W-:Y:S08]  /*45e0*/  HMMA.16816.F32.BF16 R16, R60.reuse, R56, R16 ;  /* 0x000000383c10723c */ /* 0x040ff00000041810 */
[-C--:B------:R-:W-:Y:S08]  /*45f0*/  HMMA.16816.F32.BF16 R20, R60, R58.reuse, R20 ;  /* 0x0000003a3c14723c */ /* 0x080ff00000041814 */
[C---:B------:R-:W-:Y:S01]  /*4600*/  HMMA.16816.F32.BF16 R24, R52.reuse, R58, R24 ;  /* 0x0000003a3418723c */ /* 0x040fe20000041818 */
[----:B------:R-:W-:Y:S07]  /*4610*/  LDSM.16.MT88.4 R56, [R0+0x9800] ;  /* 0x009800000038783b */ /* 0x000fee0000004200 */
[-C--:B------:R-:W-:Y:S08]  /*4620*/  HMMA.16816.F32.BF16 R28, R52, R64.reuse, R28 ;  /* 0x00000040341c723c */ /* 0x080ff0000004181c */
[C---:B------:R-:W-:Y:S08]  /*4630*/  HMMA.16816.F32.BF16 R32, R60.reuse, R64, R32 ;  /* 0x000000403c20723c */ /* 0x040ff00000041820 */
[-C--:B------:R-:W-:Y:S01]  /*4640*/  HMMA.16816.F32.BF16 R36, R60, R66.reuse, R36 ;  /* 0x000000423c24723c */ /* 0x080fe20000041824 */
[----:B------:R-:W-:Y:S07]  /*4650*/  LDSM.16.MT88.4 R60, [R224+0x15c00] ;  /* 0x015c0000e03c783b */ /* 0x000fee0000004200 */
[----:B------:R-:W-:Y:S01]  /*4660*/  HMMA.16816.F32.BF16 R40, R52, R66, R40 ;  /* 0x000000423428723c */ /* 0x000fe20000041828 */
[----:B------:R-:W3:Y:S05]  /*4670*/  LDSM.16.MT88.4 R52, [R226+0x15c00] ;  /* 0x015c0000e234783b */ /* 0x000eea0000004200 */
[----:B------:R-:W4:Y:S02]  /*4680*/  LDSM.16.MT88.4 R64, [R0+0xd800] ;  /* 0x00d800000040783b */ /* 0x000f240000004200 */
[-C--:B-1----:R-:W-:Y:S03]  /*4690*/  HMMA.16816.F32.BF16 R12, R4, R8.reuse, R12 ;  /* 0x00000008040c723c */ /* 0x082fe6000004180c */
[----:B------:R-:W-:Y:S05]  /*46a0*/  BAR.SYNC.DEFER_BLOCKING 0x0 ;  /* 0x0000000000007b1d */ /* 0x000fea0000010000 */
[C---:B------:R-:W-:Y:S08]  /*46b0*/  HMMA.16816.F32.BF16 R16, R44.reuse, R8, R16 ;  /* 0x000000082c10723c */ /* 0x040ff00000041810 */
[-C--:B------:R-:W-:Y:S08]  /*46c0*/  HMMA.16816.F32.BF16 R20, R44, R10.reuse, R20 ;  /* 0x0000000a2c14723c */ /* 0x080ff00000041814 */
[C---:B------:R-:W-:Y:S08]  /*46d0*/  HMMA.16816.F32.BF16 R24, R4.reuse, R10, R24 ;  /* 0x0000000a0418723c */ /* 0x040ff00000041818 */
[-C--:B--2---:R-:W-:Y:S08]  /*46e0*/  HMMA.16816.F32.BF16 R28, R4, R48.reuse, R28 ;  /* 0x00000030041c723c */ /* 0x084ff0000004181c */
[C---:B------:R-:W-:Y:S08]  /*46f0*/  HMMA.16816.F32.BF16 R32, R44.reuse, R48, R32 ;  /* 0x000000302c20723c */ /* 0x040ff00000041820 */
[-C--:B------:R-:W-:Y:S08]  /*4700*/  HMMA.16816.F32.BF16 R36, R44, R50.reuse, R36 ;  /* 0x000000322c24723c */ /* 0x080ff00000041824 */
[----:B------:R-:W-:Y:S08]  /*4710*/  HMMA.16816.F32.BF16 R40, R4, R50, R40 ;  /* 0x000000320428723c */ /* 0x000ff00000041828 */
[-C--:B---3--:R-:W-:Y:S08]  /*4720*/  HMMA.16816.F32.BF16 R12, R52, R56.reuse, R12 ;  /* 0x00000038340c723c */ /* 0x088ff0000004180c */
[C---:B------:R-:W-:Y:S08]  /*4730*/  HMMA.16816.F32.BF16 R16, R60.reuse, R56, R16 ;  /* 0x000000383c10723c */ /* 0x040ff00000041810 */
[-C--:B------:R-:W-:Y:S08]  /*4740*/  HMMA.16816.F32.BF16 R20, R60, R58.reuse, R20 ;  /* 0x0000003a3c14723c */ /* 0x080ff00000041814 */
[C---:B------:R-:W-:Y:S08]  /*4750*/  HMMA.16816.F32.BF16 R24, R52.reuse, R58, R24 ;  /* 0x0000003a3418723c */ /* 0x040ff00000041818 */
[-C--:B----4-:R-:W-:Y:S08]  /*4760*/  HMMA.16816.F32.BF16 R28, R52, R64.reuse, R28 ;  /* 0x00000040341c723c */ /* 0x090ff0000004181c */
[C---:B------:R-:W-:Y:S08]  /*4770*/  HMMA.16816.F32.BF16 R32, R60.reuse, R64, R32 ;  /* 0x000000403c20723c */ /* 0x040ff00000041820 */
[-C--:B------:R-:W-:Y:S08]  /*4780*/  HMMA.16816.F32.BF16 R36, R60, R66.reuse, R36 ;  /* 0x000000423c24723c */ /* 0x080ff00000041824 */
[----:B------:R-:W-:Y:S01]  /*4790*/  HMMA.16816.F32.BF16 R40, R52, R66, R40 ;  /* 0x000000423428723c */ /* 0x000fe20000041828 */
[----:B------:R-:W-:-:S07]  /*47a0*/  @!P2 BRA `(.L_x_24) ;  /* 0x000003d00000a947 */ /* 0x000fce0003800000 */
[----:B------:R1:W-:Y:S01]  /*47b0*/  @P5 STS.128 [R237+0x8000], RZ ;  /* 0x008000ffed005388 */ /* 0x0003e20000000c00 */
[----:B------:R-:W-:Y:S02]  /*47c0*/  IMAD.MOV.U32 R47, RZ, RZ, c[0x0][0x370] ;  /* 0x0000dc00ff2f7624 */ /* 0x000fe400078e00ff */
[----:B------:R-:W-:Y:S02]  /*47d0*/  IMAD.MOV.U32 R4, RZ, RZ, R242 ;  /* 0x000000ffff047224 */ /* 0x000fe400078e00f2 */
[C---:B------:R-:W-:Y:S02]  /*47e0*/  IMAD.U32 R8, R47.reuse, -0x40, RZ ;  /* 0xffffffc02f087824 */ /* 0x040fe400078e00ff */
[----:B------:R-:W-:Y:S02]  /*47f0*/  IMAD.MOV.U32 R5, RZ, RZ, R244 ;  /* 0x000000ffff057224 */ /* 0x000fe400078e00f4 */
[----:B------:R-:W-:Y:S01]  /*4800*/  IMAD.MOV.U32 R48, RZ, RZ, c[0x0][0x374] ;  /* 0x0000dd00ff307624 */ /* 0x000fe200078e00ff */
[C---:B------:R-:W-:Y:S02]  /*4810*/  LEA R4, P0, R8.reuse, R4, 0x1 ;  /* 0x0000000408047211 */ /* 0x040fe400078008ff */
[----:B------:R-:W-:Y:S02]  /*4820*/  SHF.R.S32.HI R7, RZ, 0x1f, R8 ;  /* 0x0000001fff077819 */ /* 0x000fe40000011408 */
[----:B------:R-:W-:Y:S02]  /*4830*/  LEA.HI.X.SX32 R5, R8, R5, 0x1, P0 ;  /* 0x0000000508057211 */ /* 0x000fe400000f0eff */
[C---:B------:R-:W-:Y:S03]  /*4840*/  LEA R6, P1, R47.reuse, R8, 0x5 ;  /* 0x000000082f067211 */ /* 0x040fe600078228ff */
[----:B------:R-:W-:Y:S01]  /*4850*/  @!PT LDS RZ, [RZ] ;  /* 0x00000000fffff984 */ /* 0x000fe20000000800 */
[----:B------:R-:W-:Y:S01]  /*4860*/  @!PT LDS RZ, [RZ] ;  /* 0x00000000fffff984 */ /* 0x000fe20000000800 */
[----:B------:R-:W-:Y:S01]  /*4870*/  @!PT LDS RZ, [RZ] ;  /* 0x00000000fffff984 */ /* 0x000fe20000000800 */
[----:B------:R1:W-:Y:S01]  /*4880*/  @!P5 LDGSTS.E.BYPASS.LTC128B.128 [R237+0x8000], [R4.64] ;  /* 0x0800000004eddfae */ /* 0x0003e2000b901d44 */
[CC--:B------:R-:W-:Y:S02]  /*4890*/  @!P6 LEA R10, P0, R6.reuse, R242.reuse, 0x1 ;  /* 0x000000f2060ae211 */ /* 0x0c0fe400078008ff */
[C-C-:B------:R-:W-:Y:S01]  /*48a0*/  LEA.HI.X R7, R47.reuse, R7, R48.reuse, 0x5, P1 ;  /* 0x000000072f077211 */ /* 0x140fe200008f2c30 */
[----:B------:R1:W-:Y:S01]  /*48b0*/  @P4 STS.128 [R237+0xa000], RZ ;  /* 0x00a000ffed004388 */ /* 0x0003e20000000c00 */
[C---:B------:R-:W-:Y:S02]  /*48c0*/  @!P4 LEA R44, P1, R6.reuse, R242, 0x1 ;  /* 0x000000f2062cc211 */ /* 0x040fe400078208ff */
[C-C-:B------:R-:W-:Y:S01]  /*48d0*/  @!P6 LEA.HI.X R11, R6.reuse, R244, R7.reuse, 0x1, P0 ;  /* 0x000000f4060be211 */ /* 0x140fe200000f0c07 */
[----:B------:R-:W-:Y:S01]  /*48e0*/  @!PT LDS RZ, [RZ] ;  /* 0x00000000fffff984 */ /* 0x000fe20000000800 */
[----:B------:R-:W-:Y:S01]  /*48f0*/  @!PT LDS RZ, [RZ] ;  /* 0x00000000fffff984 */ /* 0x000fe20000000800 */
[----:B------:R-:W-:Y:S01]  /*4900*/  @!PT LDS RZ, [RZ] ;  /* 0x00000000fffff984 */ /* 0x000fe20000000800 */
[----:B------:R1:W-:Y:S01]  /*4910*/  @!P4 LDGSTS.E.BYPASS.LTC128B.128 [R237+0xa000], [R4.64+0x80] ;  /* 0x0a00008004edcfae */ /* 0x0003e2000b901d44 */
[C---:B------:R-:W-:Y:S02]  /*4920*/  @!P5 LEA R46, P0, R47.reuse, R4, 0x6 ;  /* 0x000000042f2ed211 */ /* 0x040fe400078030ff */
[C-C-:B------:R-:W-:Y:S01]  /*4930*/  @!P4 LEA.HI.X R45, R6.reuse, R244, R7.reuse, 0x1, P1 ;  /* 0x000000f4062dc211 */ /* 0x140fe200008f0c07 */
[----:B------:R1:W-:Y:S01]  /*4940*/  @P6 STS.128 [R237+0xc000], RZ ;  /* 0x00c000ffed006388 */ /* 0x0003e20000000c00 */
[----:B------:R-:W-:Y:S02]  /*4950*/  @!P5 LEA.HI.X R47, R47, R5, R48, 0x6, P0 ;  /* 0x000000052f2fd211 */ /* 0x000fe400000f3430 */
[C---:B------:R-:W-:Y:S01]  /*4960*/  @!P3 LEA R8, P1, R6.reuse, R242, 0x1 ;  /* 0x000000f20608b211 */ /* 0x040fe200078208ff */
[----:B------:R-:W-:Y:S01]  /*4970*/  @!PT LDS RZ, [RZ] ;  /* 0x00000000fffff984 */ /* 0x000fe20000000800 */
[----:B------:R-:W-:Y:S01]  /*4980*/  @!PT LDS RZ, [RZ] ;  /* 0x00000000fffff984 */ /* 0x000fe20000000800 */
[----:B------:R-:W-:Y:S01]  /*4990*/  @!PT LDS RZ, [RZ] ;  /* 0x00000000fffff984 */ /* 0x000fe20000000800 */
[----:B------:R1:W-:Y:S01]  /*49a0*/  @!P6 LDGSTS.E.BYPASS.LTC128B.128 [R237+0xc000], [R4.64+0x100] ;  /* 0x0c00010004edefae */ /* 0x0003e2000b901d44 */
[----:B------:R-:W-:Y:S02]  /*49b0*/  IMAD.MOV.U32 R242, RZ, RZ, R4 ;  /* 0x000000fffff27224 */ /* 0x000fe400078e0004 */
[----:B------:R-:W-:Y:S01]  /*49c0*/  @!P3 LEA.HI.X R9, R6, R244, R7, 0x1, P1 ;  /* 0x000000f40609b211 */ /* 0x000fe200008f0c07 */
[----:B------:R1:W-:Y:S01]  /*49d0*/  @P3 STS.128 [R237+0xe000], RZ ;  /* 0x00e000ffed003388 */ /* 0x0003e20000000c00 */
[----:B------:R-:W-:Y:S03]  /*49e0*/  IMAD.MOV.U32 R244, RZ, RZ, R5 ;  /* 0x000000fffff47224 */ /* 0x000fe600078e0005 */
        /* <DEDUP_REMOVED lines=24> */
[----:B------:R-:W0:Y:S02]  /*4b70*/  LDGDEPBAR ;  /* 0x00000000000079af */ /* 0x000e240000000000 */
.L_x_24:
[----:B------:R-:W-:Y:S01]  /*4b80*/  LDSM.16.M88.4 R96, [R233] ;  /* 0x00000000e960783b */ /* 0x000fe20000000200 */
[----:B------:R-:W-:Y:S02]  /*4b90*/  @UP5 UIADD3 UR12, UP4, UR8, -0x100, URZ ;  /* 0xffffff00080c5890 */ /* 0x000fe4000ff9e03f */
[----:B------:R-:W-:Y:S01]  /*4ba0*/  @UP5 UIADD3 UR10, UP1, UR10, -0x100, URZ ;  /* 0xffffff000a0a5890 */ /* 0x000fe2000ff3e03f */
[----:B------:R-:W2:Y:S01]  /*4bb0*/  LDSM.16.MT88.4 R48, [R225] ;  /* 0x00000000e130783b */ /* 0x000ea20000004200 */
[----:B------:R-:W-:Y:S02]  /*4bc0*/  @UP5 UIADD3.X UR11, UR7, -0x1, URZ, UP4, !UPT ;  /* 0xffffffff070b5890 */ /* 0x000fe4000a7fe43f */
[----:B------:R-:W-:Y:S01]  /*4bd0*/  @UP5 UIADD3.X UR9, UR9, -0x1, URZ, UP1, !UPT ;  /* 0xffffffff09095890 */ /* 0x000fe20008ffe43f */
[----:B------:R-:W3:Y:S04]  /*4be0*/  LDSM.16.M88.4 R92, [R233+0x800] ;  /* 0x00080000e95c783b */ /* 0x000ee80000000200 */
[----:B------:R-:W4:Y:S04]  /*4bf0*/  LDSM.16.MT88.4 R64, [R225+0x1000] ;  /* 0x00100000e140783b */ /* 0x000f280000004200 */
[----:B------:R-:W1:Y:S04]  /*4c00*/  LDSM.16.MT88.4 R80, [R225+0x2000] ;  /* 0x00200000e150783b */ /* 0x000e680000004200 */
[----:B------:R-:W1:Y:S04]  /*4c10*/  LDSM.16.MT88.4 R196, [R225+0x3000] ;  /* 0x00300000e1c4783b */ /* 0x000e680000004200 */
[----:B------:R-:W-:Y:S04]  /*4c20*/  LDSM.16.M88.4 R200, [R234] ;  /* 0x00000000eac8783b */ /* 0x000fe80000000200 */
[----:B------:R-:W1:Y:S04]  /*4c30*/  LDSM.16.MT88.4 R204, [R225+0x800] ;  /* 0x00080000e1cc783b */ /* 0x000e680000004200 */
[----:B------:R-:W1:Y:S04]  /*4c40*/  LDSM.16.M88.4 R208, [R235] ;  /* 0x00000000ebd0783b */ /* 0x000e680000000200 */
[----:B------:R-:W1:Y:S04]  /*4c50*/  LDSM.16.MT88.4 R212, [R225+0x1800] ;  /* 0x00180000e1d4783b */ /* 0x000e680000004200 */
[----:B------:R-:W1:Y:S02]  /*4c60*/  LDSM.16.MT88.4 R216, [R225+0x2800] ;  /* 0x00280000e1d8783b */ /* 0x000e640000004200 */
[-C--:B-12---:R-:W-:Y:S02]  /*4c70*/  HMMA.16816.F32.BF16 R4, R96, R48.reuse, RZ ;  /* 0x000000306004723c */ /* 0x086fe400000418ff */
[----:B------:R-:W1:Y:S06]  /*4c80*/  LDSM.16.MT88.4 R220, [R225+0x3800] ;  /* 0x00380000e1dc783b */ /* 0x000e6c0000004200 */
[C---:B---3--:R-:W-:Y:S08]  /*4c90*/  HMMA.16816.F32.BF16 R8, R92.reuse, R48, RZ ;  /* 0x000000305c08723c */ /* 0x048ff000000418ff */
[-C--:B------:R-:W-:Y:S08]  /*4ca0*/  HMMA.16816.F32.BF16 R44, R92, R50.reuse, RZ ;  /* 0x000000325c2c723c */ /* 0x080ff000000418ff */
[C---:B------:R-:W-:Y:S08]  /*4cb0*/  HMMA.16816.F32.BF16 R48, R96.reuse, R50, RZ ;  /* 0x000000326030723c */ /* 0x040ff000000418ff */
[-C--:B----4-:R-:W-:Y:S08]  /*4cc0*/  HMMA.16816.F32.BF16 R52, R96, R64.reuse, RZ ;  /* 0x000000406034723c */ /* 0x090ff000000418ff */
[C---:B------:R-:W-:Y:S08]  /*4cd0*/  HMMA.16816.F32.BF16 R56, R92.reuse, R64, RZ ;  /* 0x000000405c38723c */ /* 0x040ff000000418ff */
[-C--:B------:R-:W-:Y:S08]  /*4ce0*/  HMMA.16816.F32.BF16 R60, R92, R66.reuse, RZ ;  /* 0x000000425c3c723c */ /* 0x080ff000000418ff */
[C---:B------:R-:W-:Y:S08]  /*4cf0*/  HMMA.16816.F32.BF16 R64, R96.reuse, R66, RZ ;  /* 0x000000426040723c */ /* 0x040ff000000418ff */
[-C--:B------:R-:W-:Y:S08]  /*4d00*/  HMMA.16816.F32.BF16 R68, R96, R80.reuse, RZ ;  /* 0x000000506044723c */ /* 0x080ff000000418ff */
[C---:B------:R-:W-:Y:S08]  /*4d10*/  HMMA.16816.F32.BF16 R72, R92.reuse, R80, RZ ;  /* 0x000000505c48723c */ /* 0x040ff000000418ff */
[-C--:B------:R-:W-:Y:S08]  /*4d20*/  HMMA.16816.F32.BF16 R76, R92, R82.reuse, RZ ;  /* 0x000000525c4c723c */ /* 0x080ff000000418ff */
[C---:B------:R-:W-:Y:S08]  /*4d30*/  HMMA.16816.F32.BF16 R80, R96.reuse, R82, RZ ;  /* 0x000000526050723c */ /* 0x040ff000000418ff */
[-C--:B------:R-:W-:Y:S08]  /*4d40*/  HMMA.16816.F32.BF16 R84, R96, R196.reuse, RZ ;  /* 0x000000c46054723c */ /* 0x080ff000000418ff */
[C---:B------:R-:W-:Y:S07]  /*4d50*/  HMMA.16816.F32.BF16 R88, R92.reuse, R196, RZ ;  /* 0x000000c45c58723c */ /* 0x040fee00000418ff */
[----:B------:R-:W-:Y:S01]  /*4d60*/  @P2 IADD3 R196, P0, R248, UR8, RZ ;  /* 0x00000008f8c42c10 */ /* 0x000fe2000ff1e0ff */
[-C--:B------:R-:W-:Y:S01]  /*4d70*/  HMMA.16816.F32.BF16 R92, R92, R198.reuse, RZ ;  /* 0x000000c65c5c723c */ /* 0x080fe200000418ff */
[----:B------:R-:W-:Y:S03]  /*4d80*/  @UP5 UMOV UR8, UR12 ;  /* 0x0000000c00085c82 */ /* 0x000fe60008000000 */
[----:B------:R-:W-:Y:S01]  /*4d90*/  @P2 IADD3.X R197, R247, UR7, RZ, P0, !PT ;  /* 0x00000007f7c52c10 */ /* 0x000fe200087fe4ff */
[----:B------:R-:W-:Y:S03]  /*4da0*/  @UP5 UMOV UR7, UR11 ;  /* 0x0000000b00075c82 */ /* 0x000fe60008000000 */
[----:B------:R-:W-:Y:S01]  /*4db0*/  HMMA.16816.F32.BF16 R96, R96, R198, RZ ;  /* 0x000000c66060723c */ /* 0x000fe200000418ff */
[----:B------:R2:W5:Y:S04]  /*4dc0*/  @P2 LDG.E R245, [R196.64+-0x100] ;  /* 0xffff0004c4f52981 */ /* 0x000568000c1e1900 */
[----:B------:R2:W5:Y:S03]  /*4dd0*/  @P2 LDG.E R246, [R196.64+-0xe0] ;  /* 0xffff2004c4f62981 */ /* 0x000566000c1e1900 */
[-C--:B------:R-:W-:Y:S08]  /*4de0*/  HMMA.16816.F32.BF16 R4, R200, R204.reuse, R4 ;  /* 0x000000ccc804723c */ /* 0x080ff00000041804 */
[C---:B------:R-:W-:Y:S08]  /*4df0*/  HMMA.16816.F32.BF16 R8, R208.reuse, R204, R8 ;  /* 0x000000ccd008723c */ /* 0x040ff00000041808 */
[-C--:B------:R-:W-:Y:S07]  /*4e00*/  HMMA.16816.F32.BF16 R44, R208, R206.reuse, R44 ;  /* 0x000000ced02c723c */ /* 0x080fee000004182c */
[----:B------:R3:W-:Y:S01]  /*4e10*/  RED.E.ADD.F32.FTZ.RN.STRONG.GPU [R238.64], R4 ;  /* 0x00000004ee00798e */ /* 0x0007e2000c10e784 */
[C---:B------:R-:W-:Y:S07]  /*4e20*/  HMMA.16816.F32.BF16 R48, R200.reuse, R206, R48 ;  /* 0x000000cec830723c */ /* 0x040fee0000041830 */
[----:B------:R-:W-:Y:S01]  /*4e30*/  IMAD.MOV.U32 R207, RZ, RZ, c[0x0][0x22c] ;  /* 0x00008b00ffcf7624 */ /* 0x000fe200078e00ff */
[-C--:B------:R-:W-:Y:S04]  /*4e40*/  HMMA.16816.F32.BF16 R52, R200, R212.reuse, R52 ;  /* 0x000000d4c834723c */ /* 0x080fe80000041834 */
[----:B------:R-:W-:Y:S04]  /*4e50*/  IMAD R207, R207, c[0x0][0x1c0], RZ ;  /* 0x00007000cfcf7a24 */ /* 0x000fe800078e02ff */
[C---:B------:R-:W-:Y:S04]  /*4e60*/  HMMA.16816.F32.BF16 R56, R208.reuse, R212, R56 ;  /* 0x000000d4d038723c */ /* 0x040fe80000041838 */
[C---:B------:R-:W-:Y:S02]  /*4e70*/  IMAD.SHL.U32 R204, R207.reuse, 0x8, RZ ;  /* 0x00000008cfcc7824 */ /* 0x040fe400078e00ff */
[C---:B------:R-:W-:Y:S02]  /*4e80*/  IMAD.SHL.U32 R205, R207.reuse, 0x10, RZ ;  /* 0x00000010cfcd7824 */ /* 0x040fe400078e00ff */
[-C--:B------:R-:W-:Y:S04]  /*4e90*/  HMMA.16816.F32.BF16 R60, R208, R214.reuse, R60 ;  /* 0x000000d6d03c723c */ /* 0x080fe8000004183c */
[CC--:B--2---:R-:W-:Y:S01]  /*4ea0*/  LEA R196, P0, R204.reuse, R238.reuse, 0x2 ;  /* 0x000000eeccc47211 */ /* 0x0c4fe200078010ff */
[----:B------:R-:W-:Y:S01]  /*4eb0*/  IMAD R206, R207, 0x28, RZ ;  /* 0x00000028cfce7824 */ /* 0x000fe200078e02ff */
[CC--:B------:R-:W-:Y:S02]  /*4ec0*/  LEA R198, P1, R205.reuse, R238.reuse, 0x2 ;  /* 0x000000eecdc67211 */ /* 0x0c0fe400078210ff */
[C---:B------:R-:W-:Y:S04]  /*4ed0*/  HMMA.16816.F32.BF16 R64, R200.reuse, R214, R64 ;  /* 0x000000d6c840723c */ /* 0x040fe80000041840 */
[-C--:B------:R-:W-:Y:S02]  /*4ee0*/  LEA.HI.X.SX32 R197, R204, R239.reuse, 0x2, P0 ;  /* 0x000000efccc57211 */ /* 0x080fe400000f16ff */
[-C--:B------:R-:W-:Y:S02]  /*4ef0*/  LEA.HI.X.SX32 R199, R205, R239.reuse, 0x2, P1 ;  /* 0x000000efcdc77211 */ /* 0x080fe400008f16ff */
[-C--:B------:R-:W-:Y:S01]  /*4f00*/  HMMA.16816.F32.BF16 R68, R200, R216.reuse, R68 ;  /* 0x000000d8c844723c */ /* 0x080fe20000041844 */
[----:B------:R2:W-:Y:S04]  /*4f10*/  RED.E.ADD.F32.FTZ.RN.STRONG.GPU [R196.64], R5 ;  /* 0x00000005c400798e */ /* 0x0005e8000c10e784 */
[----:B------:R4:W-:Y:S03]  /*4f20*/  RED.E.ADD.F32.FTZ.RN.STRONG.GPU [R198.64], R6 ;  /* 0x00000006c600798e */ /* 0x0009e6000c10e784 */
[C---:B------:R-:W-:Y:S08]  /*4f30*/  HMMA.16816.F32.BF16 R72, R208.reuse, R216, R72 ;  /* 0x000000d8d048723c */ /* 0x040ff00000041848 */
[-C--:B------:R-:W-:Y:S08]  /*4f40*/  HMMA.16816.F32.BF16 R76, R208, R218.reuse, R76 ;  /* 0x000000dad04c723c */ /* 0x080ff0000004184c */
[C---:B------:R-:W-:Y:S08]  /*4f50*/  HMMA.16816.F32.BF16 R80, R200.reuse, R218, R80 ;  /* 0x000000dac850723c */ /* 0x040ff00000041850 */
[-C--:B-1----:R-:W-:Y:S08]  /*4f60*/  HMMA.16816.F32.BF16 R84, R200, R220.reuse, R84 ;  /* 0x000000dcc854723c */ /* 0x082ff00000041854 */
[C---:B------:R-:W-:Y:S08]  /*4f70*/  HMMA.16816.F32.BF16 R88, R208.reuse, R220, R88 ;  /* 0x000000dcd058723c */ /* 0x040ff00000041858 */
[-C--:B------:R-:W-:Y:S08]  /*4f80*/  HMMA.16816.F32.BF16 R92, R208, R222.reuse, R92 ;  /* 0x000000ded05c723c */ /* 0x080ff0000004185c */
[----:B------:R-:W-:Y:S07]  /*4f90*/  HMMA.16816.F32.BF16 R96, R200, R222, R96 ;  /* 0x000000dec860723c */ /* 0x000fee0000041860 */
[C---:B------:R-:W-:Y:S02]  /*4fa0*/  IMAD R201, R207.reuse, 0x18, RZ ;  /* 0x00000018cfc97824 */ /* 0x040fe400078e02ff */
[----:B------:R-:W-:Y:S03]  /*4fb0*/  IMAD.SHL.U32 R203, R207, 0x20, RZ ;  /* 0x00000020cfcb7824 */ /* 0x000fe600078e00ff */
[-C--:B---3--:R-:W-:Y:S01]  /*4fc0*/  LEA R4, P0, R201, R238.reuse, 0x2 ;  /* 0x000000eec9047211 */ /* 0x088fe200078010ff */
[----:B------:R-:W-:Y:S01]  /*4fd0*/  IMAD R202, R207, 0x30, RZ ;  /* 0x00000030cfca7824 */ /* 0x000fe200078e02ff */
[-C--:B------:R-:W-:Y:S02]  /*4fe0*/  LEA R200, P1, R203, R238.reuse, 0x2 ;  /* 0x000000eecbc87211 */ /* 0x080fe400078210ff */
[-C--:B--2---:R-:W-:Y:S02]  /*4ff0*/  LEA.HI.X.SX32 R5, R201, R239.reuse, 0x2, P0 ;  /* 0x000000efc9057211 */ /* 0x084fe400000f16ff */
[CC--:B----4-:R-:W-:Y:S02]  /*5000*/  LEA R198, P0, R206.reuse, R238.reuse, 0x2 ;  /* 0x000000eecec67211 */ /* 0x0d0fe400078010ff */
[-C--:B------:R-:W-:Y:S01]  /*5010*/  LEA.HI.X.SX32 R201, R203, R239.reuse, 0x2, P1 ;  /* 0x000000efcbc97211 */ /* 0x080fe200008f16ff */
[----:B------:R1:W-:Y:S01]  /*5020*/  RED.E.ADD.F32.FTZ.RN.STRONG.GPU [R4.64], R7 ;  /* 0x000000070400798e */ /* 0x0003e2000c10e784 */
[-C--:B------:R-:W-:Y:S03]  /*5030*/  LEA.HI.X.SX32 R199, R206, R239.reuse, 0x2, P0 ;  /* 0x000000efcec77211 */ /* 0x080fe600000f16ff */
[----:B------:R-:W-:Y:S04]  /*5040*/  RED.E.ADD.F32.FTZ.RN.STRONG.GPU [R200.64], R8 ;  /* 0x00000008c800798e */ /* 0x000fe8000c10e784 */
[----:B------:R2:W-:Y:S01]  /*5050*/  RED.E.ADD.F32.FTZ.RN.STRONG.GPU [R198.64], R9 ;  /* 0x00000009c600798e */ /* 0x0005e2000c10e784 */
[CC--:B-1----:R-:W-:Y:S01]  /*5060*/  LEA R4, P1, R202.reuse, R238.reuse, 0x2 ;  /* 0x000000eeca047211 */ /* 0x0c2fe200078210ff */
[----:B------:R-:W-:Y:S03]  /*5070*/  IMAD R7, R207, 0x38, RZ ;  /* 0x00000038cf077824 */ /* 0x000fe600078e02ff */
[-C--:B------:R-:W-:Y:S02]  /*5080*/  LEA.HI.X.SX32 R5, R202, R239.reuse, 0x2, P1 ;  /* 0x000000efca057211 */ /* 0x080fe400008f16ff */
[-C--:B------:R-:W-:Y:S02]  /*5090*/  LEA R6, P0, R7, R238.reuse, 0x2 ;  /* 0x000000ee07067211 */ /* 0x080fe400078010ff */
[----:B--2---:R-:W-:Y:S01]  /*50a0*/  IADD3 R9, R205, 0x20, RZ ;  /* 0x00000020cd097810 */ /* 0x004fe20007ffe0ff */
[----:B------:R1:W-:Y:S01]  /*50b0*/  RED.E.ADD.F32.FTZ.RN.STRONG.GPU [R4.64], R10 ;  /* 0x0000000a0400798e */ /* 0x0003e2000c10e784 */
[-C--:B------:R-:W-:Y:S02]  /*50c0*/  LEA.HI.X.SX32 R7, R7, R239.reuse, 0x2, P0 ;  /* 0x000000ef07077211 */ /* 0x080fe400000f16ff */
[CC--:B------:R-:W-:Y:S03]  /*50d0*/  LEA R8, P0, R9.reuse, R238.reuse, 0x2 ;  /* 0x000000ee09087211 */ /* 0x0c0fe600078010ff */
[----:B------:R2:W-:Y:S04]  /*50e0*/  RED.E.ADD.F32.FTZ.RN.STRONG.GPU [R6.64], R11 ;  /* 0x0000000b0600798e */ /* 0x0005e8000c10e784 */
[----:B------:R3:W-:Y:S04]  /*50f0*/  RED.E.ADD.F32.FTZ.RN.STRONG.GPU [R238.64+0x80], R48 ;  /* 0x00008030ee00798e */ /* 0x0007e8000c10e784 */
[----:B------:R4:W-:Y:S01]  /*5100*/  RED.E.ADD.F32.FTZ.RN.STRONG.GPU [R196.64+0x80], R49 ;  /* 0x00008031c400798e */ /* 0x0009e2000c10e784 */
[----:B-1----:R-:W-:Y:S01]  /*5110*/  IMAD.IADD R4, R204, 0x1, R9 ;  /* 0x00000001cc047824 */ /* 0x002fe200078e0209 */
[-C--:B------:R-:W-:Y:S04]  /*5120*/  LEA.HI.X.SX32 R9, R9, R239.reuse, 0x2, P0 ;  /* 0x000000ef09097211 */ /* 0x080fe800000f16ff */
[-C--:B------:R-:W-:Y:S01]  /*5130*/  LEA R198, P0, R4, R238.reuse, 0x2 ;  /* 0x000000ee04c67211 */ /* 0x080fe200078010ff */
[----:B------:R1:W-:Y:S01]  /*5140*/  RED.E.ADD.F32.FTZ.RN.STRONG.GPU [R8.64], R50 ;  /* 0x000000320800798e */ /* 0x0003e2000c10e784 */
[----:B--2---:R-:W-:Y:S02]  /*5150*/  IMAD.IADD R6, R204, 0x1, R4 ;  /* 0x00000001cc067824 */ /* 0x004fe400078e0204 */
[-C--:B------:R-:W-:Y:S02]  /*5160*/  LEA.HI.X.SX32 R199, R4, R239.reuse, 0x2, P0 ;  /* 0x000000ef04c77211 */ /* 0x080fe400000f16ff */
[----:B------:R-:W-:Y:S01]  /*5170*/  IMAD.IADD R5, R204, 0x1, R6 ;  /* 0x00000001cc057824 */ /* 0x000fe200078e0206 */
[-C--:B------:R-:W-:Y:S02]  /*5180*/  LEA R10, P1, R6, R238.reuse, 0x2 ;  /* 0x000000ee060a7211 */ /* 0x080fe400078210ff */
[----:B------:R-:W-:Y:S01]  /*5190*/  RED.E.ADD.F32.FTZ.RN.STRONG.GPU [R198.64], R51 ;  /* 0x00000033c600798e */ /* 0x000fe2000c10e784 */
[----:B------:R-:W-:Y:S01]  /*51a0*/  IMAD.IADD R4, R204, 0x1, R5 ;  /* 0x00000001cc047824 */ /* 0x000fe200078e0205 */
[CC--:B---3--:R-:W-:Y:S02]  /*51b0*/  LEA R48, P0, R5.reuse, R238.reuse, 0x2 ;  /* 0x000000ee05307211 */ /* 0x0c8fe400078010ff */
[-C--:B------:R-:W-:Y:S02]  /*51c0*/  LEA.HI.X.SX32 R11, R6, R239.reuse, 0x2, P1 ;  /* 0x000000ef060b7211 */ /* 0x080fe400008f16ff */
[-C--:B----4-:R-:W-:Y:S01]  /*51d0*/  LEA.HI.X.SX32 R49, R5, R239.reuse, 0x2, P0 ;  /* 0x000000ef05317211 */ /* 0x090fe200000f16ff */
[----:B------:R-:W-:Y:S02]  /*51e0*/  IMAD.IADD R5, R204, 0x1, R4 ;  /* 0x00000001cc057824 */ /* 0x000fe400078e0204 */
[----:B------:R2:W-:Y:S04]  /*51f0*/  RED.E.ADD.F32.FTZ.RN.STRONG.GPU [R10.64], R44 ;  /* 0x0000002c0a00798e */ /* 0x0005e8000c10e784 */
[----:B------:R-:W-:Y:S01]  /*5200*/  RED.E.ADD.F32.FTZ.RN.STRONG.GPU [R48.64], R45 ;  /* 0x0000002d3000798e */ /* 0x000fe2000c10e784 */
[CC--:B-1----:R-:W-:Y:S04]  /*5210*/  LEA R8, P0, R4.reuse, R238.reuse, 0x2 ;  /* 0x000000ee04087211 */ /* 0x0c2fe800078010ff */
[-C--:B------:R-:W-:Y:S02]  /*5220*/  LEA.HI.X.SX32 R9, R4, R239.reuse, 0x2, P0 ;  /* 0x000000ef04097211 */ /* 0x080fe400000f16ff */
[CC--:B------:R-:W-:Y:S03]  /*5230*/  LEA R6, P0, R5.reuse, R238.reuse, 0x2 ;  /* 0x000000ee05067211 */ /* 0x0c0fe600078010ff */
[----:B------:R1:W-:Y:S01]  /*5240*/  RED.E.ADD.F32.FTZ.RN.STRONG.GPU [R8.64], R46 ;  /* 0x0000002e0800798e */ /* 0x0003e2000c10e784 */
[-C--:B------:R-:W-:Y:S05]  /*5250*/  LEA.HI.X.SX32 R7, R5, R239.reuse, 0x2, P0 ;  /* 0x000000ef05077211 */ /* 0x080fea00000f16ff */
[----:B------:R3:W-:Y:S01]  /*5260*/  RED.E.ADD.F32.FTZ.RN.STRONG.GPU [R6.64], R47 ;  /* 0x0000002f0600798e */ /* 0x0007e2000c10e784 */
[----:B--2---:R-:W-:Y:S03]  /*5270*/  IADD3 R10, R205, 0x40, RZ ;  /* 0x00000040cd0a7810 */ /* 0x004fe60007ffe0ff */
[----:B------:R-:W-:Y:S02]  /*5280*/  RED.E.ADD.F32.FTZ.RN.STRONG.GPU [R238.64+0x100], R52 ;  /* 0x00010034ee00798e */ /* 0x000fe4000c10e784 */
[----:B------:R-:W-:Y:S02]  /*5290*/  IMAD.IADD R4, R204, 0x1, R10 ;  /* 0x00000001cc047824 */ /* 0x000fe400078e020a */
[----:B------:R-:W-:Y:S01]  /*52a0*/  RED.E.ADD.F32.FTZ.RN.STRONG.GPU [R196.64+0x100], R53 ;  /* 0x00010035c400798e */ /* 0x000fe2000c10e784 */
[CC--:B-1----:R-:W-:Y:S04]  /*52b0*/  LEA R8, P0, R10.reuse, R238.reuse, 0x2 ;  /* 0x000000ee0a087211 */ /* 0x0c2fe800078010ff */
[-C--:B------:R-:W-:Y:S01]  /*52c0*/  LEA.HI.X.SX32 R9, R10, R239.reuse, 0x2, P0 ;  /* 0x000000ef0a097211 */ /* 0x080fe200000f16ff */
[----:B---3--:R-:W-:Y:S01]  /*52d0*/  IMAD.IADD R6, R204, 0x1, R4 ;  /* 0x00000001cc067824 */ /* 0x008fe200078e0204 */
[-C--:B------:R-:W-:Y:S03]  /*52e0*/  LEA R46, P0, R4, R238.reuse, 0x2 ;  /* 0x000000ee042e7211 */ /* 0x080fe600078010ff */
[----:B------:R1:W-:Y:S01]  /*52f0*/  RED.E.ADD.F32.FTZ.RN.STRONG.GPU [R8.64], R54 ;  /* 0x000000360800798e */ /* 0x0003e2000c10e784 */
[----:B------:R-:W-:Y:S01]  /*5300*/  IMAD.IADD R5, R204, 0x1, R6 ;  /* 0x00000001cc057824 */ /* 0x000fe200078e0206 */
[-C--:B------:R-:W-:Y:S02]  /*5310*/  LEA.HI.X.SX32 R47, R4, R239.reuse, 0x2, P0 ;  /* 0x000000ef042f7211 */ /* 0x080fe400000f16ff */
[-C--:B------:R-:W-:Y:S01]  /*5320*/  LEA R10, P1, R6, R238.reuse, 0x2 ;  /* 0x000000ee060a7211 */ /* 0x080fe200078210ff */
[----:B------:R-:W-:Y:S01]  /*5330*/  IMAD.IADD R4, R204, 0x1, R5 ;  /* 0x00000001cc047824 */ /* 0x000fe200078e0205 */
[CC--:B------:R-:W-:Y:S01]  /*5340*/  LEA R44, P0, R5.reuse, R238.reuse, 0x2 ;  /* 0x000000ee052c7211 */ /* 0x0c0fe200078010ff */
[----:B------:R-:W-:Y:S01]  /*5350*/  RED.E.ADD.F32.FTZ.RN.STRONG.GPU [R46.64], R55 ;  /* 0x000000372e00798e */ /* 0x000fe2000c10e784 */
[-C--:B------:R-:W-:Y:S02]  /*5360*/  LEA.HI.X.SX32 R11, R6, R239.reuse, 0x2, P1 ;  /* 0x000000ef060b7211 */ /* 0x080fe400008f16ff */
[-C--:B------:R-:W-:Y:S01]  /*5370*/  LEA.HI.X.SX32 R45, R5, R239.reuse, 0x2, P0 ;  /* 0x000000ef052d7211 */ /* 0x080fe200000f16ff */
[----:B------:R-:W-:Y:S01]  /*5380*/  IMAD.IADD R5, R204, 0x1, R4 ;  /* 0x00000001cc057824 */ /* 0x000fe200078e0204 */
[----:B------:R-:W-:Y:S04]  /*5390*/  LDSM.16.MT88.4 R52, [R226+0x14400] ;  /* 0x01440000e234783b */ /* 0x000fe80000004200 */
        /* <DEDUP_REMOVED lines=11> */
[----:B------:R-:W-:Y:S04]  /*5450*/  RED.E.ADD.F32.FTZ.RN.STRONG.GPU [R196.64+0x180], R65 ;  /* 0x00018041c400798e */ /* 0x000fe8000c10e784 */
[----:B------:R-:W-:Y:S01]  /*5460*/  LDSM.16.MT88.4 R56, [R0+0x800] ;  /* 0x000800000038783b */ /* 0x000fe20000004200 */
        /* <DEDUP_REMOVED lines=41> */
[----:B------:R-:W-:Y:S02]  /*5700*/  IMAD.IADD R5, R204, 0x1, R4 ;  /* 0x00000001cc057824 */ /* 0x000fe400078e0204 */
[----:B------:R2:W-:Y:S04]  /*5710*/  RED.E.ADD.F32.FTZ.RN.STRONG.GPU [R10.64], R72 ;  /* 0x000000480a00798e */ /* 0x0005e8000c10e784 */
[----:B------:R-:W-:Y:S01]  /*5720*/  RED.E.ADD.F32.FTZ.RN.STRONG.GPU [R44.64], R73 ;  /* 0x000000492c00798e */ /* 0x000fe2000c10e784 */
[CC--:B-1----:R-:W-:Y:S04]  /*5730*/  LEA R8, P0, R4.reuse, R238.reuse, 0x2 ;  /* 0x000000ee04087211 */ /* 0x0c2fe800078010ff */
[-C--:B------:R-:W-:Y:S02]  /*5740*/  LEA.HI.X.SX32 R9, R4, R239.reuse, 0x2, P0 ;  /* 0x000000ef04097211 */ /* 0x080fe400000f16ff */
[CC--:B------:R-:W-:Y:S03]  /*5750*/  LEA R6, P0, R5.reuse, R238.reuse, 0x2 ;  /* 0x000000ee05067211 */ /* 0x0c0fe600078010ff */
[----:B------:R1:W-:Y:S01]  /*5760*/  RED.E.ADD.F32.FTZ.RN.STRONG.GPU [R8.64], R74 ;  /* 0x0000004a0800798e */ /* 0x0003e2000c10e784 */
[-C--:B------:R-:W-:Y:S02]  /*5770*/  LEA.HI.X.SX32 R7, R5, R239.reuse, 0x2, P0 ;  /* 0x000000ef05077211 */ /* 0x080fe400000f16ff */
[----:B--2---:R-:W-:Y:S03]  /*5780*/  IADD3 R10, R205, 0xa0, RZ ;  /* 0x000000a0cd0a7810 */ /* 0x004fe60007ffe0ff */
[----:B------:R2:W-:Y:S02]  /*5790*/  RED.E.ADD.F32.FTZ.RN.STRONG.GPU [R6.64], R75 ;  /* 0x0000004b0600798e */ /* 0x0005e4000c10e784 */
[----:B------:R-:W-:Y:S02]  /*57a0*/  IMAD.IADD R4, R204, 0x1, R10 ;  /* 0x00000001cc047824 */ /* 0x000fe400078e020a */
[----:B------:R-:W-:Y:S04]  /*57b0*/  RED.E.ADD.F32.FTZ.RN.STRONG.GPU [R238.64+0x280], R80 ;  /* 0x00028050ee00798e */ /* 0x000fe8000c10e784 */
[----:B------:R-:W-:Y:S01]  /*57c0*/  RED.E.ADD.F32.FTZ.RN.STRONG.GPU [R196.64+0x280], R81 ;  /* 0x00028051c400798e */ /* 0x000fe2000c10e784 */
[CC--:B-1----:R-:W-:Y:S04]  /*57d0*/  LEA R8, P0, R10.reuse, R238.reuse, 0x2 ;  /* 0x000000ee0a087211 */ /* 0x0c2fe800078010ff */
[-C--:B------:R-:W-:Y:S01]  /*57e0*/  LEA.HI.X.SX32 R9, R10, R239.reuse, 0x2, P0 ;  /* 0x000000ef0a097211 */ /* 0x080fe200000f16ff */
[----:B--2---:R-:W-:Y:S01]  /*57f0*/  IMAD.IADD R6, R204, 0x1, R4 ;  /* 0x00000001cc067824 */ /* 0x004fe200078e0204 */
        /* <DEDUP_REMOVED lines=29> */
[-C--:B------:R-:W-:Y:S03]  /*59d0*/  LEA.HI.X.SX32 R45, R4, R239.reuse, 0x2, P0 ;  /* 0x000000ef042d7211 */ /* 0x080fe600000f16ff */
[C---:B------:R-:W-:Y:S01]  /*59e0*/  IMAD.IADD R4, R204.reuse, 0x1, R5 ;  /* 0x00000001cc047824 */ /* 0x040fe200078e0205 */
[CC--:B------:R-:W-:Y:S01]  /*59f0*/  LEA R10, P0, R5.reuse, R238.reuse, 0x2 ;  /* 0x000000ee050a7211 */ /* 0x0c0fe200078010ff */
[----:B------:R-:W-:Y:S03]  /*5a00*/  RED.E.ADD.F32.FTZ.RN.STRONG.GPU [R44.64], R87 ;  /* 0x000000572c00798e */ /* 0x000fe6000c10e784 */
[-C--:B------:R-:W-:Y:S01]  /*5a10*/  LEA.HI.X.SX32 R11, R5, R239.reuse, 0x2, P0 ;  /* 0x000000ef050b7211 */ /* 0x080fe200000f16ff */
[----:B------:R-:W-:Y:S01]  /*5a20*/  IMAD.IADD R5, R204, 0x1, R4 ;  /* 0x00000001cc057824 */ /* 0x000fe200078e0204 */
[CC--:B-1----:R-:W-:Y:S04]  /*5a30*/  LEA R8, P1, R6.reuse, R238.reuse, 0x2 ;  /* 0x000000ee06087211 */ /* 0x0c2fe800078210ff */
[-C--:B------:R-:W-:Y:S02]  /*5a40*/  LEA.HI.X.SX32 R9, R6, R239.reuse, 0x2, P1 ;  /* 0x000000ef06097211 */ /* 0x080fe400008f16ff */
[CC--:B------:R-:W-:Y:S03]  /*5a50*/  LEA R6, P0, R4.reuse, R238.reuse, 0x2 ;  /* 0x000000ee04067211 */ /* 0x0c0fe600078010ff */
[----:B------:R1:W-:Y:S01]  /*5a60*/  RED.E.ADD.F32.FTZ.RN.STRONG.GPU [R8.64], R88 ;  /* 0x000000580800798e */ /* 0x0003e2000c10e784 */
[-C--:B------:R-:W-:Y:S02]  /*5a70*/  LEA.HI.X.SX32 R7, R4, R239.reuse, 0x2, P0 ;  /* 0x000000ef04077211 */ /* 0x080fe400000f16ff */
[----:B------:R-:W-:Y:S01]  /*5a80*/  IADD3 R4, R205, 0xe0, RZ ;  /* 0x000000e0cd047810 */ /* 0x000fe20007ffe0ff */
[----:B------:R-:W-:Y:S04]  /*5a90*/  RED.E.ADD.F32.FTZ.RN.STRONG.GPU [R10.64], R89 ;  /* 0x000000590a00798e */ /* 0x000fe8000c10e784 */
[----:B------:R2:W-:Y:S01]  /*5aa0*/  RED.E.ADD.F32.FTZ.RN.STRONG.GPU [R6.64], R90 ;  /* 0x0000005a0600798e */ /* 0x0005e2000c10e784 */
[CC--:B-1----:R-:W-:Y:S04]  /*5ab0*/  LEA R8, P0, R5.reuse, R238.reuse, 0x2 ;  /* 0x000000ee05087211 */ /* 0x0c2fe800078010ff */
[-C--:B------:R-:W-:Y:S02]  /*5ac0*/  LEA.HI.X.SX32 R9, R5, R239.reuse, 0x2, P0 ;  /* 0x000000ef05097211 */ /* 0x080fe400000f16ff */
[-C--:B------:R-:W-:Y:S01]  /*5ad0*/  LEA R48, P0, R4, R238.reuse, 0x2 ;  /* 0x000000ee04307211 */ /* 0x080fe200078010ff */
[----:B--2---:R-:W-:Y:S02]  /*5ae0*/  IMAD.IADD R6, R204, 0x1, R4 ;  /* 0x00000001cc067824 */ /* 0x004fe400078e0204 */
[----:B------:R1:W-:Y:S01]  /*5af0*/  RED.E.ADD.F32.FTZ.RN.STRONG.GPU [R8.64], R91 ;  /* 0x0000005b0800798e */ /* 0x0003e2000c10e784 */
[-C--:B------:R-:W-:Y:S03]  /*5b00*/  LEA.HI.X.SX32 R49, R4, R239.reuse, 0x2, P0 ;  /* 0x000000ef04317211 */ /* 0x080fe600000f16ff */
[----:B------:R-:W-:Y:S01]  /*5b10*/  RED.E.ADD.F32.FTZ.RN.STRONG.GPU [R238.64+0x380], R96 ;  /* 0x00038060ee00798e */ /* 0x000fe2000c10e784 */
[CC--:B------:R-:W-:Y:S03]  /*5b20*/  LEA R46, P0, R6.reuse, R238.reuse, 0x2 ;  /* 0x000000ee062e7211 */ /* 0x0c0fe600078010ff */
[----:B------:R-:W-:Y:S01]  /*5b30*/  RED.E.ADD.F32.FTZ.RN.STRONG.GPU [R196.64+0x380], R97 ;  /* 0x00038061c400798e */ /* 0x000fe2000c10e784 */
[-C--:B------:R-:W-:Y:S03]  /*5b40*/  LEA.HI.X.SX32 R47, R6, R239.reuse, 0x2, P0 ;  /* 0x000000ef062f7211 */ /* 0x080fe600000f16ff */
[----:B------:R-:W-:Y:S04]  /*5b50*/  RED.E.ADD.F32.FTZ.RN.STRONG.GPU [R48.64], R98 ;  /* 0x000000623000798e */ /* 0x000fe8000c10e784 */
[----:B------:R-:W-:Y:S04]  /*5b60*/  RED.E.ADD.F32.FTZ.RN.STRONG.GPU [R46.64], R99 ;  /* 0x000000632e00798e */ /* 0x000fe8000c10e784 */
[----:B------:R-:W-:Y:S01]  /*5b70*/  LDSM.16.MT88.4 R48, [R0+0x4000] ;  /* 0x004000000030783b */ /* 0x000fe20000004200 */
[C---:B-1----:R-:W-:Y:S04]  /*5b80*/  IMAD.IADD R8, R204.reuse, 0x1, R6 ;  /* 0x00000001cc087824 */ /* 0x042fe800078e0206 */
[----:B------:R-:W-:Y:S01]  /*5b90*/  IMAD.IADD R5, R204, 0x1, R8 ;  /* 0x00000001cc057824 */ /* 0x000fe200078e0208 */
[-C--:B------:R-:W-:Y:S03]  /*5ba0*/  LEA R44, P1, R8, R238.reuse, 0x2 ;  /* 0x000000ee082c7211 */ /* 0x080fe600078210ff */
[----:B------:R-:W-:Y:S01]  /*5bb0*/  IMAD.IADD R4, R204, 0x1, R5 ;  /* 0x00000001cc047824 */ /* 0x000fe200078e0205 */
[CC--:B------:R-:W-:Y:S02]  /*5bc0*/  LEA R10, P0, R5.reuse, R238.reuse, 0x2 ;  /* 0x000000ee050a7211 */ /* 0x0c0fe400078010ff */
[-C--:B------:R-:W-:Y:S01]  /*5bd0*/  LEA.HI.X.SX32 R45, R8, R239.reuse, 0x2, P1 ;  /* 0x000000ef082d7211 */ /* 0x080fe200008f16ff */
[----:B------:R-:W-:Y:S01]  /*5be0*/  IMAD.IADD R7, R204, 0x1, R4 ;  /* 0x00000001cc077824 */ /* 0x000fe200078e0204 */
[-C--:B------:R-:W-:Y:S02]  /*5bf0*/  LEA.HI.X.SX32 R11, R5, R239.reuse, 0x2, P0 ;  /* 0x000000ef050b7211 */ /* 0x080fe400000f16ff */
[CC--:B------:R-:W-:Y:S01]  /*5c00*/  LEA R8, P1, R4.reuse, R238.reuse, 0x2 ;  /* 0x000000ee04087211 */ /* 0x0c0fe200078210ff */
[----:B------:R-:W-:Y:S01]  /*5c10*/  RED.E.ADD.F32.FTZ.RN.STRONG.GPU [R44.64], R92 ;  /* 0x0000005c2c00798e */ /* 0x000fe2000c10e784 */
[C---:B------:R-:W-:Y:S02]  /*5c20*/  LEA R6, P0, R7.reuse, R238, 0x2 ;  /* 0x000000ee07067211 */ /* 0x040fe400078010ff */
[-C--:B------:R-:W-:Y:S01]  /*5c30*/  LEA.HI.X.SX32 R9, R4, R239.reuse, 0x2, P1 ;  /* 0x000000ef04097211 */ /* 0x080fe200008f16ff */
[----:B------:R-:W-:Y:S01]  /*5c40*/  RED.E.ADD.F32.FTZ.RN.STRONG.GPU [R10.64], R93 ;  /* 0x0000005d0a00798e */ /* 0x000fe2000c10e784 */
[----:B------:R-:W-:Y:S03]  /*5c50*/  LEA.HI.X.SX32 R7, R7, R239, 0x2, P0 ;  /* 0x000000ef07077211 */ /* 0x000fe600000f16ff */
[----:B------:R-:W-:Y:S04]  /*5c60*/  RED.E.ADD.F32.FTZ.RN.STRONG.GPU [R8.64], R94 ;  /* 0x0000005e0800798e */ /* 0x000fe8000c10e784 */
[----:B------:R-:W-:Y:S04]  /*5c70*/  LDSM.16.MT88.4 R8, [R0] ;  /* 0x000000000008783b */ /* 0x000fe80000004200 */
[----:B------:R-:W-:Y:S04]  /*5c80*/  RED.E.ADD.F32.FTZ.RN.STRONG.GPU [R6.64], R95 ;  /* 0x0000005f0600798e */ /* 0x000fe8000c10e784 */
[----:B------:R-:W1:Y:S04]  /*5c90*/  LDSM.16.MT88.4 R4, [R226+0x14000] ;  /* 0x01400000e204783b */ /* 0x000e680000004200 */
[----:B------:R-:W2:Y:S01]  /*5ca0*/  LDSM.16.MT88.4 R44, [R224+0x14000] ;  /* 0x01400000e02c783b */ /* 0x000ea20000004200 */
[-C--:B-1----:R-:W-:Y:S08]  /*5cb0*/  HMMA.16816.F32.BF16 R100, R4, R8.reuse, R100 ;  /* 0x000000080464723c */ /* 0x082ff00000041864 */
[C---:B--2---:R-:W-:Y:S08]  /*5cc0*/  HMMA.16816.F32.BF16 R104, R44.reuse, R8, R104 ;  /* 0x000000082c68723c */ /* 0x044ff00000041868 */
        /* <DEDUP_REMOVED lines=8> */
[----:B------:R-:W1:Y:S04]  /*5d50*/  LDSM.16.MT88.4 R4, [R226+0x14800] ;  /* 0x01480000e204783b */ /* 0x000e680000004200 */
[----:B------:R-:W2:Y:S03]  /*5d60*/  LDSM.16.MT88.4 R48, [R0+0x5000] ;  /* 0x005000000030783b */ /* 0x000ea60000004200 */
[-C--:B------:R-:W-:Y:S08]  /*5d70*/  HMMA.16816.F32.BF16 R100, R52, R56.reuse, R100 ;  /* 0x000000383464723c */ /* 0x080ff00000041864 */
        /* <DEDUP_REMOVED lines=9> */
[----:B------:R-:W3:Y:S04]  /*5e10*/  LDSM.16.MT88.4 R52, [R226+0x14c00] ;  /* 0x014c0000e234783b */ /* 0x000ee80000004200 */
[----:B------:R-:W4:Y:S03]  /*5e20*/  LDSM.16.MT88.4 R64, [R0+0x5800] ;  /* 0x005800000040783b */ /* 0x000f260000004200 */
[-C--:B-1----:R-:W-:Y:S08]  /*5e30*/  HMMA.16816.F32.BF16 R100, R4, R8.reuse, R100 ;  /* 0x000000080464723c */ /* 0x082ff00000041864 */
        /* <DEDUP_REMOVED lines=16> */
[----:B------:R-:W-:Y:S01]  /*5f40*/  BAR.SYNC.DEFER_BLOCKING 0x0 ;  /* 0x0000000000007b1d */ /* 0x000fe20000010000 */
[----:B------:R-:W-:Y:S02]  /*5f50*/  IMAD.MOV.U32 R47, RZ, RZ, c[0x0][0x190] ;  /* 0x00006400ff2f7624 */ /* 0x000fe400078e00ff */
[----:B------:R-:W-:Y:S02]  /*5f60*/  IMAD.MOV.U32 R4, RZ, RZ, R241 ;  /* 0x000000ffff047224 */ /* 0x000fe400078e00f1 */
[----:B------:R-:W-:Y:S02]  /*5f70*/  IMAD.U32 R7, R47, -0x40, RZ ;  /* 0xffffffc02f077824 */ /* 0x000fe400078e00ff */
[----:B------:R-:W-:Y:S02]  /*5f80*/  IMAD.MOV.U32 R5, RZ, RZ, R243 ;  /* 0x000000ffff057224 */ /* 0x000fe400078e00f3 */
[----:B------:R-:W-:Y:S01]  /*5f90*/  IMAD.MOV.U32 R48, RZ, RZ, c[0x0][0x194] ;  /* 0x00006500ff307624 */ /* 0x000fe200078e00ff */
[C---:B------:R-:W-:Y:S02]  /*5fa0*/  LEA R4, P0, R7.reuse, R4, 0x1 ;  /* 0x0000000407047211 */ /* 0x040fe400078008ff */
[----:B------:R-:W-:Y:S02]  /*5fb0*/  SHF.R.S32.HI R8, RZ, 0x1f, R7 ;  /* 0x0000001fff087819 */ /* 0x000fe40000011407 */
[----:B------:R-:W-:Y:S02]  /*5fc0*/  LEA.HI.X.SX32 R5, R7, R5, 0x1, P0 ;  /* 0x0000000507057211 */ /* 0x000fe400000f0eff */
[C---:B------:R-:W-:Y:S04]  /*5fd0*/  LEA R6, P1, R47.reuse, R7, 0x5 ;  /* 0x000000072f067211 */ /* 0x040fe800078228ff */
[CC--:B------:R-:W-:Y:S02]  /*5fe0*/  @!P4 LEA R44, P0, R6.reuse, R241.reuse, 0x1 ;  /* 0x000000f1062cc211 */ /* 0x0c0fe400078008ff */
[CC--:B------:R-:W-:Y:S01]  /*5ff0*/  @!P6 LEA R10, P2, R6.reuse, R241.reuse, 0x1 ;  /* 0x000000f1060ae211 */ /* 0x0c0fe200078408ff */
[----:B------:R1:W-:Y:S01]  /*6000*/  @P5 STS.128 [R237], RZ ;  /* 0x000000ffed005388 */ /* 0x0003e20000000c00 */
[C---:B------:R-:W-:Y:S02]  /*6010*/  LEA.HI.X R7, R47.reuse, R8, R48, 0x5, P1 ;  /* 0x000000082f077211 */ /* 0x040fe400008f2c30 */
[C---:B------:R-:W-:Y:S01]  /*6020*/  @!P3 LEA R8, P1, R6.reuse, R241, 0x1 ;  /* 0x000000f10608b211 */ /* 0x040fe200078208ff */
[----:B------:R-:W-:Y:S01]  /*6030*/  @!PT LDS RZ, [RZ] ;  /* 0x00000000fffff984 */ /* 0x000fe20000000800 */
[----:B------:R-:W-:Y:S01]  /*6040*/  @!PT LDS RZ, [RZ] ;  /* 0x00000000fffff984 */ /* 0x000fe20000000800 */
[----:B------:R-:W-:Y:S01]  /*6050*/  @!PT LDS RZ, [RZ] ;  /* 0x00000000fffff984 */ /* 0x000fe20000000800 */
[----:B------:R1:W-:Y:S01]  /*6060*/  @!P5 LDGSTS.E.BYPASS.LTC128B.128 [R237], [R4.64] ;  /* 0x0000000004eddfae */ /* 0x0003e2000b901d44 */
[CCC-:B------:R-:W-:Y:S01]  /*6070*/  @!P4 LEA.HI.X R45, R6.reuse, R243.reuse, R7.reuse, 0x1, P0 ;  /* 0x000000f3062dc211 */ /* 0x1c0fe200000f0c07 */
[----:B------:R-:W-:Y:S01]  /*6080*/  IMAD.MOV.U32 R241, RZ, RZ, R4 ;  /* 0x000000fffff17224 */ /* 0x000fe200078e0004 */
[C---:B------:R-:W-:Y:S01]  /*6090*/  @!P5 LEA R46, P0, R47.reuse, R4, 0x6 ;  /* 0x000000042f2ed211 */ /* 0x040fe200078030ff */
[----:B------:R1:W-:Y:S01]  /*60a0*/  @P4 STS.128 [R237+0x2000], RZ ;  /* 0x002000ffed004388 */ /* 0x0003e20000000c00 */
[C-C-:B------:R-:W-:Y:S02]  /*60b0*/  @!P6 LEA.HI.X R11, R6.reuse, R243, R7.reuse, 0x1, P2 ;  /* 0x000000f3060be211 */ /* 0x140fe400010f0c07 */
[----:B------:R-:W-:Y:S01]  /*60c0*/  @!P5 LEA.HI.X R47, R47, R5, R48, 0x6, P0 ;  /* 0x000000052f2fd211 */ /* 0x000fe200000f3430 */
[----:B------:R-:W-:Y:S01]  /*60d0*/  @!PT LDS RZ, [RZ] ;  /* 0x00000000fffff984 */ /* 0x000fe20000000800 */
[----:B------:R-:W-:Y:S01]  /*60e0*/  @!PT LDS RZ, [RZ] ;  /* 0x00000000fffff984 */ /* 0x000fe20000000800 */
[----:B------:R-:W-:Y:S01]  /*60f0*/  @!PT LDS RZ, [RZ] ;  /* 0x00000000fffff984 */ /* 0x000fe20000000800 */
[----:B------:R1:W-:Y:S01]  /*6100*/  @!P4 LDGSTS.E.BYPASS.LTC128B.128 [R237+0x2000], [R4.64+0x80] ;  /* 0x0200008004edcfae */ /* 0x0003e2000b901d44 */
[----:B------:R-:W-:Y:S01]  /*6110*/  @!P3 LEA.HI.X R9, R6, R243, R7, 0x1, P1 ;  /* 0x000000f30609b211 */ /* 0x000fe200008f0c07 */
[----:B------:R-:W-:Y:S02]  /*6120*/  IMAD.MOV.U32 R243, RZ, RZ, R5 ;  /* 0x000000fffff37224 */ /* 0x000fe400078e0005 */
        /* <DEDUP_REMOVED lines=31> */
.L_x_25:
[----:B------:R-:W-:Y:S01]  /*6320*/  ISETP.LT.AND P0, PT, RZ, UR6, PT ;  /* 0x00000006ff007c0c */ /* 0x000fe2000bf01270 */
[----:B------:R-:W-:Y:S11]  /*6330*/  UIADD3 UR6, UR6, -0x1, URZ ;  /* 0xffffffff06067890 */ /* 0x000ff6000fffe03f */
[----:B------:R-:W-:Y:S01]  /*6340*/  @!UPT UIADD3 URZ, URZ, URZ, URZ ;  /* 0x0000003f3f3ff290 */ /* 0x000fe2000fffe03f */
[----:B------:R-:W-:-:S05]  /*6350*/  @P0 BRA `(.L_x_26) ;  /* 0xffffd27000000947 */ /* 0x000fca000383ffff */
[----:B------:R-:W2:Y:S01]  /*6360*/  LDL R48, [R1] ;  /* 0x0000000001307983 */ /* 0x000ea20000100800 */
[----:B-1----:R-:W-:Y:S01]  /*6370*/  F2FP.BF16.PACK_AB R47, R13, R12 ;  /* 0x0000000c0d2f723e */ /* 0x002fe200000010ff */
[----:B------:R-:W-:Y:S01]  /*6380*/  FMUL.FTZ R100, R100, c[0x0][0x2e0] ;  /* 0x0000b80064647a20 */ /* 0x000fe20000410000 */
[----:B------:R-:W-:Y:S01]  /*6390*/  F2FP.BF16.PACK_AB R46, R15, R14 ;  /* 0x0000000e0f2e723e */ /* 0x000fe200000010ff */
[----:B------:R-:W-:Y:S01]  /*63a0*/  BAR.SYNC.DEFER_BLOCKING 0x0 ;  /* 0x0000000000007b1d */ /* 0x000fe20000010000 */
[----:B------:R-:W-:Y:S01]  /*63b0*/  F2FP.BF16.PACK_AB R24, R25, R24 ;  /* 0x000000181918723e */ /* 0x000fe200000010ff */
[----:B------:R-:W-:Y:S01]  /*63c0*/  FMUL.FTZ R102, R102, c[0x0][0x2e0] ;  /* 0x0000b80066667a20 */ /* 0x000fe20000410000 */
        /* <DEDUP_REMOVED lines=50> */
[----:B------:R-:W-:Y:S01]  /*66f0*/  UISETP.NE.AND UP0, UPT, UR24, -0x1, UPT ;  /* 0xffffffff1800788c */ /* 0x000fe2000bf05270 */
[----:B------:R-:W-:Y:S01]  /*6700*/  FMUL.FTZ R8, R123, c[0x0][0x2e0] ;  /* 0x0000b8007b087a20 */ /* 0x000fe20000410000 */
[----:B------:R-:W-:Y:S01]  /*6710*/  F2FP.BF16.PACK_AB R9, R9, R120 ;  /* 0x000000780909723e */ /* 0x000fe200000010ff */
[----:B------:R-:W-:Y:S01]  /*6720*/  FMUL.FTZ R124, R124, c[0x0][0x2e0] ;  /* 0x0000b8007c7c7a20 */ /* 0x000fe20000410000 */
[----:B------:R-:W-:Y:S01]  /*6730*/  ULDC.64 UR10, c[0x0][0x3a0] ;  /* 0x0000e800000a7ab9 */ /* 0x000fe20000000a00 */
[----:B------:R-:W-:Y:S01]  /*6740*/  FMUL.FTZ R5, R125, c[0x0][0x2e0] ;  /* 0x0000b8007d057a20 */ /* 0x000fe20000410000 */
[----:B------:R-:W-:Y:S01]  /*6750*/  F2FP.BF16.PACK_AB R8, R8, R122 ;  /* 0x0000007a0808723e */ /* 0x000fe200000010ff */
[----:B------:R-:W-:Y:S01]  /*6760*/  FMUL.FTZ R126, R126, c[0x0][0x2e0] ;  /* 0x0000b8007e7e7a20 */ /* 0x000fe20000410000 */
[----:B------:R-:W-:Y:S01]  /*6770*/  PLOP3.LUT P0, PT, PT, PT, UP0, 0x80, 0x0 ;  /* 0x000000000000781c */ /* 0x000fe20003f0f008 */
[----:B------:R-:W-:Y:S01]  /*6780*/  FMUL.FTZ R4, R127, c[0x0][0x2e0] ;  /* 0x0000b8007f047a20 */ /* 0x000fe20000410000 */
[----:B------:R-:W-:Y:S01]  /*6790*/  F2FP.BF16.PACK_AB R5, R5, R124 ;  /* 0x0000007c0505723e */ /* 0x000fe200000010ff */
[----:B------:R-:W-:-:S03]  /*67a0*/  @UP0 UIADD3 UR8, UR17, UR24, URZ ;  /* 0x0000001811080290 */ /* 0x000fc6000fffe03f */
[----:B------:R-:W-:Y:S01]  /*67b0*/  F2FP.BF16.PACK_AB R4, R4, R126 ;  /* 0x0000007e0404723e */ /* 0x000fe200000010ff */
[----:B------:R-:W-:-:S04]  /*67c0*/  @UP0 UIMAD.WIDE.U32 UR6, UR8, UR10, URZ ;  /* 0x0000000a080602a5 */ /* 0x000fc8000f8e003f */
[----:B------:R-:W-:-:S03]  /*67d0*/  @UP0 UIMAD UR14, UR8, UR11, UR7 ;  /* 0x0000000b080e02a4 */ /* 0x000fc6000f8e0207 */
[----:B------:R-:W-:Y:S01]  /*67e0*/  @UP0 UMOV UR12, UR6 ;  /* 0x00000006000c0c82 */ /* 0x000fe20008000000 */
[----:B--2---:R1:W-:Y:S04]  /*67f0*/  STS [R48+0x4000], R47 ;  /* 0x0040002f30007388 */ /* 0x0043e80000000800 */
[----:B------:R1:W-:Y:S04]  /*6800*/  STS [R48+0x4400], R46 ;  /* 0x0044002e30007388 */ /* 0x0003e80000000800 */
        /* <DEDUP_REMOVED lines=14> */
[----:B------:R1:W-:Y:S04]  /*68f0*/  STS [R48], R19 ;  /* 0x0000001330007388 */ /* 0x0003e80000000800 */
        /* <DEDUP_REMOVED lines=14> */
[----:B------:R1:W-:Y:S01]  /*69e0*/  STS [R48+0x3c00], R4 ;  /* 0x003c000430007388 */ /* 0x0003e20000000800 */
        /* <DEDUP_REMOVED lines=13> */
.L_x_27:
        /* <DEDUP_REMOVED lines=18> */
.L_x_28:
[----:B------:R-:W-:Y:S01]  /*6be0*/  BAR.SYNC.DEFER_BLOCKING 0x0 ;  /* 0x0000000000007b1d */ /* 0x000fe20000010000 */
[----:B------:R-:W-:Y:S01]  /*6bf0*/  UIMAD UR6, UR18, -0x20, UR13 ;  /* 0xffffffe0120678a4 */ /* 0x000fe2000f8e020d */
[C---:B------:R-:W-:Y:S02]  /*6c00*/  IADD3 R41, R240.reuse, 0x40, RZ ;  /* 0x00000040f0297810 */ /* 0x040fe40007ffe0ff */
[----:B-1----:R-:W-:Y:S02]  /*6c10*/  IADD3 R42, R240, 0xc0, RZ ;  /* 0x000000c0f02a7810 */ /* 0x002fe40007ffe0ff */
[----:B------:R-:W1:Y:S01]  /*6c20*/  S2R R45, SR_TID.X ;  /* 0x00000000002d7919 */ /* 0x000e620000002100 */
[----:B------:R-:W-:Y:S01]  /*6c30*/  BSSY B0, `(.L_x_29) ;  /* 0x000002d000007945 */ /* 0x000fe20003800000 */
[----:B------:R-:W-:-:S02]  /*6c40*/  SHF.R.S32.HI R44, RZ, 0x1f, R240 ;  /* 0x0000001fff2c7819 */ /* 0x000fc400000114f0 */
[----:B------:R-:W2:Y:S01]  /*6c50*/  S2R R46, SR_TID.X ;  /* 0x00000000002e7919 */ /* 0x000ea20000002100 */
[----:B------:R-:W-:-:S03]  /*6c60*/  IADD3 R40, R240, 0x80, RZ ;  /* 0x00000080f0287810 */ /* 0x000fc60007ffe0ff */
[----:B------:R3:W4:Y:S04]  /*6c70*/  LDS.128 R36, [R237+0x14000] ;  /* 0x01400000ed247984 */ /* 0x0007280000000c00 */
[----:B------:R3:W3:Y:S01]  /*6c80*/  LDS.128 R32, [R237+0x15000] ;  /* 0x01500000ed207984 */ /* 0x0006e20000000c00 */
[----:B-1----:R-:W-:-:S03]  /*6c90*/  SHF.R.S32.HI R45, RZ, 0x1f, R45 ;  /* 0x0000001fff2d7819 */ /* 0x002fc6000001142d */
[----:B------:R1:W1:Y:S01]  /*6ca0*/  LDS.128 R28, [R237+0x16000] ;  /* 0x01600000ed1c7984 */ /* 0x0002620000000c00 */
[----:B--2---:R-:W-:-:S03]  /*6cb0*/  LEA.HI R45, R45, R46, RZ, 0x3 ;  /* 0x0000002e2d2d7211 */ /* 0x004fc600078f18ff */
[----:B------:R2:W1:Y:S01]  /*6cc0*/  LDS.128 R24, [R237+0x17000] ;  /* 0x01700000ed187984 */ /* 0x0004620000000c00 */
[----:B------:R-:W-:-:S04]  /*6cd0*/  SHF.R.S32.HI R45, RZ, 0x3, R45 ;  /* 0x00000003ff2d7819 */ /* 0x000fc8000001142d */
[----:B------:R-:W-:Y:S02]  /*6ce0*/  ISETP.GE.AND P3, PT, R45, UR6, PT ;  /* 0x000000062d007c0c */ /* 0x000fe4000bf66270 */
[----:B------:R-:W-:-:S11]  /*6cf0*/  SHF.R.S32.HI R43, RZ, 0x1f, R45 ;  /* 0x0000001fff2b7819 */ /* 0x000fd6000001142d */
[----:B------:R-:W-:Y:S05]  /*6d00*/  @P3 BRA `(.L_x_30) ;  /* 0x000001f000003947 */ /* 0x000fea0003800000 */
[----:B------:R-:W-:Y:S01]  /*6d10*/  ISETP.GE.AND P4, PT, R240, c[0x0][0x220], PT ;  /* 0x00008800f0007a0c */ /* 0x000fe20003f86270 */
[----:B------:R-:W-:Y:S01]  /*6d20*/  USHF.L.U32 UR6, UR18, 0x5, URZ ;  /* 0x0000000512067899 */ /* 0x000fe2000800063f */
[----:B------:R-:W2:Y:S01]  /*6d30*/  LDS.128 R20, [R237+0x11000] ;  /* 0x01100000ed147984 */ /* 0x000ea20000000c00 */
[----:B------:R-:W-:Y:S01]  /*6d40*/  IMAD.MOV.U32 R5, RZ, RZ, R44 ;  /* 0x000000ffff057224 */ /* 0x000fe200078e002c */
[----:B------:R-:W-:Y:S02]  /*6d50*/  ISETP.GE.AND P5, PT, R41, c[0x0][0x220], PT ;  /* 0x0000880029007a0c */ /* 0x000fe40003fa6270 */
[----:B------:R-:W4:Y:S01]  /*6d60*/  LDS.128 R16, [R237+0x12000] ;  /* 0x01200000ed107984 */ /* 0x000f220000000c00 */
[----:B------:R-:W-:Y:S01]  /*6d70*/  IMAD.U32 R4, RZ, RZ, UR6 ;  /* 0x00000006ff047e24 */ /* 0x000fe2000f8e00ff */
[----:B------:R-:W-:Y:S01]  /*6d80*/  IADD3 R6, P0, R45, UR6, RZ ;  /* 0x000000062d067c10 */ /* 0x000fe2000ff1e0ff */
[----:B------:R-:W-:Y:S01]  /*6d90*/  ULDC.64 UR6, c[0x0][0x3b8] ;  /* 0x0000ee0000067ab9 */ /* 0x000fe20000000a00 */
[----:B------:R-:W-:Y:S01]  /*6da0*/  LDS.128 R12, [R237+0x13000] ;  /* 0x01300000ed0c7984 */ /* 0x000fe20000000c00 */
[----:B------:R-:W-:Y:S01]  /*6db0*/  UIMAD UR6, UR57, UR6, URZ ;  /* 0x00000006390672a4 */ /* 0x000fe2000f8e023f */
[----:B------:R-:W-:Y:S01]  /*6dc0*/  LEA.HI.X.SX32 R7, R4, R43, 0x1, P0 ;  /* 0x0000002b04077211 */ /* 0x000fe200000f0eff */
[----:B------:R-:W-:Y:S01]  /*6dd0*/  IMAD.MOV.U32 R4, RZ, RZ, R240 ;  /* 0x000000ffff047224 */ /* 0x000fe200078e00f0 */
[----:B------:R-:W3:Y:S01]  /*6de0*/  @!P4 LDS.128 R8, [R237+0x10000] ;  /* 0x01000000ed08c984 */ /* 0x000ee20000000c00 */
[----:B------:R-:W-:Y:S01]  /*6df0*/  UIMAD UR6, UR34, UR7, UR6 ;  /* 0x00000007220672a4 */ /* 0x000fe2000f8e0206 */
[----:B------:R-:W-:Y:S01]  /*6e00*/  ISETP.GE.AND P2, PT, R40, c[0x0][0x220], PT ;  /* 0x0000880028007a0c */ /* 0x000fe20003f46270 */
[----:B------:R-:W-:Y:S01]  /*6e10*/  IMAD.WIDE.U32 R4, R6, c[0x0][0x3a0], R4 ;  /* 0x0000e80006047a25 */ /* 0x000fe200078e0004 */
[----:B------:R-:W-:-:S03]  /*6e20*/  ISETP.GE.AND P1, PT, R42, c[0x0][0x220], PT ;  /* 0x000088002a007a0c */ /* 0x000fc60003f26270 */
[----:B------:R-:W-:-:S04]  /*6e30*/  IMAD R7, R7, c[0x0][0x3a0], RZ ;  /* 0x0000e80007077a24 */ /* 0x000fc800078e02ff */
[----:B------:R-:W-:Y:S01]  /*6e40*/  IMAD R7, R6, c[0x0][0x3a4], R7 ;  /* 0x0000e90006077a24 */ /* 0x000fe200078e0207 */
[----:B------:R-:W-:Y:S01]  /*6e50*/  IADD3 R6, P0, R4, UR12, RZ ;  /* 0x0000000c04067c10 */ /* 0x000fe2000ff1e0ff */
[----:B------:R-:W-:-:S03]  /*6e60*/  IMAD.U32 R4, RZ, RZ, UR34 ;  /* 0x00000022ff047e24 */ /* 0x000fc6000f8e00ff */
[----:B------:R-:W-:-:S05]  /*6e70*/  IADD3.X R7, R5, UR14, R7, P0, !PT ;  /* 0x0000000e05077c10 */ /* 0x000fca00087fe407 */
[----:B------:R-:W-:-:S05]  /*6e80*/  IMAD.WIDE.U32 R6, R4, c[0x0][0x3b8], R6 ;  /* 0x0000ee0004067a25 */ /* 0x000fca00078e0006 */
[----:B------:R-:W-:Y:S02]  /*6e90*/  IADD3 R5, R7, UR6, RZ ;  /* 0x0000000607057c10 */ /* 0x000fe4000fffe0ff */
[----:B------:R-:W-:-:S04]  /*6ea0*/  LEA R4, P0, R6, c[0x0][0x340], 0x1 ;  /* 0x0000d00006047a11 */ /* 0x000fc800078008ff */
[----:B------:R-:W-:-:S05]  /*6eb0*/  LEA.HI.X R5, R6, c[0x0][0x344], R5, 0x1, P0 ;  /* 0x0000d10006057a11 */ /* 0x000fca00000f0c05 */
[----:B--2---:R2:W-:Y:S04]  /*6ec0*/  @!P5 STG.E.128 [R4.64+0x80], R20 ;  /* 0x000080140400d986 */ /* 0x0045e8000c101d04 */
[----:B----4-:R2:W-:Y:S04]  /*6ed0*/  @!P2 STG.E.128 [R4.64+0x100], R16 ;  /* 0x000100100400a986 */ /* 0x0105e8000c101d04 */
[----:B---3--:R2:W-:Y:S04]  /*6ee0*/  @!P4 STG.E.128 [R4.64], R8 ;  /* 0x000000080400c986 */ /* 0x0085e8000c101d04 */
[----:B------:R2:W-:Y:S02]  /*6ef0*/  @!P1 STG.E.128 [R4.64+0x180], R12 ;  /* 0x0001800c04009986 */ /* 0x0005e4000c101d04 */
.L_x_30:
[----:B------:R-:W-:Y:S05]  /*6f00*/  BSYNC B0 ;  /* 0x0000000000007941 */ /* 0x000fea0003800000 */
.L_x_29:
[----:B------:R-:W-:Y:S05]  /*6f10*/  @P3 BRA `(.L_x_31) ;  /* 0x0000083000003947 */ /* 0x000fea0003800000 */
[----:B------:R-:W-:Y:S01]  /*6f20*/  USHF.L.U32 UR6, UR18, 0x5, URZ ;  /* 0x0000000512067899 */ /* 0x000fe2000800063f */
[----:B--2---:R-:W-:Y:S01]  /*6f30*/  IMAD.MOV.U32 R5, RZ, RZ, R44 ;  /* 0x000000ffff057224 */ /* 0x004fe200078e002c */
[----:B------:R-:W-:-:S02]  /*6f40*/  ISETP.GE.AND P1, PT, R41, c[0x0][0x220], PT ;  /* 0x0000880029007a0c */ /* 0x000fc40003f26270 */
[----:B------:R-:W-:Y:S02]  /*6f50*/  ISETP.GE.AND P2, PT, R240, c[0x0][0x220], PT ;  /* 0x00008800f0007a0c */ /* 0x000fe40003f46270 */
[----:B------:R-:W-:Y:S01]  /*6f60*/  IMAD.U32 R4, RZ, RZ, UR6 ;  /* 0x00000006ff047e24 */ /* 0x000fe2000f8e00ff */
[----:B------:R-:W-:Y:S01]  /*6f70*/  IADD3 R6, P0, R45, UR6, RZ ;  /* 0x000000062d067c10 */ /* 0x000fe2000ff1e0ff */
[----:B------:R-:W-:Y:S02]  /*6f80*/  ULDC.64 UR6, c[0x0][0x3c0] ;  /* 0x0000f00000067ab9 */ /* 0x000fe40000000a00 */
[----:B------:R-:W-:Y:S01]  /*6f90*/  UIMAD UR6, UR57, UR6, URZ ;  /* 0x00000006390672a4 */ /* 0x000fe2000f8e023f */
[----:B------:R-:W-:Y:S01]  /*6fa0*/  LEA.HI.X.SX32 R7, R4, R43, 0x1, P0 ;  /* 0x0000002b04077211 */ /* 0x000fe200000f0eff */
[----:B------:R-:W-:Y:S02]  /*6fb0*/  IMAD.MOV.U32 R4, RZ, RZ, R240 ;  /* 0x000000ffff047224 */ /* 0x000fe400078e00f0 */
[----:B------:R-:W-:-:S02]  /*6fc0*/  UIMAD UR6, UR34, UR7, UR6 ;  /* 0x00000007220672a4 */ /* 0x000fc4000f8e0206 */
[----:B------:R-:W-:-:S04]  /*6fd0*/  IMAD.WIDE.U32 R4, R6, c[0x0][0x3a8], R4 ;  /* 0x0000ea0006047a25 */ /* 0x000fc800078e0004 */
[----:B------:R-:W-:-:S04]  /*6fe0*/  IMAD R7, R7, c[0x0][0x3a8], RZ ;  /* 0x0000ea0007077a24 */ /* 0x000fc800078e02ff */
[----:B------:R-:W-:Y:S01]  /*6ff0*/  IMAD R7, R6, c[0x0][0x3ac], R7 ;  /* 0x0000eb0006077a24 */ /* 0x000fe200078e0207 */
[----:B------:R-:W-:Y:S01]  /*7000*/  IADD3 R6, P0, R4, UR8, RZ ;  /* 0x0000000804067c10 */ /* 0x000fe2000ff1e0ff */
[----:B------:R-:W-:-:S03]  /*7010*/  IMAD.U32 R4, RZ, RZ, UR34 ;  /* 0x00000022ff047e24 */ /* 0x000fc6000f8e00ff */
[----:B------:R-:W-:Y:S02]  /*7020*/  IADD3.X R7, R5, UR11, R7, P0, !PT ;  /* 0x0000000b05077c10 */ /* 0x000fe400087fe407 */
[----:B------:R-:W-:-:S03]  /*7030*/  ISETP.GE.AND P0, PT, R40, c[0x0][0x220], PT ;  /* 0x0000880028007a0c */ /* 0x000fc60003f06270 */
[----:B------:R-:W-:-:S05]  /*7040*/  IMAD.WIDE.U32 R6, R4, c[0x0][0x3c0], R6 ;  /* 0x0000f00004067a25 */ /* 0x000fca00078e0006 */
[----:B------:R-:W-:Y:S02]  /*7050*/  IADD3 R5, R7, UR6, RZ ;  /* 0x0000000607057c10 */ /* 0x000fe4000fffe0ff */
[----:B------:R-:W-:-:S04]  /*7060*/  LEA R4, P3, R6, c[0x0][0x348], 0x1 ;  /* 0x0000d20006047a11 */ /* 0x000fc800078608ff */
[----:B------:R-:W-:-:S05]  /*7070*/  LEA.HI.X R5, R6, c[0x0][0x34c], R5, 0x1, P3 ;  /* 0x0000d30006057a11 */ /* 0x000fca00018f0c05 */
[----:B----4-:R2:W-:Y:S04]  /*7080*/  @!P2 STG.E.128 [R4.64], R36 ;  /* 0x000000240400a986 */ /* 0x0105e8000c101d04 */
[----:B---3--:R2:W-:Y:S04]  /*7090*/  @!P1 STG.E.128 [R4.64+0x80], R32 ;  /* 0x0000802004009986 */ /* 0x0085e8000c101d04 */
[----:B-1----:R2:W-:Y:S01]  /*70a0*/  @!P0 STG.E.128 [R4.64+0x100], R28 ;  /* 0x0001001c04008986 */ /* 0x0025e2000c101d04 */
[----:B------:R-:W-:-:S13]  /*70b0*/  ISETP.GE.AND P0, PT, R42, c[0x0][0x220], PT ;  /* 0x000088002a007a0c */ /* 0x000fda0003f06270 */
[----:B------:R-:W-:Y:S05]  /*70c0*/  @P0 BRA `(.L_x_31) ;  /* 0x0000068000000947 */ /* 0x000fea0003800000 */
[----:B------:R1:W-:Y:S01]  /*70d0*/  STG.E.128 [R4.64+0x180], R24 ;  /* 0x0001801804007986 */ /* 0x0003e2000c101d04 */
[----:B------:R-:W-:Y:S05]  /*70e0*/  BRA `(.L_x_31) ;  /* 0x0000066000007947 */ /* 0x000fea0003800000 */
.L_x_11:
[----:B----4-:R-:W-:Y:S02]  /*70f0*/  UISETP.NE.AND UP0, UPT, UR24, -0x1, UPT ;  /* 0xffffffff1800788c */ /* 0x010fe4000bf05270 */
[----:B------:R-:W-:-:S04]  /*7100*/  ULDC.64 UR10, c[0x0][0x3a0] ;  /* 0x0000e800000a7ab9 */ /* 0x000fc80000000a00 */
[----:B------:R-:W-:-:S05]  /*7110*/  PLOP3.LUT P0, PT, PT, PT, UP0, 0x80, 0x0 ;  /* 0x000000000000781c */ /* 0x000fca0003f0f008 */
[----:B------:R-:W-:-:S04]  /*7120*/  @UP0 UIADD3 UR8, UR17, UR24, URZ ;  /* 0x0000001811080290 */ /* 0x000fc8000fffe03f */
        /* <DEDUP_REMOVED lines=16> */
.L_x_32:
        /* <DEDUP_REMOVED lines=18> */
.L_x_33:
[----:B------:R1:W5:Y:S04]  /*7350*/  LDL.64 R12, [R1+0x8] ;  /* 0x00000800010c7983 */ /* 0x0003680000100a00 */
[----:B------:R-:W2:Y:S04]  /*7360*/  S2R R14, SR_TID.X ;  /* 0x00000000000e7919 */ /* 0x000ea80000002100 */
[----:B------:R-:W3:Y:S01]  /*7370*/  S2R R15, SR_TID.X ;  /* 0x00000000000f7919 */ /* 0x000ee20000002100 */
[----:B------:R-:W-:Y:S01]  /*7380*/  UIMAD UR6, UR18, -0x20, UR13 ;  /* 0xffffffe0120678a4 */ /* 0x000fe2000f8e020d */
[----:B--2---:R-:W-:-:S04]  /*7390*/  SHF.R.S32.HI R14, RZ, 0x1f, R14 ;  /* 0x0000001fff0e7819 */ /* 0x004fc8000001140e */
[----:B---3--:R-:W-:-:S04]  /*73a0*/  LEA.HI R14, R14, R15, RZ, 0x3 ;  /* 0x0000000f0e0e7211 */ /* 0x008fc800078f18ff */
[----:B------:R-:W-:-:S04]  /*73b0*/  SHF.R.S32.HI R14, RZ, 0x3, R14 ;  /* 0x00000003ff0e7819 */ /* 0x000fc8000001140e */
[----:B------:R-:W-:Y:S01]  /*73c0*/  ISETP.GE.AND P4, PT, R14, UR6, PT ;  /* 0x000000060e007c0c */ /* 0x000fe2000bf86270 */
[----:B------:R-:W-:Y:S01]  /*73d0*/  BSSY B0, `(.L_x_34) ;  /* 0x000001e000007945 */ /* 0x000fe20003800000 */
[----:B------:R-:W-:Y:S02]  /*73e0*/  SHF.R.S32.HI R11, RZ, 0x1f, R14 ;  /* 0x0000001fff0b7819 */ /* 0x000fe4000001140e */
[C---:B------:R-:W-:Y:S02]  /*73f0*/  IADD3 R10, R240.reuse, 0x40, RZ ;  /* 0x00000040f00a7810 */ /* 0x040fe40007ffe0ff */
[C---:B------:R-:W-:Y:S02]  /*7400*/  IADD3 R9, R240.reuse, 0xc0, RZ ;  /* 0x000000c0f0097810 */ /* 0x040fe40007ffe0ff */
[----:B------:R-:W-:-:S05]  /*7410*/  IADD3 R8, R240, 0x80, RZ ;  /* 0x00000080f0087810 */ /* 0x000fca0007ffe0ff */
[----:B------:R-:W-:Y:S05]  /*7420*/  @P4 BRA `(.L_x_35) ;  /* 0x0000018000004947 */ /* 0x000fea0003800000 */
[----:B-1----:R-:W-:Y:S01]  /*7430*/  IMAD.U32 R4, RZ, RZ, UR23 ;  /* 0x00000017ff047e24 */ /* 0x002fe2000f8e00ff */
[----:B------:R-:W-:Y:S01]  /*7440*/  IADD3 R6, P0, R14, UR23, RZ ;  /* 0x000000170e067c10 */ /* 0x000fe2000ff1e0ff */
[----:B------:R-:W-:Y:S01]  /*7450*/  ULDC.64 UR6, c[0x0][0x3b8] ;  /* 0x0000ee0000067ab9 */ /* 0x000fe20000000a00 */
[----:B------:R-:W-:Y:S01]  /*7460*/  ISETP.GE.AND P3, PT, R240, c[0x0][0x220], PT ;  /* 0x00008800f0007a0c */ /* 0x000fe20003f66270 */
[----:B------:R-:W-:Y:S01]  /*7470*/  UIMAD UR6, UR55, UR6, URZ ;  /* 0x00000006370672a4 */ /* 0x000fe2000f8e023f */
[----:B------:R-:W-:Y:S01]  /*7480*/  LEA.HI.X.SX32 R7, R4, R11, 0x1, P0 ;  /* 0x0000000b04077211 */ /* 0x000fe200000f0eff */
[----:B-----5:R-:W-:Y:S01]  /*7490*/  IMAD.WIDE.U32 R4, R6, c[0x0][0x3a0], R12 ;  /* 0x0000e80006047a25 */ /* 0x020fe200078e000c */
[----:B------:R-:W-:Y:S01]  /*74a0*/  ISETP.GE.AND P2, PT, R10, c[0x0][0x220], PT ;  /* 0x000088000a007a0c */ /* 0x000fe20003f46270 */
[----:B------:R-:W-:Y:S01]  /*74b0*/  UIMAD UR6, UR34, UR7, UR6 ;  /* 0x00000007220672a4 */ /* 0x000fe2000f8e0206 */
[----:B------:R-:W-:Y:S01]  /*74c0*/  ISETP.GE.AND P1, PT, R8, c[0x0][0x220], PT ;  /* 0x0000880008007a0c */ /* 0x000fe20003f26270 */
        /* <DEDUP_REMOVED lines=10> */
[----:B------:R1:W-:Y:S04]  /*7570*/  @!P3 STG.E.128 [R4.64], RZ ;  /* 0x000000ff0400b986 */ /* 0x0003e8000c101d04 */
[----:B------:R1:W-:Y:S04]  /*7580*/  @!P2 STG.E.128 [R4.64+0x80], RZ ;  /* 0x000080ff0400a986 */ /* 0x0003e8000c101d04 */
[----:B------:R1:W-:Y:S04]  /*7590*/  @!P1 STG.E.128 [R4.64+0x100], RZ ;  /* 0x000100ff04009986 */ /* 0x0003e8000c101d04 */
[----:B------:R1:W-:Y:S02]  /*75a0*/  @!P0 STG.E.128 [R4.64+0x180], RZ ;  /* 0x000180ff04008986 */ /* 0x0003e4000c101d04 */
.L_x_35:
[----:B-1----:R-:W-:Y:S05]  /*75b0*/  BSYNC B0 ;  /* 0x0000000000007941 */ /* 0x002fea0003800000 */
.L_x_34:
[----:B------:R-:W-:Y:S05]  /*75c0*/  @P4 BRA `(.L_x_31) ;  /* 0x0000018000004947 */ /* 0x000fea0003800000 */
[----:B------:R-:W-:Y:S01]  /*75d0*/  IMAD.U32 R4, RZ, RZ, UR23 ;  /* 0x00000017ff047e24 */ /* 0x000fe2000f8e00ff */
        /* <DEDUP_REMOVED lines=23> */
.L_x_31:
[----:B------:R-:W-:Y:S05]  /*7750*/  BSYNC B1 ;  /* 0x0000000000017941 */ /* 0x000fea0003800000 */
.L_x_6:
[----:B------:R-:W-:Y:S02]  /*7760*/  UMOV UR7, 0x1f ;  /* 0x0000001f00077882 */ /* 0x000fe40000000000 */
[----:B------:R-:W-:-:S02]  /*7770*/  ULDC UR6, c[0x0][0x218] ;  /* 0x0000860000067ab9 */ /* 0x000fc40000000800 */
[----:B------:R-:W-:-:S04]  /*7780*/  UIADD3 UR6, UR7, UR6, URZ ;  /* 0x0000000607067290 */ /* 0x000fc8000fffe03f */
[----:B------:R-:W-:-:S04]  /*7790*/  USHF.R.S32.HI UR7, URZ, 0x1f, UR6 ;  /* 0x0000001f3f077899 */ /* 0x000fc80008011406 */
[----:B------:R-:W-:-:S03]  /*77a0*/  ULEA.HI UR6, UR7, UR6, URZ, 0x5 ;  /* 0x0000000607067291 */ /* 0x000fc6000f8f283f */
[----:B------:R-:W-:Y:S02]  /*77b0*/  ULDC UR7, c[0x0][0xc] ;  /* 0x0000030000077ab9 */ /* 0x000fe40000000800 */
[----:B------:R-:W-:Y:S02]  /*77c0*/  UIADD3 UR18, UR18, UR7, URZ ;  /* 0x0000000712127290 */ /* 0x000fe4000fffe03f */
[----:B------:R-:W-:-:S04]  /*77d0*/  USHF.R.S32.HI UR6, URZ, 0x5, UR6 ;  /* 0x000000053f067899 */ /* 0x000fc80008011406 */
[----:B------:R-:W-:-:S06]  /*77e0*/  UISETP.GE.AND UP0, UPT, UR18, UR6, UPT ;  /* 0x000000061200728c */ /* 0x000fcc000bf06270 */
[----:B------:R-:W-:-:S13]  /*77f0*/  PLOP3.LUT P0, PT, PT, PT, UP0, 0x80, 0x0 ;  /* 0x000000000000781c */ /* 0x000fda0003f0f008 */
[----:B------:R-:W-:Y:S01]  /*7800*/  @P0 CALL.REL.NOINC `(.L_x_36) ;  /* 0x0000001000000944 */ /* 0x000fe20003c00000 */
[----:B------:R-:W-:Y:S05]  /*7810*/  BRA `(.L_x_37) ;  /* 0xffff950000007947 */ /* 0x000fea000383ffff */
.L_x_36:
[----:B------:R-:W-:Y:S05]  /*7820*/  EXIT ;  /* 0x000000000000794d */ /* 0x000fea0003800000 */
.L_x_38:
        /* <DEDUP_REMOVED lines=13> */
.L_x_1998:


//--------------------- .text._ZN5flash44flash_bwd_dq_dk_dv_loop_seqk_parallel_kernelI23Flash_bwd_kernel_traitsILi256ELi64ELi32ELi8ELi4ELi1ELi2ELb1ELb1EN7cutlass10bfloat16_tE19Flash_kernel_traitsILi256ELi64ELi32ELi8ES3_EELb0ELb0ELb0ELb0ELb0ELb0ELb1EEEvNS_16Flash_bwd_paramsE --------------------------
	.section	.text._ZN5flash44flash_bwd_dq_dk_dv_loop_seqk_parallel_kernelI23Flash_bwd_kernel_traitsILi256ELi64ELi32ELi8ELi4ELi1ELi2ELb1ELb1EN7cutlass10bfloat16_tE19Flash_kernel_traitsILi256ELi64ELi32ELi8ES3_EELb0ELb0ELb0ELb0ELb0ELb0ELb1EEEvNS_16Flash_bwd_paramsE,"ax",@progbits
	.sectioninfo	@"SHI_REGISTERS=255"
	.align	128
        .global         _ZN5flash44flash_bwd_dq_dk_dv_loop_seqk_parallel_kernelI23Flash_bwd_kernel_traitsILi256ELi64ELi32ELi8ELi4ELi1ELi2ELb1ELb1EN7cutlass10bfloat16_tE19Flash_kernel_traitsILi256ELi64ELi32ELi8ES3_EELb0ELb0ELb0ELb0ELb0ELb0ELb1EEEvNS_16Flash_bwd_paramsE
        .type           _ZN5flash44flash_bwd_dq_dk_dv_loop_seqk_parallel_kernelI23Flash_bwd_kernel_traitsILi256ELi64ELi32ELi8ELi4ELi1ELi2ELb1ELb1EN7cutlass10bfloat16_tE19Flash_kernel_traitsILi256ELi64ELi32ELi8ES3_EELb0ELb0ELb0ELb0ELb0ELb0ELb1EEEvNS_16Flash_bwd_paramsE,@function
        .size           _ZN5flash44flash_bwd_dq_dk_dv_loop_seqk_parallel_kernelI23Flash_bwd_kernel_traitsILi256ELi64ELi32ELi8ELi4ELi1ELi2ELb1ELb1EN7cutlass10bfloat16_tE19Flash_kernel_traitsILi256ELi64ELi32ELi8ES3_EELb0ELb0ELb0ELb0ELb0ELb0ELb1EEEvNS_16Flash_bwd_paramsE,(.L_x_1999 - _ZN5flash44flash_bwd_dq_dk_dv_loop_seqk_parallel_kernelI23Flash_bwd_kernel_traitsILi256ELi64ELi32ELi8ELi4ELi1ELi2ELb1ELb1EN7cutlass10bfloat16_tE19Flash_kernel_traitsILi256ELi64ELi32ELi8ES3_EELb0ELb0ELb0ELb0ELb0ELb0ELb1EEEvNS_16Flash_bwd_paramsE)
        .other          _ZN5flash44flash_bwd_dq_dk_dv_loop_seqk_parallel_kernelI23Flash_bwd_kernel_traitsILi256ELi64ELi32ELi8ELi4ELi1ELi2ELb1ELb1EN7cutlass10bfloat16_tE19Flash_kernel_traitsILi256ELi64ELi32ELi8ES3_EELb0ELb0ELb0ELb0ELb0ELb0ELb1EEEvNS_16Flash_bwd_paramsE,@"STO_CUDA_ENTRY STV_DEFAULT"
_ZN5flash44flash_bwd_dq_dk_dv_loop_seqk_parallel_kernelI23Flash_bwd_kernel_traitsILi256ELi64ELi32ELi8ELi4ELi1ELi2ELb1ELb1EN7cutlass10bfloat16_tE19Flash_kernel_traitsILi256ELi64ELi32ELi8ES3_EELb0ELb0ELb0ELb0ELb0ELb0ELb1EEEvNS_16Flash_bwd_paramsE:
.text._ZN5flash44flash_bwd_dq_dk_dv_loop_seqk_parallel_kernelI23Flash_bwd_kernel_traitsILi256ELi64ELi32ELi8ELi4ELi1ELi2ELb1ELb1EN7cutlass10bfloat16_tE19Flash_kernel_traitsILi256ELi64ELi32ELi8ES3_EELb0ELb0ELb0ELb0ELb0ELb0ELb1EEEvNS_16Flash_bwd_paramsE:
        /* <DEDUP_REMOVED lines=210> */
.L_x_71:
        /* <DEDUP_REMOVED lines=53> */
.L_x_39:
        /* <DEDUP_REMOVED lines=58> */
.L_x_41:
        /* <DEDUP_REMOVED lines=18> */
.L_x_42:
        /* <DEDUP_REMOVED lines=70> */
.L_x_43:
[----:B------:R-:W-:Y:S02]  /*1990*/  UMOV UR10, UR48 ;  /* 0x00000030000a7c82 */ /* 0x000fe40008000000 */
.L_x_44:
        /* <DEDUP_REMOVED lines=148> */
.L_x_47:
[----:B------:R-:W-:Y:S05]  /*22e0*/  BSYNC B0 ;  /* 0x0000000000007941 */ /* 0x000fea0003800000 */
.L_x_46:
        /* <DEDUP_REMOVED lines=47> */
.L_x_49:
[----:B------:R-:W-:Y:S05]  /*25e0*/  BSYNC B0 ;  /* 0x0000000000007941 */ /* 0x000fea0003800000 */
.L_x_48:
        /* <DEDUP_REMOVED lines=47> */
.L_x_51:
[----:B------:R-:W-:Y:S05]  /*28e0*/  BSYNC B0 ;  /* 0x0000000000007941 */ /* 0x000fea0003800000 */
.L_x_50:
        /* <DEDUP_REMOVED lines=42> */
.L_x_53:
[----:B------:R-:W-:Y:S05]  /*2b90*/  BSYNC B0 ;  /* 0x0000000000007941 */ /* 0x000fea0003800000 */
.L_x_52:
        /* <DEDUP_REMOVED lines=43> */
.L_x_55:
[----:B------:R-:W-:Y:S05]  /*2e50*/  BSYNC B0 ;  /* 0x0000000000007941 */ /* 0x000fea0003800000 */
.L_x_54:
        /* <DEDUP_REMOVED lines=65> */
.L_x_57:
[----:B------:R-:W-:Y:S05]  /*3270*/  BSYNC B0 ;  /* 0x0000000000007941 */ /* 0x000fea0003800000 */
.L_x_56:
        /* <DEDUP_REMOVED lines=53> */
.L_x_60:
[----:B------:R-:W0:Y:S01]  /*35d0*/  LDGDEPBAR ;  /* 0x00000000000079af */ /* 0x000e220000000000 */
[----:B------:R-:W-:Y:S01]  /*35e0*/  PLOP3.LUT P1, PT, PT, PT, UP0, 0x80, 0x0 ;  /* 0x000000000000781c */ /* 0x000fe20003f2f008 */
[----:B------:R-:W-:Y:S01]  /*35f0*/  UISETP.GE.AND UP5, UPT, UR6, 0x1, UPT ;  /* 0x000000010600788c */ /* 0x000fe2000bfa6270 */
[----:B------:R-:W-:Y:S02]  /*3600*/  PLOP3.LUT P0, PT, PT, PT, UP0, 0x80, 0x0 ;  /* 0x000000000000781c */ /* 0x000fe40003f0f008 */
[----:B------:R-:W-:Y:S01]  /*3610*/  PLOP3.LUT P2, PT, PT, PT, UP0, 0x80, 0x0 ;  /* 0x000000000000781c */ /* 0x000fe20003f4f008 */
[----:B------:R-:W2:Y:S01]  /*3620*/  LDL R68, [R1+0x4] ;  /* 0x0000040001447983 */ /* 0x000ea20000100800 */
[----:B------:R-:W-:Y:S02]  /*3630*/  PLOP3.LUT P3, PT, PT, PT, UP0, 0x80, 0x0 ;  /* 0x000000000000781c */ /* 0x000fe40003f6f008 */
[----:B------:R-:W-:Y:S02]  /*3640*/  PLOP3.LUT P4, PT, PT, PT, UP0, 0x80, 0x0 ;  /* 0x000000000000781c */ /* 0x000fe40003f8f008 */
[----:B------:R-:W-:Y:S02]  /*3650*/  MOV R71, c[0x0][0x22c] ;  /* 0x00008b0000477a02 */ /* 0x000fe40000000f00 */
[C---:B------:R-:W-:Y:S03]  /*3660*/  IADD3 R72, R240.reuse, 0xc0, RZ ;  /* 0x000000c0f0487810 */ /* 0x040fe60007ffe0ff */
[----:B------:R-:W-:Y:S05]  /*3670*/  IMAD R71, R71, c[0x0][0x1c0], RZ ;  /* 0x0000700047477a24 */ /* 0x000fea00078e02ff */
[----:B------:R-:W-:Y:S02]  /*3680*/  LEA R73, -R71, RZ, 0x6 ;  /* 0x000000ff47497211 */ /* 0x000fe400078e31ff */
[----:B------:R-:W-:Y:S01]  /*3690*/  IADD3 R71, R240, 0x40, RZ ;  /* 0x00000040f0477810 */ /* 0x000fe20007ffe0ff */
[----:B------:R-:W-:Y:S04]  /*36a0*/  DEPBAR.LE SB0, 0x0 ;  /* 0x000080000000791a */ /* 0x000fe80000000000 */
[----:B------:R-:W-:Y:S06]  /*36b0*/  BAR.SYNC.DEFER_BLOCKING 0x0 ;  /* 0x0000000000007b1d */ /* 0x000fec0000010000 */
[----:B-1----:R-:W-:Y:S06]  /*36c0*/  LDSM.16.M88.4 R8, [R2] ;  /* 0x000000000208783b */ /* 0x002fec0000000200 */
[----:B------:R-:W3:Y:S06]  /*36d0*/  LDSM.16.M88.4 R44, [R229+0x10000] ;  /* 0x01000000e52c783b */ /* 0x000eec0000000200 */
[----:B------:R-:W-:Y:S06]  /*36e0*/  LDSM.16.M88.4 R48, [R3] ;  /* 0x000000000330783b */ /* 0x000fec0000000200 */
[----:B------:R-:W4:Y:S06]  /*36f0*/  LDSM.16.M88.4 R52, [R230+0x10000] ;  /* 0x01000000e634783b */ /* 0x000f2c0000000200 */
[----:B------:R-:W-:Y:S06]  /*3700*/  LDSM.16.M88.4 R56, [R228] ;  /* 0x00000000e438783b */ /* 0x000fec0000000200 */
[----:B------:R-:W1:Y:S06]  /*3710*/  LDSM.16.M88.4 R60, [R231+0x10000] ;  /* 0x01000000e73c783b */ /* 0x000e6c0000000200 */
[----:B------:R-:W-:Y:S01]  /*3720*/  LDSM.16.M88.4 R64, [R232+0x10000] ;  /* 0x01000000e840783b */ /* 0x000fe20000000200 */
[C---:B---3--:R-:W-:Y:S08]  /*3730*/  HMMA.16816.F32.BF16 R4, R8.reuse, R44, RZ ;  /* 0x0000002c0804723c */ /* 0x048ff000000418ff */
[----:B------:R-:W-:Y:S01]  /*3740*/  HMMA.16816.F32.BF16 R8, R8, R46, RZ ;  /* 0x0000002e0808723c */ /* 0x000fe200000418ff */
[----:B------:R-:W3:Y:S11]  /*3750*/  LDSM.16.M88.4 R44, [R227] ;  /* 0x00000000e32c783b */ /* 0x000ef60000000200 */
[----:B------:R-:W-:Y:S04]  /*3760*/  @!UPT UIADD3 URZ, URZ, URZ, URZ ;  /* 0x0000003f3f3ff290 */ /* 0x000fe8000fffe03f */
[C---:B----4-:R-:W-:Y:S08]  /*3770*/  HMMA.16816.F32.BF16 R4, R48.reuse, R52, R4 ;  /* 0x000000343004723c */ /* 0x050ff00000041804 */
[----:B------:R-:W-:Y:S01]  /*3780*/  HMMA.16816.F32.BF16 R8, R48, R54, R8 ;  /* 0x000000363008723c */ /* 0x000fe20000041808 */
[----:B------:R-:W-:Y:S06]  /*3790*/  LDSM.16.M88.4 R48, [R2+0x2000] ;  /* 0x002000000230783b */ /* 0x000fec0000000200 */
[----:B------:R-:W4:Y:S09]  /*37a0*/  LDSM.16.M88.4 R52, [R229+0x11000] ;  /* 0x01100000e534783b */ /* 0x000f320000000200 */
[C---:B-1----:R-:W-:Y:S08]  /*37b0*/  HMMA.16816.F32.BF16 R4, R56.reuse, R60, R4 ;  /* 0x0000003c3804723c */ /* 0x042ff00000041804 */
[----:B------:R-:W-:Y:S01]  /*37c0*/  HMMA.16816.F32.BF16 R8, R56, R62, R8 ;  /* 0x0000003e3808723c */ /* 0x000fe20000041808 */
[----:B------:R-:W-:Y:S06]  /*37d0*/  LDSM.16.M88.4 R56, [R3+0x2000] ;  /* 0x002000000338783b */ /* 0x000fec0000000200 */
[----:B------:R-:W1:Y:S09]  /*37e0*/  LDSM.16.M88.4 R60, [R230+0x11000] ;  /* 0x01100000e63c783b */ /* 0x000e720000000200 */
[C---:B---3--:R-:W-:Y:S08]  /*37f0*/  HMMA.16816.F32.BF16 R4, R44.reuse, R64, R4 ;  /* 0x000000402c04723c */ /* 0x048ff00000041804 */
[----:B------:R-:W-:Y:S01]  /*3800*/  HMMA.16816.F32.BF16 R8, R44, R66, R8 ;  /* 0x000000422c08723c */ /* 0x000fe20000041808 */
[----:B------:R-:W-:Y:S06]  /*3810*/  LDSM.16.M88.4 R44, [R228+0x2000] ;  /* 0x00200000e42c783b */ /* 0x000fec0000000200 */
[----:B------:R-:W3:Y:S09]  /*3820*/  LDSM.16.M88.4 R64, [R231+0x11000] ;  /* 0x01100000e740783b */ /* 0x000ef20000000200 */
        /* <DEDUP_REMOVED lines=37> */
[----:B------:R-:W-:Y:S11]  /*3a80*/  HMMA.16816.F32.BF16 R8, R48, R54, R8 ;  /* 0x000000363008723c */ /* 0x000ff60000041808 */
[----:B------:R-:W-:Y:S05]  /*3a90*/  @!UPT UIADD3 URZ, URZ, URZ, URZ ;  /* 0x0000003f3f3ff290 */ /* 0x000fea000fffe03f */
[C---:B-1----:R-:W-:Y:S08]  /*3aa0*/  HMMA.16816.F32.BF16 R4, R56.reuse, R60, R4 ;  /* 0x0000003c3804723c */ /* 0x042ff00000041804 */
[----:B------:R-:W-:Y:S11]  /*3ab0*/  HMMA.16816.F32.BF16 R8, R56, R62, R8 ;  /* 0x0000003e3808723c */ /* 0x000ff60000041808 */
[----:B------:R-:W-:Y:S05]  /*3ac0*/  @!UPT UIADD3 URZ, URZ, URZ, URZ ;  /* 0x0000003f3f3ff290 */ /* 0x000fea000fffe03f */
[C---:B---3--:R-:W-:Y:S08]  /*3ad0*/  HMMA.16816.F32.BF16 R4, R44.reuse, R64, R4 ;  /* 0x000000402c04723c */ /* 0x048ff00000041804 */
[----:B------:R-:W-:Y:S11]  /*3ae0*/  HMMA.16816.F32.BF16 R8, R44, R66, R8 ;  /* 0x000000422c08723c */ /* 0x000ff60000041808 */
[----:B------:R-:W-:Y:S05]  /*3af0*/  @!UPT UIADD3 URZ, URZ, URZ, URZ ;  /* 0x0000003f3f3ff290 */ /* 0x000fea000fffe03f */
[----:B------:R-:W-:Y:S02]  /*3b00*/  FMUL.FTZ R4, R4, c[0x0][0x2ec] ;  /* 0x0000bb0004047a20 */ /* 0x000fe40000410000 */
[----:B------:R-:W-:Y:S02]  /*3b10*/  FMUL.FTZ R48, R6, c[0x0][0x2ec] ;  /* 0x0000bb0006307a20 */ /* 0x000fe40000410000 */
[----:B------:R1:W3:Y:S01]  /*3b20*/  MUFU.TANH R60, R4 ;  /* 0x00000004003c7308 */ /* 0x0002e20000002400 */
[----:B------:R-:W-:Y:S02]  /*3b30*/  FMUL.FTZ R7, R7, c[0x0][0x2ec] ;  /* 0x0000bb0007077a20 */ /* 0x000fe40000410000 */
[----:B------:R-:W-:Y:S02]  /*3b40*/  FMUL.FTZ R5, R5, c[0x0][0x2ec] ;  /* 0x0000bb0005057a20 */ /* 0x000fe40000410000 */
[----:B------:R-:W-:Y:S02]  /*3b50*/  FMUL.FTZ R9, R9, c[0x0][0x2ec] ;  /* 0x0000bb0009097a20 */ /* 0x000fe40000410000 */
[----:B------:R-:W-:Y:S02]  /*3b60*/  FMUL.FTZ R10, R10, c[0x0][0x2ec] ;  /* 0x0000bb000a0a7a20 */ /* 0x000fe40000410000 */
[----:B------:R-:W-:Y:S01]  /*3b70*/  FMUL.FTZ R11, R11, c[0x0][0x2ec] ;  /* 0x0000bb000b0b7a20 */ /* 0x000fe20000410000 */
[----:B------:R3:W4:Y:S10]  /*3b80*/  MUFU.TANH R62, R48 ;  /* 0x00000030003e7308 */ /* 0x0007340000002400 */
[----:B------:R-:W-:Y:S01]  /*3b90*/  MUFU.TANH R61, R7 ;  /* 0x00000007003d7308 */ /* 0x000fe20000002400 */
[----:B-1----:R-:W-:Y:S04]  /*3ba0*/  MOV R4, UR18 ;  /* 0x0000001200047c02 */ /* 0x002fe80008000f00 */
[----:B--2---:R-:W-:Y:S02]  /*3bb0*/  @P1 LEA R6, R4, R68, 0x5 ;  /* 0x0000004404061211 */ /* 0x004fe400078e28ff */
[----:B------:R-:W-:Y:S03]  /*3bc0*/  PLOP3.LUT P1, PT, PT, PT, UP0, 0x80, 0x0 ;  /* 0x000000000000781c */ /* 0x000fe60003f2f008 */
[----:B------:R-:W1:Y:S01]  /*3bd0*/  MUFU.TANH R59, R5 ;  /* 0x00000005003b7308 */ /* 0x000e620000002400 */
[C---:B------:R-:W-:Y:S02]  /*3be0*/  @P0 ISETP.GE.AND P0, PT, R6.reuse, UR13, PT ;  /* 0x0000000d06000c0c */ /* 0x040fe4000bf06270 */
[----:B---3--:R-:W-:Y:S02]  /*3bf0*/  MOV R48, R60 ;  /* 0x0000003c00307202 */ /* 0x008fe40000000f00 */
[----:B----4-:R-:W-:Y:S05]  /*3c00*/  MOV R44, R62 ;  /* 0x0000003e002c7202 */ /* 0x010fea0000000f00 */
[----:B------:R2:W-:Y:S01]  /*3c10*/  MUFU.TANH R55, R9 ;  /* 0x0000000900377308 */ /* 0x0005e20000002400 */
[----:B------:R-:W-:Y:S02]  /*3c20*/  @P1 IADD3 R4, R6, 0x1, RZ ;  /* 0x0000000106041810 */ /* 0x000fe40007ffe0ff */
[----:B------:R-:W-:Y:S02]  /*3c30*/  PLOP3.LUT P1, PT, PT, PT, UP0, 0x80, 0x0 ;  /* 0x000000000000781c */ /* 0x000fe40003f2f008 */
[----:B------:R-:W-:Y:S02]  /*3c40*/  @P2 FSEL R48, R60, -INF , !P0 ;  /* 0xff8000003c302808 */ /* 0x000fe40004000000 */
[----:B------:R-:W-:Y:S02]  /*3c50*/  @P3 FSEL R44, R62, -INF , !P0 ;  /* 0xff8000003e2c3808 */ /* 0x000fe40004000000 */
[----:B------:R-:W-:Y:S01]  /*3c60*/  PLOP3.LUT P0, PT, PT, PT, UP0, 0x80, 0x0 ;  /* 0x000000000000781c */ /* 0x000fe20003f0f008 */
[----:B------:R3:W-:Y:S01]  /*3c70*/  MUFU.TANH R58, R10 ;  /* 0x0000000a003a7308 */ /* 0x0007e20000002400 */
[----:B------:R-:W-:Y:S02]  /*3c80*/  PLOP3.LUT P3, PT, PT, PT, UP0, 0x80, 0x0 ;  /* 0x000000000000781c */ /* 0x000fe40003f6f008 */
[----:B-1----:R-:W-:Y:S01]  /*3c90*/  MOV R7, R59 ;  /* 0x0000003b00077202 */ /* 0x002fe20000000f00 */
[----:B-----5:R-:W-:Y:S02]  /*3ca0*/  FMUL.FTZ R5, R245, 1.4426950216293334961 ;  /* 0x3fb8aa3bf5057820 */ /* 0x020fe40000410000 */
[----:B------:R-:W-:Y:S01]  /*3cb0*/  @P1 ISETP.GE.AND P2, PT, R4, UR13, PT ;  /* 0x0000000d04001c0c */ /* 0x000fe2000bf46270 */
[----:B------:R-:W-:Y:S01]  /*3cc0*/  FMUL.FTZ R4, R8, c[0x0][0x2ec] ;  /* 0x0000bb0008047a20 */ /* 0x000fe20000410000 */
[----:B------:R-:W-:Y:S01]  /*3cd0*/  PLOP3.LUT P1, PT, PT, PT, UP0, 0x80, 0x0 ;  /* 0x000000000000781c */ /* 0x000fe20003f2f008 */
[----:B------:R-:W-:Y:S01]  /*3ce0*/  IMAD.MOV.U32 R8, RZ, RZ, R61 ;  /* 0x000000ffff087224 */ /* 0x000fe200078e003d */
[----:B------:R-:W-:Y:S04]  /*3cf0*/  MUFU.TANH R57, R11 ;  /* 0x0000000b00397308 */ /* 0x000fe80000002400 */
[----:B--2---:R-:W-:Y:S02]  /*3d00*/  @P3 IADD3 R9, R6, 0x8, RZ ;  /* 0x0000000806093810 */ /* 0x004fe40007ffe0ff */
[----:B------:R-:W-:Y:S03]  /*3d10*/  ISETP.GE.AND P3, PT, R72, c[0x0][0x220], PT ;  /* 0x0000880048007a0c */ /* 0x000fe60003f66270 */
[----:B------:R-:W-:Y:S01]  /*3d20*/  @P0 FSEL R7, R59, -INF , !P2 ;  /* 0xff8000003b070808 */ /* 0x000fe20005000000 */
[----:B------:R1:W2:Y:S01]  /*3d30*/  MUFU.TANH R56, R4 ;  /* 0x0000000400387308 */ /* 0x0002a20000002400 */
[----:B------:R-:W-:Y:S02]  /*3d40*/  @P1 FSEL R8, R61, -INF , !P2 ;  /* 0xff8000003d081808 */ /* 0x000fe40005000000 */
[----:B------:R-:W-:Y:S02]  /*3d50*/  PLOP3.LUT P1, PT, PT, PT, UP0, 0x80, 0x0 ;  /* 0x000000000000781c */ /* 0x000fe40003f2f008 */
[----:B------:R-:W-:Y:S02]  /*3d60*/  FSETP.NEU.FTZ.AND P0, PT, R245, -INF , PT ;  /* 0xff800000f500780b */ /* 0x000fe40003f1d000 */
[----:B---3--:R-:W-:Y:S02]  /*3d70*/  @P4 IADD3 R10, R6, 0x9, RZ ;  /* 0x00000009060a4810 */ /* 0x008fe40007ffe0ff */
[----:B------:R-:W-:Y:S02]  /*3d80*/  FSEL R5, R5, RZ, P0 ;  /* 0x000000ff05057208 */ /* 0x000fe40000000000 */
[----:B------:R-:W-:Y:S02]  /*3d90*/  FSETP.NEU.FTZ.AND P0, PT, R246, -INF , PT ;  /* 0xff800000f600780b */ /* 0x000fe40003f1d000 */
[----:B------:R-:W-:Y:S01]  /*3da0*/  ISETP.GE.AND P4, PT, R71, c[0x0][0x220], PT ;  /* 0x0000880047007a0c */ /* 0x000fe20003f86270 */
[--C-:B------:R-:W-:Y:S02]  /*3db0*/  FFMA.FTZ R7, R7, c[0x0][0x23c], -R5.reuse ;  /* 0x00008f0007077a23 */ /* 0x100fe40000010805 */
[----:B------:R-:W-:Y:S01]  /*3dc0*/  @P1 ISETP.GE.AND P2, PT, R9, UR13, PT ;  /* 0x0000000d09001c0c */ /* 0x000fe2000bf46270 */
[--C-:B------:R-:W-:Y:S01]  /*3dd0*/  FFMA.FTZ R9, R48, c[0x0][0x23c], -R5.reuse ;  /* 0x00008f0030097a23 */ /* 0x100fe20000010805 */
[----:B------:R-:W-:Y:S01]  /*3de0*/  PLOP3.LUT P1, PT, PT, PT, UP0, 0x80, 0x0 ;  /* 0x000000000000781c */ /* 0x000fe20003f2f008 */
[----:B------:R3:W-:Y:S01]  /*3df0*/  MUFU.EX2 R65, R7 ;  /* 0x0000000700417308 */ /* 0x0007e20000000800 */
[----:B-1----:R-:W-:Y:S01]  /*3e00*/  FMUL.FTZ R4, R246, 1.4426950216293334961 ;  /* 0x3fb8aa3bf6047820 */ /* 0x002fe20000410000 */
[----:B--2---:R-:W-:Y:S04]  /*3e10*/  MOV R6, R56 ;  /* 0x0000003800067202 */ /* 0x004fe80000000f00 */
[----:B------:R-:W-:Y:S04]  /*3e20*/  FSEL R4, R4, RZ, P0 ;  /* 0x000000ff04047208 */ /* 0x000fe80000000000 */
[----:B------:R1:W2:Y:S01]  /*3e30*/  MUFU.EX2 R66, R9 ;  /* 0x0000000900427308 */ /* 0x0002a20000000800 */
[----:B------:R-:W-:Y:S02]  /*3e40*/  PLOP3.LUT P0, PT, PT, PT, UP0, 0x80, 0x0 ;  /* 0x000000000000781c */ /* 0x000fe40003f0f008 */
[----:B------:R-:W-:Y:S01]  /*3e50*/  @P1 ISETP.GE.AND P1, PT, R10, UR13, PT ;  /* 0x0000000d0a001c0c */ /* 0x000fe2000bf26270 */
[--C-:B------:R-:W-:Y:S06]  /*3e60*/  FFMA.FTZ R8, R8, c[0x0][0x23c], -R4.reuse ;  /* 0x00008f0008087a23 */ /* 0x100fec0000010804 */
[----:B------:R4:W-:Y:S01]  /*3e70*/  MUFU.EX2 R69, R8 ;  /* 0x0000000800457308 */ /* 0x0009e20000000800 */
[----:B---3--:R-:W-:Y:S03]  /*3e80*/  MOV R7, R55 ;  /* 0x0000003700077202 */ /* 0x008fe60000000f00 */
[----:B------:R-:W-:Y:S02]  /*3e90*/  @P0 FSEL R6, R56, -INF , !P2 ;  /* 0xff80000038060808 */ /* 0x000fe40005000000 */
[----:B------:R-:W-:Y:S01]  /*3ea0*/  PLOP3.LUT P0, PT, PT, PT, UP0, 0x80, 0x0 ;  /* 0x000000000000781c */ /* 0x000fe20003f0f008 */
[----:B-1----:R-:W-:Y:S04]  /*3eb0*/  FFMA.FTZ R9, R44, c[0x0][0x23c], -R4 ;  /* 0x00008f002c097a23 */ /* 0x002fe80000010804 */
[----:B------:R-:W-:Y:S08]  /*3ec0*/  MUFU.EX2 R70, R9 ;  /* 0x0000000900467308 */ /* 0x000ff00000000800 */
[----:B------:R-:W-:Y:S02]  /*3ed0*/  @P0 FSEL R7, R55, -INF , !P1 ;  /* 0xff80000037070808 */ /* 0x000fe40004800000 */
[----:B------:R-:W-:Y:S01]  /*3ee0*/  PLOP3.LUT P0, PT, PT, PT, UP0, 0x80, 0x0 ;  /* 0x000000000000781c */ /* 0x000fe20003f0f008 */
[--C-:B----4-:R-:W-:Y:S02]  /*3ef0*/  FFMA.FTZ R8, R6, c[0x0][0x23c], -R5.reuse ;  /* 0x00008f0006087a23 */ /* 0x110fe40000010805 */
[----:B------:R-:W-:Y:S01]  /*3f00*/  FFMA.FTZ R5, R7, c[0x0][0x23c], -R5 ;  /* 0x00008f0007057a23 */ /* 0x000fe20000010805 */
[----:B--2---:R-:W-:Y:S01]  /*3f10*/  F2FP.BF16.PACK_AB R7, R65, R66 ;  /* 0x000000424107723e */ /* 0x004fe200000010ff */
[----:B------:R-:W-:Y:S01]  /*3f20*/  IMAD.MOV.U32 R6, RZ, RZ, R58 ;  /* 0x000000ffff067224 */ /* 0x000fe200078e003a */
[----:B------:R-:W-:Y:S03]  /*3f30*/  MUFU.EX2 R64, R8 ;  /* 0x0000000800407308 */ /* 0x000fe60000000800 */
[----:B------:R-:W-:Y:S04]  /*3f40*/  STS [R249+0x15000], R7 ;  /* 0x01500007f9007388 */ /* 0x000fe80000000800 */
[----:B------:R-:W-:Y:S02]  /*3f50*/  @P0 FSEL R6, R58, -INF , !P2 ;  /* 0xff8000003a060808 */ /* 0x000fe40005000000 */
[----:B------:R-:W-:Y:S01]  /*3f60*/  PLOP3.LUT P0, PT, PT, PT, UP0, 0x80, 0x0 ;  /* 0x000000000000781c */ /* 0x000fe20003f0f008 */
[----:B------:R1:W2:Y:S02]  /*3f70*/  MUFU.EX2 R63, R5 ;  /* 0x00000005003f7308 */ /* 0x0002a40000000800 */
[--C-:B------:R-:W-:Y:S01]  /*3f80*/  FFMA.FTZ R6, R6, c[0x0][0x23c], -R4.reuse ;  /* 0x00008f0006067a23 */ /* 0x100fe20000010804 */
[----:B------:R-:W-:Y:S07]  /*3f90*/  PLOP3.LUT P2, PT, PT, PT, UP5, 0x80, 0x0 ;  /* 0x000000000000781c */ /* 0x000fee0003f4f058 */
[----:B------:R3:W-:Y:S01]  /*3fa0*/  MUFU.EX2 R68, R6 ;  /* 0x0000000600447308 */ /* 0x0007e20000000800 */
[----:B-1----:R-:W-:Y:S02]  /*3fb0*/  MOV R5, R57 ;  /* 0x0000003900057202 */ /* 0x002fe40000000f00 */
[----:B------:R-:W-:Y:S02]  /*3fc0*/  @P0 FSEL R5, R57, -INF , !P1 ;  /* 0xff80000039050808 */ /* 0x000fe40004800000 */
[----:B------:R-:W-:Y:S03]  /*3fd0*/  IADD3 R52, P0, R248, UR10, RZ ;  /* 0x0000000af8347c10 */ /* 0x000fe6000ff1e0ff */
[----:B------:R-:W-:Y:S01]  /*3fe0*/  FFMA.FTZ R4, R5, c[0x0][0x23c], -R4 ;  /* 0x00008f0005047a23 */ /* 0x000fe20000010804 */
[----:B--2---:R-:W-:Y:S02]  /*3ff0*/  F2FP.BF16.PACK_AB R5, R63, R64 ;  /* 0x000000403f05723e */ /* 0x004fe400000010ff */
[----:B---3--:R-:W-:Y:S01]  /*4000*/  F2FP.BF16.PACK_AB R6, R69, R70 ;  /* 0x000000464506723e */ /* 0x008fe200000010ff */
[----:B------:R-:W1:Y:S01]  /*4010*/  MUFU.EX2 R67, R4 ;  /* 0x0000000400437308 */ /* 0x000e620000000800 */
[----:B------:R-:W-:Y:S02]  /*4020*/  IADD3.X R53, R247, UR9, RZ, P0, !PT ;  /* 0x00000009f7357c10 */ /* 0x000fe400087fe4ff */
[C---:B------:R-:W-:Y:S01]  /*4030*/  LEA R238, P0, R73.reuse, R238, 0x2 ;  /* 0x000000ee49ee7211 */ /* 0x040fe200078010ff */
[----:B------:R-:W-:Y:S03]  /*4040*/  STS [R252+0x15000], R6 ;  /* 0x01500006fc007388 */ /* 0x000fe60000000800 */
[----:B------:R-:W-:Y:S03]  /*4050*/  LEA.HI.X.SX32 R239, R73, R239, 0x2, P0 ;  /* 0x000000ef49ef7211 */ /* 0x000fe600000f16ff */
[----:B------:R-:W-:Y:S06]  /*4060*/  STS [R250+0x15000], R5 ;  /* 0x01500005fa007388 */ /* 0x000fec0000000800 */
[----:B------:R2:W3:Y:S01]  /*4070*/  LDG.E R54, [R52.64] ;  /* 0x0000000434367981 */ /* 0x0004e2000c1e1900 */
[----:B-1----:R-:W-:Y:S05]  /*4080*/  F2FP.BF16.PACK_AB R4, R67, R68 ;  /* 0x000000444304723e */ /* 0x002fea00000010ff */
[----:B------:R-:W-:Y:S06]  /*4090*/  STS [R251+0x15000], R4 ;  /* 0x01500004fb007388 */ /* 0x000fec0000000800 */
[----:B------:R-:W1:Y:S06]  /*40a0*/  LDSM.16.M88.4 R8, [R2+0x8000] ;  /* 0x008000000208783b */ /* 0x000e6c0000000200 */
[----:B------:R-:W4:Y:S06]  /*40b0*/  LDSM.16.M88.4 R44, [R3+0x8000] ;  /* 0x00800000032c783b */ /* 0x000f2c0000000200 */
[----:B--2---:R-:W2:Y:S06]  /*40c0*/  LDG.E R52, [R52.64+0x20] ;  /* 0x0000200434347981 */ /* 0x004eac000c1e1900 */
[----:B------:R-:W4:Y:S01]  /*40d0*/  LDSM.16.M88.4 R48, [R228+0x8000] ;  /* 0x00800000e430783b */ /* 0x000f220000000200 */
[C---:B-1----:R-:W-:Y:S08]  /*40e0*/  HMMA.16816.F32.BF16 R4, R8.reuse, R132, RZ ;  /* 0x000000840804723c */ /* 0x042ff000000418ff */
[----:B------:R-:W-:Y:S11]  /*40f0*/  HMMA.16816.F32.BF16 R8, R8, R134, RZ ;  /* 0x000000860808723c */ /* 0x000ff600000418ff */
[----:B------:R-:W-:Y:S05]  /*4100*/  @!UPT UIADD3 URZ, URZ, URZ, URZ ;  /* 0x0000003f3f3ff290 */ /* 0x000fea000fffe03f */
[C---:B----4-:R-:W-:Y:S08]  /*4110*/  HMMA.16816.F32.BF16 R4, R44.reuse, R136, R4 ;  /* 0x000000882c04723c */ /* 0x050ff00000041804 */
[----:B------:R-:W-:Y:S01]  /*4120*/  HMMA.16816.F32.BF16 R8, R44, R138, R8 ;  /* 0x0000008a2c08723c */ /* 0x000fe20000041808 */
[----:B------:R-:W1:Y:S11]  /*4130*/  LDSM.16.M88.4 R44, [R227+0x8000] ;  /* 0x00800000e32c783b */ /* 0x000e760000000200 */
[----:B------:R-:W-:Y:S04]  /*4140*/  @!UPT UIADD3 URZ, URZ, URZ, URZ ;  /* 0x0000003f3f3ff290 */ /* 0x000fe8000fffe03f */
[C---:B------:R-:W-:Y:S08]  /*4150*/  HMMA.16816.F32.BF16 R4, R48.reuse, R140, R4 ;  /* 0x0000008c3004723c */ /* 0x040ff00000041804 */
[----:B------:R-:W-:Y:S01]  /*4160*/  HMMA.16816.F32.BF16 R8, R48, R142, R8 ;  /* 0x0000008e3008723c */ /* 0x000fe20000041808 */
[----:B------:R-:W4:Y:S11]  /*4170*/  LDSM.16.M88.4 R48, [R2+0xa000] ;  /* 0x00a000000230783b */ /* 0x000f360000000200 */
[----:B------:R-:W-:Y:S04]  /*4180*/  @!UPT UIADD3 URZ, URZ, URZ, URZ ;  /* 0x0000003f3f3ff290 */ /* 0x000fe8000fffe03f */
[C---:B-1----:R-:W-:Y:S08]  /*4190*/  HMMA.16816.F32.BF16 R4, R44.reuse, R144, R4 ;  /* 0x000000902c04723c */ /* 0x042ff00000041804 */
[----:B------:R-:W-:Y:S01]  /*41a0*/  HMMA.16816.F32.BF16 R8, R44, R146, R8 ;  /* 0x000000922c08723c */ /* 0x000fe20000041808 */
[----:B------:R-:W1:Y:S11]  /*41b0*/  LDSM.16.M88.4 R44, [R3+0xa000] ;  /* 0x00a00000032c783b */ /* 0x000e760000000200 */
[----:B------:R-:W-:Y:S04]  /*41c0*/  @!UPT UIADD3 URZ, URZ, URZ, URZ ;  /* 0x0000003f3f3ff290 */ /* 0x000fe8000fffe03f */
[C---:B----4-:R-:W-:Y:S08]  /*41d0*/  HMMA.16816.F32.BF16 R4, R48.reuse, R148, R4 ;  /* 0x000000943004723c */ /* 0x050ff00000041804 */
        /* <DEDUP_REMOVED lines=40> */
[----:B------:R-:W-:Y:S11]  /*4460*/  HMMA.16816.F32.BF16 R8, R48, R190, R8 ;  /* 0x000000be3008723c */ /* 0x000ff60000041808 */
[----:B------:R-:W-:Y:S05]  /*4470*/  @!UPT UIADD3 URZ, URZ, URZ, URZ ;  /* 0x0000003f3f3ff290 */ /* 0x000fea000fffe03f */
[C---:B-1----:R-:W-:Y:S08]  /*4480*/  HMMA.16816.F32.BF16 R4, R44.reuse, R192, R4 ;  /* 0x000000c02c04723c */ /* 0x042ff00000041804 */
[----:B------:R-:W-:Y:S07]  /*4490*/  HMMA.16816.F32.BF16 R8, R44, R194, R8 ;  /* 0x000000c22c08723c */ /* 0x000fee0000041808 */
[----:B------:R-:W-:Y:S02]  /*44a0*/  FFMA.FTZ R45, -R55, R55, 1 ;  /* 0x3f800000372d7423 */ /* 0x000fe40000010137 */
[----:B------:R-:W-:Y:S03]  /*44b0*/  FFMA.FTZ R46, -R56, R56, 1 ;  /* 0x3f800000382e7423 */ /* 0x000fe60000010138 */
[----:B------:R-:W-:Y:S02]  /*44c0*/  FMUL.FTZ R45, R45, c[0x0][0x2ec] ;  /* 0x0000bb002d2d7a20 */ /* 0x000fe40000410000 */
[----:B------:R-:W-:Y:S02]  /*44d0*/  FMUL.FTZ R46, R46, c[0x0][0x2ec] ;  /* 0x0000bb002e2e7a20 */ /* 0x000fe40000410000 */
[C---:B---3--:R-:W-:Y:S02]  /*44e0*/  FADD.FTZ R44, -R54.reuse, R5 ;  /* 0x00000005362c7221 */ /* 0x048fe40000010100 */
[----:B------:R-:W-:Y:S04]  /*44f0*/  FADD.FTZ R4, -R54, R4 ;  /* 0x0000000436047221 */ /* 0x000fe80000010100 */
[----:B------:R-:W-:Y:S02]  /*4500*/  FMUL.FTZ R4, R66, R4 ;  /* 0x0000000442047220 */ /* 0x000fe40000410000 */
[----:B------:R-:W-:Y:S02]  /*4510*/  FADD.FTZ R5, -R54, R8 ;  /* 0x0000000836057221 */ /* 0x000fe40000010100 */
[----:B------:R-:W-:Y:S02]  /*4520*/  FMUL.FTZ R8, R65, R44 ;  /* 0x0000002c41087220 */ /* 0x000fe40000410000 */
[----:B------:R-:W-:Y:S02]  /*4530*/  FFMA.FTZ R44, -R60, R60, 1 ;  /* 0x3f8000003c2c7423 */ /* 0x000fe4000001013c */
[----:B------:R-:W-:Y:S02]  /*4540*/  FADD.FTZ R47, -R54, R9 ;  /* 0x00000009362f7221 */ /* 0x000fe40000010100 */
[----:B------:R-:W-:Y:S02]  /*4550*/  FMUL.FTZ R9, R64, R5 ;  /* 0x0000000540097220 */ /* 0x000fe40000410000 */
[----:B------:R-:W-:Y:S02]  /*4560*/  FFMA.FTZ R5, -R59, R59, 1 ;  /* 0x3f8000003b057423 */ /* 0x000fe4000001013b */
[----:B------:R-:W-:Y:S02]  /*4570*/  FMUL.FTZ R44, R44, c[0x0][0x2ec] ;  /* 0x0000bb002c2c7a20 */ /* 0x000fe40000410000 */
[----:B------:R-:W-:Y:S02]  /*4580*/  FMUL.FTZ R5, R5, c[0x0][0x2ec] ;  /* 0x0000bb0005057a20 */ /* 0x000fe40000410000 */
[----:B------:R-:W-:Y:S02]  /*4590*/  FMUL.FTZ R47, R63, R47 ;  /* 0x0000002f3f2f7220 */ /* 0x000fe40000410000 */
[----:B------:R-:W-:Y:S02]  /*45a0*/  FMUL.FTZ R44, R4, R44 ;  /* 0x0000002c042c7220 */ /* 0x000fe40000410000 */
[----:B--2---:R-:W-:Y:S02]  /*45b0*/  FADD.FTZ R4, -R52, R10 ;  /* 0x0000000a34047221 */ /* 0x004fe40000010100 */
[----:B------:R-:W-:Y:S02]  /*45c0*/  FMUL.FTZ R5, R8, R5 ;  /* 0x0000000508057220 */ /* 0x000fe40000410000 */
[C---:B------:R-:W-:Y:S02]  /*45d0*/  FADD.FTZ R8, -R52.reuse, R6 ;  /* 0x0000000634087221 */ /* 0x040fe40000010100 */
[C---:B------:R-:W-:Y:S02]  /*45e0*/  FADD.FTZ R6, -R52.reuse, R7 ;  /* 0x0000000734067221 */ /* 0x040fe40000010100 */
[----:B------:R-:W-:Y:S02]  /*45f0*/  FMUL.FTZ R45, R47, R45 ;  /* 0x0000002d2f2d7220 */ /* 0x000fe40000410000 */
[----:B------:R-:W-:Y:S02]  /*4600*/  FADD.FTZ R47, -R52, R11 ;  /* 0x0000000b342f7221 */ /* 0x000fe40000010100 */
[----:B------:R-:W-:Y:S02]  /*4610*/  FMUL.FTZ R11, R68, R4 ;  /* 0x00000004440b7220 */ /* 0x000fe40000410000 */
[----:B------:R-:W-:Y:S02]  /*4620*/  FFMA.FTZ R4, -R62, R62, 1 ;  /* 0x3f8000003e047423 */ /* 0x000fe4000001013e */
[----:B------:R-:W-:Y:S02]  /*4630*/  FMUL.FTZ R10, R69, R6 ;  /* 0x00000006450a7220 */ /* 0x000fe40000410000 */
[----:B------:R-:W-:Y:S02]  /*4640*/  FFMA.FTZ R6, -R61, R61, 1 ;  /* 0x3f8000003d067423 */ /* 0x000fe4000001013d */
[----:B------:R-:W-:Y:S02]  /*4650*/  FMUL.FTZ R7, R70, R8 ;  /* 0x0000000846077220 */ /* 0x000fe40000410000 */
[----:B------:R-:W-:Y:S02]  /*4660*/  FMUL.FTZ R4, R4, c[0x0][0x2ec] ;  /* 0x0000bb0004047a20 */ /* 0x000fe40000410000 */
[----:B------:R-:W-:Y:S02]  /*4670*/  FMUL.FTZ R6, R6, c[0x0][0x2ec] ;  /* 0x0000bb0006067a20 */ /* 0x000fe40000410000 */
[----:B------:R-:W-:Y:S01]  /*4680*/  FMUL.FTZ R4, R7, R4 ;  /* 0x0000000407047220 */ /* 0x000fe20000410000 */
[----:B------:R-:W-:Y:S01]  /*4690*/  F2FP.BF16.PACK_AB R7, R5, R44 ;  /* 0x0000002c0507723e */ /* 0x000fe200000010ff */
[----:B------:R-:W-:Y:S02]  /*46a0*/  FMUL.FTZ R6, R10, R6 ;  /* 0x000000060a067220 */ /* 0x000fe40000410000 */
[----:B------:R-:W-:Y:S02]  /*46b0*/  FMUL.FTZ R46, R9, R46 ;  /* 0x0000002e092e7220 */ /* 0x000fe40000410000 */
[----:B------:R-:W-:Y:S01]  /*46c0*/  STS [R249+0x14000], R7 ;  /* 0x01400007f9007388 */ /* 0x000fe20000000800 */
[----:B------:R-:W-:Y:S01]  /*46d0*/  FFMA.FTZ R9, -R58, R58, 1 ;  /* 0x3f8000003a097423 */ /* 0x000fe2000001013a */
[----:B------:R-:W-:Y:S01]  /*46e0*/  F2FP.BF16.PACK_AB R6, R6, R4 ;  /* 0x000000040606723e */ /* 0x000fe200000010ff */
[----:B------:R-:W-:Y:S01]  /*46f0*/  FFMA.FTZ R8, -R57, R57, 1 ;  /* 0x3f80000039087423 */ /* 0x000fe20000010139 */
[----:B------:R-:W-:Y:S01]  /*4700*/  F2FP.BF16.PACK_AB R5, R45, R46 ;  /* 0x0000002e2d05723e */ /* 0x000fe200000010ff */
[----:B------:R-:W-:Y:S02]  /*4710*/  FMUL.FTZ R47, R67, R47 ;  /* 0x0000002f432f7220 */ /* 0x000fe40000410000 */
[----:B------:R-:W-:Y:S01]  /*4720*/  FMUL.FTZ R9, R9, c[0x0][0x2ec] ;  /* 0x0000bb0009097a20 */ /* 0x000fe20000410000 */
[----:B------:R-:W-:Y:S01]  /*4730*/  STS [R252+0x14000], R6 ;  /* 0x01400006fc007388 */ /* 0x000fe20000000800 */
[----:B------:R-:W-:Y:S02]  /*4740*/  FMUL.FTZ R8, R8, c[0x0][0x2ec] ;  /* 0x0000bb0008087a20 */ /* 0x000fe40000410000 */
[----:B------:R-:W-:Y:S02]  /*4750*/  FMUL.FTZ R9, R11, R9 ;  /* 0x000000090b097220 */ /* 0x000fe40000410000 */
[----:B------:R-:W-:Y:S01]  /*4760*/  FMUL.FTZ R8, R47, R8 ;  /* 0x000000082f087220 */ /* 0x000fe20000410000 */
[----:B------:R-:W-:Y:S04]  /*4770*/  STS [R250+0x14000], R5 ;  /* 0x01400005fa007388 */ /* 0x000fe80000000800 */
[----:B------:R-:W-:Y:S05]  /*4780*/  F2FP.BF16.PACK_AB R4, R8, R9 ;  /* 0x000000090804723e */ /* 0x000fea00000010ff */
[----:B------:R-:W-:Y:S06]  /*4790*/  STS [R251+0x14000], R4 ;  /* 0x01400004fb007388 */ /* 0x000fec0000000800 */
[----:B------:R-:W-:Y:S06]  /*47a0*/  BAR.SYNC.DEFER_BLOCKING 0x0 ;  /* 0x0000000000007b1d */ /* 0x000fec0000010000 */
[----:B------:R-:W-:Y:S06]  /*47b0*/  LDSM.16.MT88.4 R4, [R226+0x15000] ;  /* 0x01500000e204783b */ /* 0x000fec0000004200 */
[----:B------:R-:W1:Y:S06]  /*47c0*/  LDSM.16.MT88.4 R8, [R0+0x8000] ;  /* 0x008000000008783b */ /* 0x000e6c0000004200 */
[----:B------:R-:W2:Y:S06]  /*47d0*/  LDSM.16.MT88.4 R44, [R224+0x15000] ;  /* 0x01500000e02c783b */ /* 0x000eac0000004200 */
[----:B------:R-:W3:Y:S06]  /*47e0*/  LDSM.16.MT88.4 R48, [R0+0xc000] ;  /* 0x00c000000030783b */ /* 0x000eec0000004200 */
[----:B------:R-:W-:Y:S06]  /*47f0*/  LDSM.16.MT88.4 R52, [R226+0x15400] ;  /* 0x01540000e234783b */ /* 0x000fec0000004200 */
[----:B------:R-:W4:Y:S06]  /*4800*/  LDSM.16.MT88.4 R56, [R0+0x8800] ;  /* 0x008800000038783b */ /* 0x000f2c0000004200 */
[----:B------:R-:W3:Y:S06]  /*4810*/  LDSM.16.MT88.4 R60, [R224+0x15400] ;  /* 0x01540000e03c783b */ /* 0x000eec0000004200 */
[----:B------:R-:W4:Y:S01]  /*4820*/  LDSM.16.MT88.4 R64, [R0+0xc800] ;  /* 0x00c800000040783b */ /* 0x000f220000004200 */
        /* <DEDUP_REMOVED lines=10> */
[----:B------:R-:W1:Y:S06]  /*48d0*/  LDSM.16.MT88.4 R4, [R226+0x15800] ;  /* 0x01580000e204783b */ /* 0x000e6c0000004200 */
[----:B------:R-:W2:Y:S01]  /*48e0*/  LDSM.16.MT88.4 R48, [R0+0xd000] ;  /* 0x00d000000030783b */ /* 0x000ea20000004200 */
        /* <DEDUP_REMOVED lines=10> */
[----:B------:R-:W3:Y:S06]  /*4990*/  LDSM.16.MT88.4 R52, [R226+0x15c00] ;  /* 0x015c0000e234783b */ /* 0x000eec0000004200 */
[----:B------:R-:W4:Y:S01]  /*49a0*/  LDSM.16.MT88.4 R64, [R0+0xd800] ;  /* 0x00d800000040783b */ /* 0x000f220000004200 */
[-C--:B-1----:R-:W-:Y:S05]  /*49b0*/  HMMA.16816.F32.BF16 R12, R4, R8.reuse, R12 ;  /* 0x00000008040c723c */ /* 0x082fea000004180c */
[----:B------:R-:W-:Y:S03]  /*49c0*/  BAR.SYNC.DEFER_BLOCKING 0x0 ;  /* 0x0000000000007b1d */ /* 0x000fe60000010000 */
        /* <DEDUP_REMOVED lines=77> */
.L_x_58:
        /* <DEDUP_REMOVED lines=378> */
.L_x_59:
        /* <DEDUP_REMOVED lines=122> */
.L_x_61:
        /* <DEDUP_REMOVED lines=18> */
.L_x_62:
[----:B------:R-:W-:Y:S01]  /*6f00*/  BAR.SYNC.DEFER_BLOCKING 0x0 ;  /* 0x0000000000007b1d */ /* 0x000fe20000010000 */
[----:B------:R-:W-:Y:S01]  /*6f10*/  UIMAD UR6, UR18, -0x20, UR13 ;  /* 0xffffffe0120678a4 */ /* 0x000fe2000f8e020d */
[C---:B------:R-:W-:Y:S02]  /*6f20*/  IADD3 R41, R240.reuse, 0x40, RZ ;  /* 0x00000040f0297810 */ /* 0x040fe40007ffe0ff */
[C---:B-1----:R-:W-:Y:S02]  /*6f30*/  IADD3 R40, R240.reuse, 0x80, RZ ;  /* 0x00000080f0287810 */ /* 0x042fe40007ffe0ff */
[----:B------:R-:W1:Y:S01]  /*6f40*/  S2R R45, SR_TID.X ;  /* 0x00000000002d7919 */ /* 0x000e620000002100 */
[----:B------:R-:W-:Y:S01]  /*6f50*/  BSSY B0, `(.L_x_63) ;  /* 0x000002d000007945 */ /* 0x000fe20003800000 */
[----:B------:R-:W-:-:S02]  /*6f60*/  IADD3 R42, R240, 0xc0, RZ ;  /* 0x000000c0f02a7810 */ /* 0x000fc40007ffe0ff */
[----:B------:R-:W2:Y:S01]  /*6f70*/  S2R R46, SR_TID.X ;  /* 0x00000000002e7919 */ /* 0x000ea20000002100 */
[----:B------:R-:W-:-:S03]  /*6f80*/  SHF.R.S32.HI R44, RZ, 0x1f, R240 ;  /* 0x0000001fff2c7819 */ /* 0x000fc600000114f0 */
        /* <DEDUP_REMOVED lines=41> */
.L_x_64:
[----:B------:R-:W-:Y:S05]  /*7220*/  BSYNC B0 ;  /* 0x0000000000007941 */ /* 0x000fea0003800000 */
.L_x_63:
        /* <DEDUP_REMOVED lines=30> */
.L_x_45:
        /* <DEDUP_REMOVED lines=20> */
.L_x_66:
        /* <DEDUP_REMOVED lines=18> */
.L_x_67:
        /* <DEDUP_REMOVED lines=9> */
[C---:B------:R-:W-:Y:S02]  /*7700*/  IADD3 R10, R240.reuse, 0x40, RZ ;  /* 0x00000040f00a7810 */ /* 0x040fe40007ffe0ff */
[C---:B------:R-:W-:Y:S02]  /*7710*/  IADD3 R9, R240.reuse, 0xc0, RZ ;  /* 0x000000c0f0097810 */ /* 0x040fe40007ffe0ff */
[----:B------:R-:W-:Y:S02]  /*7720*/  SHF.R.S32.HI R11, RZ, 0x1f, R14 ;  /* 0x0000001fff0b7819 */ /* 0x000fe4000001140e */
        /* <DEDUP_REMOVED lines=26> */
.L_x_69:
[----:B-1----:R-:W-:Y:S05]  /*78d0*/  BSYNC B0 ;  /* 0x0000000000007941 */ /* 0x002fea0003800000 */
.L_x_68:
        /* <DEDUP_REMOVED lines=25> */
.L_x_65:
[----:B------:R-:W-:Y:S05]  /*7a70*/  BSYNC B1 ;  /* 0x0000000000017941 */ /* 0x000fea0003800000 */
.L_x_40:
        /* <DEDUP_REMOVED lines=12> */
.L_x_70:
[----:B------:R-:W-:Y:S05]  /*7b40*/  EXIT ;  /* 0x000000000000794d */ /* 0x000fea0003800000 */
.L_x_72:
        /* <DEDUP_REMOVED lines=11> */
.L_x_1999:


//--------------------- .text._ZN5flash44flash_bwd_dq_dk_dv_loop_seqk_parallel_kernelI23Flash_bwd_kernel_traitsILi256ELi64ELi32ELi8ELi4ELi1ELi2ELb1ELb1EN7cutlass10bfloat16_tE19Flash_kernel_traitsILi256ELi64ELi32ELi8ES3_EELb0ELb0ELb1ELb0ELb0ELb0ELb0EEEvNS_16Flash_bwd_paramsE --------------------------
	.section	.text._ZN5flash44flash_bwd_dq_dk_dv_loop_seqk_parallel_kernelI23Flash_bwd_kernel_traitsILi256ELi64ELi32ELi8ELi4ELi1ELi2ELb1ELb1EN7cutlass10bfloat16_tE19Flash_kernel_traitsILi256ELi64ELi32ELi8ES3_EELb0ELb0ELb1ELb0ELb0ELb0ELb0EEEvNS_16Flash_bwd_paramsE,"ax",@progbits
	.sectioninfo	@"SHI_REGISTERS=255"
	.align	128
        .global         _ZN5flash44flash_bwd_dq_dk_dv_loop_seqk_parallel_kernelI23Flash_bwd_kernel_traitsILi256ELi64ELi32ELi8ELi4ELi1ELi2ELb1ELb1EN7cutlass10bfloat16_tE19Flash_kernel_traitsILi256ELi64ELi32ELi8ES3_EELb0ELb0ELb1ELb0ELb0ELb0ELb0EEEvNS_16Flash_bwd_paramsE
        .type           _ZN5flash44flash_bwd_dq_dk_dv_loop_seqk_parallel_kernelI23Flash_bwd_kernel_traitsILi256ELi64ELi32ELi8ELi4ELi1ELi2ELb1ELb1EN7cutlass10bfloat16_tE19Flash_kernel_traitsILi256ELi64ELi32ELi8ES3_EELb0ELb0ELb1ELb0ELb0ELb0ELb0EEEvNS_16Flash_bwd_paramsE,@function
        .size           _ZN5flash44flash_bwd_dq_dk_dv_loop_seqk_parallel_kernelI23Flash_bwd_kernel_traitsILi256ELi64ELi32ELi8ELi4ELi1ELi2ELb1ELb1EN7cutlass10bfloat16_tE19Flash_kernel_traitsILi256ELi64ELi32ELi8ES3_EELb0ELb0ELb1ELb0ELb0ELb0ELb0EEEvNS_16Flash_bwd_paramsE,(.L_x_2000 - _ZN5flash44flash_bwd_dq_dk_dv_loop_seqk_parallel_kernelI23Flash_bwd_kernel_traitsILi256ELi64ELi32ELi8ELi4ELi1ELi2ELb1ELb1EN7cutlass10bfloat16_tE19Flash_kernel_traitsILi256ELi64ELi32ELi8ES3_EELb0ELb0ELb1ELb0ELb0ELb0ELb0EEEvNS_16Flash_bwd_paramsE)
        .other          _ZN5flash44flash_bwd_dq_dk_dv_loop_seqk_parallel_kernelI23Flash_bwd_kernel_traitsILi256ELi64ELi32ELi8ELi4ELi1ELi2ELb1ELb1EN7cutlass10bfloat16_tE19Flash_kernel_traitsILi256ELi64ELi32ELi8ES3_EELb0ELb0ELb1ELb0ELb0ELb0ELb0EEEvNS_16Flash_bwd_paramsE,@"STO_CUDA_ENTRY STV_DEFAULT"
_ZN5flash44flash_bwd_dq_dk_dv_loop_seqk_parallel_kernelI23Flash_bwd_kernel_traitsILi256ELi64ELi32ELi8ELi4ELi1ELi2ELb1ELb1EN7cutlass10bfloat16_tE19Flash_kernel_traitsILi256ELi64ELi32ELi8ES3_EELb0ELb0ELb1ELb0ELb0ELb0ELb0EEEvNS_16Flash_bwd_paramsE:
.text._ZN5flash44flash_bwd_dq_dk_dv_loop_seqk_parallel_kernelI23Flash_bwd_kernel_traitsILi256ELi64ELi32ELi8ELi4ELi1ELi2ELb1ELb1EN7cutlass10bfloat16_tE19Flash_kernel_traitsILi256ELi64ELi32ELi8ES3_EELb0ELb0ELb1ELb0ELb0ELb0ELb0EEEvNS_16Flash_bwd_paramsE:
        /* <DEDUP_REMOVED lines=36> */
[----:B------:R-:W-:Y:S01]  /*0240*/  SHF.R.S32.HI R3, RZ, 0x4, R8 ;  /* 0x00000004ff037819 */ /* 0x000fe20000011408 */
[----:B---3--:R-:W-:Y:S01]  /*0250*/  UIMAD UR48, UR37, UR47, URZ ;  /* 0x0000002f253072a4 */ /* 0x008fe2000f8e023f */
[--C-:B------:R-:W-:Y:S01]  /*0260*/  SHF.R.S32.HI R4, RZ, 0x2, R14.reuse ;  /* 0x00000002ff047819 */ /* 0x100fe2000001140e */
[----:B------:R-:W-:Y:S01]  /*0270*/  UIMAD UR47, UR47, UR12, URZ ;  /* 0x0000000c2f2f72a4 */ /* 0x000fe2000f8e023f */
[----:B------:R-:W-:Y:S01]  /*0280*/  LEA.HI R2, R8, R3, RZ, 0x1 ;  /* 0x0000000308027211 */ /* 0x000fe200078f08ff */
[----:B------:R-:W-:Y:S01]  /*0290*/  UIMAD UR56, UR8, UR6, UR56 ;  /* 0x00000006083872a4 */ /* 0x000fe2000f8e0238 */
[----:B------:R-:W-:Y:S01]  /*02a0*/  SHF.R.S32.HI R0, RZ, 0x1f, R14 ;  /* 0x0000001fff007819 */ /* 0x000fe2000001140e */
[----:B------:R-:W-:Y:S01]  /*02b0*/  UIMAD UR53, UR7, UR34, URZ ;  /* 0x00000022073572a4 */ /* 0x000fe2000f8e023f */
[----:B------:R-:W-:Y:S01]  /*02c0*/  LOP3.LUT R2, R2, 0xfffffffe, RZ, 0xc0, !PT ;  /* 0xfffffffe02027812 */ /* 0x000fe200078ec0ff */
[----:B------:R-:W-:Y:S01]  /*02d0*/  UIMAD UR6, UR34, UR11, UR37 ;  /* 0x0000000b220672a4 */ /* 0x000fe2000f8e0225 */
[----:B------:R-:W-:Y:S01]  /*02e0*/  LEA.HI R0, R0, R4, RZ, 0x3 ;  /* 0x0000000400007211 */ /* 0x000fe200078f18ff */
[----:B------:R-:W-:Y:S01]  /*02f0*/  @!UP5 UIMAD UR7, UR34, UR13, UR37 ;  /* 0x0000000d2207d2a4 */ /* 0x000fe2000f8e0225 */
[-C--:B------:R-:W-:Y:S01]  /*0300*/  LEA.HI R10, R12, R13.reuse, RZ, 0x5 ;  /* 0x0000000d0c0a7211 */ /* 0x080fe200078f28ff */
[----:B------:R-:W-:Y:S01]  /*0310*/  IMAD.IADD R11, R3, 0x1, -R2 ;  /* 0x00000001030b7824 */ /* 0x000fe200078e0a02 */
[----:B------:R-:W-:Y:S01]  /*0320*/  LOP3.LUT R0, R0, 0xfffffff8, RZ, 0xc0, !PT ;  /* 0xfffffff800007812 */ /* 0x000fe200078ec0ff */
[----:B------:R-:W-:Y:S01]  /*0330*/  USHF.L.U32 UR46, UR47, 0x6, URZ ;  /* 0x000000062f2e7899 */ /* 0x000fe2000800063f */
[----:B------:R-:W-:Y:S01]  /*0340*/  LOP3.LUT R2, R10, 0xffffffe0, RZ, 0xc0, !PT ;  /* 0xffffffe00a027812 */ /* 0x000fe200078ec0ff */
[----:B------:R-:W-:Y:S01]  /*0350*/  ULDC UR50, c[0x0][0x214] ;  /* 0x0000850000327ab9 */ /* 0x000fe20000000800 */
[----:B------:R-:W-:Y:S01]  /*0360*/  LEA.HI R16, R12, R13, RZ, 0x3 ;  /* 0x0000000d0c107211 */ /* 0x000fe200078f18ff */
[----:B------:R-:W-:Y:S01]  /*0370*/  IMAD.IADD R9, R4, 0x1, -R0 ;  /* 0x0000000104097824 */ /* 0x000fe200078e0a00 */
[----:B------:R-:W-:Y:S01]  /*0380*/  ULDC UR57, c[0x0][0x1c8] ;  /* 0x0000720000397ab9 */ /* 0x000fe20000000800 */
[----:B------:R-:W-:Y:S01]  /*0390*/  IMAD.IADD R2, R13, 0x1, -R2 ;  /* 0x000000010d027824 */ /* 0x000fe200078e0a02 */
[----:B------:R-:W-:Y:S01]  /*03a0*/  SHF.R.S32.HI R5, RZ, 0x3, R16 ;  /* 0x00000003ff057819 */ /* 0x000fe20000011410 */
[----:B------:R-:W-:Y:S01]  /*03b0*/  ULDC.U8 UR10, c[0x0][0x3d0] ;  /* 0x0000f400000a7ab9 */ /* 0x000fe20000000000 */
[----:B------:R-:W-:Y:S01]  /*03c0*/  LOP3.LUT R0, R16, 0xfffffff8, RZ, 0xc0, !PT ;  /* 0xfffffff810007812 */ /* 0x000fe200078ec0ff */
[----:B------:R-:W-:Y:S01]  /*03d0*/  ULDC UR51, c[0x0][0x224] ;  /* 0x0000890000337ab9 */ /* 0x000fe20000000800 */
[----:B------:R-:W-:Y:S01]  /*03e0*/  SHF.R.S32.HI R4, RZ, 0x1f, R2 ;  /* 0x0000001fff047819 */ /* 0x000fe20000011402 */
[----:B------:R-:W-:Y:S01]  /*03f0*/  IMAD.SHL.U32 R3, R5, 0x40, RZ ;  /* 0x0000004005037824 */ /* 0x000fe200078e00ff */
[----:B------:R-:W-:Y:S01]  /*0400*/  LOP3.LUT P2, RZ, R9, 0x2, RZ, 0xc0, !PT ;  /* 0x0000000209ff7812 */ /* 0x000fe2000784c0ff */
[----:B------:R-:W-:Y:S01]  /*0410*/  IMAD.IADD R0, R13, 0x1, -R0 ;  /* 0x000000010d007824 */ /* 0x000fe200078e0a00 */
[----:B------:R-:W-:Y:S01]  /*0420*/  LEA.HI R17, R4, R2, RZ, 0x2 ;  /* 0x0000000204117211 */ /* 0x000fe200078f10ff */
[----:B------:R-:W-:Y:S01]  /*0430*/  @UP5 UIMAD UR55, UR34, UR50, URZ ;  /* 0x00000032223752a4 */ /* 0x000fe2000f8e023f */
[----:B------:R-:W-:Y:S01]  /*0440*/  LOP3.LUT R2, R3, 0x1c0, RZ, 0xc0, !PT ;  /* 0x000001c003027812 */ /* 0x000fe200078ec0ff */
[C---:B------:R-:W-:Y:S01]  /*0450*/  IMAD.SHL.U32 R244, R0.reuse, 0x8, RZ ;  /* 0x0000000800f47824 */ /* 0x040fe200078e00ff */
[C---:B------:R-:W-:Y:S01]  /*0460*/  LOP3.LUT P0, RZ, R0.reuse, 0x4, RZ, 0xc0, !PT ;  /* 0x0000000400ff7812 */ /* 0x040fe2000780c0ff */
[----:B------:R-:W-:Y:S01]  /*0470*/  IMAD.SHL.U32 R5, R0, 0x40, RZ ;  /* 0x0000004000057824 */ /* 0x000fe200078e00ff */
[----:B------:R-:W-:Y:S01]  /*0480*/  SHF.R.U32.HI R4, RZ, 0x3, R2 ;  /* 0x00000003ff047819 */ /* 0x000fe20000011602 */
[----:B------:R-:W-:Y:S01]  /*0490*/  ULDC.64 UR4, c[0x0][0x118] ;  /* 0x0000460000047ab9 */ /* 0x000fe20000000a00 */
[----:B------:R-:W-:Y:S01]  /*04a0*/  LOP3.LUT R3, R2, 0x38, R244, 0xf8, !PT ;  /* 0x0000003802037812 */ /* 0x000fe200078ef8f4 */
[----:B------:R-:W-:Y:S01]  /*04b0*/  ULOP3.LUT UR57, UR37, UR57, URZ, 0x3c, !UPT ;  /* 0x0000003925397292 */ /* 0x000fe2000f8e3c3f */
[----:B------:R-:W-:Y:S01]  /*04c0*/  LOP3.LUT R2, R5, 0x1c0, RZ, 0xc0, !PT ;  /* 0x000001c005027812 */ /* 0x000fe200078ec0ff */
[----:B------:R-:W-:Y:S01]  /*04d0*/  UISETP.NE.AND UP6, UPT, UR10, URZ, UPT ;  /* 0x0000003f0a00728c */ /* 0x000fe2000bfc5270 */
[----:B------:R-:W-:Y:S01]  /*04e0*/  LOP3.LUT R6, R3, R4, RZ, 0x3c, !PT ;  /* 0x0000000403067212 */ /* 0x000fe200078e3cff */
[----:B------:R-:W-:Y:S01]  /*04f0*/  USHF.R.S32.HI UR58, URZ, 0x1f, UR37 ;  /* 0x0000001f3f3a7899 */ /* 0x000fe20008011425 */
[----:B------:R-:W-:Y:S01]  /*0500*/  LOP3.LUT R4, R2, 0x8, R16, 0xf8, !PT ;  /* 0x0000000802047812 */ /* 0x000fe200078ef810 */
[----:B------:R-:W-:Y:S01]  /*0510*/  USHF.R.S32.HI UR60, URZ, 0x1f, UR34 ;  /* 0x0000001f3f3c7899 */ /* 0x000fe20008011422 */
[----:B------:R-:W-:Y:S01]  /*0520*/  SHF.R.U32.HI R3, RZ, 0x3, R2 ;  /* 0x00000003ff037819 */ /* 0x000fe20000011602 */
[----:B------:R-:W-:Y:S01]  /*0530*/  USHF.R.S32.HI UR59, URZ, 0x1f, UR37 ;  /* 0x0000001f3f3b7899 */ /* 0x000fe20008011425 */
[----:B------:R-:W-:Y:S01]  /*0540*/  LOP3.LUT R2, R9, 0x1, RZ, 0xc0, !PT ;  /* 0x0000000109027812 */ /* 0x000fe200078ec0ff */
[----:B------:R-:W-:Y:S01]  /*0550*/  UIMAD.WIDE.U32 UR42, UR38, UR44, URZ ;  /* 0x0000002c262a72a5 */ /* 0x000fe2000f8e003f */
[----:B------:R-:W-:Y:S01]  /*0560*/  LOP3.LUT R4, R4, R3, RZ, 0x3c, !PT ;  /* 0x0000000304047212 */ /* 0x000fe200078e3cff */
[----:B------:R-:W-:Y:S01]  /*0570*/  IMAD.SHL.U32 R3, R0, 0x20, RZ ;  /* 0x0000002000037824 */ /* 0x000fe200078e00ff */
[----:B------:R-:W-:Y:S01]  /*0580*/  ISETP.NE.U32.AND P1, PT, R2, 0x1, PT ;  /* 0x000000010200780c */ /* 0x000fe20003f25070 */
[----:B------:R-:W-:Y:S01]  /*0590*/  UIMAD UR52, UR39, UR44, URZ ;  /* 0x0000002c273472a4 */ /* 0x000fe2000f8e023f */
[-C--:B------:R-:W-:Y:S01]  /*05a0*/  LEA.HI R2, R12, R13.reuse, RZ, 0x7 ;  /* 0x0000000d0c027211 */ /* 0x080fe200078f38ff */
[----:B------:R-:W-:Y:S01]  /*05b0*/  USHF.R.S32.HI UR54, URZ, 0x1f, UR48 ;  /* 0x0000001f3f367899 */ /* 0x000fe20008011430 */
[----:B------:R-:W-:Y:S01]  /*05c0*/  LOP3.LUT P5, RZ, R0, 0x2, RZ, 0xc0, !PT ;  /* 0x0000000200ff7812 */ /* 0x000fe200078ac0ff */
[----:B------:R-:W-:Y:S01]  /*05d0*/  UIMAD UR51, UR6, UR51, URZ ;  /* 0x00000033063372a4 */ /* 0x000fe2000f8e023f */
[----:B------:R-:W-:Y:S01]  /*05e0*/  SHF.R.S32.HI R7, RZ, 0x7, R2 ;  /* 0x00000007ff077819 */ /* 0x000fe20000011402 */
[----:B------:R-:W-:Y:S01]  /*05f0*/  IMAD.SHL.U32 R2, R11, 0x100, RZ ;  /* 0x000001000b027824 */ /* 0x000fe200078e00ff */
[----:B------:R-:W-:Y:S01]  /*0600*/  LOP3.LUT R5, R14, 0x7ffffffc, RZ, 0xc0, !PT ;  /* 0x7ffffffc0e057812 */ /* 0x000fe200078ec0ff */
[----:B------:R-:W-:Y:S01]  /*0610*/  @!UP5 UIMAD UR50, UR7, UR50, URZ ;  /* 0x000000320732d2a4 */ /* 0x000fe2000f8e023f */
[----:B------:R-:W-:Y:S01]  /*0620*/  SEL R232, R227, 0xffffffc0, !P0 ;  /* 0xffffffc0e3e87807 */ /* 0x000fe20004000000 */
[----:B------:R-:W-:Y:S01]  /*0630*/  IMAD R0, R7, 0x2, R11 ;  /* 0x0000000207007824 */ /* 0x000fe200078e020b */
[----:B------:R-:W-:Y:S01]  /*0640*/  LOP3.LUT R2, R2, 0x100, RZ, 0xc0, !PT ;  /* 0x0000010002027812 */ /* 0x000fe200078ec0ff */
[----:B------:R-:W-:Y:S01]  /*0650*/  IMAD.IADD R14, R13, 0x1, -R5 ;  /* 0x000000010d0e7824 */ /* 0x000fe200078e0a05 */
[----:B------:R-:W-:Y:S01]  /*0660*/  SEL R252, R252, 0x240, !P1 ;  /* 0x00000240fcfc7807 */ /* 0x000fe20004800000 */
[----:B------:R-:W-:Y:S01]  /*0670*/  IMAD.U32 R0, R0, 0x200, R4 ;  /* 0x0000020000007824 */ /* 0x000fe200078e0004 */
[----:B------:R-:W-:Y:S01]  /*0680*/  LOP3.LUT R226, R2, 0xe0, R3, 0xf8, !PT ;  /* 0x000000e002e27812 */ /* 0x000fe200078ef803 */
[----:B------:R-:W-:Y:S01]  /*0690*/  IMAD.SHL.U32 R4, R11, 0x20, RZ ;  /* 0x000000200b047824 */ /* 0x000fe200078e00ff */
[----:B------:R-:W-:Y:S01]  /*06a0*/  LEA.HI R3, R12, R13, RZ, 0x6 ;  /* 0x0000000d0c037211 */ /* 0x000fe200078f30ff */
[----:B------:R-:W-:Y:S01]  /*06b0*/  IMAD.SHL.U32 R5, R9, 0x20, RZ ;  /* 0x0000002009057824 */ /* 0x000fe200078e00ff */
[----:B------:R-:W-:Y:S01]  /*06c0*/  LOP3.LUT R2, R8, 0xfffffff0, RZ, 0xc0, !PT ;  /* 0xfffffff008027812 */ /* 0x000fe200078ec0ff */
[----:B------:R-:W-:Y:S01]  /*06d0*/  IMAD.SHL.U32 R229, R0, 0x2, RZ ;  /* 0x0000000200e57824 */ /* 0x000fe200078e00ff */
[----:B------:R-:W-:Y:S01]  /*06e0*/  SHF.R.S32.HI R3, RZ, 0x6, R3 ;  /* 0x00000006ff037819 */ /* 0x000fe20000011403 */
[----:B------:R-:W-:Y:S01]  /*06f0*/  USHF.R.S32.HI UR49, URZ, 0x1f, UR46 ;  /* 0x0000001f3f317899 */ /* 0x000fe2000801142e */
[----:B------:R-:W-:Y:S01]  /*0700*/  LOP3.LUT R4, R4, 0x20, RZ, 0xc0, !PT ;  /* 0x0000002004047812 */ /* 0x000fe200078ec0ff */
[----:B------:R-:W-:Y:S01]  /*0710*/  IMAD.IADD R2, R13, 0x1, -R2 ;  /* 0x000000010d027824 */ /* 0x000fe200078e0a02 */
[----:B------:R-:W-:Y:S01]  /*0720*/  LOP3.LUT R5, R5, 0xe0, RZ, 0xc0, !PT ;  /* 0x000000e005057812 */ /* 0x000fe200078ec0ff */
[C---:B------:R-:W-:Y:S01]  /*0730*/  IMAD R237, R3.reuse, 0x200, R6 ;  /* 0x0000020003ed7824 */ /* 0x040fe200078e0206 */
[----:B------:R-:W-:Y:S01]  /*0740*/  SHF.R.S32.HI R8, RZ, 0x1f, R10 ;  /* 0x0000001fff087819 */ /* 0x000fe2000001140a */
[----:B------:R-:W-:Y:S01]  /*0750*/  IMAD.SHL.U32 R6, R3, 0x8, RZ ;  /* 0x0000000803067824 */ /* 0x000fe200078e00ff */
[----:B------:R-:W-:Y:S01]  /*0760*/  LOP3.LUT P6, RZ, R2, 0x4, RZ, 0xc0, !PT ;  /* 0x0000000402ff7812 */ /* 0x000fe200078cc0ff */
[----:B------:R-:W-:Y:S01]  /*0770*/  IMAD.SHL.U32 R13, R13, 0x2, RZ ;  /* 0x000000020d0d7824 */ /* 0x000fe200078e00ff */
[----:B------:R-:W-:Y:S01]  /*0780*/  IADD3 R236, R232, 0x14000, R229 ;  /* 0x00014000e8ec7810 */ /* 0x000fe20007ffe0e5 */
[----:B------:R-:W-:Y:S01]  /*0790*/  IMAD.SHL.U32 R3, R7, 0x10, RZ ;  /* 0x0000001007037824 */ /* 0x000fe200078e00ff */
[----:B------:R-:W-:Y:S01]  /*07a0*/  LOP3.LUT R15, R4, 0x18, R6, 0xf8, !PT ;  /* 0x00000018040f7812 */ /* 0x000fe200078ef806 */
[----:B------:R-:W-:-:S02]  /*07b0*/  IMAD.SHL.U32 R6, R2, 0x20, RZ ;  /* 0x0000002002067824 */ /* 0x000fc400078e00ff */
[----:B------:R-:W-:Y:S01]  /*07c0*/  IMAD.IADD R231, R229, 0x1, R232 ;  /* 0x00000001e5e77824 */ /* 0x000fe200078e02e8 */
[----:B------:R-:W-:Y:S01]  /*07d0*/  LOP3.LUT R4, R3, 0x6, R13, 0xf8, !PT ;  /* 0x0000000603047812 */ /* 0x000fe200078ef80d */
[----:B------:R-:W-:Y:S01]  /*07e0*/  IMAD.SHL.U32 R237, R237, 0x2, RZ ;  /* 0x00000002eded7824 */ /* 0x000fe200078e00ff */
[----:B------:R-:W-:Y:S02]  /*07f0*/  LOP3.LUT R13, R5, 0x10, R3, 0xf8, !PT ;  /* 0x00000010050d7812 */ /* 0x000fe400078ef803 */
[----:B------:R-:W-:Y:S01]  /*0800*/  SHF.R.S32.HI R3, RZ, 0x5, R10 ;  /* 0x00000005ff037819 */ /* 0x000fe2000001140a */
[----:B------:R1:W-:Y:S03]  /*0810*/  STL [R1+0xc], R4 ;  /* 0x00000c0401007387 */ /* 0x0003e60000100800 */
[----:B------:R-:W-:Y:S02]  /*0820*/  LEA.HI R8, R8, R3, RZ, 0x2 ;  /* 0x0000000308087211 */ /* 0x000fe400078f10ff */
        /* <DEDUP_REMOVED lines=10> */
[----:B------:R-:W-:Y:S01]  /*08d0*/  LOP3.LUT R6, R8, 0xfffffffc, RZ, 0xc0, !PT ;  /* 0xfffffffc08067812 */ /* 0x000fe200078ec0ff */
[----:B------:R-:W-:Y:S01]  /*08e0*/  IMAD.U32 R8, RZ, RZ, UR14 ;  /* 0x0000000eff087e24 */ /* 0x000fe2000f8e00ff */
        /* <DEDUP_REMOVED lines=33> */
[C---:B------:R-:W-:Y:S02]  /*0b00*/  LOP3.LUT R5, R3.reuse, R2, R5, 0x1e, !PT ;  /* 0x0000000203057212 */ /* 0x040fe400078e1e05 */
        /* <DEDUP_REMOVED lines=12> */
[----:B------:R-:W-:-:S02]  /*0bd0*/  LEA R225, R225, 0x10000, 0x1 ;  /* 0x00010000e1e17811 */ /* 0x000fc400078e08ff */
[C---:B------:R-:W-:Y:S01]  /*0be0*/  SEL R0, R3.reuse, 0xffffffe0, !P5 ;  /* 0xffffffe003007807 */ /* 0x040fe20006800000 */
[----:B------:R-:W-:Y:S01]  /*0bf0*/  IMAD.SHL.U32 R2, R2, 0x2, RZ ;  /* 0x0000000202027824 */ /* 0x000fe200078e00ff */
[C---:B------:R-:W-:Y:S02]  /*0c00*/  SEL R224, R3.reuse, 0xffffffe0, !P0 ;  /* 0xffffffe003e07807 */ /* 0x040fe40004000000 */
[----:B------:R-:W-:Y:S01]  /*0c10*/  SEL R3, R3, 0xffffffe0, !P3 ;  /* 0xffffffe003037807 */ /* 0x000fe20005800000 */
[----:B------:R-:W-:Y:S02]  /*0c20*/  IMAD.IADD R236, R0, 0x1, R236 ;  /* 0x0000000100ec7824 */ /* 0x000fe400078e02ec */
[----:B------:R-:W-:Y:S01]  /*0c30*/  IMAD.IADD R230, R229, 0x1, R0 ;  /* 0x00000001e5e67824 */ /* 0x000fe200078e0200 */
[----:B------:R-:W-:Y:S01]  /*0c40*/  LEA R0, R8, 0x10000, 0x1 ;  /* 0x0001000008007811 */ /* 0x000fe200078e08ff */
[----:B------:R-:W-:Y:S02]  /*0c50*/  IMAD.IADD R3, R2, 0x1, R3 ;  /* 0x0000000102037824 */ /* 0x000fe400078e0203 */
[----:B------:R-:W-:-:S02]  /*0c60*/  IMAD R224, R226, 0x2, R224 ;  /* 0x00000002e2e07824 */ /* 0x000fc400078e02e0 */
[----:B------:R1:W-:Y:S01]  /*0c70*/  STL [R1+0x4], R0 ;  /* 0x0000040001007387 */ /* 0x0003e20000100800 */
[--C-:B------:R-:W-:Y:S02]  /*0c80*/  IMAD.IADD R228, R2, 0x1, R227.reuse ;  /* 0x0000000102e47824 */ /* 0x100fe400078e02e3 */
[----:B------:R-:W-:Y:S02]  /*0c90*/  IMAD.IADD R232, R232, 0x1, R230 ;  /* 0x00000001e8e87824 */ /* 0x000fe400078e02e6 */
[----:B------:R-:W-:Y:S02]  /*0ca0*/  IMAD.SHL.U32 R226, R226, 0x2, RZ ;  /* 0x00000002e2e27824 */ /* 0x000fe400078e00ff */
[----:B------:R-:W-:Y:S02]  /*0cb0*/  IMAD.IADD R227, R3, 0x1, R227 ;  /* 0x0000000103e37824 */ /* 0x000fe400078e02e3 */
[----:B-1----:R-:W-:Y:S02]  /*0cc0*/  IMAD.IADD R0, R250, 0x1, R252 ;  /* 0x00000001fa007824 */ /* 0x002fe400078e02fc */
[----:B------:R-:W-:-:S03]  /*0cd0*/  IMAD.IADD R252, R252, 0x1, R251 ;  /* 0x00000001fcfc7824 */ /* 0x000fc600078e02fb */
[----:B------:R1:W-:Y:S02]  /*0ce0*/  STL [R1], R0 ;  /* 0x0000000001007387 */ /* 0x0003e40000100800 */
[----:B-1--4-:R-:W-:Y:S02]  /*0cf0*/  IMAD.SHL.U32 R0, R4, 0x2, RZ ;  /* 0x0000000204007824 */ /* 0x012fe400078e00ff */
.L_x_107:
[----:B------:R-:W-:Y:S02]  /*0d00*/  ULDC.64 UR6, c[0x0][0x240] ;  /* 0x0000900000067ab9 */ /* 0x000fe40000000a00 */
[----:B------:R-:W-:Y:S02]  /*0d10*/  UISETP.NE.U32.AND UP1, UPT, URZ, UR6, UPT ;  /* 0x000000063f00728c */ /* 0x000fe4000bf25070 */
[----:B------:R-:W-:Y:S02]  /*0d20*/  USHF.L.U32 UR13, UR34, 0x2, URZ ;  /* 0x00000002220d7899 */ /* 0x000fe4000800063f */
[----:B------:R-:W-:Y:S02]  /*0d30*/  USHF.R.S32.HI UR41, URZ, 0x1f, UR34 ;  /* 0x0000001f3f297899 */ /* 0x000fe40008011422 */
[----:B------:R-:W-:-:S02]  /*0d40*/  UISETP.NE.AND.EX UP1, UPT, URZ, UR7, UPT, UP1 ;  /* 0x000000073f00728c */ /* 0x000fc4000bf25310 */
[----:B------:R-:W-:Y:S02]  /*0d50*/  USHF.L.U64.HI UR12, UR34, 0x2, UR41 ;  /* 0x00000002220c7899 */ /* 0x000fe40008010229 */
[----:B------:R-:W-:Y:S02]  /*0d60*/  UIADD3 UR6, UP0, UR13, UR6, URZ ;  /* 0x000000060d067290 */ /* 0x000fe4000ff1e03f */
[----:B------:R-:W-:Y:S01]  /*0d70*/  PLOP3.LUT P0, PT, PT, PT, UP1, 0x80, 0x0 ;  /* 0x000000000000781c */ /* 0x000fe20003f0f018 */
[----:B------:R-:W-:Y:S02]  /*0d80*/  ULDC.64 UR10, c[0x0][0x250] ;  /* 0x00009400000a7ab9 */ /* 0x000fe40000000a00 */
[----:B------:R-:W-:Y:S01]  /*0d90*/  UIADD3.X UR7, UR12, UR7, URZ, UP0, !UPT ;  /* 0x000000070c077290 */ /* 0x000fe200087fe43f */
[----:B-12---:R-:W-:Y:S01]  /*0da0*/  IMAD.U32 R4, RZ, RZ, UR6 ;  /* 0x00000006ff047e24 */ /* 0x006fe2000f8e00ff */
[----:B------:R-:W-:Y:S02]  /*0db0*/  UISETP.NE.U32.AND UP3, UPT, URZ, UR10, UPT ;  /* 0x0000000a3f00728c */ /* 0x000fe4000bf65070 */
[----:B------:R-:W-:-:S02]  /*0dc0*/  ULDC.U8 UR14, c[0x0][0x312] ;  /* 0x0000c480000e7ab9 */ /* 0x000fc40000000000 */
        /* <DEDUP_REMOVED lines=40> */
.L_x_73:
        /* <DEDUP_REMOVED lines=12> */
[----:B------:R-:W-:-:S04]  /*1110*/  @!UP2 UISETP.NE.AND.EX UP0, UPT, URZ, UR7, UPT, UP0 ;  /* 0x000000073f00a28c */ /* 0x000fc8000bf05300 */
[----:B------:R-:W-:Y:S01]  /*1120*/  @!UP2 USEL UR7, URZ, UR11, !UP0 ;  /* 0x0000000b3f07a287 */ /* 0x000fe2000c000000 */
[----:B---3--:R-:W3:Y:S02]  /*1130*/  @P0 R2UR UR8, R4 ;  /* 0x00000000040803c2 */ /* 0x008ee400000e0000 */
[----:B---3--:R-:W-:Y:S02]  /*1140*/  @UP2 UIADD3 UR6, UR8, -UR22, URZ ;  /* 0x8000001608062290 */ /* 0x008fe4000fffe03f */
[----:B------:R-:W-:Y:S02]  /*1150*/  USHF.L.U32 UR8, UR40, 0x5, URZ ;  /* 0x0000000528087899 */ /* 0x000fe4000800063f */
[----:B------:R-:W-:-:S04]  /*1160*/  @!UP2 UIADD3 UR6, UR7, UR10, -UR22 ;  /* 0x0000000a0706a290 */ /* 0x000fc8000fffe816 */
[----:B------:R-:W-:-:S06]  /*1170*/  UISETP.GT.AND UP0, UPT, UR6, UR8, UPT ;  /* 0x000000080600728c */ /* 0x000fcc000bf04270 */
[----:B------:R-:W-:-:S13]  /*1180*/  PLOP3.LUT P0, PT, PT, PT, UP0, 0x80, 0x0 ;  /* 0x000000000000781c */ /* 0x000fda0003f0f008 */
[----:B------:R-:W-:Y:S05]  /*1190*/  @!P0 BRA `(.L_x_74) ;  /* 0x000067d000008947 */ /* 0x000fea0003800000 */
[----:B------:R-:W-:Y:S02]  /*11a0*/  UIADD3 UR36, UR9, 0x20, UR8 ;  /* 0x0000002009247890 */ /* 0x000fe4000fffe008 */
[----:B------:R-:W-:Y:S02]  /*11b0*/  ULDC UR7, c[0x0][0x2e4] ;  /* 0x0000b90000077ab9 */ /* 0x000fe40000000800 */
[----:B------:R-:W-:Y:S02]  /*11c0*/  UIADD3 UR7, UR36, UR7, -UR6 ;  /* 0x0000000724077290 */ /* 0x000fe4000fffe806 */
[----:B------:R-:W-:Y:S02]  /*11d0*/  UIADD3 UR12, UR9, 0x3f, URZ ;  /* 0x0000003f090c7890 */ /* 0x000fe4000fffe03f */
[----:B------:R-:W-:Y:S02]  /*11e0*/  UIADD3 UR7, UR7, 0x3f, URZ ;  /* 0x0000003f07077890 */ /* 0x000fe4000fffe03f */
[----:B------:R-:W-:-:S02]  /*11f0*/  USHF.R.S32.HI UR16, URZ, 0x1f, UR12 ;  /* 0x0000001f3f107899 */ /* 0x000fc4000801140c */
[----:B------:R-:W-:Y:S02]  /*1200*/  USHF.R.S32.HI UR13, URZ, 0x1f, UR7 ;  /* 0x0000001f3f0d7899 */ /* 0x000fe40008011407 */
[----:B------:R-:W-:Y:S02]  /*1210*/  ULEA.HI UR12, UR16, UR12, URZ, 0x6 ;  /* 0x0000000c100c7291 */ /* 0x000fe4000f8f303f */
[----:B------:R-:W-:Y:S02]  /*1220*/  ULEA.HI UR7, UR13, UR7, URZ, 0x6 ;  /* 0x000000070d077291 */ /* 0x000fe4000f8f303f */
[----:B------:R-:W-:Y:S02]  /*1230*/  ULDC.64 UR14, c[0x0][0x178] ;  /* 0x00005e00000e7ab9 */ /* 0x000fe40000000a00 */
[----:B-1----:R-:W-:Y:S02]  /*1240*/  UISETP.NE.AND UP0, UPT, UR24, -0x1, UPT ;  /* 0xffffffff1800788c */ /* 0x002fe4000bf05270 */
[----:B------:R-:W-:-:S02]  /*1250*/  UIMAD.WIDE.U32 UR10, UR34, UR14, URZ ;  /* 0x0000000e220a72a5 */ /* 0x000fc4000f8e003f */
[----:B------:R-:W-:Y:S02]  /*1260*/  UIMAD UR14, UR41, UR14, URZ ;  /* 0x0000000e290e72a4 */ /* 0x000fe4000f8e023f */
[----:B------:R-:W-:Y:S01]  /*1270*/  USHF.R.S32.HI UR12, URZ, 0x6, UR12 ;  /* 0x000000063f0c7899 */ /* 0x000fe2000801140c */
[----:B------:R-:W-:Y:S01]  /*1280*/  PLOP3.LUT P0, PT, PT, PT, UP0, 0x40, 0x0 ;  /* 0x000000000000781c */ /* 0x000fe20003f0e808 */
[----:B------:R-:W-:Y:S02]  /*1290*/  USHF.R.S32.HI UR7, URZ, 0x6, UR7 ;  /* 0x000000063f077899 */ /* 0x000fe40008011407 */
[----:B------:R-:W-:Y:S02]  /*12a0*/  UIMAD UR16, UR34, UR15, UR14 ;  /* 0x0000000f221072a4 */ /* 0x000fe4000f8e020e */
[----:B------:R-:W-:Y:S02]  /*12b0*/  UISETP.LT.AND UP2, UPT, UR12, UR7, UPT ;  /* 0x000000070c00728c */ /* 0x000fe4000bf41270 */
[----:B------:R-:W-:-:S02]  /*12c0*/  ULDC.64 UR14, c[0x0][0x190] ;  /* 0x00006400000e7ab9 */ /* 0x000fc40000000a00 */
[----:B------:R-:W-:Y:S02]  /*12d0*/  USEL UR35, UR12, UR7, UP2 ;  /* 0x000000070c237287 */ /* 0x000fe40009000000 */
[----:B------:R-:W-:Y:S02]  /*12e0*/  UISETP.NE.AND UP3, UPT, UR17, -0x1, UPT ;  /* 0xffffffff1100788c */ /* 0x000fe4000bf65270 */
[----:B------:R-:W-:Y:S02]  /*12f0*/  UIMAD.WIDE.U32 UR12, UR17, UR14, URZ ;  /* 0x0000000e110c72a5 */ /* 0x000fe4000f8e003f */
[----:B------:R-:W-:Y:S02]  /*1300*/  @UP0 UIADD3 UR7, UR22, UR24, URZ ;  /* 0x0000001816070290 */ /* 0x000fe4000fffe03f */
[----:B------:R-:W-:Y:S02]  /*1310*/  ULDC.64 UR18, c[0x0][0x198] ;  /* 0x0000660000127ab9 */ /* 0x000fe40000000a00 */
[----:B------:R-:W-:-:S02]  /*1320*/  UIADD3 UR27, UR11, UR16, URZ ;  /* 0x000000100b1b7290 */ /* 0x000fc4000fffe03f */
[----:B------:R-:W-:Y:S02]  /*1330*/  USEL UR30, UR10, UR12, !UP3 ;  /* 0x0000000c0a1e7287 */ /* 0x000fe4000d800000 */
[----:B------:R-:W-:Y:S02]  /*1340*/  @UP0 UIMAD.WIDE.U32 UR10, UR7, UR18, URZ ;  /* 0x00000012070a02a5 */ /* 0x000fe4000f8e003f */
[----:B------:R-:W-:Y:S02]  /*1350*/  UIMAD UR12, UR17, UR15, URZ ;  /* 0x0000000f110c72a4 */ /* 0x000fe4000f8e023f */
[----:B------:R-:W-:Y:S02]  /*1360*/  ULEA UR21, UR35, 0xffffffc0, 0x6 ;  /* 0xffffffc023157891 */ /* 0x000fe4000f8e303f */
[----:B------:R-:W-:Y:S02]  /*1370*/  @UP0 UIMAD UR32, UR7, UR19, UR11 ;  /* 0x00000013072002a4 */ /* 0x000fe4000f8e020b */
[----:B------:R-:W-:-:S02]  /*1380*/  @UP3 UIADD3 UR27, UR13, UR12, URZ ;  /* 0x0000000c0d1b3290 */ /* 0x000fc4000fffe03f */
[----:B------:R-:W-:Y:S02]  /*1390*/  USHF.R.S32.HI UR33, URZ, 0x1f, UR21 ;  /* 0x0000001f3f217899 */ /* 0x000fe40008011415 */
[----:B------:R-:W-:Y:S01]  /*13a0*/  @UP0 UMOV UR31, UR10 ;  /* 0x0000000a001f0c82 */ /* 0x000fe20008000000 */
[----:B------:R-:W-:Y:S05]  /*13b0*/  @!P0 BRA `(.L_x_75) ;  /* 0x000000c000008947 */ /* 0x000fea0003800000 */
[----:B------:R-:W-:Y:S02]  /*13c0*/  USHF.R.S32.HI UR7, URZ, 0x1f, UR22 ;  /* 0x0000001f3f077899 */ /* 0x000fe40008011416 */
[----:B------:R-:W-:Y:S02]  /*13d0*/  ULDC.64 UR12, c[0x0][0x198] ;  /* 0x00006600000c7ab9 */ /* 0x000fe40000000a00 */
[----:B------:R-:W-:Y:S02]  /*13e0*/  UIMAD UR7, UR7, UR12, URZ ;  /* 0x0000000c070772a4 */ /* 0x000fe4000f8e023f */
[----:B------:R-:W-:Y:S02]  /*13f0*/  UIMAD.WIDE.U32 UR10, UR22, UR12, URZ ;  /* 0x0000000c160a72a5 */ /* 0x000fe4000f8e003f */
[----:B------:R-:W-:-:S04]  /*1400*/  UIMAD UR13, UR22, UR13, UR7 ;  /* 0x0000000d160d72a4 */ /* 0x000fc8000f8e0207 */
[----:B------:R-:W-:-:S03]  /*1410*/  UIADD3 UR11, UR11, UR13, URZ ;  /* 0x0000000d0b0b7290 */ /* 0x000fc6000fffe03f */
[----:B------:R-:W-:Y:S02]  /*1420*/  ULDC.64 UR12, c[0x0][0x180] ;  /* 0x00006000000c7ab9 */ /* 0x000fe40000000a00 */
[----:B------:R-:W-:Y:S02]  /*1430*/  UIMAD UR7, UR41, UR12, URZ ;  /* 0x0000000c290772a4 */ /* 0x000fe4000f8e023f */
[----:B------:R-:W-:Y:S02]  /*1440*/  UIMAD.WIDE.U32 UR10, UR34, UR12, UR10 ;  /* 0x0000000c220a72a5 */ /* 0x000fe4000f8e000a */
[----:B------:R-:W-:-:S04]  /*1450*/  UIMAD UR7, UR34, UR13, UR7 ;  /* 0x0000000d220772a4 */ /* 0x000fc8000f8e0207 */
[----:B------:R-:W-:Y:S02]  /*1460*/  UIADD3 UR32, UR11, UR7, URZ ;  /* 0x000000070b207290 */ /* 0x000fe4000fffe03f */
[----:B------:R-:W-:Y:S02]  /*1470*/  UMOV UR31, UR10 ;  /* 0x0000000a001f7c82 */ /* 0x000fe40008000000 */
.L_x_75:
[----:B------:R-:W-:Y:S01]  /*1480*/  PLOP3.LUT P0, PT, PT, PT, UP0, 0x40, 0x0 ;  /* 0x000000000000781c */ /* 0x000fe20003f0e808 */
[----:B------:R-:W-:Y:S02]  /*1490*/  @UP0 UIADD3 UR7, UR22, UR24, URZ ;  /* 0x0000001816070290 */ /* 0x000fe4000fffe03f */
[----:B------:R-:W-:Y:S02]  /*14a0*/  ULDC.64 UR12, c[0x0][0x1a0] ;  /* 0x00006800000c7ab9 */ /* 0x000fe40000000a00 */
[----:B------:R-:W-:-:S04]  /*14b0*/  @UP0 UIMAD.WIDE.U32 UR10, UR7, UR12, URZ ;  /* 0x0000000c070a02a5 */ /* 0x000fc8000f8e003f */
[----:B------:R-:W-:-:S03]  /*14c0*/  @UP0 UIMAD UR28, UR7, UR13, UR11 ;  /* 0x0000000d071c02a4 */ /* 0x000fc6000f8e020b */
[----:B------:R-:W-:Y:S01]  /*14d0*/  @UP0 UMOV UR26, UR10 ;  /* 0x0000000a001a0c82 */ /* 0x000fe20008000000 */
[----:B------:R-:W-:Y:S05]  /*14e0*/  @!P0 BRA `(.L_x_76) ;  /* 0x000000c000008947 */ /* 0x000fea0003800000 */
[----:B------:R-:W-:Y:S02]  /*14f0*/  USHF.R.S32.HI UR7, URZ, 0x1f, UR22 ;  /* 0x0000001f3f077899 */ /* 0x000fe40008011416 */
[----:B------:R-:W-:Y:S02]  /*1500*/  ULDC.64 UR10, c[0x0][0x1a0] ;  /* 0x00006800000a7ab9 */ /* 0x000fe40000000a00 */
[----:B------:R-:W-:Y:S02]  /*1510*/  UIMAD UR7, UR7, UR10, URZ ;  /* 0x0000000a070772a4 */ /* 0x000fe4000f8e023f */
[----:B------:R-:W-:Y:S02]  /*1520*/  ULDC.64 UR12, c[0x0][0x188] ;  /* 0x00006200000c7ab9 */ /* 0x000fe40000000a00 */
[----:B------:R-:W-:Y:S02]  /*1530*/  UIMAD UR14, UR22, UR11, UR7 ;  /* 0x0000000b160e72a4 */ /* 0x000fe4000f8e0207 */
[----:B------:R-:W-:-:S02]  /*1540*/  UIMAD.WIDE.U32 UR10, UR22, UR10, URZ ;  /* 0x0000000a160a72a5 */ /* 0x000fc4000f8e003f */
[----:B------:R-:W-:Y:S02]  /*1550*/  UIMAD UR7, UR41, UR12, URZ ;  /* 0x0000000c290772a4 */ /* 0x000fe4000f8e023f */
[----:B------:R-:W-:Y:S02]  /*1560*/  UIADD3 UR11, UR11, UR14, URZ ;  /* 0x0000000e0b0b7290 */ /* 0x000fe4000fffe03f */
[----:B------:R-:W-:Y:S02]  /*1570*/  UIMAD UR7, UR34, UR13, UR7 ;  /* 0x0000000d220772a4 */ /* 0x000fe4000f8e0207 */
[----:B------:R-:W-:-:S04]  /*1580*/  UIMAD.WIDE.U32 UR10, UR34, UR12, UR10 ;  /* 0x0000000c220a72a5 */ /* 0x000fc8000f8e000a */
[----:B------:R-:W-:-:S03]  /*1590*/  UIADD3 UR28, UR11, UR7, URZ ;  /* 0x000000070b1c7290 */ /* 0x000fc6000fffe03f */
[----:B------:R-:W-:Y:S02]  /*15a0*/  UMOV UR26, UR10 ;  /* 0x0000000a001a7c82 */ /* 0x000fe40008000000 */
.L_x_76:
        /* <DEDUP_REMOVED lines=10> */
[----:B------:R-:W-:Y:S02]  /*1650*/  @!UP3 UIMAD UR7, UR41, UR10, URZ ;  /* 0x0000000a2907b2a4 */ /* 0x000fe4000f8e023f */
[----:B------:R-:W-:Y:S02]  /*1660*/  ULDC.64 UR12, c[0x0][0x3d8] ;  /* 0x0000f600000c7ab9 */ /* 0x000fe40000000a00 */
[----:B------:R-:W-:Y:S01]  /*1670*/  @!UP3 UIMAD UR7, UR34, UR11, UR7 ;  /* 0x0000000b2207b2a4 */ /* 0x000fe2000f8e0207 */
[----:B-1----:R-:W1:Y:S01]  /*1680*/  MUFU.RCP R4, R4 ;  /* 0x0000000400047308 */ /* 0x002e620000001000 */
[----:B------:R-:W-:-:S04]  /*1690*/  @!UP3 UIMAD.WIDE.U32 UR10, UR34, UR10, URZ ;  /* 0x0000000a220ab2a5 */ /* 0x000fc8000f8e003f */
[----:B------:R-:W-:Y:S02]  /*16a0*/  @!UP3 UIADD3 UR20, UR11, UR7, URZ ;  /* 0x000000070b14b290 */ /* 0x000fe4000fffe03f */
[----:B------:R-:W-:Y:S02]  /*16b0*/  UIMAD UR7, UR41, UR14, UR53 ;  /* 0x0000000e290772a4 */ /* 0x000fe4000f8e0235 */
[----:B------:R-:W-:Y:S02]  /*16c0*/  @!UP3 UMOV UR19, UR10 ;  /* 0x0000000a0013bc82 */ /* 0x000fe40008000000 */
[----:B------:R-:W-:Y:S02]  /*16d0*/  UIADD3 UR7, UR45, UR7, URZ ;  /* 0x000000072d077290 */ /* 0x000fe4000fffe03f */
[----:B------:R-:W-:Y:S02]  /*16e0*/  UIMAD.WIDE.U32 UR10, UR38, UR17, URZ ;  /* 0x00000011260a72a5 */ /* 0x000fe4000f8e003f */
[----:B------:R-:W-:Y:S01]  /*16f0*/  UIMAD UR7, UR38, UR7, UR52 ;  /* 0x00000007260772a4 */ /* 0x000fe2000f8e0234 */
[----:B-1----:R-:W-:Y:S01]  /*1700*/  IADD3 R4, R4, 0xffffffe, RZ ;  /* 0x0ffffffe04047810 */ /* 0x002fe20007ffe0ff */
[----:B------:R-:W-:-:S02]  /*1710*/  USEL UR23, UR42, UR10, !UP3 ;  /* 0x0000000a2a177287 */ /* 0x000fc4000d800000 */
[----:B------:R-:W-:Y:S01]  /*1720*/  UIADD3 UR15, UR43, UR7, URZ ;  /* 0x000000072b0f7290 */ /* 0x000fe2000fffe03f */
[----:B------:R-:W1:Y:S01]  /*1730*/  F2I.FTZ.U32.TRUNC.NTZ R5, R4 ;  /* 0x0000000400057305 */ /* 0x000e62000021f000 */
[----:B------:R-:W-:Y:S02]  /*1740*/  UIMAD UR7, UR39, UR17, URZ ;  /* 0x00000011270772a4 */ /* 0x000fe4000f8e023f */
[----:B------:R-:W-:Y:S02]  /*1750*/  USHF.L.U32 UR14, UR34, 0x7, URZ ;  /* 0x00000007220e7899 */ /* 0x000fe4000800063f */
[----:B------:R-:W-:Y:S02]  /*1760*/  @UP3 UIADD3 UR15, UR11, UR7, URZ ;  /* 0x000000070b0f3290 */ /* 0x000fe4000fffe03f */
[----:B------:R-:W-:Y:S02]  /*1770*/  UIMAD.WIDE.U32 UR10, UR61, UR12, URZ ;  /* 0x0000000c3d0a72a5 */ /* 0x000fe4000f8e003f */
[----:B------:R-:W-:-:S02]  /*1780*/  USHF.L.U64.HI UR7, UR34, 0x7, UR41 ;  /* 0x0000000722077899 */ /* 0x000fc40008010229 */
[----:B------:R-:W-:Y:S02]  /*1790*/  USEL UR16, UR10, URZ, UP6 ;  /* 0x0000003f0a107287 */ /* 0x000fe4000b000000 */
[----:B------:R-:W-:Y:S02]  /*17a0*/  USEL UR10, UR14, URZ, UP1 ;  /* 0x0000003f0e0a7287 */ /* 0x000fe40008800000 */
[----:B------:R-:W-:Y:S01]  /*17b0*/  USEL UR7, UR7, URZ, UP1 ;  /* 0x0000003f07077287 */ /* 0x000fe20008800000 */
[----:B-1----:R-:W-:Y:S01]  /*17c0*/  IMAD.MOV R4, RZ, RZ, -R5 ;  /* 0x000000ffff047224 */ /* 0x002fe200078e0a05 */
[----:B------:R-:W-:Y:S02]  /*17d0*/  UIADD3 UR10, UP1, UR21, UR10, URZ ;  /* 0x0000000a150a7290 */ /* 0x000fe4000ff3e03f */
[----:B------:R-:W-:Y:S01]  /*17e0*/  UIMAD UR13, UR61, UR13, UR11 ;  /* 0x0000000d3d0d72a4 */ /* 0x000fe2000f8e020b */
[----:B------:R-:W-:Y:S01]  /*17f0*/  IMAD R6, R4, R8, RZ ;  /* 0x0000000804067224 */ /* 0x000fe200078e02ff */
[----:B------:R-:W-:Y:S01]  /*1800*/  UIADD3.X UR11, UR33, UR7, URZ, UP1, !UPT ;  /* 0x00000007210b7290 */ /* 0x000fe20008ffe43f */
[----:B------:R-:W-:Y:S01]  /*1810*/  IMAD.MOV.U32 R4, RZ, RZ, RZ ;  /* 0x000000ffff047224 */ /* 0x000fe200078e00ff */
[----:B------:R-:W-:-:S02]  /*1820*/  UIMAD UR7, UR39, UR10, URZ ;  /* 0x0000000a270772a4 */ /* 0x000fc4000f8e023f */
[----:B------:R-:W-:Y:S01]  /*1830*/  ULDC UR14, c[0x0][0x234] ;  /* 0x00008d00000e7ab9 */ /* 0x000fe20000000800 */
[----:B------:R-:W-:Y:S01]  /*1840*/  IMAD.HI.U32 R4, R5, R6, R4 ;  /* 0x0000000605047227 */ /* 0x000fe200078e0004 */
[----:B------:R-:W-:Y:S02]  /*1850*/  UIMAD UR12, UR38, UR11, UR7 ;  /* 0x0000000b260c72a4 */ /* 0x000fe4000f8e0207 */
[----:B------:R-:W-:Y:S01]  /*1860*/  @UP5 USEL UR7, UR55, UR17, !UP3 ;  /* 0x0000001137075287 */ /* 0x000fe2000d800000 */
[----:B------:R-:W-:Y:S01]  /*1870*/  IMAD.MOV.U32 R5, RZ, RZ, R7 ;  /* 0x000000ffff057224 */ /* 0x000fe200078e0007 */
[----:B------:R-:W-:Y:S02]  /*1880*/  UIMAD.WIDE.U32 UR10, UR38, UR10, URZ ;  /* 0x0000000a260a72a5 */ /* 0x000fe4000f8e003f */
[----:B------:R-:W-:Y:S01]  /*1890*/  @UP5 UIMAD UR18, UR37, UR14, UR7 ;  /* 0x0000000e251252a4 */ /* 0x000fe2000f8e0207 */
[----:B------:R-:W-:Y:S01]  /*18a0*/  IMAD.HI.U32 R4, R4, R5, RZ ;  /* 0x0000000504047227 */ /* 0x000fe200078e00ff */
[----:B------:R-:W-:-:S02]  /*18b0*/  USEL UR13, UR13, URZ, UP6 ;  /* 0x0000003f0d0d7287 */ /* 0x000fc4000b000000 */
[----:B------:R-:W-:Y:S01]  /*18c0*/  UIADD3 UR12, UR11, UR12, URZ ;  /* 0x0000000c0b0c7290 */ /* 0x000fe2000fffe03f */
[----:B------:R-:W-:Y:S02]  /*18d0*/  IMAD.MOV R6, RZ, RZ, -R4 ;  /* 0x000000ffff067224 */ /* 0x000fe400078e0a04 */
[----:B------:R-:W-:Y:S02]  /*18e0*/  @!UP5 UMOV UR18, UR50 ;  /* 0x000000320012dc82 */ /* 0x000fe40008000000 */
[----:B------:R-:W-:-:S05]  /*18f0*/  IMAD R5, R8, R6, R5 ;  /* 0x0000000608057224 */ /* 0x000fca00078e0205 */
[----:B------:R-:W-:-:S13]  /*1900*/  ISETP.GT.U32.AND P0, PT, R8, R5, PT ;  /* 0x000000050800720c */ /* 0x000fda0003f04070 */
        /* <DEDUP_REMOVED lines=16> */
.L_x_77:
[----:B------:R-:W-:Y:S02]  /*1a10*/  UMOV UR14, UR51 ;  /* 0x00000033000e7c82 */ /* 0x000fe40008000000 */
.L_x_78:
[----:B------:R-:W-:Y:S01]  /*1a20*/  UIADD3 UR10, UP4, UP3, UR10, UR46, UR48 ;  /* 0x0000002e0a0a7290 */ /* 0x000fe2000fb9e030 */
[----:B------:R-:W1:Y:S01]  /*1a30*/  S2R R6, SR_TID.X ;  /* 0x0000000000067919 */ /* 0x000e620000002100 */
[----:B------:R-:W-:Y:S01]  /*1a40*/  IMAD.U32 R5, RZ, RZ, UR5 ;  /* 0x00000005ff057e24 */ /* 0x000fe2000f8e00ff */
[--C-:B------:R-:W-:Y:S01]  /*1a50*/  SHF.R.S32.HI R31, RZ, 0x1f, R244.reuse ;  /* 0x0000001fff1f7819 */ /* 0x100fe200000114f4 */
[----:B------:R-:W-:Y:S01]  /*1a60*/  UIADD3 UR29, UP2, UP1, UR16, UR10, UR23 ;  /* 0x0000000a101d7290 */ /* 0x000fe2000f95e017 */
[----:B------:R-:W-:Y:S01]  /*1a70*/  IMAD.U32 R4, RZ, RZ, UR4 ;  /* 0x00000004ff047e24 */ /* 0x000fe2000f8e00ff */
[----:B------:R-:W-:Y:S01]  /*1a80*/  UIADD3.X UR7, UR12, UR49, UR54, UP4, UP3 ;  /* 0x000000310c077290 */ /* 0x000fe2000a7e6436 */
[----:B------:R-:W2:Y:S01]  /*1a90*/  S2R R32, SR_TID.X ;  /* 0x0000000000207919 */ /* 0x000ea20000002100 */
[----:B------:R-:W-:Y:S01]  /*1aa0*/  ULDC.64 UR10, c[0x0][0x1a8] ;  /* 0x00006a00000a7ab9 */ /* 0x000fe20000000a00 */
[----:B------:R-:W-:Y:S01]  /*1ab0*/  IMAD.U32 R7, RZ, RZ, UR21 ;  /* 0x00000015ff077e24 */ /* 0x000fe2000f8e00ff */
[----:B------:R-:W-:Y:S01]  /*1ac0*/  UIADD3.X UR25, UR13, UR7, UR15, UP2, UP1 ;  /* 0x000000070d197290 */ /* 0x000fe200097e240f */
[----:B------:R-:W3:Y:S01]  /*1ad0*/  S2R R33, SR_TID.X ;  /* 0x0000000000217919 */ /* 0x000ee20000002100 */
[----:B------:R-:W-:Y:S01]  /*1ae0*/  UIMAD UR7, UR58, UR10, URZ ;  /* 0x0000000a3a0772a4 */ /* 0x000fe2000f8e023f */
[----:B------:R-:W-:Y:S01]  /*1af0*/  IMAD.MOV.U32 R30, RZ, RZ, R244 ;  /* 0x000000ffff1e7224 */ /* 0x000fe200078e00f4 */
[----:B------:R-:W-:Y:S01]  /*1b00*/  UMOV UR15, 0x4 ;  /* 0x00000004000f7882 */ /* 0x000fe20000000000 */
[C---:B------:R-:W-:Y:S01]  /*1b10*/  IADD3 R13, R244.reuse, 0x40, RZ ;  /* 0x00000040f40d7810 */ /* 0x040fe20007ffe0ff */
[----:B------:R-:W-:Y:S01]  /*1b20*/  UIMAD UR13, UR37, UR11, UR7 ;  /* 0x0000000b250d72a4 */ /* 0x000fe2000f8e0207 */
[----:B------:R-:W-:Y:S01]  /*1b30*/  ISETP.GE.AND P3, PT, R244, c[0x0][0x220], PT ;  /* 0x00008800f4007a0c */ /* 0x000fe20003f66270 */
[----:B------:R-:W-:Y:S01]  /*1b40*/  ULDC.64 UR4, c[0x0][0x3c8] ;  /* 0x0000f20000047ab9 */ /* 0x000fe20000000a00 */
[----:B------:R-:W-:Y:S01]  /*1b50*/  ISETP.GE.AND P5, PT, R13, c[0x0][0x220], PT ;  /* 0x000088000d007a0c */ /* 0x000fe20003fa6270 */
[----:B------:R-:W-:Y:S01]  /*1b60*/  ULDC.64 UR10, c[0x0][0x370] ;  /* 0x0000dc00000a7ab9 */ /* 0x000fe20000000a00 */
[----:B------:R-:W-:Y:S01]  /*1b70*/  IMAD.U32 R11, RZ, RZ, UR37 ;  /* 0x00000025ff0b7e24 */ /* 0x000fe2000f8e00ff */
[----:B------:R-:W-:Y:S01]  /*1b80*/  UIMAD UR7, UR33, UR10, URZ ;  /* 0x0000000a210772a4 */ /* 0x000fe2000f8e023f */
[----:B------:R-:W-:Y:S01]  /*1b90*/  IMAD.U32 R16, RZ, RZ, UR37 ;  /* 0x00000025ff107e24 */ /* 0x000fe2000f8e00ff */
[----:B------:R-:W-:Y:S02]  /*1ba0*/  BSSY B1, `(.L_x_74) ;  /* 0x00005dc000017945 */ /* 0x000fe40003800000 */
[----:B------:R-:W-:-:S03]  /*1bb0*/  UIMAD UR23, UR21, UR11, UR7 ;  /* 0x0000000b151772a4 */ /* 0x000fc6000f8e0207 */
[----:B------:R-:W-:Y:S02]  /*1bc0*/  ULDC.64 UR10, c[0x0][0x378] ;  /* 0x0000de00000a7ab9 */ /* 0x000fe40000000a00 */
[----:B------:R-:W-:Y:S01]  /*1bd0*/  UIMAD UR7, UR58, UR10, URZ ;  /* 0x0000000a3a0772a4 */ /* 0x000fe2000f8e023f */
[----:B--2---:R-:W-:Y:S01]  /*1be0*/  SHF.R.S32.HI R32, RZ, 0x1f, R32 ;  /* 0x0000001fff207819 */ /* 0x004fe20000011420 */
[----:B------:R-:W-:Y:S02]  /*1bf0*/  UIADD3 UR10, UR21, UR14, URZ ;  /* 0x0000000e150a7290 */ /* 0x000fe4000fffe03f */
[----:B------:R-:W-:Y:S01]  /*1c00*/  UIMAD UR12, UR37, UR11, UR7 ;  /* 0x0000000b250c72a4 */ /* 0x000fe2000f8e0207 */
[----:B---3--:R-:W-:Y:S01]  /*1c10*/  LEA.HI R32, R32, R33, RZ, 0x3 ;  /* 0x0000002120207211 */ /* 0x008fe200078f18ff */
[----:B------:R-:W-:Y:S02]  /*1c20*/  UIMAD.WIDE UR10, UR10, UR15, UR4 ;  /* 0x0000000f0a0a72a5 */ /* 0x000fe4000f8e0204 */
[----:B------:R-:W-:Y:S01]  /*1c30*/  UIADD3 UR7, -UR6, UR9, UR8 ;  /* 0x0000000906077290 */ /* 0x000fe2000fffe108 */
[----:B------:R-:W-:Y:S01]  /*1c40*/  SHF.R.S32.HI R32, RZ, 0x3, R32 ;  /* 0x00000003ff207819 */ /* 0x000fe20000011420 */
[----:B------:R-:W-:-:S03]  /*1c50*/  ULDC.64 UR4, c[0x0][0x200] ;  /* 0x0000800000047ab9 */ /* 0x000fc60000000a00 */
[----:B------:R-:W-:Y:S01]  /*1c60*/  UMOV UR17, UR10 ;  /* 0x0000000a00117c82 */ /* 0x000fe20008000000 */
[----:B------:R-:W-:Y:S01]  /*1c70*/  IADD3 R19, P0, R32, UR21, RZ ;  /* 0x0000001520137c10 */ /* 0x000fe2000ff1e0ff */
[----:B------:R-:W-:Y:S01]  /*1c80*/  UIADD3 UR10, UR21, UR18, URZ ;  /* 0x00000012150a7290 */ /* 0x000fe2000fffe03f */
[----:B------:R-:W-:Y:S01]  /*1c90*/  SHF.R.S32.HI R29, RZ, 0x1f, R32 ;  /* 0x0000001fff1d7819 */ /* 0x000fe20000011420 */
[----:B------:R-:W-:Y:S02]  /*1ca0*/  UMOV UR16, UR11 ;  /* 0x0000000b00107c82 */ /* 0x000fe40008000000 */
[----:B------:R-:W-:Y:S01]  /*1cb0*/  UIMAD.WIDE UR10, UR10, UR15, UR4 ;  /* 0x0000000f0a0a72a5 */ /* 0x000fe2000f8e0204 */
[----:B------:R1:W2:Y:S01]  /*1cc0*/  R2UR UR4, R4 ;  /* 0x00000000040473c2 */ /* 0x0002a200000e0000 */
[----:B------:R-:W-:Y:S01]  /*1cd0*/  ULDC UR18, c[0x0][0x2e8] ;  /* 0x0000ba0000127ab9 */ /* 0x000fe20000000800 */
[----:B------:R-:W-:Y:S01]  /*1ce0*/  IADD3.X R23, R29, UR33, RZ, P0, !PT ;  /* 0x000000211d177c10 */ /* 0x000fe200087fe4ff */
[----:B------:R-:W-:-:S03]  /*1cf0*/  UIADD3 UR7, UR7, -UR18, URZ ;  /* 0x8000001207077290 */ /* 0x000fc6000fffe03f */
[----:B------:R-:W-:Y:S01]  /*1d00*/  UMOV UR15, UR10 ;  /* 0x0000000a000f7c82 */ /* 0x000fe20008000000 */
[----:B------:R-:W-:Y:S01]  /*1d10*/  IMAD R8, R23, c[0x0][0x190], RZ ;  /* 0x0000640017087a24 */ /* 0x000fe200078e02ff */
[----:B------:R3:W4:Y:S01]  /*1d20*/  R2UR UR5, R5 ;  /* 0x00000000050573c2 */ /* 0x00072200000e0000 */
[----:B------:R-:W-:Y:S02]  /*1d30*/  USHF.R.S32.HI UR18, URZ, 0x1f, UR7 ;  /* 0x0000001f3f127899 */ /* 0x000fe40008011407 */
[----:B------:R-:W-:Y:S01]  /*1d40*/  IMAD R27, R19, c[0x0][0x194], R8 ;  /* 0x00006500131b7a24 */ /* 0x000fe200078e0208 */
[----:B------:R-:W-:Y:S02]  /*1d50*/  UMOV UR14, UR11 ;  /* 0x0000000b000e7c82 */ /* 0x000fe40008000000 */
[----:B------:R-:W-:Y:S02]  /*1d60*/  ULEA.HI UR18, UR18, UR7, URZ, 0x6 ;  /* 0x0000000712127291 */ /* 0x000fe4000f8f303f */
[----:B------:R-:W-:-:S02]  /*1d70*/  UIADD3 UR7, UR35, -0x1, URZ ;  /* 0xffffffff23077890 */ /* 0x000fc4000fffe03f */
[----:B------:R-:W-:-:S04]  /*1d80*/  USHF.R.S32.HI UR18, URZ, 0x6, UR18 ;  /* 0x000000063f127899 */ /* 0x000fc80008011412 */
[----:B------:R-:W-:Y:S01]  /*1d90*/  UISETP.LT.AND UP1, UPT, URZ, UR18, UPT ;  /* 0x000000123f00728c */ /* 0x000fe2000bf21270 */
[----:B-1----:R-:W-:-:S03]  /*1da0*/  SHF.R.S32.HI R4, RZ, 0x1f, R6 ;  /* 0x0000001fff047819 */ /* 0x002fc60000011406 */
[----:B------:R-:W-:Y:S01]  /*1db0*/  USEL UR18, URZ, UR18, !UP1 ;  /* 0x000000123f127287 */ /* 0x000fe2000c800000 */
[----:B------:R-:W-:-:S03]  /*1dc0*/  LEA.HI R4, R4, R6, RZ, 0x5 ;  /* 0x0000000604047211 */ /* 0x000fc600078f28ff */
[----:B------:R-:W-:Y:S01]  /*1dd0*/  UISETP.GT.AND UP1, UPT, UR35, UR18, UPT ;  /* 0x000000122300728c */ /* 0x000fe2000bf24270 */
[----:B---3--:R-:W-:-:S05]  /*1de0*/  LOP3.LUT R5, R4, 0xffffffe0, RZ, 0xc0, !PT ;  /* 0xffffffe004057812 */ /* 0x008fca00078ec0ff */
[----:B------:R-:W-:Y:S01]  /*1df0*/  IMAD.IADD R5, R6, 0x1, -R5 ;  /* 0x0000000106057824 */ /* 0x000fe200078e0a05 */
[----:B------:R-:W-:Y:S02]  /*1e00*/  SHF.R.S32.HI R6, RZ, 0x5, R4 ;  /* 0x00000005ff067819 */ /* 0x000fe40000011404 */
[----:B------:R-:W-:Y:S02]  /*1e10*/  IADD3 R4, P1, R244, UR19, RZ ;  /* 0x00000013f4047c10 */ /* 0x000fe4000ff3e0ff */
[----:B------:R-:W-:Y:S01]  /*1e20*/  PLOP3.LUT P2, PT, PT, PT, UP1, 0x80, 0x0 ;  /* 0x000000000000781c */ /* 0x000fe20003f4f018 */
[----:B------:R-:W-:Y:S01]  /*1e30*/  IMAD R6, R6, UR47, R5 ;  /* 0x0000002f06067c24 */ /* 0x000fe2000f8e0205 */
[----:B------:R-:W-:-:S04]  /*1e40*/  IADD3.X R5, R31, UR20, RZ, P1, !PT ;  /* 0x000000141f057c10 */ /* 0x000fc80008ffe4ff */
[----:B------:R-:W-:Y:S01]  /*1e50*/  IADD3 R10, P0, R6, UR29, RZ ;  /* 0x0000001d060a7c10 */ /* 0x000fe2000ff1e0ff */
[----:B------:R-:W-:-:S03]  /*1e60*/  IMAD.WIDE.U32 R4, R7, c[0x0][0x370], R4 ;  /* 0x0000dc0007047a25 */ /* 0x000fc600078e0004 */
[----:B------:R-:W-:Y:S01]  /*1e70*/  LEA.HI.X.SX32 R12, R6, UR25, 0x1, P0 ;  /* 0x00000019060c7c11 */ /* 0x000fe200080f0eff */
[----:B------:R-:W-:Y:S01]  /*1e80*/  IMAD.WIDE.U32 R6, R19, c[0x0][0x190], R30 ;  /* 0x0000640013067a25 */ /* 0x000fe200078e001e */
[----:B------:R-:W-:-:S04]  /*1e90*/  IADD3 R5, R5, UR23, RZ ;  /* 0x0000001705057c10 */ /* 0x000fc8000fffe0ff */
[----:B------:R-:W-:Y:S01]  /*1ea0*/  IADD3 R8, P0, R6, UR30, RZ ;  /* 0x0000001e06087c10 */ /* 0x000fe2000ff1e0ff */
[----:B------:R-:W-:Y:S01]  /*1eb0*/  IMAD.WIDE.U32 R4, R11, c[0x0][0x378], R4 ;  /* 0x0000de000b047a25 */ /* 0x000fe200078e0004 */
[----:B------:R-:W-:Y:S02]  /*1ec0*/  SEL R6, RZ, 0xffffffff, P5 ;  /* 0xffffffffff067807 */ /* 0x000fe40002800000 */
[----:B------:R-:W-:Y:S02]  /*1ed0*/  IADD3.X R9, R7, UR27, R27, P0, !PT ;  /* 0x0000001b07097c10 */ /* 0x000fe400087fe41b */
[----:B------:R-:W-:Y:S01]  /*1ee0*/  SEL R7, RZ, 0x1, P3 ;  /* 0x00000001ff077807 */ /* 0x000fe20001800000 */
[----:B------:R-:W-:Y:S01]  /*1ef0*/  IMAD.SHL.U32 R6, R6, 0x2, RZ ;  /* 0x0000000206067824 */ /* 0x000fe200078e00ff */
[----:B------:R-:W-:Y:S01]  /*1f00*/  LEA R238, P0, R10, c[0x0][0x350], 0x2 ;  /* 0x0000d4000aee7a11 */ /* 0x000fe200078010ff */
[----:B------:R-:W-:Y:S01]  /*1f10*/  IMAD.WIDE.U32 R16, R16, c[0x0][0x1a8], R8 ;  /* 0x00006a0010107a25 */ /* 0x000fe200078e0008 */
[----:B------:R-:W-:-:S02]  /*1f20*/  IADD3 R9, R244, 0x80, RZ ;  /* 0x00000080f4097810 */ /* 0x000fc40007ffe0ff */
[----:B------:R-:W-:Y:S01]  /*1f30*/  LOP3.LUT R11, R6, 0x2, R7, 0xe2, !PT ;  /* 0x00000002060b7812 */ /* 0x000fe200078ee207 */
[----:B------:R-:W-:Y:S01]  /*1f40*/  IMAD.MOV.U32 R6, RZ, RZ, R4 ;  /* 0x000000ffff067224 */ /* 0x000fe200078e0004 */
[----:B------:R-:W-:Y:S01]  /*1f50*/  IADD3 R7, R5, UR12, RZ ;  /* 0x0000000c05077c10 */ /* 0x000fe2000fffe0ff */
[----:B------:R-:W-:Y:S01]  /*1f60*/  IMAD R4, R29, c[0x0][0x370], RZ ;  /* 0x0000dc001d047a24 */ /* 0x000fe200078e02ff */
[----:B------:R-:W-:Y:S02]  /*1f70*/  LEA.HI.X R239, R10, c[0x0][0x354], R12, 0x2, P0 ;  /* 0x0000d5000aef7a11 */ /* 0x000fe400000f140c */
[----:B------:R-:W-:Y:S01]  /*1f80*/  IADD3 R10, R244, 0xc0, RZ ;  /* 0x000000c0f40a7810 */ /* 0x000fe20007ffe0ff */
[C---:B------:R-:W-:Y:S01]  /*1f90*/  IMAD R8, R32.reuse, c[0x0][0x374], R4 ;  /* 0x0000dd0020087a24 */ /* 0x040fe200078e0204 */
[----:B------:R-:W-:Y:S01]  /*1fa0*/  ISETP.GE.AND P4, PT, R9, c[0x0][0x220], PT ;  /* 0x0000880009007a0c */ /* 0x000fe20003f86270 */
[----:B------:R-:W-:Y:S01]  /*1fb0*/  IMAD.WIDE.U32 R6, R32, c[0x0][0x370], R6 ;  /* 0x0000dc0020067a25 */ /* 0x000fe200078e0006 */
[----:B------:R-:W-:-:S02]  /*1fc0*/  ISETP.GE.AND P6, PT, R10, c[0x0][0x220], PT ;  /* 0x000088000a007a0c */ /* 0x000fc40003fc6270 */
[----:B------:R-:W-:Y:S01]  /*1fd0*/  SEL R5, RZ, 0x4, P4 ;  /* 0x00000004ff057807 */ /* 0x000fe20002000000 */
[----:B------:R-:W-:Y:S01]  /*1fe0*/  IMAD.IADD R21, R7, 0x1, R8 ;  /* 0x0000000107157824 */ /* 0x000fe200078e0208 */
[----:B------:R-:W-:Y:S02]  /*1ff0*/  SEL R4, RZ, 0x8, P6 ;  /* 0x00000008ff047807 */ /* 0x000fe40003000000 */
[----:B------:R-:W-:Y:S02]  /*2000*/  LEA R240, P1, R16, c[0x0][0x160], 0x1 ;  /* 0x0000580010f07a11 */ /* 0x000fe400078208ff */
[----:B------:R-:W-:Y:S02]  /*2010*/  LEA R241, P0, R6, c[0x0][0x330], 0x1 ;  /* 0x0000cc0006f17a11 */ /* 0x000fe400078008ff */
[----:B------:R-:W-:Y:S02]  /*2020*/  IADD3 R26, R17, UR13, RZ ;  /* 0x0000000d111a7c10 */ /* 0x000fe4000fffe0ff */
[----:B------:R-:W-:-:S02]  /*2030*/  LOP3.LUT R20, R4, R11, R5, 0xfe, !PT ;  /* 0x0000000b04147212 */ /* 0x000fc400078efe05 */
[----:B------:R-:W-:Y:S02]  /*2040*/  LEA.HI.X R242, R16, c[0x0][0x164], R26, 0x1, P1 ;  /* 0x0000590010f27a11 */ /* 0x000fe400008f0c1a */
[----:B------:R-:W-:Y:S01]  /*2050*/  LEA.HI.X R243, R6, c[0x0][0x334], R21, 0x1, P0 ;  /* 0x0000cd0006f37a11 */ /* 0x000fe200000f0c15 */
[----:B--2-4-:R-:W-:Y:S05]  /*2060*/  @P2 BRA `(.L_x_79) ;  /* 0x000005e000002947 */ /* 0x014fea0003800000 */
        /* <DEDUP_REMOVED lines=19> */
.L_x_80:
        /* <DEDUP_REMOVED lines=19> */
.L_x_81:
[----:B------:R-:W-:Y:S01]  /*22d0*/  UIADD3 UR6, -UR8, UR6, URZ ;  /* 0x0000000608067290 */ /* 0x000fe2000fffe13f */
[----:B------:R-:W-:Y:S05]  /*22e0*/  BSSY B0, `(.L_x_82) ;  /* 0x000001b000007945 */ /* 0x000fea0003800000 */
[----:B------:R-:W-:-:S13]  /*22f0*/  ISETP.GE.AND P3, PT, R32, UR6, PT ;  /* 0x0000000620007c0c */ /* 0x000fda000bf66270 */
[----:B------:R-:W-:Y:S05]  /*2300*/  @P3 BRA `(.L_x_83) ;  /* 0x0000018000003947 */ /* 0x000fea0003800000 */
[----:B------:R-:W-:Y:S01]  /*2310*/  IMAD.U32 R4, RZ, RZ, UR8 ;  /* 0x00000008ff047e24 */ /* 0x000fe2000f8e00ff */
[----:B------:R-:W-:Y:S01]  /*2320*/  IADD3 R6, P0, R32, UR8, RZ ;  /* 0x0000000820067c10 */ /* 0x000fe2000ff1e0ff */
[----:B------:R-:W-:Y:S01]  /*2330*/  ULDC.64 UR10, c[0x0][0x3b8] ;  /* 0x0000ee00000a7ab9 */ /* 0x000fe20000000a00 */
[----:B------:R-:W-:Y:S01]  /*2340*/  ISETP.GE.AND P5, PT, R244, c[0x0][0x220], PT ;  /* 0x00008800f4007a0c */ /* 0x000fe20003fa6270 */
[----:B------:R-:W-:Y:S01]  /*2350*/  UIMAD UR6, UR58, UR10, URZ ;  /* 0x0000000a3a0672a4 */ /* 0x000fe2000f8e023f */
[----:B------:R-:W-:Y:S01]  /*2360*/  LEA.HI.X.SX32 R7, R4, R29, 0x1, P0 ;  /* 0x0000001d04077211 */ /* 0x000fe200000f0eff */
[----:B------:R-:W-:Y:S01]  /*2370*/  IMAD.WIDE.U32 R4, R6, c[0x0][0x3a0], R30 ;  /* 0x0000e80006047a25 */ /* 0x000fe200078e001e */
[----:B------:R-:W-:Y:S01]  /*2380*/  ISETP.GE.AND P4, PT, R13, c[0x0][0x220], PT ;  /* 0x000088000d007a0c */ /* 0x000fe20003f86270 */
[----:B------:R-:W-:Y:S01]  /*2390*/  UIMAD UR6, UR37, UR11, UR6 ;  /* 0x0000000b250672a4 */ /* 0x000fe2000f8e0206 */
[----:B------:R-:W-:Y:S01]  /*23a0*/  ISETP.GE.AND P2, PT, R9, c[0x0][0x220], PT ;  /* 0x0000880009007a0c */ /* 0x000fe20003f46270 */
[----:B------:R-:W-:Y:S01]  /*23b0*/  IMAD R7, R7, c[0x0][0x3a0], RZ ;  /* 0x0000e80007077a24 */ /* 0x000fe200078e02ff */
[----:B------:R-:W-:-:S03]  /*23c0*/  ISETP.GE.AND P1, PT, R10, c[0x0][0x220], PT ;  /* 0x000088000a007a0c */ /* 0x000fc60003f26270 */
        /* <DEDUP_REMOVED lines=12> */
.L_x_83:
[----:B------:R-:W-:Y:S05]  /*2490*/  BSYNC B0 ;  /* 0x0000000000007941 */ /* 0x000fea0003800000 */
.L_x_82:
[----:B------:R-:W-:Y:S05]  /*24a0*/  @P3 BRA `(.L_x_84) ;  /* 0x000054b000003947 */ /* 0x000fea0003800000 */
[----:B-1----:R-:W-:Y:S01]  /*24b0*/  IMAD.U32 R4, RZ, RZ, UR8 ;  /* 0x00000008ff047e24 */ /* 0x002fe2000f8e00ff */
[----:B------:R-:W-:Y:S01]  /*24c0*/  IADD3 R6, P0, R32, UR8, RZ ;  /* 0x0000000820067c10 */ /* 0x000fe2000ff1e0ff */
[----:B------:R-:W-:Y:S01]  /*24d0*/  ULDC.64 UR10, c[0x0][0x3c0] ;  /* 0x0000f000000a7ab9 */ /* 0x000fe20000000a00 */
[----:B------:R-:W-:Y:S01]  /*24e0*/  ISETP.GE.AND P1, PT, R13, c[0x0][0x220], PT ;  /* 0x000088000d007a0c */ /* 0x000fe20003f26270 */
[----:B------:R-:W-:Y:S01]  /*24f0*/  UIMAD UR6, UR58, UR10, URZ ;  /* 0x0000000a3a0672a4 */ /* 0x000fe2000f8e023f */
[----:B------:R-:W-:Y:S01]  /*2500*/  LEA.HI.X.SX32 R7, R4, R29, 0x1, P0 ;  /* 0x0000001d04077211 */ /* 0x000fe200000f0eff */
[----:B------:R-:W-:Y:S01]  /*2510*/  IMAD.WIDE.U32 R4, R6, c[0x0][0x3a8], R30 ;  /* 0x0000ea0006047a25 */ /* 0x000fe200078e001e */
[----:B------:R-:W-:Y:S01]  /*2520*/  ISETP.GE.AND P2, PT, R244, c[0x0][0x220], PT ;  /* 0x00008800f4007a0c */ /* 0x000fe20003f46270 */
[----:B------:R-:W-:-:S02]  /*2530*/  UIMAD UR6, UR37, UR11, UR6 ;  /* 0x0000000b250672a4 */ /* 0x000fc4000f8e0206 */
        /* <DEDUP_REMOVED lines=12> */
[----:B------:R1:W-:Y:S01]  /*2600*/  @!P0 STG.E.128 [R4.64+0x100], RZ ;  /* 0x000100ff04008986 */ /* 0x0003e2000c101d04 */
[----:B------:R-:W-:-:S13]  /*2610*/  ISETP.GE.AND P0, PT, R10, c[0x0][0x220], PT ;  /* 0x000088000a007a0c */ /* 0x000fda0003f06270 */
[----:B------:R-:W-:Y:S05]  /*2620*/  @P0 BRA `(.L_x_84) ;  /* 0x0000533000000947 */ /* 0x000fea0003800000 */
[----:B------:R2:W-:Y:S01]  /*2630*/  STG.E.128 [R4.64+0x180], RZ ;  /* 0x000180ff04007986 */ /* 0x0005e2000c101d04 */
[----:B------:R-:W-:Y:S05]  /*2640*/  BRA `(.L_x_84) ;  /* 0x0000531000007947 */ /* 0x000fea0003800000 */
.L_x_79:
[----:B------:R-:W-:Y:S01]  /*2650*/  PLOP3.LUT P0, PT, PT, PT, UP6, 0x80, 0x0 ;  /* 0x000000000000781c */ /* 0x000fe20003f0f068 */
[----:B------:R-:W-:Y:S01]  /*2660*/  UIADD3 UR10, -UR8, UR6, URZ ;  /* 0x00000006080a7290 */ /* 0x000fe2000fffe13f */
[----:B------:R-:W-:Y:S11]  /*2670*/  BSSY B0, `(.L_x_85) ;  /* 0x000003c000007945 */ /* 0x000ff60003800000 */
[----:B------:R-:W-:Y:S01]  /*2680*/  @P0 BAR.SYNC.DEFER_BLOCKING 0x0 ;  /* 0x0000000000000b1d */ /* 0x000fe20000010000 */
[----:B------:R-:W-:-:S13]  /*2690*/  ISETP.GE.AND P2, PT, R32, UR10, PT ;  /* 0x0000000a20007c0c */ /* 0x000fda000bf46270 */
        /* <DEDUP_REMOVED lines=10> */
[----:B------:R-:W-:Y:S02]  /*2740*/  P2R R24, PR, RZ, 0x8 ;  /* 0x00000008ff187803 */ /* 0x000fe40000000000 */
[----:B------:R-:W-:Y:S01]  /*2750*/  ISETP.NE.U32.AND P3, PT, R10, 0x1, PT ;  /* 0x000000010a00780c */ /* 0x000fe20003f65070 */
[----:B------:R-:W-:Y:S01]  /*2760*/  IMAD R9, R9, c[0x0][0x1a0], RZ ;  /* 0x0000680009097a24 */ /* 0x000fe200078e02ff */
[----:B------:R-:W-:Y:S02]  /*2770*/  IADD3 R4, P0, R4, UR26, RZ ;  /* 0x0000001a04047c10 */ /* 0x000fe4000ff1e0ff */
[----:B------:R-:W-:Y:S01]  /*2780*/  P2R R22, PR, RZ, 0x4 ;  /* 0x00000004ff167803 */ /* 0x000fe20000000000 */
[----:B------:R-:W-:Y:S01]  /*2790*/  IMAD R9, R8, c[0x0][0x1a4], R9 ;  /* 0x0000690008097a24 */ /* 0x000fe200078e0209 */
[----:B------:R-:W-:Y:S01]  /*27a0*/  P2R R25, PR, RZ, 0x10 ;  /* 0x00000010ff197803 */ /* 0x000fe20000000000 */
        /* <DEDUP_REMOVED lines=14> */
[----:B------:R-:W-:Y:S01]  /*2890*/  @P2 LEA R12, P0, R4, c[0x0][0x170], 0x1 ;  /* 0x00005c00040c2a11 */ /* 0x000fe200078008ff */
[----:B------:R2:W-:Y:S01]  /*28a0*/  @P3 STS.128 [R237+0x14000], RZ ;  /* 0x014000ffed003388 */ /* 0x0005e20000000c00 */
[----:B------:R-:W-:Y:S02]  /*28b0*/  ISETP.NE.AND P3, PT, R24, RZ, PT ;  /* 0x000000ff1800720c */ /* 0x000fe40003f65270 */
[C---:B------:R-:W-:Y:S02]  /*28c0*/  @P2 LEA.HI.X R13, R4.reuse, c[0x0][0x174], R9, 0x1, P0 ;  /* 0x00005d00040d2a11 */ /* 0x040fe400000f0c09 */
[----:B------:R-:W-:-:S03]  /*28d0*/  @P1 LEA R10, P0, R4, c[0x0][0x170], 0x1 ;  /* 0x00005c00040a1a11 */ /* 0x000fc600078008ff */
[----:B------:R-:W-:Y:S01]  /*28e0*/  @!PT LDS RZ, [RZ] ;  /* 0x00000000fffff984 */ /* 0x000fe20000000800 */
[----:B------:R-:W-:Y:S01]  /*28f0*/  @!PT LDS RZ, [RZ] ;  /* 0x00000000fffff984 */ /* 0x000fe20000000800 */
[----:B------:R-:W-:Y:S01]  /*2900*/  @!PT LDS RZ, [RZ] ;  /* 0x00000000fffff984 */ /* 0x000fe20000000800 */
[----:B------:R2:W-:Y:S01]  /*2910*/  @P2 LDGSTS.E.BYPASS.LTC128B.128 [R237+0x15000], [R12.64+0x80] ;  /* 0x150000800ced2fae */ /* 0x0005e2000b901d44 */
[----:B------:R-:W-:Y:S02]  /*2920*/  @P1 LEA.HI.X R11, R4, c[0x0][0x174], R9, 0x1, P0 ;  /* 0x00005d00040b1a11 */ /* 0x000fe400000f0c09 */
[----:B------:R-:W-:Y:S01]  /*2930*/  LOP3.LUT P0, RZ, R5, 0x8, RZ, 0xc0, !PT ;  /* 0x0000000805ff7812 */ /* 0x000fe2000780c0ff */
[----:B------:R2:W-:Y:S01]  /*2940*/  @!P2 STS.128 [R237+0x15000], RZ ;  /* 0x015000ffed00a388 */ /* 0x0005e20000000c00 */
[----:B------:R-:W-:-:S03]  /*2950*/  ISETP.NE.AND P2, PT, R22, RZ, PT ;  /* 0x000000ff1600720c */ /* 0x000fc60003f45270 */
        /* <DEDUP_REMOVED lines=13> */
.L_x_86:
[----:B------:R-:W-:Y:S05]  /*2a30*/  BSYNC B0 ;  /* 0x0000000000007941 */ /* 0x000fea0003800000 */
.L_x_85:
        /* <DEDUP_REMOVED lines=13> */
[----:B------:R2:W-:Y:S01]  /*2b10*/  @P3 STS.128 [R237+0x8000], RZ ;  /* 0x008000ffed003388 */ /* 0x0005e20000000c00 */
[----:B------:R-:W-:-:S02]  /*2b20*/  IMAD R8, R19, c[0x0][0x374], R8 ;  /* 0x0000dd0013087a24 */ /* 0x000fc400078e0208 */
[----:B------:R-:W-:-:S04]  /*2b30*/  IMAD.WIDE.U32 R4, R19, c[0x0][0x370], R4 ;  /* 0x0000dc0013047a25 */ /* 0x000fc800078e0004 */
[----:B------:R-:W-:Y:S01]  /*2b40*/  IMAD.IADD R5, R5, 0x1, R8 ;  /* 0x0000000105057824 */ /* 0x000fe200078e0208 */
[----:B------:R-:W-:Y:S01]  /*2b50*/  MOV R8, UR37 ;  /* 0x0000002500087c02 */ /* 0x000fe20008000f00 */
[----:B------:R-:W-:-:S04]  /*2b60*/  IMAD.WIDE R10, R244, R10, c[0x0][0x330] ;  /* 0x0000cc00f40a7625 */ /* 0x000fc800078e020a */
[----:B------:R-:W-:-:S05]  /*2b70*/  IMAD.WIDE.U32 R8, R8, c[0x0][0x378], R4 ;  /* 0x0000de0008087a25 */ /* 0x000fca00078e0004 */
[----:B------:R-:W-:Y:S02]  /*2b80*/  IADD3 R5, R9, UR12, RZ ;  /* 0x0000000c09057c10 */ /* 0x000fe4000fffe0ff */
[C---:B------:R-:W-:Y:S02]  /*2b90*/  LEA R4, P0, R8.reuse, R10, 0x1 ;  /* 0x0000000a08047211 */ /* 0x040fe400078008ff */
[----:B------:R-:W-:Y:S02]  /*2ba0*/  @!P3 MOV R9, R243 ;  /* 0x000000f30009b202 */ /* 0x000fe40000000f00 */
        /* <DEDUP_REMOVED lines=22> */
.L_x_88:
[----:B------:R-:W-:Y:S05]  /*2d10*/  BSYNC B0 ;  /* 0x0000000000007941 */ /* 0x000fea0003800000 */
.L_x_87:
        /* <DEDUP_REMOVED lines=10> */
[----:B------:R-:W-:Y:S01]  /*2dc0*/  P2R R12, PR, RZ, 0x1 ;  /* 0x00000001ff0c7803 */ /* 0x000fe20000000000 */
        /* <DEDUP_REMOVED lines=14> */
[C---:B------:R-:W-:Y:S01]  /*2eb0*/  @!P4 LEA R6, P0, R4.reuse, c[0x0][0x330], 0x1 ;  /* 0x0000cc000406ca11 */ /* 0x040fe200078008ff */
[----:B------:R4:W-:Y:S03]  /*2ec0*/  @P5 STS.128 [R237+0xb000], RZ ;  /* 0x00b000ffed005388 */ /* 0x0009e60000000c00 */
[----:B------:R-:W-:Y:S01]  /*2ed0*/  @!P4 LEA.HI.X R7, R4, c[0x0][0x334], R5, 0x1, P0 ;  /* 0x0000cd000407ca11 */ /* 0x000fe200000f0c05 */
[----:B------:R-:W-:Y:S01]  /*2ee0*/  @!PT LDS RZ, [RZ] ;  /* 0x00000000fffff984 */ /* 0x000fe20000000800 */
[----:B------:R-:W-:Y:S01]  /*2ef0*/  @!PT LDS RZ, [RZ] ;  /* 0x00000000fffff984 */ /* 0x000fe20000000800 */
[----:B------:R-:W-:Y:S01]  /*2f00*/  @!PT LDS RZ, [RZ] ;  /* 0x00000000fffff984 */ /* 0x000fe20000000800 */
[----:B------:R4:W-:Y:S01]  /*2f10*/  @!P5 LDGSTS.E.BYPASS.LTC128B.128 [R237+0xb000], [R8.64+0x80] ;  /* 0x0b00008008eddfae */ /* 0x0009e2000b901d44 */
[----:B------:R-:W-:-:S03]  /*2f20*/  ISETP.NE.AND P0, PT, R12, RZ, PT ;  /* 0x000000ff0c00720c */ /* 0x000fc60003f05270 */
[----:B------:R4:W-:Y:S04]  /*2f30*/  @P4 STS.128 [R237+0xd000], RZ ;  /* 0x00d000ffed004388 */ /* 0x0009e80000000c00 */
[----:B------:R-:W-:Y:S01]  /*2f40*/  @!PT LDS RZ, [RZ] ;  /* 0x00000000fffff984 */ /* 0x000fe20000000800 */
[----:B------:R-:W-:Y:S01]  /*2f50*/  @!PT LDS RZ, [RZ] ;  /* 0x00000000fffff984 */ /* 0x000fe20000000800 */
[----:B------:R-:W-:Y:S01]  /*2f60*/  @!PT LDS RZ, [RZ] ;  /* 0x00000000fffff984 */ /* 0x000fe20000000800 */
[----:B------:R4:W-:Y:S04]  /*2f70*/  @!P4 LDGSTS.E.BYPASS.LTC128B.128 [R237+0xd000], [R6.64+0x100] ;  /* 0x0d00010006edcfae */ /* 0x0009e8000b901d44 */
[----:B------:R4:W-:Y:S01]  /*2f80*/  @P6 STS.128 [R237+0xf000], RZ ;  /* 0x00f000ffed006388 */ /* 0x0009e20000000c00 */
[----:B------:R-:W-:Y:S05]  /*2f90*/  @P6 BRA `(.L_x_90) ;  /* 0x0000008000006947 */ /* 0x000fea0003800000 */
[----:B----4-:R-:W-:Y:S02]  /*2fa0*/  P2R R8, PR, RZ, 0x1 ;  /* 0x00000001ff087803 */ /* 0x010fe40000000000 */
[----:B------:R-:W-:-:S04]  /*2fb0*/  LEA R6, P0, R4, c[0x0][0x330], 0x1 ;  /* 0x0000cc0004067a11 */ /* 0x000fc800078008ff */
[----:B------:R-:W-:Y:S02]  /*2fc0*/  LEA.HI.X R7, R4, c[0x0][0x334], R5, 0x1, P0 ;  /* 0x0000cd0004077a11 */ /* 0x000fe400000f0c05 */
[----:B------:R-:W-:-:S03]  /*2fd0*/  ISETP.NE.AND P0, PT, R8, RZ, PT ;  /* 0x000000ff0800720c */ /* 0x000fc60003f05270 */
[----:B------:R-:W-:Y:S01]  /*2fe0*/  @!PT LDS RZ, [RZ] ;  /* 0x00000000fffff984 */ /* 0x000fe20000000800 */
[----:B------:R-:W-:Y:S01]  /*2ff0*/  @!PT LDS RZ, [RZ] ;  /* 0x00000000fffff984 */ /* 0x000fe20000000800 */
[----:B------:R-:W-:Y:S01]  /*3000*/  @!PT LDS RZ, [RZ] ;  /* 0x00000000fffff984 */ /* 0x000fe20000000800 */
[----:B------:R4:W-:Y:S05]  /*3010*/  LDGSTS.E.BYPASS.LTC128B.128 [R237+0xf000], [R6.64+0x180] ;  /* 0x0f00018006ed7fae */ /* 0x0009ea000b901d44 */
.L_x_90:
[----:B------:R-:W-:Y:S05]  /*3020*/  BSYNC B0 ;  /* 0x0000000000007941 */ /* 0x000fea0003800000 */
.L_x_89:
[----:B------:R1:W-:Y:S01]  /*3030*/  @P1 STS.128 [R237], RZ ;  /* 0x000000ffed001388 */ /* 0x0003e20000000c00 */
[----:B------:R-:W-:Y:S03]  /*3040*/  BSSY B0, `(.L_x_91) ;  /* 0x0000027000007945 */ /* 0x000fe60003800000 */
[----:B------:R1:W-:Y:S04]  /*3050*/  @P1 STS.128 [R237+0x2000], RZ ;  /* 0x002000ffed001388 */ /* 0x0003e80000000c00 */
[----:B------:R1:W-:Y:S04]  /*3060*/  @P1 STS.128 [R237+0x4000], RZ ;  /* 0x004000ffed001388 */ /* 0x0003e80000000c00 */
[----:B------:R1:W-:Y:S01]  /*3070*/  @P1 STS.128 [R237+0x6000], RZ ;  /* 0x006000ffed001388 */ /* 0x0003e20000000c00 */
[----:B------:R-:W-:Y:S05]  /*3080*/  @P1 BRA `(.L_x_92) ;  /* 0x0000022000001947 */ /* 0x000fea0003800000 */
[----:B------:R-:W-:Y:S01]  /*3090*/  MOV R4, UR30 ;  /* 0x0000001e00047c02 */ /* 0x000fe20008000f00 */
[----:B----4-:R-:W-:Y:S01]  /*30a0*/  IMAD.MOV.U32 R8, RZ, RZ, 0x2 ;  /* 0x00000002ff087424 */ /* 0x010fe200078e00ff */
[----:B------:R-:W-:Y:S01]  /*30b0*/  MOV R5, UR27 ;  /* 0x0000001b00057c02 */ /* 0x000fe20008000f00 */
[----:B------:R4:W-:Y:S01]  /*30c0*/  @P3 STS.128 [R237], RZ ;  /* 0x000000ffed003388 */ /* 0x0009e20000000c00 */
[----:B------:R-:W-:Y:S01]  /*30d0*/  MOV R6, UR37 ;  /* 0x0000002500067c02 */ /* 0x000fe20008000f00 */
[----:B------:R-:W-:-:S04]  /*30e0*/  IMAD.WIDE R8, R244, R8, c[0x0][0x160] ;  /* 0x00005800f4087625 */ /* 0x000fc800078e0208 */
[----:B------:R-:W-:-:S04]  /*30f0*/  IMAD.WIDE.U32 R4, R19, c[0x0][0x190], R4 ;  /* 0x0000640013047a25 */ /* 0x000fc800078e0004 */
[----:B------:R-:W-:-:S04]  /*3100*/  IMAD.IADD R5, R27, 0x1, R5 ;  /* 0x000000011b057824 */ /* 0x000fc800078e0205 */
        /* <DEDUP_REMOVED lines=26> */
.L_x_92:
[----:B------:R-:W-:Y:S05]  /*32b0*/  BSYNC B0 ;  /* 0x0000000000007941 */ /* 0x000fea0003800000 */
.L_x_91:
[----:B------:R1:W-:Y:S01]  /*32c0*/  @P0 STS.128 [R237+0x1000], RZ ;  /* 0x001000ffed000388 */ /* 0x0003e20000000c00 */
[----:B------:R-:W-:Y:S03]  /*32d0*/  BSSY B0, `(.L_x_93) ;  /* 0x0000028000007945 */ /* 0x000fe60003800000 */
[----:B------:R1:W-:Y:S04]  /*32e0*/  @P0 STS.128 [R237+0x3000], RZ ;  /* 0x003000ffed000388 */ /* 0x0003e80000000c00 */
[----:B------:R1:W-:Y:S04]  /*32f0*/  @P0 STS.128 [R237+0x5000], RZ ;  /* 0x005000ffed000388 */ /* 0x0003e80000000c00 */
[----:B------:R1:W-:Y:S01]  /*3300*/  @P0 STS.128 [R237+0x7000], RZ ;  /* 0x007000ffed000388 */ /* 0x0003e20000000c00 */
[----:B------:R-:W-:Y:S05]  /*3310*/  @P0 BRA `(.L_x_94) ;  /* 0x0000023000000947 */ /* 0x000fea0003800000 */
[C---:B-1--4-:R-:W-:Y:S01]  /*3320*/  IMAD.WIDE.U32 R4, R13.reuse, c[0x0][0x190], RZ ;  /* 0x000064000d047a25 */ /* 0x052fe200078e00ff */
[----:B------:R1:W-:Y:S03]  /*3330*/  @P3 STS.128 [R237+0x1000], RZ ;  /* 0x001000ffed003388 */ /* 0x0003e60000000c00 */
        /* <DEDUP_REMOVED lines=33> */
.L_x_94:
[----:B------:R-:W-:Y:S05]  /*3550*/  BSYNC B0 ;  /* 0x0000000000007941 */ /* 0x000fea0003800000 */
.L_x_93:
        /* <DEDUP_REMOVED lines=24> */
[----:B------:R-:W-:Y:S02]  /*36e0*/  P2R R14, PR, RZ, 0x8 ;  /* 0x00000008ff0e7803 */ /* 0x000fe40000000000 */
[----:B------:R-:W-:Y:S01]  /*36f0*/  ISETP.NE.U32.AND P3, PT, R8, 0x1, PT ;  /* 0x000000010800780c */ /* 0x000fe20003f65070 */
[----:B------:R-:W-:Y:S01]  /*3700*/  IMAD R7, R7, c[0x0][0x198], RZ ;  /* 0x0000660007077a24 */ /* 0x000fe200078e02ff */
[----:B------:R-:W-:Y:S01]  /*3710*/  IADD3 R4, P0, R4, UR31, RZ ;  /* 0x0000001f04047c10 */ /* 0x000fe2000ff1e0ff */
[----:B------:R-:W-:Y:S01]  /*3720*/  IMAD R8, R28, c[0x0][0x1b0], RZ ;  /* 0x00006c001c087a24 */ /* 0x000fe200078e02ff */
[----:B------:R-:W-:Y:S01]  /*3730*/  P2R R15, PR, RZ, 0x10 ;  /* 0x00000010ff0f7803 */ /* 0x000fe20000000000 */
        /* <DEDUP_REMOVED lines=16> */
[----:B------:R-:W-:Y:S01]  /*3840*/  @P1 LEA R8, P0, R4, c[0x0][0x168], 0x1 ;  /* 0x00005a0004081a11 */ /* 0x000fe200078008ff */
[----:B------:R1:W-:Y:S01]  /*3850*/  @P3 STS.128 [R237+0x10000], RZ ;  /* 0x010000ffed003388 */ /* 0x0003e20000000c00 */
[----:B------:R-:W-:Y:S02]  /*3860*/  ISETP.NE.AND P3, PT, R14, RZ, PT ;  /* 0x000000ff0e00720c */ /* 0x000fe40003f65270 */
        /* <DEDUP_REMOVED lines=20> */
.L_x_96:
[----:B------:R-:W-:Y:S05]  /*39b0*/  BSYNC B0 ;  /* 0x0000000000007941 */ /* 0x000fea0003800000 */
.L_x_95:
[----:B------:R-:W0:Y:S01]  /*39c0*/  LDGDEPBAR ;  /* 0x00000000000079af */ /* 0x000e220000000000 */
        /* <DEDUP_REMOVED lines=34> */
[----:B------:R-:W-:-:S02]  /*3bf0*/  ULDC UR10, c[0x0][0x2e8] ;  /* 0x0000ba00000a7ab9 */ /* 0x000fc40000000800 */
[----:B------:R-:W-:Y:S02]  /*3c00*/  UIADD3 UR19, UR36, -UR10, -UR6 ;  /* 0x8000000a24137290 */ /* 0x000fe4000fffe806 */
[----:B------:R-:W-:Y:S02]  /*3c10*/  UIADD3 UR20, UR8, 0x20, URZ ;  /* 0x0000002008147890 */ /* 0x000fe4000fffe03f */
[----:B------:R-:W-:Y:S01]  /*3c20*/  ULDC UR12, c[0x0][0x2e4] ;  /* 0x0000b900000c7ab9 */ /* 0x000fe20000000800 */
        /* <DEDUP_REMOVED lines=16> */
.L_x_101:
[----:B------:R-:W0:Y:S01]  /*3d30*/  LDGDEPBAR ;  /* 0x00000000000079af */ /* 0x000e220000000000 */
[----:B------:R-:W-:Y:S01]  /*3d40*/  IADD3 R60, P0, R248, UR17, RZ ;  /* 0x00000011f83c7c10 */ /* 0x000fe2000ff1e0ff */
[----:B------:R-:W-:Y:S02]  /*3d50*/  USHF.L.U32 UR11, UR7, 0x6, URZ ;  /* 0x00000006070b7899 */ /* 0x000fe4000800063f */
[----:B------:R-:W-:Y:S01]  /*3d60*/  ULDC UR10, c[0x0][0x2e4] ;  /* 0x0000b900000a7ab9 */ /* 0x000fe20000000800 */
[----:B------:R-:W-:Y:S01]  /*3d70*/  IADD3.X R61, R247, UR16, RZ, P0, !PT ;  /* 0x00000010f73d7c10 */ /* 0x000fe200087fe4ff */
[----:B------:R-:W-:Y:S06]  /*3d80*/  UISETP.GE.AND UP0, UPT, UR11, UR19, UPT ;  /* 0x000000130b00728c */ /* 0x000fec000bf06270 */
[----:B------:R-:W-:Y:S01]  /*3d90*/  PLOP3.LUT P0, PT, PT, PT, UP0, 0x80, 0x0 ;  /* 0x000000000000781c */ /* 0x000fe20003f0f008 */
[----:B------:R-:W-:Y:S04]  /*3da0*/  DEPBAR.LE SB0, 0x0 ;  /* 0x000080000000791a */ /* 0x000fe80000000000 */
[----:B------:R-:W-:Y:S06]  /*3db0*/  BAR.SYNC.DEFER_BLOCKING 0x0 ;  /* 0x0000000000007b1d */ /* 0x000fec0000010000 */
[----:B-1----:R-:W-:Y:S04]  /*3dc0*/  LDSM.16.M88.4 R8, [R2] ;  /* 0x000000000208783b */ /* 0x002fe80000000200 */
[----:B------:R-:W2:Y:S04]  /*3dd0*/  LDSM.16.M88.4 R44, [R229+0x10000] ;  /* 0x01000000e52c783b */ /* 0x000ea80000000200 */
[----:B------:R-:W-:Y:S04]  /*3de0*/  LDSM.16.M88.4 R48, [R3] ;  /* 0x000000000330783b */ /* 0x000fe80000000200 */
[----:B------:R-:W3:Y:S04]  /*3df0*/  LDSM.16.M88.4 R52, [R230+0x10000] ;  /* 0x01000000e634783b */ /* 0x000ee80000000200 */
[----:B------:R-:W-:Y:S04]  /*3e00*/  LDSM.16.M88.4 R56, [R231+0x10000] ;  /* 0x01000000e738783b */ /* 0x000fe80000000200 */
[----:B-----5:R4:W5:Y:S01]  /*3e10*/  LDG.E R62, [R60.64] ;  /* 0x000000043c3e7981 */ /* 0x020962000c1e1900 */
[C---:B--2---:R-:W-:Y:S03]  /*3e20*/  HMMA.16816.F32.BF16 R4, R8.reuse, R44, RZ ;  /* 0x0000002c0804723c */ /* 0x044fe600000418ff */
[----:B----4-:R2:W5:Y:S05]  /*3e30*/  LDG.E R60, [R60.64+0x20] ;  /* 0x000020043c3c7981 */ /* 0x01056a000c1e1900 */
[----:B------:R-:W-:Y:S01]  /*3e40*/  HMMA.16816.F32.BF16 R8, R8, R46, RZ ;  /* 0x0000002e0808723c */ /* 0x000fe200000418ff */
[----:B------:R-:W4:Y:S11]  /*3e50*/  LDSM.16.M88.4 R44, [R228] ;  /* 0x00000000e42c783b */ /* 0x000f360000000200 */
[----:B------:R-:W-:Y:S04]  /*3e60*/  @!UPT UIADD3 URZ, URZ, URZ, URZ ;  /* 0x0000003f3f3ff290 */ /* 0x000fe8000fffe03f */
[C---:B---3--:R-:W-:Y:S08]  /*3e70*/  HMMA.16816.F32.BF16 R4, R48.reuse, R52, R4 ;  /* 0x000000343004723c */ /* 0x048ff00000041804 */
[----:B------:R-:W-:Y:S01]  /*3e80*/  HMMA.16816.F32.BF16 R8, R48, R54, R8 ;  /* 0x000000363008723c */ /* 0x000fe20000041808 */
[----:B------:R-:W-:Y:S04]  /*3e90*/  LDSM.16.M88.4 R48, [R227] ;  /* 0x00000000e330783b */ /* 0x000fe80000000200 */
[----:B------:R-:W3:Y:S11]  /*3ea0*/  LDSM.16.M88.4 R52, [R232+0x10000] ;  /* 0x01000000e834783b */ /* 0x000ef60000000200 */
[C---:B----4-:R-:W-:Y:S08]  /*3eb0*/  HMMA.16816.F32.BF16 R4, R44.reuse, R56, R4 ;  /* 0x000000382c04723c */ /* 0x050ff00000041804 */
[----:B------:R-:W-:Y:S01]  /*3ec0*/  HMMA.16816.F32.BF16 R8, R44, R58, R8 ;  /* 0x0000003a2c08723c */ /* 0x000fe20000041808 */
[----:B------:R-:W-:Y:S04]  /*3ed0*/  LDSM.16.M88.4 R44, [R2+0x2000] ;  /* 0x00200000022c783b */ /* 0x000fe80000000200 */
[----:B------:R-:W4:Y:S11]  /*3ee0*/  LDSM.16.M88.4 R56, [R229+0x11000] ;  /* 0x01100000e538783b */ /* 0x000f360000000200 */
[C---:B---3--:R-:W-:Y:S08]  /*3ef0*/  HMMA.16816.F32.BF16 R4, R48.reuse, R52, R4 ;  /* 0x000000343004723c */ /* 0x048ff00000041804 */
[----:B------:R-:W-:Y:S01]  /*3f00*/  HMMA.16816.F32.BF16 R8, R48, R54, R8 ;  /* 0x000000363008723c */ /* 0x000fe20000041808 */
[----:B------:R-:W-:Y:S04]  /*3f10*/  LDSM.16.M88.4 R48, [R3+0x2000] ;  /* 0x002000000330783b */ /* 0x000fe80000000200 */
        /* <DEDUP_REMOVED lines=42> */
[----:B------:R-:W-:Y:S11]  /*41c0*/  HMMA.16816.F32.BF16 R8, R44, R58, R8 ;  /* 0x0000003a2c08723c */ /* 0x000ff60000041808 */
[----:B------:R-:W-:Y:S05]  /*41d0*/  @!UPT UIADD3 URZ, URZ, URZ, URZ ;  /* 0x0000003f3f3ff290 */ /* 0x000fea000fffe03f */
[C---:B---3--:R-:W-:Y:S08]  /*41e0*/  HMMA.16816.F32.BF16 R4, R48.reuse, R52, R4 ;  /* 0x000000343004723c */ /* 0x048ff00000041804 */
[----:B------:R-:W-:Y:S01]  /*41f0*/  HMMA.16816.F32.BF16 R8, R48, R54, R8 ;  /* 0x000000363008723c */ /* 0x000fe20000041808 */
[----:B------:R-:W-:-:S07]  /*4200*/  @!P0 BRA `(.L_x_97) ;  /* 0x000000a000008947 */ /* 0x000fce0003800000 */
[----:B--2---:R-:W-:Y:S01]  /*4210*/  UIADD3 UR10, -UR6, UR9, UR8 ;  /* 0x00000009060a7290 */ /* 0x004fe2000fffe108 */
[----:B------:R-:W-:Y:S01]  /*4220*/  IMAD.U32 R44, RZ, RZ, UR20 ;  /* 0x00000014ff2c7e24 */ /* 0x000fe2000f8e00ff */
[----:B------:R-:W-:Y:S02]  /*4230*/  UIADD3 UR13, UR11, 0x40, URZ ;  /* 0x000000400b0d7890 */ /* 0x000fe4000fffe03f */
[----:B------:R-:W-:Y:S02]  /*4240*/  UIADD3 UR10, UR10, UR12, URZ ;  /* 0x0000000c0a0a7290 */ /* 0x000fe4000fffe03f */
[----:B------:R-:W-:Y:S02]  /*4250*/  ISETP.LT.AND P0, PT, R44, UR6, PT ;  /* 0x000000062c007c0c */ /* 0x000fe4000bf01270 */
[----:B------:R-:W-:Y:S03]  /*4260*/  UISETP.GE.AND UP0, UPT, UR13, UR10, UPT ;  /* 0x0000000a0d00728c */ /* 0x000fe6000bf06270 */
[----:B------:R-:W-:Y:S03]  /*4270*/  UMOV UR10, UR12 ;  /* 0x0000000c000a7c82 */ /* 0x000fe60008000000 */
[----:B------:R-:W-:Y:S11]  /*4280*/  PLOP3.LUT P1, PT, PT, PT, UP0, 0x80, 0x0 ;  /* 0x000000000000781c */ /* 0x000ff60003f2f008 */
[----:B------:R-:W-:Y:S02]  /*4290*/  @!UPT UIADD3 URZ, URZ, URZ, URZ ;  /* 0x0000003f3f3ff290 */ /* 0x000fe4000fffe03f */
[----:B------:R-:W-:-:S05]  /*42a0*/  @!P1 BRA P0, `(.L_x_98) ;  /* 0x000002d000009947 */ /* 0x000fca0000000000 */
.L_x_97:
[----:B--2---:R-:W2:Y:S01]  /*42b0*/  LDL R45, [R1+0x8] ;  /* 0x00000800012d7983 */ /* 0x004ea20000100800 */
[----:B------:R-:W-:Y:S02]  /*42c0*/  UIADD3 UR13, UR6, 0x1, -UR9 ;  /* 0x00000001060d7890 */ /* 0x000fe4000fffe809 */
[----:B------:R-:W-:Y:S01]  /*42d0*/  UIADD3 UR12, -UR10, UR6, -UR9 ;  /* 0x000000060a0c7290 */ /* 0x000fe2000fffe909 */
[----:B------:R-:W3:Y:S01]  /*42e0*/  LDL R44, [R1+0xc] ;  /* 0x00000c00012c7983 */ /* 0x000ee20000100800 */
[----:B------:R-:W-:Y:S01]  /*42f0*/  ULDC UR21, c[0x0][0x2e8] ;  /* 0x0000ba0000157ab9 */ /* 0x000fe20000000800 */
[----:B--2---:R-:W-:Y:S01]  /*4300*/  IADD3 R45, R45, UR11, RZ ;  /* 0x0000000b2d2d7c10 */ /* 0x004fe2000fffe0ff */
[----:B------:R-:W-:Y:S01]  /*4310*/  UIADD3 UR11, UR13, UR21, URZ ;  /* 0x000000150d0b7290 */ /* 0x000fe2000fffe03f */
[----:B---3--:R-:W-:Y:S02]  /*4320*/  IADD3 R44, R44, UR8, RZ ;  /* 0x000000082c2c7c10 */ /* 0x008fe4000fffe0ff */
[C---:B------:R-:W-:Y:S02]  /*4330*/  IADD3 R47, R45.reuse, UR12, RZ ;  /* 0x0000000c2d2f7c10 */ /* 0x040fe4000fffe0ff */
[C---:B------:R-:W-:Y:S02]  /*4340*/  IADD3 R46, R45.reuse, 0x8, RZ ;  /* 0x000000082d2e7810 */ /* 0x040fe40007ffe0ff */
[C---:B------:R-:W-:Y:S02]  /*4350*/  IADD3 R50, R44.reuse, 0x1, RZ ;  /* 0x000000012c327810 */ /* 0x040fe40007ffe0ff */
[----:B------:R-:W-:Y:S02]  /*4360*/  IADD3 R51, R45, UR11, RZ ;  /* 0x0000000b2d337c10 */ /* 0x000fe4000fffe0ff */
[----:B------:R-:W-:Y:S02]  /*4370*/  IMNMX R45, RZ, R47, !PT ;  /* 0x0000002fff2d7217 */ /* 0x000fe40007800200 */
[----:B------:R-:W-:Y:S02]  /*4380*/  IMNMX R47, R51, UR6, PT ;  /* 0x00000006332f7c17 */ /* 0x000fe4000b800200 */
[-C--:B------:R-:W-:Y:S02]  /*4390*/  ISETP.GE.AND P1, PT, R44, R45.reuse, PT ;  /* 0x0000002d2c00720c */ /* 0x080fe40003f26270 */
[----:B------:R-:W-:Y:S01]  /*43a0*/  IADD3 R52, R46, UR12, RZ ;  /* 0x0000000c2e347c10 */ /* 0x000fe2000fffe0ff */
[----:B------:R-:W-:Y:S01]  /*43b0*/  UMOV UR12, UR10 ;  /* 0x0000000a000c7c82 */ /* 0x000fe20008000000 */
[----:B------:R-:W-:Y:S02]  /*43c0*/  ISETP.GE.AND P0, PT, R50, R45, PT ;  /* 0x0000002d3200720c */ /* 0x000fe40003f06270 */
[C---:B------:R-:W-:Y:S02]  /*43d0*/  IADD3 R49, R44.reuse, 0x8, RZ ;  /* 0x000000082c317810 */ /* 0x040fe40007ffe0ff */
[----:B------:R-:W-:Y:S02]  /*43e0*/  IADD3 R48, R44, 0x9, RZ ;  /* 0x000000092c307810 */ /* 0x000fe40007ffe0ff */
[----:B------:R-:W-:Y:S02]  /*43f0*/  IADD3 R51, R46, UR11, RZ ;  /* 0x0000000b2e337c10 */ /* 0x000fe4000fffe0ff */
[-C--:B------:R-:W-:Y:S02]  /*4400*/  ISETP.GE.OR P1, PT, R44, R47.reuse, !P1 ;  /* 0x0000002f2c00720c */ /* 0x080fe40004f26670 */
[----:B------:R-:W-:Y:S02]  /*4410*/  IMNMX R46, RZ, R52, !PT ;  /* 0x00000034ff2e7217 */ /* 0x000fe40007800200 */
[----:B------:R-:W-:Y:S02]  /*4420*/  ISETP.GE.OR P0, PT, R50, R47, !P0 ;  /* 0x0000002f3200720c */ /* 0x000fe40004706670 */
[-C--:B------:R-:W-:Y:S02]  /*4430*/  ISETP.GE.AND P2, PT, R49, R45.reuse, PT ;  /* 0x0000002d3100720c */ /* 0x080fe40003f46270 */
[----:B------:R-:W-:Y:S02]  /*4440*/  FSEL R4, R4, -INF , !P1 ;  /* 0xff80000004047808 */ /* 0x000fe40004800000 */
[----:B------:R-:W-:Y:S02]  /*4450*/  ISETP.GE.AND P1, PT, R48, R45, PT ;  /* 0x0000002d3000720c */ /* 0x000fe40003f26270 */
[----:B------:R-:W-:Y:S02]  /*4460*/  IMNMX R45, R51, UR6, PT ;  /* 0x00000006332d7c17 */ /* 0x000fe4000b800200 */
[----:B------:R-:W-:Y:S02]  /*4470*/  FSEL R5, R5, -INF , !P0 ;  /* 0xff80000005057808 */ /* 0x000fe40004000000 */
[-C--:B------:R-:W-:Y:S02]  /*4480*/  ISETP.GE.AND P0, PT, R44, R46.reuse, PT ;  /* 0x0000002e2c00720c */ /* 0x080fe40003f06270 */
[-C--:B------:R-:W-:Y:S02]  /*4490*/  ISETP.GE.OR P2, PT, R49, R47.reuse, !P2 ;  /* 0x0000002f3100720c */ /* 0x080fe40005746670 */
[----:B------:R-:W-:Y:S02]  /*44a0*/  ISETP.GE.OR P1, PT, R48, R47, !P1 ;  /* 0x0000002f3000720c */ /* 0x000fe40004f26670 */
[-C--:B------:R-:W-:Y:S02]  /*44b0*/  ISETP.GE.OR P0, PT, R44, R45.reuse, !P0 ;  /* 0x0000002d2c00720c */ /* 0x080fe40004706670 */
[----:B------:R-:W-:Y:S02]  /*44c0*/  FSEL R8, R8, -INF , !P2 ;  /* 0xff80000008087808 */ /* 0x000fe40005000000 */
[-C--:B------:R-:W-:Y:S02]  /*44d0*/  ISETP.GE.AND P2, PT, R50, R46.reuse, PT ;  /* 0x0000002e3200720c */ /* 0x080fe40003f46270 */
[----:B------:R-:W-:Y:S02]  /*44e0*/  FSEL R9, R9, -INF , !P1 ;  /* 0xff80000009097808 */ /* 0x000fe40004800000 */
[CC--:B------:R-:W-:Y:S02]  /*44f0*/  ISETP.GE.AND P1, PT, R49.reuse, R46.reuse, PT ;  /* 0x0000002e3100720c */ /* 0x0c0fe40003f26270 */
[----:B------:R-:W-:Y:S02]  /*4500*/  FSEL R6, R6, -INF , !P0 ;  /* 0xff80000006067808 */ /* 0x000fe40004000000 */
[----:B------:R-:W-:Y:S02]  /*4510*/  ISETP.GE.AND P0, PT, R48, R46, PT ;  /* 0x0000002e3000720c */ /* 0x000fe40003f06270 */
[-C--:B------:R-:W-:Y:S02]  /*4520*/  ISETP.GE.OR P2, PT, R50, R45.reuse, !P2 ;  /* 0x0000002d3200720c */ /* 0x080fe40005746670 */
[-C--:B------:R-:W-:Y:S02]  /*4530*/  ISETP.GE.OR P1, PT, R49, R45.reuse, !P1 ;  /* 0x0000002d3100720c */ /* 0x080fe40004f26670 */
[----:B------:R-:W-:Y:S02]  /*4540*/  ISETP.GE.OR P0, PT, R48, R45, !P0 ;  /* 0x0000002d3000720c */ /* 0x000fe40004706670 */
[----:B------:R-:W-:Y:S02]  /*4550*/  FSEL R7, R7, -INF , !P2 ;  /* 0xff80000007077808 */ /* 0x000fe40005000000 */
[----:B------:R-:W-:Y:S02]  /*4560*/  FSEL R10, R10, -INF , !P1 ;  /* 0xff8000000a0a7808 */ /* 0x000fe40004800000 */
[----:B------:R-:W-:Y:S02]  /*4570*/  FSEL R11, R11, -INF , !P0 ;  /* 0xff8000000b0b7808 */ /* 0x000fe40004000000 */
.L_x_98:
[----:B------:R-:W2:Y:S01]  /*4580*/  LDL R61, [R1] ;  /* 0x00000000013d7983 */ /* 0x000ea20000100800 */
[C---:B------:R-:W-:Y:S01]  /*4590*/  FMUL.FTZ R44, R245.reuse, 1.4426950216293334961 ;  /* 0x3fb8aa3bf52c7820 */ /* 0x040fe20000410000 */
[----:B------:R-:W-:Y:S01]  /*45a0*/  FSETP.NEU.FTZ.AND P0, PT, R245, -INF , PT ;  /* 0xff800000f500780b */ /* 0x000fe20003f1d000 */
[----:B------:R-:W-:Y:S01]  /*45b0*/  UISETP.GT.AND UP2, UPT, UR7, UR18, UPT ;  /* 0x000000120700728c */ /* 0x000fe2000bf44270 */
[----:B------:R-:W-:Y:S02]  /*45c0*/  MOV R249, c[0x0][0x22c] ;  /* 0x00008b0000f97a02 */ /* 0x000fe40000000f00 */
[----:B------:R-:W-:Y:S02]  /*45d0*/  FSEL R44, R44, RZ, P0 ;  /* 0x000000ff2c2c7208 */ /* 0x000fe40000000000 */
[----:B------:R-:W-:Y:S01]  /*45e0*/  FSETP.NEU.FTZ.AND P0, PT, R246, -INF , PT ;  /* 0xff800000f600780b */ /* 0x000fe20003f1d000 */
[----:B------:R-:W-:Y:S01]  /*45f0*/  IMAD R249, R249, c[0x0][0x1c0], RZ ;  /* 0x00007000f9f97a24 */ /* 0x000fe200078e02ff */
[----:B------:R-:W-:Y:S01]  /*4600*/  PLOP3.LUT P2, PT, PT, PT, UP2, 0x80, 0x0 ;  /* 0x000000000000781c */ /* 0x000fe20003f4f028 */
[--C-:B------:R-:W-:Y:S02]  /*4610*/  FFMA.FTZ R4, R4, c[0x0][0x23c], -R44.reuse ;  /* 0x00008f0004047a23 */ /* 0x100fe4000001082c */
[--C-:B------:R-:W-:Y:S02]  /*4620*/  FFMA.FTZ R5, R5, c[0x0][0x23c], -R44.reuse ;  /* 0x00008f0005057a23 */ /* 0x100fe4000001082c */
[----:B------:R3:W-:Y:S01]  /*4630*/  MUFU.EX2 R59, R4 ;  /* 0x00000004003b7308 */ /* 0x0007e20000000800 */
[--C-:B------:R-:W-:Y:S02]  /*4640*/  FFMA.FTZ R8, R8, c[0x0][0x23c], -R44.reuse ;  /* 0x00008f0008087a23 */ /* 0x100fe4000001082c */
[----:B------:R-:W-:Y:S07]  /*4650*/  FFMA.FTZ R44, R9, c[0x0][0x23c], -R44 ;  /* 0x00008f00092c7a23 */ /* 0x000fee000001082c */
[----:B------:R-:W4:Y:S10]  /*4660*/  MUFU.EX2 R58, R5 ;  /* 0x00000005003a7308 */ /* 0x000f340000000800 */
[----:B------:R-:W-:Y:S01]  /*4670*/  MUFU.EX2 R55, R8 ;  /* 0x0000000800377308 */ /* 0x000fe20000000800 */
[----:B---3--:R-:W-:Y:S05]  /*4680*/  FMUL.FTZ R4, R246, 1.4426950216293334961 ;  /* 0x3fb8aa3bf6047820 */ /* 0x008fea0000410000 */
[----:B------:R-:W-:Y:S04]  /*4690*/  FSEL R4, R4, RZ, P0 ;  /* 0x000000ff04047208 */ /* 0x000fe80000000000 */
[----:B------:R-:W3:Y:S01]  /*46a0*/  MUFU.EX2 R54, R44 ;  /* 0x0000002c00367308 */ /* 0x000ee20000000800 */
[--C-:B------:R-:W-:Y:S02]  /*46b0*/  FFMA.FTZ R7, R7, c[0x0][0x23c], -R4.reuse ;  /* 0x00008f0007077a23 */ /* 0x100fe40000010804 */
[--C-:B------:R-:W-:Y:S02]  /*46c0*/  FFMA.FTZ R6, R6, c[0x0][0x23c], -R4.reuse ;  /* 0x00008f0006067a23 */ /* 0x100fe40000010804 */
[--C-:B------:R-:W-:Y:S05]  /*46d0*/  FFMA.FTZ R10, R10, c[0x0][0x23c], -R4.reuse ;  /* 0x00008f000a0a7a23 */ /* 0x100fea0000010804 */
[----:B------:R4:W-:Y:S01]  /*46e0*/  MUFU.EX2 R56, R7 ;  /* 0x0000000700387308 */ /* 0x0009e20000000800 */
[----:B------:R-:W-:Y:S09]  /*46f0*/  FFMA.FTZ R4, R11, c[0x0][0x23c], -R4 ;  /* 0x00008f000b047a23 */ /* 0x000ff20000010804 */
[----:B------:R-:W1:Y:S10]  /*4700*/  MUFU.EX2 R57, R6 ;  /* 0x0000000600397308 */ /* 0x000e740000000800 */
[----:B------:R-:W-:Y:S10]  /*4710*/  MUFU.EX2 R53, R10 ;  /* 0x0000000a00357308 */ /* 0x000ff40000000800 */
[----:B------:R-:W1:Y:S01]  /*4720*/  MUFU.EX2 R52, R4 ;  /* 0x0000000400347308 */ /* 0x000e620000000800 */
[----:B----4-:R-:W-:Y:S02]  /*4730*/  F2FP.BF16.PACK_AB R7, R58, R59 ;  /* 0x0000003b3a07723e */ /* 0x010fe400000010ff */
[----:B---3--:R-:W-:Y:S02]  /*4740*/  F2FP.BF16.PACK_AB R5, R54, R55 ;  /* 0x000000373605723e */ /* 0x008fe400000010ff */
[----:B-1----:R-:W-:Y:S01]  /*4750*/  F2FP.BF16.PACK_AB R6, R56, R57 ;  /* 0x000000393806723e */ /* 0x002fe200000010ff */
[----:B------:R-:W-:Y:S01]  /*4760*/  STS [R250+0x15000], R7 ;  /* 0x01500007fa007388 */ /* 0x000fe20000000800 */
[----:B------:R-:W-:Y:S05]  /*4770*/  F2FP.BF16.PACK_AB R4, R52, R53 ;  /* 0x000000353404723e */ /* 0x000fea00000010ff */
[----:B--2---:R-:W-:Y:S06]  /*4780*/  STS [R61+0x15000], R6 ;  /* 0x015000063d007388 */ /* 0x004fec0000000800 */
[----:B------:R-:W-:Y:S06]  /*4790*/  STS [R251+0x15000], R5 ;  /* 0x01500005fb007388 */ /* 0x000fec0000000800 */
[----:B------:R-:W-:Y:S06]  /*47a0*/  STS [R252+0x15000], R4 ;  /* 0x01500004fc007388 */ /* 0x000fec0000000800 */
[----:B------:R-:W1:Y:S06]  /*47b0*/  LDSM.16.M88.4 R8, [R2+0x8000] ;  /* 0x008000000208783b */ /* 0x000e6c0000000200 */
[----:B------:R-:W2:Y:S06]  /*47c0*/  LDSM.16.M88.4 R44, [R3+0x8000] ;  /* 0x00800000032c783b */ /* 0x000eac0000000200 */
[----:B------:R-:W3:Y:S01]  /*47d0*/  LDSM.16.M88.4 R48, [R228+0x8000] ;  /* 0x00800000e430783b */ /* 0x000ee20000000200 */
[C---:B-1----:R-:W-:Y:S08]  /*47e0*/  HMMA.16816.F32.BF16 R4, R8.reuse, R132, RZ ;  /* 0x000000840804723c */ /* 0x042ff000000418ff */
[----:B------:R-:W-:Y:S11]  /*47f0*/  HMMA.16816.F32.BF16 R8, R8, R134, RZ ;  /* 0x000000860808723c */ /* 0x000ff600000418ff */
[----:B------:R-:W-:Y:S05]  /*4800*/  @!UPT UIADD3 URZ, URZ, URZ, URZ ;  /* 0x0000003f3f3ff290 */ /* 0x000fea000fffe03f */
[C---:B--2---:R-:W-:Y:S08]  /*4810*/  HMMA.16816.F32.BF16 R4, R44.reuse, R136, R4 ;  /* 0x000000882c04723c */ /* 0x044ff00000041804 */
[----:B------:R-:W-:Y:S01]  /*4820*/  HMMA.16816.F32.BF16 R8, R44, R138, R8 ;  /* 0x0000008a2c08723c */ /* 0x000fe20000041808 */
[----:B------:R-:W1:Y:S11]  /*4830*/  LDSM.16.M88.4 R44, [R227+0x8000] ;  /* 0x00800000e32c783b */ /* 0x000e760000000200 */
[----:B------:R-:W-:Y:S04]  /*4840*/  @!UPT UIADD3 URZ, URZ, URZ, URZ ;  /* 0x0000003f3f3ff290 */ /* 0x000fe8000fffe03f */
[C---:B---3--:R-:W-:Y:S08]  /*4850*/  HMMA.16816.F32.BF16 R4, R48.reuse, R140, R4 ;  /* 0x0000008c3004723c */ /* 0x048ff00000041804 */
[----:B------:R-:W-:Y:S01]  /*4860*/  HMMA.16816.F32.BF16 R8, R48, R142, R8 ;  /* 0x0000008e3008723c */ /* 0x000fe20000041808 */
[----:B------:R-:W2:Y:S11]  /*4870*/  LDSM.16.M88.4 R48, [R2+0xa000] ;  /* 0x00a000000230783b */ /* 0x000eb60000000200 */
[----:B------:R-:W-:Y:S04]  /*4880*/  @!UPT UIADD3 URZ, URZ, URZ, URZ ;  /* 0x0000003f3f3ff290 */ /* 0x000fe8000fffe03f */
[C---:B-1----:R-:W-:Y:S08]  /*4890*/  HMMA.16816.F32.BF16 R4, R44.reuse, R144, R4 ;  /* 0x000000902c04723c */ /* 0x042ff00000041804 */
[----:B------:R-:W-:Y:S01]  /*48a0*/  HMMA.16816.F32.BF16 R8, R44, R146, R8 ;  /* 0x000000922c08723c */ /* 0x000fe20000041808 */
[----:B------:R-:W1:Y:S11]  /*48b0*/  LDSM.16.M88.4 R44, [R3+0xa000] ;  /* 0x00a00000032c783b */ /* 0x000e760000000200 */
[----:B------:R-:W-:Y:S04]  /*48c0*/  @!UPT UIADD3 URZ, URZ, URZ, URZ ;  /* 0x0000003f3f3ff290 */ /* 0x000fe8000fffe03f */
[C---:B--2---:R-:W-:Y:S08]  /*48d0*/  HMMA.16816.F32.BF16 R4, R48.reuse, R148, R4 ;  /* 0x000000943004723c */ /* 0x044ff00000041804 */
        /* <DEDUP_REMOVED lines=40> */
[----:B------:R-:W-:Y:S11]  /*4b60*/  HMMA.16816.F32.BF16 R8, R48, R190, R8 ;  /* 0x000000be3008723c */ /* 0x000ff60000041808 */
[----:B------:R-:W-:Y:S05]  /*4b70*/  @!UPT UIADD3 URZ, URZ, URZ, URZ ;  /* 0x0000003f3f3ff290 */ /* 0x000fea000fffe03f */
[C---:B-1----:R-:W-:Y:S08]  /*4b80*/  HMMA.16816.F32.BF16 R4, R44.reuse, R192, R4 ;  /* 0x000000c02c04723c */ /* 0x042ff00000041804 */
[----:B------:R-:W-:Y:S11]  /*4b90*/  HMMA.16816.F32.BF16 R8, R44, R194, R8 ;  /* 0x000000c22c08723c */ /* 0x000ff60000041808 */
[----:B------:R-:W-:Y:S05]  /*4ba0*/  @!UPT UIADD3 URZ, URZ, URZ, URZ ;  /* 0x0000003f3f3ff290 */ /* 0x000fea000fffe03f */
[C---:B-----5:R-:W-:Y:S02]  /*4bb0*/  FADD.FTZ R4, -R62.reuse, R4 ;  /* 0x000000043e047221 */ /* 0x060fe40000010100 */
[----:B------:R-:W-:Y:S02]  /*4bc0*/  FADD.FTZ R5, -R62, R5 ;  /* 0x000000053e057221 */ /* 0x000fe40000010100 */
[----:B------:R-:W-:Y:S02]  /*4bd0*/  FMUL.FTZ R46, R59, R4 ;  /* 0x000000043b2e7220 */ /* 0x000fe40000410000 */
[----:B------:R-:W-:Y:S02]  /*4be0*/  FMUL.FTZ R45, R58, R5 ;  /* 0x000000053a2d7220 */ /* 0x000fe40000410000 */
[C---:B------:R-:W-:Y:S02]  /*4bf0*/  FADD.FTZ R6, -R60.reuse, R6 ;  /* 0x000000063c067221 */ /* 0x040fe40000010100 */
[----:B------:R-:W-:Y:S02]  /*4c00*/  FADD.FTZ R7, -R60, R7 ;  /* 0x000000073c077221 */ /* 0x000fe40000010100 */
[----:B------:R-:W-:Y:S02]  /*4c10*/  FMUL.FTZ R44, R57, R6 ;  /* 0x00000006392c7220 */ /* 0x000fe40000410000 */
[----:B------:R-:W-:Y:S01]  /*4c20*/  FMUL.FTZ R6, R56, R7 ;  /* 0x0000000738067220 */ /* 0x000fe20000410000 */
[----:B------:R-:W-:Y:S01]  /*4c30*/  F2FP.BF16.PACK_AB R7, R45, R46 ;  /* 0x0000002e2d07723e */ /* 0x000fe200000010ff */
[C---:B------:R-:W-:Y:S02]  /*4c40*/  FADD.FTZ R8, -R62.reuse, R8 ;  /* 0x000000083e087221 */ /* 0x040fe40000010100 */
[----:B------:R-:W-:Y:S01]  /*4c50*/  FADD.FTZ R9, -R62, R9 ;  /* 0x000000093e097221 */ /* 0x000fe20000010100 */
[----:B------:R-:W-:Y:S01]  /*4c60*/  F2FP.BF16.PACK_AB R6, R6, R44 ;  /* 0x0000002c0606723e */ /* 0x000fe200000010ff */
[----:B------:R-:W-:Y:S01]  /*4c70*/  STS [R250+0x14000], R7 ;  /* 0x01400007fa007388 */ /* 0x000fe20000000800 */
        /* <DEDUP_REMOVED lines=20> */
[-C--:B-1----:R-:W-:Y:S05]  /*4dc0*/  HMMA.16816.F32.BF16 R12, R4, R8.reuse, R12 ;  /* 0x00000008040c723c */ /* 0x082fea000004180c */
[----:B------:R-:W-:Y:S03]  /*4dd0*/  LDSM.16.MT88.4 R68, [R224+0x15800] ;  /* 0x01580000e044783b */ /* 0x000fe60000004200 */
[C---:B--2---:R-:W-:Y:S08]  /*4de0*/  HMMA.16816.F32.BF16 R16, R44.reuse, R8, R16 ;  /* 0x000000082c10723c */ /* 0x044ff00000041810 */
[-C--:B------:R-:W-:Y:S08]  /*4df0*/  HMMA.16816.F32.BF16 R20, R44, R10.reuse, R20 ;  /* 0x0000000a2c14723c */ /* 0x080ff00000041814 */
[C---:B------:R-:W-:Y:S01]  /*4e00*/  HMMA.16816.F32.BF16 R24, R4.reuse, R10, R24 ;  /* 0x0000000a0418723c */ /* 0x040fe20000041818 */
[----:B------:R-:W-:Y:S07]  /*4e10*/  LDSM.16.MT88.4 R8, [R226+0x15800] ;  /* 0x01580000e208783b */ /* 0x000fee0000004200 */
[-C--:B---3--:R-:W-:Y:S08]  /*4e20*/  HMMA.16816.F32.BF16 R28, R4, R48.reuse, R28 ;  /* 0x00000030041c723c */ /* 0x088ff0000004181c */
[C---:B------:R-:W-:Y:S08]  /*4e30*/  HMMA.16816.F32.BF16 R32, R44.reuse, R48, R32 ;  /* 0x000000302c20723c */ /* 0x040ff00000041820 */
[-C--:B------:R-:W-:Y:S01]  /*4e40*/  HMMA.16816.F32.BF16 R36, R44, R50.reuse, R36 ;  /* 0x000000322c24723c */ /* 0x080fe20000041824 */
[----:B------:R-:W1:Y:S07]  /*4e50*/  LDSM.16.MT88.4 R44, [R0+0x9000] ;  /* 0x00900000002c783b */ /* 0x000e6e0000004200 */
[----:B------:R-:W-:Y:S01]  /*4e60*/  HMMA.16816.F32.BF16 R40, R4, R50, R40 ;  /* 0x000000320428723c */ /* 0x000fe20000041828 */
[----:B------:R-:W2:Y:S06]  /*4e70*/  LDSM.16.MT88.4 R4, [R0+0xd000] ;  /* 0x00d000000004783b */ /* 0x000eac0000004200 */
[----:B------:R-:W-:Y:S01]  /*4e80*/  LDSM.16.MT88.4 R48, [R226+0x15c00] ;  /* 0x015c0000e230783b */ /* 0x000fe20000004200 */
[-C--:B----4-:R-:W-:Y:S08]  /*4e90*/  HMMA.16816.F32.BF16 R12, R52, R56.reuse, R12 ;  /* 0x00000038340c723c */ /* 0x090ff0000004180c */
[C---:B------:R-:W-:Y:S08]  /*4ea0*/  HMMA.16816.F32.BF16 R16, R60.reuse, R56, R16 ;  /* 0x000000383c10723c */ /* 0x040ff00000041810 */
[-C--:B------:R-:W-:Y:S08]  /*4eb0*/  HMMA.16816.F32.BF16 R20, R60, R58.reuse, R20 ;  /* 0x0000003a3c14723c */ /* 0x080ff00000041814 */
[C---:B------:R-:W-:Y:S01]  /*4ec0*/  HMMA.16816.F32.BF16 R24, R52.reuse, R58, R24 ;  /* 0x0000003a3418723c */ /* 0x040fe20000041818 */
[----:B------:R-:W3:Y:S07]  /*4ed0*/  LDSM.16.MT88.4 R56, [R0+0x9800] ;  /* 0x009800000038783b */ /* 0x000eee0000004200 */
[-C--:B------:R-:W-:Y:S08]  /*4ee0*/  HMMA.16816.F32.BF16 R28, R52, R64.reuse, R28 ;  /* 0x00000040341c723c */ /* 0x080ff0000004181c */
[C---:B------:R-:W-:Y:S08]  /*4ef0*/  HMMA.16816.F32.BF16 R32, R60.reuse, R64, R32 ;  /* 0x000000403c20723c */ /* 0x040ff00000041820 */
[-C--:B------:R-:W-:Y:S01]  /*4f00*/  HMMA.16816.F32.BF16 R36, R60, R66.reuse, R36 ;  /* 0x000000423c24723c */ /* 0x080fe20000041824 */
[----:B------:R-:W4:Y:S07]  /*4f10*/  LDSM.16.MT88.4 R60, [R224+0x15c00] ;  /* 0x015c0000e03c783b */ /* 0x000f2e0000004200 */
[----:B------:R-:W-:Y:S01]  /*4f20*/  HMMA.16816.F32.BF16 R40, R52, R66, R40 ;  /* 0x000000423428723c */ /* 0x000fe20000041828 */
[----:B------:R-:W3:Y:S06]  /*4f30*/  LDSM.16.MT88.4 R52, [R0+0xd800] ;  /* 0x00d800000034783b */ /* 0x000eec0000004200 */
[----:B------:R-:W-:Y:S01]  /*4f40*/  BAR.SYNC.DEFER_BLOCKING 0x0 ;  /* 0x0000000000007b1d */ /* 0x000fe20000010000 */
[-C--:B-1----:R-:W-:Y:S08]  /*4f50*/  HMMA.16816.F32.BF16 R12, R8, R44.reuse, R12 ;  /* 0x0000002c080c723c */ /* 0x082ff0000004180c */
[C---:B------:R-:W-:Y:S08]  /*4f60*/  HMMA.16816.F32.BF16 R16, R68.reuse, R44, R16 ;  /* 0x0000002c4410723c */ /* 0x040ff00000041810 */
[-C--:B------:R-:W-:Y:S08]  /*4f70*/  HMMA.16816.F32.BF16 R20, R68, R46.reuse, R20 ;  /* 0x0000002e4414723c */ /* 0x080ff00000041814 */
[C---:B------:R-:W-:Y:S08]  /*4f80*/  HMMA.16816.F32.BF16 R24, R8.reuse, R46, R24 ;  /* 0x0000002e0818723c */ /* 0x040ff00000041818 */
[-C--:B--2---:R-:W-:Y:S08]  /*4f90*/  HMMA.16816.F32.BF16 R28, R8, R4.reuse, R28 ;  /* 0x00000004081c723c */ /* 0x084ff0000004181c */
[C---:B------:R-:W-:Y:S07]  /*4fa0*/  HMMA.16816.F32.BF16 R32, R68.reuse, R4, R32 ;  /* 0x000000044420723c */ /* 0x040fee0000041820 */
[----:B------:R-:W-:Y:S01]  /*4fb0*/  LEA R4, -R249, RZ, 0x6 ;  /* 0x000000fff9047211 */ /* 0x000fe200078e31ff */
[-C--:B------:R-:W-:Y:S04]  /*4fc0*/  HMMA.16816.F32.BF16 R36, R68, R6.reuse, R36 ;  /* 0x000000064424723c */ /* 0x080fe80000041824 */
[C---:B------:R-:W-:Y:S04]  /*4fd0*/  LEA R238, P0, R4.reuse, R238, 0x2 ;  /* 0x000000ee04ee7211 */ /* 0x040fe800078010ff */
[----:B------:R-:W-:Y:S04]  /*4fe0*/  HMMA.16816.F32.BF16 R40, R8, R6, R40 ;  /* 0x000000060828723c */ /* 0x000fe80000041828 */
[----:B------:R-:W-:Y:S04]  /*4ff0*/  LEA.HI.X.SX32 R239, R4, R239, 0x2, P0 ;  /* 0x000000ef04ef7211 */ /* 0x000fe800000f16ff */
[-C--:B---3--:R-:W-:Y:S08]  /*5000*/  HMMA.16816.F32.BF16 R12, R48, R56.reuse, R12 ;  /* 0x00000038300c723c */ /* 0x088ff0000004180c */
[C---:B----4-:R-:W-:Y:S08]  /*5010*/  HMMA.16816.F32.BF16 R16, R60.reuse, R56, R16 ;  /* 0x000000383c10723c */ /* 0x050ff00000041810 */
[-C--:B------:R-:W-:Y:S08]  /*5020*/  HMMA.16816.F32.BF16 R20, R60, R58.reuse, R20 ;  /* 0x0000003a3c14723c */ /* 0x080ff00000041814 */
[C---:B------:R-:W-:Y:S08]  /*5030*/  HMMA.16816.F32.BF16 R24, R48.reuse, R58, R24 ;  /* 0x0000003a3018723c */ /* 0x040ff00000041818 */
[-C--:B------:R-:W-:Y:S08]  /*5040*/  HMMA.16816.F32.BF16 R28, R48, R52.reuse, R28 ;  /* 0x00000034301c723c */ /* 0x080ff0000004181c */
        /* <DEDUP_REMOVED lines=18> */
[C---:B------:R-:W-:Y:S02]  /*5170*/  @!P4 LEA R10, P0, R6.reuse, R241, 0x1 ;  /* 0x000000f1060ac211 */ /* 0x040fe400078008ff */
[C-C-:B------:R-:W-:Y:S01]  /*5180*/  LEA.HI.X R7, R47.reuse, R7, R48.reuse, 0x5, P1 ;  /* 0x000000072f077211 */ /* 0x140fe200008f2c30 */
[----:B------:R1:W-:Y:S01]  /*5190*/  @P5 STS.128 [R237+0xa000], RZ ;  /* 0x00a000ffed005388 */ /* 0x0003e20000000c00 */
[C---:B------:R-:W-:Y:S02]  /*51a0*/  @!P5 LEA R44, P1, R6.reuse, R241, 0x1 ;  /* 0x000000f1062cd211 */ /* 0x040fe400078208ff */
[CCC-:B------:R-:W-:Y:S01]  /*51b0*/  @!P4 LEA.HI.X R11, R6.reuse, R243.reuse, R7.reuse, 0x1, P0 ;  /* 0x000000f3060bc211 */ /* 0x1c0fe200000f0c07 */
        /* <DEDUP_REMOVED lines=42> */
.L_x_99:
        /* <DEDUP_REMOVED lines=39> */
[C---:B------:R-:W-:Y:S07]  /*56d0*/  HMMA.16816.F32.BF16 R8, R208.reuse, R204, R8 ;  /* 0x000000ccd008723c */ /* 0x040fee0000041808 */
[C---:B------:R-:W-:Y:S01]  /*56e0*/  IMAD.SHL.U32 R204, R249.reuse, 0x8, RZ ;  /* 0x00000008f9cc7824 */ /* 0x040fe200078e00ff */
[-C--:B------:R-:W-:Y:S04]  /*56f0*/  HMMA.16816.F32.BF16 R44, R208, R206.reuse, R44 ;  /* 0x000000ced02c723c */ /* 0x080fe8000004182c */
[----:B------:R-:W-:Y:S01]  /*5700*/  IMAD.SHL.U32 R205, R249, 0x10, RZ ;  /* 0x00000010f9cd7824 */ /* 0x000fe200078e00ff */
[CC--:B--2---:R-:W-:Y:S02]  /*5710*/  LEA R196, P0, R204.reuse, R238.reuse, 0x2 ;  /* 0x000000eeccc47211 */ /* 0x0c4fe400078010ff */
[----:B------:R2:W-:Y:S01]  /*5720*/  RED.E.ADD.F32.FTZ.RN.STRONG.GPU [R238.64], R4 ;  /* 0x00000004ee00798e */ /* 0x0005e2000c10e784 */
[C---:B------:R-:W-:Y:S04]  /*5730*/  HMMA.16816.F32.BF16 R48, R200.reuse, R206, R48 ;  /* 0x000000cec830723c */ /* 0x040fe80000041830 */
[-C--:B------:R-:W-:Y:S02]  /*5740*/  LEA.HI.X.SX32 R197, R204, R239.reuse, 0x2, P0 ;  /* 0x000000efccc57211 */ /* 0x080fe400000f16ff */
[-C--:B------:R-:W-:Y:S01]  /*5750*/  LEA R198, P1, R205, R238.reuse, 0x2 ;  /* 0x000000eecdc67211 */ /* 0x080fe200078210ff */
[----:B------:R-:W-:Y:S01]  /*5760*/  IMAD R206, R249, 0x28, RZ ;  /* 0x00000028f9ce7824 */ /* 0x000fe200078e02ff */
[-C--:B------:R-:W-:Y:S01]  /*5770*/  HMMA.16816.F32.BF16 R52, R200, R212.reuse, R52 ;  /* 0x000000d4c834723c */ /* 0x080fe20000041834 */
[----:B------:R3:W-:Y:S03]  /*5780*/  RED.E.ADD.F32.FTZ.RN.STRONG.GPU [R196.64], R5 ;  /* 0x00000005c400798e */ /* 0x0007e6000c10e784 */
[-C--:B------:R-:W-:Y:S04]  /*5790*/  LEA.HI.X.SX32 R199, R205, R239.reuse, 0x2, P1 ;  /* 0x000000efcdc77211 */ /* 0x080fe800008f16ff */
[C---:B------:R-:W-:Y:S01]  /*57a0*/  HMMA.16816.F32.BF16 R56, R208.reuse, R212, R56 ;  /* 0x000000d4d038723c */ /* 0x040fe20000041838 */
[----:B------:R4:W-:Y:S07]  /*57b0*/  RED.E.ADD.F32.FTZ.RN.STRONG.GPU [R198.64], R6 ;  /* 0x00000006c600798e */ /* 0x0009ee000c10e784 */
[-C--:B------:R-:W-:Y:S08]  /*57c0*/  HMMA.16816.F32.BF16 R60, R208, R214.reuse, R60 ;  /* 0x000000d6d03c723c */ /* 0x080ff0000004183c */
[C---:B------:R-:W-:Y:S08]  /*57d0*/  HMMA.16816.F32.BF16 R64, R200.reuse, R214, R64 ;  /* 0x000000d6c840723c */ /* 0x040ff00000041840 */
[-C--:B------:R-:W-:Y:S08]  /*57e0*/  HMMA.16816.F32.BF16 R68, R200, R216.reuse, R68 ;  /* 0x000000d8c844723c */ /* 0x080ff00000041844 */
        /* <DEDUP_REMOVED lines=9> */
[-C--:B--2---:R-:W-:Y:S01]  /*5880*/  LEA R4, P0, R201, R238.reuse, 0x2 ;  /* 0x000000eec9047211 */ /* 0x084fe200078010ff */
[----:B------:R-:W-:Y:S01]  /*5890*/  IMAD R202, R249, 0x30, RZ ;  /* 0x00000030f9ca7824 */ /* 0x000fe200078e02ff */
[-C--:B------:R-:W-:Y:S01]  /*58a0*/  LEA R200, P1, R203, R238.reuse, 0x2 ;  /* 0x000000eecbc87211 */ /* 0x080fe200078210ff */
[----:B------:R-:W-:Y:S01]  /*58b0*/  IMAD R249, R249, 0x38, RZ ;  /* 0x00000038f9f97824 */ /* 0x000fe200078e02ff */
[-C--:B---3--:R-:W-:Y:S02]  /*58c0*/  LEA.HI.X.SX32 R5, R201, R239.reuse, 0x2, P0 ;  /* 0x000000efc9057211 */ /* 0x088fe400000f16ff */
[CC--:B----4-:R-:W-:Y:S02]  /*58d0*/  LEA R198, P0, R206.reuse, R238.reuse, 0x2 ;  /* 0x000000eecec67211 */ /* 0x0d0fe400078010ff */
[-C--:B------:R-:W-:Y:S01]  /*58e0*/  LEA.HI.X.SX32 R201, R203, R239.reuse, 0x2, P1 ;  /* 0x000000efcbc97211 */ /* 0x080fe200008f16ff */
[----:B------:R1:W-:Y:S01]  /*58f0*/  RED.E.ADD.F32.FTZ.RN.STRONG.GPU [R4.64], R7 ;  /* 0x000000070400798e */ /* 0x0003e2000c10e784 */
[-C--:B------:R-:W-:Y:S02]  /*5900*/  LEA.HI.X.SX32 R199, R206, R239.reuse, 0x2, P0 ;  /* 0x000000efcec77211 */ /* 0x080fe400000f16ff */
[CC--:B------:R-:W-:Y:S01]  /*5910*/  LEA R6, P0, R249.reuse, R238.reuse, 0x2 ;  /* 0x000000eef9067211 */ /* 0x0c0fe200078010ff */
[----:B------:R-:W-:Y:S04]  /*5920*/  RED.E.ADD.F32.FTZ.RN.STRONG.GPU [R200.64], R8 ;  /* 0x00000008c800798e */ /* 0x000fe8000c10e784 */
[----:B------:R2:W-:Y:S01]  /*5930*/  RED.E.ADD.F32.FTZ.RN.STRONG.GPU [R198.64], R9 ;  /* 0x00000009c600798e */ /* 0x0005e2000c10e784 */
[CC--:B-1----:R-:W-:Y:S02]  /*5940*/  LEA R4, P1, R202.reuse, R238.reuse, 0x2 ;  /* 0x000000eeca047211 */ /* 0x0c2fe400078210ff */
[-C--:B------:R-:W-:Y:S02]  /*5950*/  LEA.HI.X.SX32 R7, R249, R239.reuse, 0x2, P0 ;  /* 0x000000eff9077211 */ /* 0x080fe400000f16ff */
[-C--:B------:R-:W-:Y:S02]  /*5960*/  LEA.HI.X.SX32 R5, R202, R239.reuse, 0x2, P1 ;  /* 0x000000efca057211 */ /* 0x080fe400008f16ff */
[----:B--2---:R-:W-:Y:S03]  /*5970*/  IADD3 R9, R205, 0x20, RZ ;  /* 0x00000020cd097810 */ /* 0x004fe60007ffe0ff */
[----:B------:R1:W-:Y:S01]  /*5980*/  RED.E.ADD.F32.FTZ.RN.STRONG.GPU [R4.64], R10 ;  /* 0x0000000a0400798e */ /* 0x0003e2000c10e784 */
[CC--:B------:R-:W-:Y:S03]  /*5990*/  LEA R8, P0, R9.reuse, R238.reuse, 0x2 ;  /* 0x000000ee09087211 */ /* 0x0c0fe600078010ff */
[----:B------:R2:W-:Y:S04]  /*59a0*/  RED.E.ADD.F32.FTZ.RN.STRONG.GPU [R6.64], R11 ;  /* 0x0000000b0600798e */ /* 0x0005e8000c10e784 */
[----:B------:R3:W-:Y:S04]  /*59b0*/  RED.E.ADD.F32.FTZ.RN.STRONG.GPU [R238.64+0x80], R48 ;  /* 0x00008030ee00798e */ /* 0x0007e8000c10e784 */
[----:B------:R4:W-:Y:S01]  /*59c0*/  RED.E.ADD.F32.FTZ.RN.STRONG.GPU [R196.64+0x80], R49 ;  /* 0x00008031c400798e */ /* 0x0009e2000c10e784 */
[C---:B-1----:R-:W-:Y:S01]  /*59d0*/  IMAD.IADD R4, R204.reuse, 0x1, R9 ;  /* 0x00000001cc047824 */ /* 0x042fe200078e0209 */
[-C--:B------:R-:W-:Y:S03]  /*59e0*/  LEA.HI.X.SX32 R9, R9, R239.reuse, 0x2, P0 ;  /* 0x000000ef09097211 */ /* 0x080fe600000f16ff */
[----:B--2---:R-:W-:Y:S01]  /*59f0*/  IMAD.IADD R6, R204, 0x1, R4 ;  /* 0x00000001cc067824 */ /* 0x004fe200078e0204 */
[-C--:B------:R-:W-:Y:S01]  /*5a00*/  LEA R198, P0, R4, R238.reuse, 0x2 ;  /* 0x000000ee04c67211 */ /* 0x080fe200078010ff */
[----:B------:R1:W-:Y:S02]  /*5a10*/  RED.E.ADD.F32.FTZ.RN.STRONG.GPU [R8.64], R50 ;  /* 0x000000320800798e */ /* 0x0003e4000c10e784 */
[----:B------:R-:W-:Y:S01]  /*5a20*/  IMAD.IADD R5, R204, 0x1, R6 ;  /* 0x00000001cc057824 */ /* 0x000fe200078e0206 */
[-C--:B------:R-:W-:Y:S02]  /*5a30*/  LEA.HI.X.SX32 R199, R4, R239.reuse, 0x2, P0 ;  /* 0x000000ef04c77211 */ /* 0x080fe400000f16ff */
[-C--:B------:R-:W-:Y:S01]  /*5a40*/  LEA R10, P1, R6, R238.reuse, 0x2 ;  /* 0x000000ee060a7211 */ /* 0x080fe200078210ff */
[----:B------:R-:W-:Y:S01]  /*5a50*/  IMAD.IADD R4, R204, 0x1, R5 ;  /* 0x00000001cc047824 */ /* 0x000fe200078e0205 */
[CC--:B---3--:R-:W-:Y:S01]  /*5a60*/  LEA R48, P0, R5.reuse, R238.reuse, 0x2 ;  /* 0x000000ee05307211 */ /* 0x0c8fe200078010ff */
[----:B------:R-:W-:Y:S01]  /*5a70*/  RED.E.ADD.F32.FTZ.RN.STRONG.GPU [R198.64], R51 ;  /* 0x00000033c600798e */ /* 0x000fe2000c10e784 */
        /* <DEDUP_REMOVED lines=11> */
[----:B------:R2:W-:Y:S04]  /*5b30*/  RED.E.ADD.F32.FTZ.RN.STRONG.GPU [R6.64], R47 ;  /* 0x0000002f0600798e */ /* 0x0005e8000c10e784 */
[----:B------:R-:W-:Y:S01]  /*5b40*/  RED.E.ADD.F32.FTZ.RN.STRONG.GPU [R238.64+0x100], R52 ;  /* 0x00010034ee00798e */ /* 0x000fe2000c10e784 */
[----:B------:R-:W-:Y:S03]  /*5b50*/  IMAD.IADD R4, R204, 0x1, R10 ;  /* 0x00000001cc047824 */ /* 0x000fe600078e020a */
        /* <DEDUP_REMOVED lines=213> */
[C---:B------:R-:W-:Y:S01]  /*68b0*/  @!P4 LEA R10, P2, R6.reuse, R240, 0x1 ;  /* 0x000000f0060ac211 */ /* 0x040fe200078408ff */
[----:B------:R1:W-:Y:S01]  /*68c0*/  @P3 STS.128 [R237], RZ ;  /* 0x000000ffed003388 */ /* 0x0003e20000000c00 */
[C---:B------:R-:W-:Y:S02]  /*68d0*/  LEA.HI.X R7, R47.reuse, R8, R48, 0x5, P1 ;  /* 0x000000082f077211 */ /* 0x040fe400008f2c30 */
[C---:B------:R-:W-:Y:S01]  /*68e0*/  @!P6 LEA R8, P1, R6.reuse, R240, 0x1 ;  /* 0x000000f00608e211 */ /* 0x040fe200078208ff */
[----:B------:R-:W-:Y:S01]  /*68f0*/  @!PT LDS RZ, [RZ] ;  /* 0x00000000fffff984 */ /* 0x000fe20000000800 */
[----:B------:R-:W-:Y:S01]  /*6900*/  @!PT LDS RZ, [RZ] ;  /* 0x00000000fffff984 */ /* 0x000fe20000000800 */
[----:B------:R-:W-:Y:S01]  /*6910*/  @!PT LDS RZ, [RZ] ;  /* 0x00000000fffff984 */ /* 0x000fe20000000800 */
[----:B------:R1:W-:Y:S01]  /*6920*/  @!P3 LDGSTS.E.BYPASS.LTC128B.128 [R237], [R4.64] ;  /* 0x0000000004edbfae */ /* 0x0003e2000b901d44 */
[C-C-:B------:R-:W-:Y:S01]  /*6930*/  @!P5 LEA.HI.X R45, R6.reuse, R242, R7.reuse, 0x1, P0 ;  /* 0x000000f2062dd211 */ /* 0x140fe200000f0c07 */
[----:B------:R-:W-:Y:S01]  /*6940*/  IMAD.MOV.U32 R240, RZ, RZ, R4 ;  /* 0x000000fffff07224 */ /* 0x000fe200078e0004 */
[C---:B------:R-:W-:Y:S01]  /*6950*/  @!P3 LEA R46, P0, R47.reuse, R4, 0x6 ;  /* 0x000000042f2eb211 */ /* 0x040fe200078030ff */
[----:B------:R1:W-:Y:S01]  /*6960*/  @P5 STS.128 [R237+0x2000], RZ ;  /* 0x002000ffed005388 */ /* 0x0003e20000000c00 */
[CCC-:B------:R-:W-:Y:S02]  /*6970*/  @!P4 LEA.HI.X R11, R6.reuse, R242.reuse, R7.reuse, 0x1, P2 ;  /* 0x000000f2060bc211 */ /* 0x1c0fe400010f0c07 */
        /* <DEDUP_REMOVED lines=38> */
.L_x_100:
[----:B------:R-:W-:Y:S02]  /*6be0*/  UISETP.GT.AND UP0, UPT, UR7, UR18, UPT ;  /* 0x000000120700728c */ /* 0x000fe4000bf04270 */
[----:B------:R-:W-:Y:S04]  /*6bf0*/  UIADD3 UR7, UR7, -0x1, URZ ;  /* 0xffffffff07077890 */ /* 0x000fe8000fffe03f */
[----:B------:R-:W-:Y:S11]  /*6c00*/  PLOP3.LUT P0, PT, PT, PT, UP0, 0x80, 0x0 ;  /* 0x000000000000781c */ /* 0x000ff60003f0f008 */
[----:B------:R-:W-:Y:S02]  /*6c10*/  @!UPT UIADD3 URZ, URZ, URZ, URZ ;  /* 0x0000003f3f3ff290 */ /* 0x000fe4000fffe03f */
[----:B------:R-:W-:-:S05]  /*6c20*/  @P0 BRA `(.L_x_101) ;  /* 0xffffd10000000947 */ /* 0x000fca000383ffff */
[----:B------:R-:W2:Y:S01]  /*6c30*/  LDL R48, [R1+0x4] ;  /* 0x0000040001307983 */ /* 0x000ea20000100800 */
        /* <DEDUP_REMOVED lines=117> */
.L_x_102:
[----:B------:R-:W-:Y:S02]  /*7390*/  @UP0 UIADD3 UR7, UR22, UR24, URZ ;  /* 0x0000001816070290 */ /* 0x000fe4000fffe03f */
[----:B------:R-:W-:Y:S02]  /*73a0*/  ULDC.64 UR12, c[0x0][0x3a8] ;  /* 0x0000ea00000c7ab9 */ /* 0x000fe40000000a00 */
[----:B------:R-:W-:-:S04]  /*73b0*/  @UP0 UIMAD.WIDE.U32 UR10, UR7, UR12, URZ ;  /* 0x0000000c070a02a5 */ /* 0x000fc8000f8e003f */
[----:B------:R-:W-:Y:S01]  /*73c0*/  @UP0 UIMAD UR13, UR7, UR13, UR11 ;  /* 0x0000000d070d02a4 */ /* 0x000fe2000f8e020b */
        /* <DEDUP_REMOVED lines=12> */
.L_x_103:
[----:B------:R-:W-:Y:S01]  /*7490*/  BAR.SYNC.DEFER_BLOCKING 0x0 ;  /* 0x0000000000007b1d */ /* 0x000fe20000010000 */
[----:B------:R-:W-:Y:S01]  /*74a0*/  UIADD3 UR6, -UR8, UR6, URZ ;  /* 0x0000000608067290 */ /* 0x000fe2000fffe13f */
[C---:B-1----:R-:W-:Y:S02]  /*74b0*/  IADD3 R42, R244.reuse, 0x40, RZ ;  /* 0x00000040f42a7810 */ /* 0x042fe40007ffe0ff */
[C---:B------:R-:W-:Y:S02]  /*74c0*/  IADD3 R41, R244.reuse, 0x80, RZ ;  /* 0x00000080f4297810 */ /* 0x040fe40007ffe0ff */
[----:B------:R-:W1:Y:S01]  /*74d0*/  S2R R45, SR_TID.X ;  /* 0x00000000002d7919 */ /* 0x000e620000002100 */
[----:B------:R-:W-:Y:S01]  /*74e0*/  BSSY B0, `(.L_x_104) ;  /* 0x000002c000007945 */ /* 0x000fe20003800000 */
[----:B------:R-:W-:Y:S02]  /*74f0*/  SHF.R.S32.HI R44, RZ, 0x1f, R244 ;  /* 0x0000001fff2c7819 */ /* 0x000fe400000114f4 */
        /* <DEDUP_REMOVED lines=13> */
[----:B------:R-:W2:Y:S01]  /*75d0*/  LDS.128 R20, [R237+0x11000] ;  /* 0x01100000ed147984 */ /* 0x000ea20000000c00 */
[----:B------:R-:W-:Y:S01]  /*75e0*/  IMAD.U32 R4, RZ, RZ, UR8 ;  /* 0x00000008ff047e24 */ /* 0x000fe2000f8e00ff */
[----:B------:R-:W-:Y:S01]  /*75f0*/  IADD3 R6, P0, R45, UR8, RZ ;  /* 0x000000082d067c10 */ /* 0x000fe2000ff1e0ff */
[----:B------:R-:W-:Y:S01]  /*7600*/  IMAD.MOV.U32 R5, RZ, RZ, R44 ;  /* 0x000000ffff057224 */ /* 0x000fe200078e002c */
[----:B------:R-:W4:Y:S01]  /*7610*/  LDS.128 R16, [R237+0x12000] ;  /* 0x01200000ed107984 */ /* 0x000f220000000c00 */
[----:B------:R-:W-:Y:S01]  /*7620*/  ULDC.64 UR6, c[0x0][0x3b8] ;  /* 0x0000ee0000067ab9 */ /* 0x000fe20000000a00 */
[----:B------:R-:W-:Y:S01]  /*7630*/  LEA.HI.X.SX32 R7, R4, R43, 0x1, P0 ;  /* 0x0000002b04077211 */ /* 0x000fe200000f0eff */
[----:B------:R-:W-:Y:S01]  /*7640*/  IMAD.MOV.U32 R4, RZ, RZ, R244 ;  /* 0x000000ffff047224 */ /* 0x000fe200078e00f4 */
[----:B------:R-:W-:Y:S01]  /*7650*/  LDS.128 R12, [R237+0x13000] ;  /* 0x01300000ed0c7984 */ /* 0x000fe20000000c00 */
[----:B------:R-:W-:Y:S01]  /*7660*/  UIMAD UR6, UR59, UR6, URZ ;  /* 0x000000063b0672a4 */ /* 0x000fe2000f8e023f */
[----:B------:R-:W-:Y:S01]  /*7670*/  ISETP.GE.AND P2, PT, R42, c[0x0][0x220], PT ;  /* 0x000088002a007a0c */ /* 0x000fe20003f46270 */
[----:B------:R-:W-:Y:S01]  /*7680*/  IMAD.WIDE.U32 R4, R6, c[0x0][0x3a0], R4 ;  /* 0x0000e80006047a25 */ /* 0x000fe200078e0004 */
[----:B------:R-:W3:Y:S01]  /*7690*/  @!P3 LDS.128 R8, [R237+0x10000] ;  /* 0x01000000ed08b984 */ /* 0x000ee20000000c00 */
        /* <DEDUP_REMOVED lines=16> */
.L_x_105:
[----:B------:R-:W-:Y:S05]  /*77a0*/  BSYNC B0 ;  /* 0x0000000000007941 */ /* 0x000fea0003800000 */
.L_x_104:
[----:B------:R-:W-:Y:S05]  /*77b0*/  @P4 BRA `(.L_x_84) ;  /* 0x000001a000004947 */ /* 0x000fea0003800000 */
[----:B--2---:R-:W-:Y:S01]  /*77c0*/  IMAD.U32 R4, RZ, RZ, UR8 ;  /* 0x00000008ff047e24 */ /* 0x004fe2000f8e00ff */
[----:B------:R-:W-:Y:S01]  /*77d0*/  IADD3 R6, P0, R45, UR8, RZ ;  /* 0x000000082d067c10 */ /* 0x000fe2000ff1e0ff */
[----:B------:R-:W-:Y:S01]  /*77e0*/  IMAD.MOV.U32 R5, RZ, RZ, R44 ;  /* 0x000000ffff057224 */ /* 0x000fe200078e002c */
[----:B------:R-:W-:Y:S01]  /*77f0*/  ULDC.64 UR6, c[0x0][0x3c0] ;  /* 0x0000f00000067ab9 */ /* 0x000fe20000000a00 */
[----:B------:R-:W-:Y:S01]  /*7800*/  ISETP.GE.AND P2, PT, R42, c[0x0][0x220], PT ;  /* 0x000088002a007a0c */ /* 0x000fe20003f46270 */
[----:B------:R-:W-:Y:S01]  /*7810*/  UIMAD UR6, UR59, UR6, URZ ;  /* 0x000000063b0672a4 */ /* 0x000fe2000f8e023f */
[----:B------:R-:W-:Y:S01]  /*7820*/  LEA.HI.X.SX32 R7, R4, R43, 0x1, P0 ;  /* 0x0000002b04077211 */ /* 0x000fe200000f0eff */
[----:B------:R-:W-:Y:S01]  /*7830*/  IMAD.MOV.U32 R4, RZ, RZ, R244 ;  /* 0x000000ffff047224 */ /* 0x000fe200078e00f4 */
[----:B------:R-:W-:Y:S01]  /*7840*/  ISETP.GE.AND P1, PT, R41, c[0x0][0x220], PT ;  /* 0x0000880029007a0c */ /* 0x000fe20003f26270 */
[----:B------:R-:W-:Y:S01]  /*7850*/  UIMAD UR6, UR37, UR7, UR6 ;  /* 0x00000007250672a4 */ /* 0x000fe2000f8e0206 */
[----:B------:R-:W-:Y:S01]  /*7860*/  ISETP.GE.AND P3, PT, R244, c[0x0][0x220], PT ;  /* 0x00008800f4007a0c */ /* 0x000fe20003f66270 */
        /* <DEDUP_REMOVED lines=13> */
[----:B-1----:R2:W-:Y:S04]  /*7940*/  @!P1 STG.E.128 [R4.64+0x100], R28 ;  /* 0x0001001c04009986 */ /* 0x0025e8000c101d04 */
[----:B------:R2:W-:Y:S02]  /*7950*/  @!P0 STG.E.128 [R4.64+0x180], R24 ;  /* 0x0001801804008986 */ /* 0x0005e4000c101d04 */
.L_x_84:
[----:B------:R-:W-:Y:S05]  /*7960*/  BSYNC B1 ;  /* 0x0000000000017941 */ /* 0x000fea0003800000 */
.L_x_74:
        /* <DEDUP_REMOVED lines=12> */
.L_x_106:
[----:B------:R-:W-:Y:S05]  /*7a30*/  EXIT ;  /* 0x000000000000794d */ /* 0x000fea0003800000 */
.L_x_108:
        /* <DEDUP_REMOVED lines=12> */
.L_x_2000:


//--------------------- .text._ZN5flash44flash_bwd_dq_dk_dv_loop_seqk_parallel_kernelI23Flash_bwd_kernel_traitsILi256ELi64ELi32ELi8ELi4ELi1ELi2ELb1ELb1EN7cutlass10bfloat16_tE19Flash_kernel_traitsILi256ELi64ELi32ELi8ES3_EELb0ELb0ELb1ELb0ELb0ELb0ELb1EEEvNS_16Flash_bwd_paramsE --------------------------
	.section	.text._ZN5flash44flash_bwd_dq_dk_dv_loop_seqk_parallel_kernelI23Flash_bwd_kernel_traitsILi256ELi64ELi32ELi8ELi4ELi1ELi2ELb1ELb1EN7cutlass10bfloat16_tE19Flash_kernel_traitsILi256ELi64ELi32ELi8ES3_EELb0ELb0ELb1ELb0ELb0ELb0ELb1EEEvNS_16Flash_bwd_paramsE,"ax",@progbits
	.sectioninfo	@"SHI_REGISTERS=255"
	.align	128
        .global         _ZN5flash44flash_bwd_dq_dk_dv_loop_seqk_parallel_kernelI23Flash_bwd_kernel_traitsILi256ELi64ELi32ELi8ELi4ELi1ELi2ELb1ELb1EN7cutlass10bfloat16_tE19Flash_kernel_traitsILi256ELi64ELi32ELi8ES3_EELb0ELb0ELb1ELb0ELb0ELb0ELb1EEEvNS_16Flash_bwd_paramsE
        .type           _ZN5flash44flash_bwd_dq_dk_dv_loop_seqk_parallel_kernelI23Flash_bwd_kernel_traitsILi256ELi64ELi32ELi8ELi4ELi1ELi2ELb1ELb1EN7cutlass10bfloat16_tE19Flash_kernel_traitsILi256ELi64ELi32ELi8ES3_EELb0ELb0ELb1ELb0ELb0ELb0ELb1EEEvNS_16Flash_bwd_paramsE,@function
        .size           _ZN5flash44flash_bwd_dq_dk_dv_loop_seqk_parallel_kernelI23Flash_bwd_kernel_traitsILi256ELi64ELi32ELi8ELi4ELi1ELi2ELb1ELb1EN7cutlass10bfloat16_tE19Flash_kernel_traitsILi256ELi64ELi32ELi8ES3_EELb0ELb0ELb1ELb0ELb0ELb0ELb1EEEvNS_16Flash_bwd_paramsE,(.L_x_2001 - _ZN5flash44flash_bwd_dq_dk_dv_loop_seqk_parallel_kernelI23Flash_bwd_kernel_traitsILi256ELi64ELi32ELi8ELi4ELi1ELi2ELb1ELb1EN7cutlass10bfloat16_tE19Flash_kernel_traitsILi256ELi64ELi32ELi8ES3_EELb0ELb0ELb1ELb0ELb0ELb0ELb1EEEvNS_16Flash_bwd_paramsE)
        .other          _ZN5flash44flash_bwd_dq_dk_dv_loop_seqk_parallel_kernelI23Flash_bwd_kernel_traitsILi256ELi64ELi32ELi8ELi4ELi1ELi2ELb1ELb1EN7cutlass10bfloat16_tE19Flash_kernel_traitsILi256ELi64ELi32ELi8ES3_EELb0ELb0ELb1ELb0ELb0ELb0ELb1EEEvNS_16Flash_bwd_paramsE,@"STO_CUDA_ENTRY STV_DEFAULT"
_ZN5flash44flash_bwd_dq_dk_dv_loop_seqk_parallel_kernelI23Flash_bwd_kernel_traitsILi256ELi64ELi32ELi8ELi4ELi1ELi2ELb1ELb1EN7cutlass10bfloat16_tE19Flash_kernel_traitsILi256ELi64ELi32ELi8ES3_EELb0ELb0ELb1ELb0ELb0ELb0ELb1EEEvNS_16Flash_bwd_paramsE:
.text._ZN5flash44flash_bwd_dq_dk_dv_loop_seqk_parallel_kernelI23Flash_bwd_kernel_traitsILi256ELi64ELi32ELi8ELi4ELi1ELi2ELb1ELb1EN7cutlass10bfloat16_tE19Flash_kernel_traitsILi256ELi64ELi32ELi8ES3_EELb0ELb0ELb1ELb0ELb0ELb0ELb1EEEvNS_16Flash_bwd_paramsE:
        /* <DEDUP_REMOVED lines=208> */
.L_x_143:
        /* <DEDUP_REMOVED lines=53> */
.L_x_109:
        /* <DEDUP_REMOVED lines=67> */
.L_x_111:
        /* <DEDUP_REMOVED lines=19> */
.L_x_112:
        /* <DEDUP_REMOVED lines=70> */
.L_x_113:
[----:B------:R-:W-:Y:S02]  /*1a10*/  UMOV UR14, UR51 ;  /* 0x00000033000e7c82 */ /* 0x000fe40008000000 */
.L_x_114:
        /* <DEDUP_REMOVED lines=120> */
.L_x_116:
        /* <DEDUP_REMOVED lines=19> */
.L_x_117:
        /* <DEDUP_REMOVED lines=28> */
.L_x_119:
[----:B------:R-:W-:Y:S05]  /*2490*/  BSYNC B0 ;  /* 0x0000000000007941 */ /* 0x000fea0003800000 */
.L_x_118:
        /* <DEDUP_REMOVED lines=27> */
.L_x_115:
        /* <DEDUP_REMOVED lines=62> */
.L_x_122:
[----:B------:R-:W-:Y:S05]  /*2a30*/  BSYNC B0 ;  /* 0x0000000000007941 */ /* 0x000fea0003800000 */
.L_x_121:
        /* <DEDUP_REMOVED lines=45> */
.L_x_124:
[----:B------:R-:W-:Y:S05]  /*2d10*/  BSYNC B0 ;  /* 0x0000000000007941 */ /* 0x000fea0003800000 */
.L_x_123:
        /* <DEDUP_REMOVED lines=48> */
.L_x_126:
[----:B------:R-:W-:Y:S05]  /*3020*/  BSYNC B0 ;  /* 0x0000000000007941 */ /* 0x000fea0003800000 */
.L_x_125:
        /* <DEDUP_REMOVED lines=40> */
.L_x_128:
[----:B------:R-:W-:Y:S05]  /*32b0*/  BSYNC B0 ;  /* 0x0000000000007941 */ /* 0x000fea0003800000 */
.L_x_127:
        /* <DEDUP_REMOVED lines=41> */
.L_x_130:
[----:B------:R-:W-:Y:S05]  /*3550*/  BSYNC B0 ;  /* 0x0000000000007941 */ /* 0x000fea0003800000 */
.L_x_129:
        /* <DEDUP_REMOVED lines=69> */
.L_x_132:
[----:B------:R-:W-:Y:S05]  /*39b0*/  BSYNC B0 ;  /* 0x0000000000007941 */ /* 0x000fea0003800000 */
.L_x_131:
        /* <DEDUP_REMOVED lines=55> */
.L_x_137:
[----:B------:R-:W0:Y:S01]  /*3d30*/  LDGDEPBAR ;  /* 0x00000000000079af */ /* 0x000e220000000000 */
[----:B------:R-:W-:Y:S02]  /*3d40*/  USHF.L.U32 UR11, UR7, 0x6, URZ ;  /* 0x00000006070b7899 */ /* 0x000fe4000800063f */
[----:B------:R-:W-:Y:S02]  /*3d50*/  ULDC UR10, c[0x0][0x2e4] ;  /* 0x0000b900000a7ab9 */ /* 0x000fe40000000800 */
[----:B------:R-:W-:Y:S01]  /*3d60*/  UISETP.GE.AND UP0, UPT, UR11, UR19, UPT ;  /* 0x000000130b00728c */ /* 0x000fe2000bf06270 */
[----:B------:R-:W-:Y:S04]  /*3d70*/  DEPBAR.LE SB0, 0x0 ;  /* 0x000080000000791a */ /* 0x000fe80000000000 */
[----:B------:R-:W-:Y:S06]  /*3d80*/  BAR.SYNC.DEFER_BLOCKING 0x0 ;  /* 0x0000000000007b1d */ /* 0x000fec0000010000 */
[----:B-1----:R-:W-:Y:S04]  /*3d90*/  LDSM.16.M88.4 R8, [R2] ;  /* 0x000000000208783b */ /* 0x002fe80000000200 */
[----:B------:R-:W2:Y:S04]  /*3da0*/  LDSM.16.M88.4 R44, [R229+0x10000] ;  /* 0x01000000e52c783b */ /* 0x000ea80000000200 */
[----:B------:R-:W-:Y:S04]  /*3db0*/  LDSM.16.M88.4 R48, [R3] ;  /* 0x000000000330783b */ /* 0x000fe80000000200 */
[----:B------:R-:W3:Y:S04]  /*3dc0*/  LDSM.16.M88.4 R52, [R230+0x10000] ;  /* 0x01000000e634783b */ /* 0x000ee80000000200 */
[----:B------:R-:W-:Y:S04]  /*3dd0*/  LDSM.16.M88.4 R56, [R228] ;  /* 0x00000000e438783b */ /* 0x000fe80000000200 */
[----:B------:R-:W4:Y:S04]  /*3de0*/  LDSM.16.M88.4 R60, [R231+0x10000] ;  /* 0x01000000e73c783b */ /* 0x000f280000000200 */
[----:B------:R-:W-:Y:S01]  /*3df0*/  LDSM.16.M88.4 R64, [R232+0x10000] ;  /* 0x01000000e840783b */ /* 0x000fe20000000200 */
[C---:B--2---:R-:W-:Y:S08]  /*3e00*/  HMMA.16816.F32.BF16 R4, R8.reuse, R44, RZ ;  /* 0x0000002c0804723c */ /* 0x044ff000000418ff */
[----:B------:R-:W-:Y:S01]  /*3e10*/  HMMA.16816.F32.BF16 R8, R8, R46, RZ ;  /* 0x0000002e0808723c */ /* 0x000fe200000418ff */
[----:B------:R-:W2:Y:S11]  /*3e20*/  LDSM.16.M88.4 R44, [R227] ;  /* 0x00000000e32c783b */ /* 0x000eb60000000200 */
[----:B------:R-:W-:Y:S04]  /*3e30*/  @!UPT UIADD3 URZ, URZ, URZ, URZ ;  /* 0x0000003f3f3ff290 */ /* 0x000fe8000fffe03f */
        /* <DEDUP_REMOVED lines=8> */
[C---:B--2---:R-:W-:Y:S08]  /*3ec0*/  HMMA.16816.F32.BF16 R4, R44.reuse, R64, R4 ;  /* 0x000000402c04723c */ /* 0x044ff00000041804 */
[----:B------:R-:W-:Y:S01]  /*3ed0*/  HMMA.16816.F32.BF16 R8, R44, R66, R8 ;  /* 0x000000422c08723c */ /* 0x000fe20000041808 */
[----:B------:R-:W-:Y:S04]  /*3ee0*/  LDSM.16.M88.4 R44, [R228+0x2000] ;  /* 0x00200000e42c783b */ /* 0x000fe80000000200 */
[----:B------:R-:W2:Y:S11]  /*3ef0*/  LDSM.16.M88.4 R64, [R231+0x11000] ;  /* 0x01100000e740783b */ /* 0x000eb60000000200 */
[C---:B---3--:R-:W-:Y:S08]  /*3f00*/  HMMA.16816.F32.BF16 R4, R48.reuse, R52, R4 ;  /* 0x000000343004723c */ /* 0x048ff00000041804 */
[----:B------:R-:W-:Y:S01]  /*3f10*/  HMMA.16816.F32.BF16 R8, R48, R54, R8 ;  /* 0x000000363008723c */ /* 0x000fe20000041808 */
[----:B------:R-:W-:Y:S04]  /*3f20*/  LDSM.16.M88.4 R48, [R227+0x2000] ;  /* 0x00200000e330783b */ /* 0x000fe80000000200 */
[----:B------:R-:W3:Y:S11]  /*3f30*/  LDSM.16.M88.4 R52, [R232+0x11000] ;  /* 0x01100000e834783b */ /* 0x000ef60000000200 */
[C---:B----4-:R-:W-:Y:S08]  /*3f40*/  HMMA.16816.F32.BF16 R4, R56.reuse, R60, R4 ;  /* 0x0000003c3804723c */ /* 0x050ff00000041804 */
[----:B------:R-:W-:Y:S01]  /*3f50*/  HMMA.16816.F32.BF16 R8, R56, R62, R8 ;  /* 0x0000003e3808723c */ /* 0x000fe20000041808 */
[----:B------:R-:W-:Y:S06]  /*3f60*/  LDSM.16.M88.4 R60, [R229+0x12000] ;  /* 0x01200000e53c783b */ /* 0x000fec0000000200 */
[----:B------:R-:W-:Y:S05]  /*3f70*/  IADD3 R56, P0, R248, UR17, RZ ;  /* 0x00000011f8387c10 */ /* 0x000fea000ff1e0ff */
[----:B------:R-:W-:Y:S02]  /*3f80*/  IADD3.X R57, R247, UR16, RZ, P0, !PT ;  /* 0x00000010f7397c10 */ /* 0x000fe400087fe4ff */
[----:B------:R-:W-:Y:S02]  /*3f90*/  PLOP3.LUT P0, PT, PT, PT, UP0, 0x80, 0x0 ;  /* 0x000000000000781c */ /* 0x000fe40003f0f008 */
[C---:B--2---:R-:W-:Y:S01]  /*3fa0*/  HMMA.16816.F32.BF16 R4, R44.reuse, R64, R4 ;  /* 0x000000402c04723c */ /* 0x044fe20000041804 */
[----:B-----5:R2:W5:Y:S04]  /*3fb0*/  LDG.E R69, [R56.64] ;  /* 0x0000000438457981 */ /* 0x020568000c1e1900 */
[----:B------:R2:W5:Y:S03]  /*3fc0*/  LDG.E R68, [R56.64+0x20] ;  /* 0x0000200438447981 */ /* 0x000566000c1e1900 */
[----:B------:R-:W-:Y:S01]  /*3fd0*/  HMMA.16816.F32.BF16 R8, R44, R66, R8 ;  /* 0x000000422c08723c */ /* 0x000fe20000041808 */
[----:B------:R-:W-:Y:S04]  /*3fe0*/  LDSM.16.M88.4 R44, [R3+0x4000] ;  /* 0x00400000032c783b */ /* 0x000fe80000000200 */
[----:B------:R-:W-:Y:S11]  /*3ff0*/  LDSM.16.M88.4 R64, [R230+0x12000] ;  /* 0x01200000e640783b */ /* 0x000ff60000000200 */
[C---:B---3--:R-:W-:Y:S01]  /*4000*/  HMMA.16816.F32.BF16 R4, R48.reuse, R52, R4 ;  /* 0x000000343004723c */ /* 0x048fe20000041804 */
[----:B--2---:R-:W2:Y:S07]  /*4010*/  LDSM.16.M88.4 R56, [R2+0x4000] ;  /* 0x004000000238783b */ /* 0x004eae0000000200 */
[----:B------:R-:W-:Y:S01]  /*4020*/  HMMA.16816.F32.BF16 R8, R48, R54, R8 ;  /* 0x000000363008723c */ /* 0x000fe20000041808 */
[----:B------:R-:W-:Y:S04]  /*4030*/  LDSM.16.M88.4 R48, [R228+0x4000] ;  /* 0x00400000e430783b */ /* 0x000fe80000000200 */
[----:B------:R-:W3:Y:S11]  /*4040*/  LDSM.16.M88.4 R52, [R231+0x12000] ;  /* 0x01200000e734783b */ /* 0x000ef60000000200 */
[C---:B--2---:R-:W-:Y:S08]  /*4050*/  HMMA.16816.F32.BF16 R4, R56.reuse, R60, R4 ;  /* 0x0000003c3804723c */ /* 0x044ff00000041804 */
[----:B------:R-:W-:Y:S01]  /*4060*/  HMMA.16816.F32.BF16 R8, R56, R62, R8 ;  /* 0x0000003e3808723c */ /* 0x000fe20000041808 */
[----:B------:R-:W-:Y:S04]  /*4070*/  LDSM.16.M88.4 R56, [R227+0x4000] ;  /* 0x00400000e338783b */ /* 0x000fe80000000200 */
[----:B------:R-:W2:Y:S11]  /*4080*/  LDSM.16.M88.4 R60, [R232+0x12000] ;  /* 0x01200000e83c783b */ /* 0x000eb60000000200 */
[C---:B------:R-:W-:Y:S08]  /*4090*/  HMMA.16816.F32.BF16 R4, R44.reuse, R64, R4 ;  /* 0x000000402c04723c */ /* 0x040ff00000041804 */
[----:B------:R-:W-:Y:S01]  /*40a0*/  HMMA.16816.F32.BF16 R8, R44, R66, R8 ;  /* 0x000000422c08723c */ /* 0x000fe20000041808 */
[----:B------:R-:W-:Y:S04]  /*40b0*/  LDSM.16.M88.4 R44, [R2+0x6000] ;  /* 0x00600000022c783b */ /* 0x000fe80000000200 */
[----:B------:R-:W4:Y:S11]  /*40c0*/  LDSM.16.M88.4 R64, [R229+0x13000] ;  /* 0x01300000e540783b */ /* 0x000f360000000200 */
[C---:B---3--:R-:W-:Y:S08]  /*40d0*/  HMMA.16816.F32.BF16 R4, R48.reuse, R52, R4 ;  /* 0x000000343004723c */ /* 0x048ff00000041804 */
[----:B------:R-:W-:Y:S01]  /*40e0*/  HMMA.16816.F32.BF16 R8, R48, R54, R8 ;  /* 0x000000363008723c */ /* 0x000fe20000041808 */
[----:B------:R-:W-:Y:S04]  /*40f0*/  LDSM.16.M88.4 R48, [R3+0x6000] ;  /* 0x006000000330783b */ /* 0x000fe80000000200 */
[----:B------:R-:W3:Y:S11]  /*4100*/  LDSM.16.M88.4 R52, [R230+0x13000] ;  /* 0x01300000e634783b */ /* 0x000ef60000000200 */
[C---:B--2---:R-:W-:Y:S08]  /*4110*/  HMMA.16816.F32.BF16 R4, R56.reuse, R60, R4 ;  /* 0x0000003c3804723c */ /* 0x044ff00000041804 */
[----:B------:R-:W-:Y:S01]  /*4120*/  HMMA.16816.F32.BF16 R8, R56, R62, R8 ;  /* 0x0000003e3808723c */ /* 0x000fe20000041808 */
[----:B------:R-:W-:Y:S04]  /*4130*/  LDSM.16.M88.4 R56, [R228+0x6000] ;  /* 0x00600000e438783b */ /* 0x000fe80000000200 */
[----:B------:R-:W2:Y:S11]  /*4140*/  LDSM.16.M88.4 R60, [R231+0x13000] ;  /* 0x01300000e73c783b */ /* 0x000eb60000000200 */
[C---:B----4-:R-:W-:Y:S08]  /*4150*/  HMMA.16816.F32.BF16 R4, R44.reuse, R64, R4 ;  /* 0x000000402c04723c */ /* 0x050ff00000041804 */
[----:B------:R-:W-:Y:S01]  /*4160*/  HMMA.16816.F32.BF16 R8, R44, R66, R8 ;  /* 0x000000422c08723c */ /* 0x000fe20000041808 */
[----:B------:R-:W-:Y:S04]  /*4170*/  LDSM.16.M88.4 R44, [R227+0x6000] ;  /* 0x00600000e32c783b */ /* 0x000fe80000000200 */
[----:B------:R-:W4:Y:S11]  /*4180*/  LDSM.16.M88.4 R64, [R232+0x13000] ;  /* 0x01300000e840783b */ /* 0x000f360000000200 */
[C---:B---3--:R-:W-:Y:S08]  /*4190*/  HMMA.16816.F32.BF16 R4, R48.reuse, R52, R4 ;  /* 0x000000343004723c */ /* 0x048ff00000041804 */
[----:B------:R-:W-:Y:S11]  /*41a0*/  HMMA.16816.F32.BF16 R8, R48, R54, R8 ;  /* 0x000000363008723c */ /* 0x000ff60000041808 */
[----:B------:R-:W-:Y:S05]  /*41b0*/  @!UPT UIADD3 URZ, URZ, URZ, URZ ;  /* 0x0000003f3f3ff290 */ /* 0x000fea000fffe03f */
[C---:B--2---:R-:W-:Y:S08]  /*41c0*/  HMMA.16816.F32.BF16 R4, R56.reuse, R60, R4 ;  /* 0x0000003c3804723c */ /* 0x044ff00000041804 */
[----:B------:R-:W-:Y:S11]  /*41d0*/  HMMA.16816.F32.BF16 R8, R56, R62, R8 ;  /* 0x0000003e3808723c */ /* 0x000ff60000041808 */
[----:B------:R-:W-:Y:S05]  /*41e0*/  @!UPT UIADD3 URZ, URZ, URZ, URZ ;  /* 0x0000003f3f3ff290 */ /* 0x000fea000fffe03f */
[C---:B----4-:R-:W-:Y:S08]  /*41f0*/  HMMA.16816.F32.BF16 R4, R44.reuse, R64, R4 ;  /* 0x000000402c04723c */ /* 0x050ff00000041804 */
        /* <DEDUP_REMOVED lines=10> */
[----:B------:R2:W4:Y:S01]  /*42a0*/  MUFU.TANH R58, R5 ;  /* 0x00000005003a7308 */ /* 0x0005220000002400 */
[----:B------:R-:W-:Y:S09]  /*42b0*/  FMUL.FTZ R11, R11, c[0x0][0x2ec] ;  /* 0x0000bb000b0b7a20 */ /* 0x000ff20000410000 */
[----:B------:R2:W1:Y:S10]  /*42c0*/  MUFU.TANH R57, R6 ;  /* 0x0000000600397308 */ /* 0x0004740000002400 */
[----:B------:R2:W1:Y:S10]  /*42d0*/  MUFU.TANH R56, R7 ;  /* 0x0000000700387308 */ /* 0x0004740000002400 */
[----:B------:R2:W1:Y:S10]  /*42e0*/  MUFU.TANH R55, R8 ;  /* 0x0000000800377308 */ /* 0x0004740000002400 */
[----:B------:R2:W1:Y:S10]  /*42f0*/  MUFU.TANH R54, R9 ;  /* 0x0000000900367308 */ /* 0x0004740000002400 */
[----:B------:R2:W1:Y:S10]  /*4300*/  MUFU.TANH R53, R10 ;  /* 0x0000000a00357308 */ /* 0x0004740000002400 */
[----:B------:R2:W1:Y:S01]  /*4310*/  MUFU.TANH R52, R11 ;  /* 0x0000000b00347308 */ /* 0x0004620000002400 */
[----:B------:R-:W-:-:S05]  /*4320*/  @!P0 BRA `(.L_x_133) ;  /* 0x0000012000008947 */ /* 0x000fca0003800000 */
[----:B-1234-:R-:W-:Y:S01]  /*4330*/  MOV R8, R52 ;  /* 0x0000003400087202 */ /* 0x01efe20000000f00 */
[----:B------:R-:W-:Y:S01]  /*4340*/  UIADD3 UR10, -UR6, UR9, UR8 ;  /* 0x00000009060a7290 */ /* 0x000fe2000fffe108 */
[----:B------:R-:W-:Y:S01]  /*4350*/  MOV R45, R54 ;  /* 0x00000036002d7202 */ /* 0x000fe20000000f00 */
[----:B------:R-:W-:Y:S01]  /*4360*/  IMAD.U32 R4, RZ, RZ, UR20 ;  /* 0x00000014ff047e24 */ /* 0x000fe2000f8e00ff */
[----:B------:R-:W-:Y:S01]  /*4370*/  UIADD3 UR13, UR11, 0x40, URZ ;  /* 0x000000400b0d7890 */ /* 0x000fe2000fffe03f */
[----:B------:R-:W-:Y:S01]  /*4380*/  MOV R6, R56 ;  /* 0x0000003800067202 */ /* 0x000fe20000000f00 */
[----:B------:R-:W-:Y:S01]  /*4390*/  IMAD.MOV.U32 R7, RZ, RZ, R53 ;  /* 0x000000ffff077224 */ /* 0x000fe200078e0035 */
[----:B------:R-:W-:Y:S01]  /*43a0*/  UIADD3 UR10, UR10, UR12, URZ ;  /* 0x0000000c0a0a7290 */ /* 0x000fe2000fffe03f */
[----:B------:R-:W-:Y:S01]  /*43b0*/  ISETP.LT.AND P0, PT, R4, UR6, PT ;  /* 0x0000000604007c0c */ /* 0x000fe2000bf01270 */
[----:B------:R-:W-:Y:S01]  /*43c0*/  IMAD.MOV.U32 R44, RZ, RZ, R55 ;  /* 0x000000ffff2c7224 */ /* 0x000fe200078e0037 */
[----:B------:R-:W-:Y:S01]  /*43d0*/  MOV R46, R58 ;  /* 0x0000003a002e7202 */ /* 0x000fe20000000f00 */
[----:B------:R-:W-:Y:S01]  /*43e0*/  UISETP.GE.AND UP0, UPT, UR13, UR10, UPT ;  /* 0x0000000a0d00728c */ /* 0x000fe2000bf06270 */
[----:B------:R-:W-:Y:S02]  /*43f0*/  IMAD.MOV.U32 R11, RZ, RZ, R57 ;  /* 0x000000ffff0b7224 */ /* 0x000fe400078e0039 */
[----:B------:R-:W-:Y:S01]  /*4400*/  UMOV UR10, UR12 ;  /* 0x0000000c000a7c82 */ /* 0x000fe20008000000 */
[----:B------:R-:W-:Y:S02]  /*4410*/  IMAD.MOV.U32 R47, RZ, RZ, R59 ;  /* 0x000000ffff2f7224 */ /* 0x000fe400078e003b */
[----:B------:R-:W-:Y:S11]  /*4420*/  PLOP3.LUT P1, PT, PT, PT, UP0, 0x80, 0x0 ;  /* 0x000000000000781c */ /* 0x000ff60003f2f008 */
[----:B------:R-:W-:Y:S02]  /*4430*/  @!UPT UIADD3 URZ, URZ, URZ, URZ ;  /* 0x0000003f3f3ff290 */ /* 0x000fe4000fffe03f */
[----:B------:R-:W-:-:S05]  /*4440*/  @!P1 BRA P0, `(.L_x_134) ;  /* 0x000002d000009947 */ /* 0x000fca0000000000 */
.L_x_133:
[----:B--234-:R-:W2:Y:S01]  /*4450*/  LDL R5, [R1+0x8] ;  /* 0x0000080001057983 */ /* 0x01cea20000100800 */
        /* <DEDUP_REMOVED lines=20> */
[----:B------:R-:W-:Y:S02]  /*45a0*/  ISETP.GE.OR P1, PT, R4, R7, !P1 ;  /* 0x000000070400720c */ /* 0x000fe40004f26670 */
        /* <DEDUP_REMOVED lines=11> */
[----:B-1----:R-:W-:Y:S02]  /*4660*/  FSEL R44, R55, -INF , !P2 ;  /* 0xff800000372c7808 */ /* 0x002fe40005000000 */
[-C--:B------:R-:W-:Y:S02]  /*4670*/  ISETP.GE.AND P2, PT, R10, R6.reuse, PT ;  /* 0x000000060a00720c */ /* 0x080fe40003f46270 */
[----:B------:R-:W-:Y:S02]  /*4680*/  FSEL R45, R54, -INF , !P1 ;  /* 0xff800000362d7808 */ /* 0x000fe40004800000 */
[-C--:B------:R-:W-:Y:S02]  /*4690*/  ISETP.GE.AND P1, PT, R9, R6.reuse, PT ;  /* 0x000000060900720c */ /* 0x080fe40003f26270 */
        /* <DEDUP_REMOVED lines=8> */
.L_x_134:
[----:B------:R-:W2:Y:S01]  /*4720*/  LDL R70, [R1] ;  /* 0x0000000001467983 */ /* 0x000ea20000100800 */
[C---:B------:R-:W-:Y:S01]  /*4730*/  FMUL.FTZ R5, R245.reuse, 1.4426950216293334961 ;  /* 0x3fb8aa3bf5057820 */ /* 0x040fe20000410000 */
[----:B------:R-:W-:Y:S01]  /*4740*/  FSETP.NEU.FTZ.AND P0, PT, R245, -INF , PT ;  /* 0xff800000f500780b */ /* 0x000fe20003f1d000 */
[C---:B------:R-:W-:Y:S01]  /*4750*/  FMUL.FTZ R9, R246.reuse, 1.4426950216293334961 ;  /* 0x3fb8aa3bf6097820 */ /* 0x040fe20000410000 */
[----:B------:R-:W-:Y:S01]  /*4760*/  MOV R249, c[0x0][0x22c] ;  /* 0x00008b0000f97a02 */ /* 0x000fe20000000f00 */
[----:B------:R-:W-:Y:S01]  /*4770*/  UISETP.GT.AND UP2, UPT, UR7, UR18, UPT ;  /* 0x000000120700728c */ /* 0x000fe2000bf44270 */
[----:B------:R-:W-:Y:S02]  /*4780*/  FSEL R5, R5, RZ, P0 ;  /* 0x000000ff05057208 */ /* 0x000fe40000000000 */
[----:B------:R-:W-:Y:S01]  /*4790*/  FSETP.NEU.FTZ.AND P0, PT, R246, -INF , PT ;  /* 0xff800000f600780b */ /* 0x000fe20003f1d000 */
[----:B------:R-:W-:Y:S02]  /*47a0*/  IMAD R249, R249, c[0x0][0x1c0], RZ ;  /* 0x00007000f9f97a24 */ /* 0x000fe400078e02ff */
[--C-:B------:R-:W-:Y:S01]  /*47b0*/  FFMA.FTZ R4, R47, c[0x0][0x23c], -R5.reuse ;  /* 0x00008f002f047a23 */ /* 0x100fe20000010805 */
[----:B------:R-:W-:Y:S03]  /*47c0*/  PLOP3.LUT P2, PT, PT, PT, UP2, 0x80, 0x0 ;  /* 0x000000000000781c */ /* 0x000fe60003f4f028 */
[----:B------:R1:W-:Y:S02]  /*47d0*/  MUFU.EX2 R67, R4 ;  /* 0x0000000400437308 */ /* 0x0003e40000000800 */
[--C-:B-1----:R-:W-:Y:S08]  /*47e0*/  FFMA.FTZ R4, R46, c[0x0][0x23c], -R5.reuse ;  /* 0x00008f002e047a23 */ /* 0x102ff00000010805 */
[----:B------:R1:W3:Y:S02]  /*47f0*/  MUFU.EX2 R66, R4 ;  /* 0x0000000400427308 */ /* 0x0002e40000000800 */
[----:B-1----:R-:W-:Y:S05]  /*4800*/  FSEL R4, R9, RZ, P0 ;  /* 0x000000ff09047208 */ /* 0x002fea0000000000 */
[--C-:B------:R-:W-:Y:S02]  /*4810*/  FFMA.FTZ R6, R6, c[0x0][0x23c], -R4.reuse ;  /* 0x00008f0006067a23 */ /* 0x100fe40000010804 */
[--C-:B------:R-:W-:Y:S02]  /*4820*/  FFMA.FTZ R9, R11, c[0x0][0x23c], -R4.reuse ;  /* 0x00008f000b097a23 */ /* 0x100fe40000010804 */
[----:B------:R1:W-:Y:S10]  /*4830*/  MUFU.EX2 R64, R6 ;  /* 0x0000000600407308 */ /* 0x0003f40000000800 */
[----:B------:R-:W4:Y:S01]  /*4840*/  MUFU.EX2 R65, R9 ;  /* 0x0000000900417308 */ /* 0x000f220000000800 */
[--C-:B-1----:R-:W-:Y:S02]  /*4850*/  FFMA.FTZ R6, R44, c[0x0][0x23c], -R5.reuse ;  /* 0x00008f002c067a23 */ /* 0x102fe40000010805 */
[----:B------:R-:W-:Y:S07]  /*4860*/  FFMA.FTZ R5, R45, c[0x0][0x23c], -R5 ;  /* 0x00008f002d057a23 */ /* 0x000fee0000010805 */
[----:B------:R-:W-:Y:S10]  /*4870*/  MUFU.EX2 R63, R6 ;  /* 0x00000006003f7308 */ /* 0x000ff40000000800 */
[----:B------:R1:W1:Y:S02]  /*4880*/  MUFU.EX2 R62, R5 ;  /* 0x00000005003e7308 */ /* 0x0002640000000800 */
[--C-:B-1----:R-:W-:Y:S02]  /*4890*/  FFMA.FTZ R5, R7, c[0x0][0x23c], -R4.reuse ;  /* 0x00008f0007057a23 */ /* 0x102fe40000010804 */
[----:B------:R-:W-:Y:S06]  /*48a0*/  FFMA.FTZ R4, R8, c[0x0][0x23c], -R4 ;  /* 0x00008f0008047a23 */ /* 0x000fec0000010804 */
[----:B------:R1:W-:Y:S10]  /*48b0*/  MUFU.EX2 R61, R5 ;  /* 0x00000005003d7308 */ /* 0x0003f40000000800 */
[----:B------:R-:W1:Y:S01]  /*48c0*/  MUFU.EX2 R60, R4 ;  /* 0x00000004003c7308 */ /* 0x000e620000000800 */
[----:B---3--:R-:W-:Y:S02]  /*48d0*/  F2FP.BF16.PACK_AB R7, R66, R67 ;  /* 0x000000434207723e */ /* 0x008fe400000010ff */
[----:B----4-:R-:W-:Y:S03]  /*48e0*/  F2FP.BF16.PACK_AB R6, R64, R65 ;  /* 0x000000414006723e */ /* 0x010fe600000010ff */
[----:B------:R-:W-:Y:S01]  /*48f0*/  STS [R250+0x15000], R7 ;  /* 0x01500007fa007388 */ /* 0x000fe20000000800 */
[----:B-1----:R-:W-:Y:S02]  /*4900*/  F2FP.BF16.PACK_AB R5, R62, R63 ;  /* 0x0000003f3e05723e */ /* 0x002fe400000010ff */
[----:B------:R-:W-:Y:S01]  /*4910*/  F2FP.BF16.PACK_AB R4, R60, R61 ;  /* 0x0000003d3c04723e */ /* 0x000fe200000010ff */
[----:B--2---:R-:W-:Y:S04]  /*4920*/  STS [R70+0x15000], R6 ;  /* 0x0150000646007388 */ /* 0x004fe80000000800 */
[----:B------:R-:W-:Y:S04]  /*4930*/  STS [R251+0x15000], R5 ;  /* 0x01500005fb007388 */ /* 0x000fe80000000800 */
[----:B------:R-:W-:Y:S04]  /*4940*/  STS [R252+0x15000], R4 ;  /* 0x01500004fc007388 */ /* 0x000fe80000000800 */
[----:B------:R-:W1:Y:S08]  /*4950*/  LDSM.16.M88.4 R8, [R2+0x8000] ;  /* 0x008000000208783b */ /* 0x000e700000000200 */
[----:B------:R-:W2:Y:S08]  /*4960*/  LDSM.16.M88.4 R44, [R3+0x8000] ;  /* 0x00800000032c783b */ /* 0x000eb00000000200 */
        /* <DEDUP_REMOVED lines=64> */
[----:B------:R-:W-:Y:S02]  /*4d70*/  FADD.FTZ R4, -R69, R4 ;  /* 0x0000000445047221 */ /* 0x000fe40000010100 */
[----:B------:R-:W-:Y:S02]  /*4d80*/  FMUL.FTZ R44, R64, R7 ;  /* 0x00000007402c7220 */ /* 0x000fe40000410000 */
[----:B------:R-:W-:Y:S02]  /*4d90*/  FFMA.FTZ R7, -R59, R59, 1 ;  /* 0x3f8000003b077423 */ /* 0x000fe4000001013b */
[----:B------:R-:W-:Y:S02]  /*4da0*/  FADD.FTZ R5, -R69, R5 ;  /* 0x0000000545057221 */ /* 0x000fe40000010100 */
[----:B------:R-:W-:Y:S02]  /*4db0*/  FMUL.FTZ R45, R65, R6 ;  /* 0x00000006412d7220 */ /* 0x000fe40000410000 */
[----:B------:R-:W-:Y:S02]  /*4dc0*/  FFMA.FTZ R6, -R58, R58, 1 ;  /* 0x3f8000003a067423 */ /* 0x000fe4000001013a */
[----:B------:R-:W-:Y:S02]  /*4dd0*/  FADD.FTZ R11, -R68, R11 ;  /* 0x0000000b440b7221 */ /* 0x000fe40000010100 */
[----:B------:R-:W-:Y:S02]  /*4de0*/  FMUL.FTZ R47, R67, R4 ;  /* 0x00000004432f7220 */ /* 0x000fe40000410000 */
[----:B------:R-:W-:Y:S02]  /*4df0*/  FFMA.FTZ R4, -R56, R56, 1 ;  /* 0x3f80000038047423 */ /* 0x000fe40000010138 */
[----:B------:R-:W-:Y:S02]  /*4e00*/  FMUL.FTZ R7, R7, c[0x0][0x2ec] ;  /* 0x0000bb0007077a20 */ /* 0x000fe40000410000 */
[----:B------:R-:W-:Y:S02]  /*4e10*/  FADD.FTZ R10, -R68, R10 ;  /* 0x0000000a440a7221 */ /* 0x000fe40000010100 */
[----:B------:R-:W-:Y:S02]  /*4e20*/  FMUL.FTZ R46, R66, R5 ;  /* 0x00000005422e7220 */ /* 0x000fe40000410000 */
[----:B------:R-:W-:Y:S02]  /*4e30*/  FFMA.FTZ R5, -R57, R57, 1 ;  /* 0x3f80000039057423 */ /* 0x000fe40000010139 */
[----:B------:R-:W-:Y:S02]  /*4e40*/  FMUL.FTZ R6, R6, c[0x0][0x2ec] ;  /* 0x0000bb0006067a20 */ /* 0x000fe40000410000 */
[----:B------:R-:W-:Y:S02]  /*4e50*/  FADD.FTZ R8, -R69, R8 ;  /* 0x0000000845087221 */ /* 0x000fe40000010100 */
[----:B------:R-:W-:Y:S02]  /*4e60*/  FMUL.FTZ R48, R60, R11 ;  /* 0x0000000b3c307220 */ /* 0x000fe40000410000 */
        /* <DEDUP_REMOVED lines=16> */
[----:B------:R-:W-:Y:S02]  /*4f70*/  FMUL.FTZ R8, R4, c[0x0][0x2ec] ;  /* 0x0000bb0004087a20 */ /* 0x000fe40000410000 */
[----:B------:R-:W-:Y:S01]  /*4f80*/  FMUL.FTZ R4, R51, R7 ;  /* 0x0000000733047220 */ /* 0x000fe20000410000 */
[----:B------:R-:W-:Y:S01]  /*4f90*/  F2FP.BF16.PACK_AB R7, R10, R11 ;  /* 0x0000000b0a07723e */ /* 0x000fe200000010ff */
[----:B------:R-:W-:Y:S02]  /*4fa0*/  FMUL.FTZ R9, R5, c[0x0][0x2ec] ;  /* 0x0000bb0005097a20 */ /* 0x000fe40000410000 */
[----:B------:R-:W-:Y:S01]  /*4fb0*/  FMUL.FTZ R5, R50, R6 ;  /* 0x0000000632057220 */ /* 0x000fe20000410000 */
[----:B------:R-:W-:Y:S01]  /*4fc0*/  F2FP.BF16.PACK_AB R6, R44, R45 ;  /* 0x0000002d2c06723e */ /* 0x000fe200000010ff */
[----:B------:R-:W-:Y:S01]  /*4fd0*/  STS [R250+0x14000], R7 ;  /* 0x01400007fa007388 */ /* 0x000fe20000000800 */
[----:B------:R-:W-:Y:S02]  /*4fe0*/  FMUL.FTZ R9, R49, R9 ;  /* 0x0000000931097220 */ /* 0x000fe40000410000 */
[----:B------:R-:W-:Y:S01]  /*4ff0*/  FMUL.FTZ R8, R48, R8 ;  /* 0x0000000830087220 */ /* 0x000fe20000410000 */
[----:B------:R-:W-:Y:S01]  /*5000*/  F2FP.BF16.PACK_AB R5, R5, R4 ;  /* 0x000000040505723e */ /* 0x000fe200000010ff */
[----:B------:R-:W-:Y:S03]  /*5010*/  STS [R70+0x14000], R6 ;  /* 0x0140000646007388 */ /* 0x000fe60000000800 */
[----:B------:R-:W-:Y:S01]  /*5020*/  F2FP.BF16.PACK_AB R4, R8, R9 ;  /* 0x000000090804723e */ /* 0x000fe200000010ff */
[----:B------:R-:W-:Y:S04]  /*5030*/  STS [R251+0x14000], R5 ;  /* 0x01400005fb007388 */ /* 0x000fe80000000800 */
[----:B------:R-:W-:Y:S04]  /*5040*/  STS [R252+0x14000], R4 ;  /* 0x01400004fc007388 */ /* 0x000fe80000000800 */
[----:B------:R-:W-:Y:S08]  /*5050*/  BAR.SYNC.DEFER_BLOCKING 0x0 ;  /* 0x0000000000007b1d */ /* 0x000ff00000010000 */
[----:B------:R-:W-:Y:S08]  /*5060*/  LDSM.16.MT88.4 R4, [R226+0x15000] ;  /* 0x01500000e204783b */ /* 0x000ff00000004200 */
[----:B------:R-:W1:Y:S08]  /*5070*/  LDSM.16.MT88.4 R8, [R0+0x8000] ;  /* 0x008000000008783b */ /* 0x000e700000004200 */
[----:B------:R-:W2:Y:S08]  /*5080*/  LDSM.16.MT88.4 R44, [R224+0x15000] ;  /* 0x01500000e02c783b */ /* 0x000eb00000004200 */
[----:B------:R-:W3:Y:S08]  /*5090*/  LDSM.16.MT88.4 R48, [R0+0xc000] ;  /* 0x00c000000030783b */ /* 0x000ef00000004200 */
[----:B------:R-:W-:Y:S08]  /*50a0*/  LDSM.16.MT88.4 R52, [R226+0x15400] ;  /* 0x01540000e234783b */ /* 0x000ff00000004200 */
[----:B------:R-:W4:Y:S01]  /*50b0*/  LDSM.16.MT88.4 R56, [R0+0x8800] ;  /* 0x008800000038783b */ /* 0x000f220000004200 */
[-C--:B-1----:R-:W-:Y:S07]  /*50c0*/  HMMA.16816.F32.BF16 R12, R4, R8.reuse, R12 ;  /* 0x00000008040c723c */ /* 0x082fee000004180c */
[----:B------:R-:W1:Y:S01]  /*50d0*/  LDSM.16.MT88.4 R60, [R224+0x15400] ;  /* 0x01540000e03c783b */ /* 0x000e620000004200 */
[C---:B--2---:R-:W-:Y:S07]  /*50e0*/  HMMA.16816.F32.BF16 R16, R44.reuse, R8, R16 ;  /* 0x000000082c10723c */ /* 0x044fee0000041810 */
[----:B------:R-:W2:Y:S01]  /*50f0*/  LDSM.16.MT88.4 R64, [R0+0xc800] ;  /* 0x00c800000040783b */ /* 0x000ea20000004200 */
[-C--:B------:R-:W-:Y:S07]  /*5100*/  HMMA.16816.F32.BF16 R20, R44, R10.reuse, R20 ;  /* 0x0000000a2c14723c */ /* 0x080fee0000041814 */
[----:B------:R-:W-:Y:S01]  /*5110*/  LDSM.16.MT88.4 R68, [R224+0x15800] ;  /* 0x01580000e044783b */ /* 0x000fe20000004200 */
[C---:B------:R-:W-:Y:S07]  /*5120*/  HMMA.16816.F32.BF16 R24, R4.reuse, R10, R24 ;  /* 0x0000000a0418723c */ /* 0x040fee0000041818 */
[----:B------:R-:W-:Y:S01]  /*5130*/  LDSM.16.MT88.4 R8, [R226+0x15800] ;  /* 0x01580000e208783b */ /* 0x000fe20000004200 */
[-C--:B---3--:R-:W-:Y:S08]  /*5140*/  HMMA.16816.F32.BF16 R28, R4, R48.reuse, R28 ;  /* 0x00000030041c723c */ /* 0x088ff0000004181c */
[C---:B------:R-:W-:Y:S08]  /*5150*/  HMMA.16816.F32.BF16 R32, R44.reuse, R48, R32 ;  /* 0x000000302c20723c */ /* 0x040ff00000041820 */
[-C--:B------:R-:W-:Y:S01]  /*5160*/  HMMA.16816.F32.BF16 R36, R44, R50.reuse, R36 ;  /* 0x000000322c24723c */ /* 0x080fe20000041824 */
[----:B------:R-:W3:Y:S07]  /*5170*/  LDSM.16.MT88.4 R44, [R0+0x9000] ;  /* 0x00900000002c783b */ /* 0x000eee0000004200 */
[----:B------:R-:W-:Y:S01]  /*5180*/  HMMA.16816.F32.BF16 R40, R4, R50, R40 ;  /* 0x000000320428723c */ /* 0x000fe20000041828 */
[----:B------:R-:W3:Y:S07]  /*5190*/  LDSM.16.MT88.4 R4, [R0+0xd000] ;  /* 0x00d000000004783b */ /* 0x000eee0000004200 */
[-C--:B----4-:R-:W-:Y:S01]  /*51a0*/  HMMA.16816.F32.BF16 R12, R52, R56.reuse, R12 ;  /* 0x00000038340c723c */ /* 0x090fe2000004180c */
[----:B------:R-:W-:Y:S07]  /*51b0*/  LDSM.16.MT88.4 R48, [R226+0x15c00] ;  /* 0x015c0000e230783b */ /* 0x000fee0000004200 */
[C---:B-1----:R-:W-:Y:S08]  /*51c0*/  HMMA.16816.F32.BF16 R16, R60.reuse, R56, R16 ;  /* 0x000000383c10723c */ /* 0x042ff00000041810 */
[-C--:B------:R-:W-:Y:S08]  /*51d0*/  HMMA.16816.F32.BF16 R20, R60, R58.reuse, R20 ;  /* 0x0000003a3c14723c */ /* 0x080ff00000041814 */
[C---:B------:R-:W-:Y:S01]  /*51e0*/  HMMA.16816.F32.BF16 R24, R52.reuse, R58, R24 ;  /* 0x0000003a3418723c */ /* 0x040fe20000041818 */
[----:B------:R-:W1:Y:S07]  /*51f0*/  LDSM.16.MT88.4 R56, [R0+0x9800] ;  /* 0x009800000038783b */ /* 0x000e6e0000004200 */
[-C--:B--2---:R-:W-:Y:S08]  /*5200*/  HMMA.16816.F32.BF16 R28, R52, R64.reuse, R28 ;  /* 0x00000040341c723c */ /* 0x084ff0000004181c */
[C---:B------:R-:W-:Y:S08]  /*5210*/  HMMA.16816.F32.BF16 R32, R60.reuse, R64, R32 ;  /* 0x000000403c20723c */ /* 0x040ff00000041820 */
[-C--:B------:R-:W-:Y:S01]  /*5220*/  HMMA.16816.F32.BF16 R36, R60, R66.reuse, R36 ;  /* 0x000000423c24723c */ /* 0x080fe20000041824 */
[----:B------:R-:W2:Y:S07]  /*5230*/  LDSM.16.MT88.4 R60, [R224+0x15c00] ;  /* 0x015c0000e03c783b */ /* 0x000eae0000004200 */
[----:B------:R-:W-:Y:S01]  /*5240*/  HMMA.16816.F32.BF16 R40, R52, R66, R40 ;  /* 0x000000423428723c */ /* 0x000fe20000041828 */
[----:B------:R-:W4:Y:S07]  /*5250*/  LDSM.16.MT88.4 R52, [R0+0xd800] ;  /* 0x00d800000034783b */ /* 0x000f2e0000004200 */
[-C--:B---3--:R-:W-:Y:S01]  /*5260*/  HMMA.16816.F32.BF16 R12, R8, R44.reuse, R12 ;  /* 0x0000002c080c723c */ /* 0x088fe2000004180c */
[----:B------:R-:W-:Y:S07]  /*5270*/  BAR.SYNC.DEFER_BLOCKING 0x0 ;  /* 0x0000000000007b1d */ /* 0x000fee0000010000 */
[C---:B------:R-:W-:Y:S08]  /*5280*/  HMMA.16816.F32.BF16 R16, R68.reuse, R44, R16 ;  /* 0x0000002c4410723c */ /* 0x040ff00000041810 */
[-C--:B------:R-:W-:Y:S08]  /*5290*/  HMMA.16816.F32.BF16 R20, R68, R46.reuse, R20 ;  /* 0x0000002e4414723c */ /* 0x080ff00000041814 */
[C---:B------:R-:W-:Y:S08]  /*52a0*/  HMMA.16816.F32.BF16 R24, R8.reuse, R46, R24 ;  /* 0x0000002e0818723c */ /* 0x040ff00000041818 */
[-C--:B------:R-:W-:Y:S08]  /*52b0*/  HMMA.16816.F32.BF16 R28, R8, R4.reuse, R28 ;  /* 0x00000004081c723c */ /* 0x080ff0000004181c */
[C---:B------:R-:W-:Y:S07]  /*52c0*/  HMMA.16816.F32.BF16 R32, R68.reuse, R4, R32 ;  /* 0x000000044420723c */ /* 0x040fee0000041820 */
[----:B------:R-:W-:Y:S01]  /*52d0*/  LEA R4, -R249, RZ, 0x6 ;  /* 0x000000fff9047211 */ /* 0x000fe200078e31ff */
[-C--:B------:R-:W-:Y:S04]  /*52e0*/  HMMA.16816.F32.BF16 R36, R68, R6.reuse, R36 ;  /* 0x000000064424723c */ /* 0x080fe80000041824 */
[C---:B------:R-:W-:Y:S04]  /*52f0*/  LEA R238, P0, R4.reuse, R238, 0x2 ;  /* 0x000000ee04ee7211 */ /* 0x040fe800078010ff */
[----:B------:R-:W-:Y:S04]  /*5300*/  HMMA.16816.F32.BF16 R40, R8, R6, R40 ;  /* 0x000000060828723c */ /* 0x000fe80000041828 */
[----:B------:R-:W-:Y:S04]  /*5310*/  LEA.HI.X.SX32 R239, R4, R239, 0x2, P0 ;  /* 0x000000ef04ef7211 */ /* 0x000fe800000f16ff */
[-C--:B-1----:R-:W-:Y:S08]  /*5320*/  HMMA.16816.F32.BF16 R12, R48, R56.reuse, R12 ;  /* 0x00000038300c723c */ /* 0x082ff0000004180c */
[C---:B--2---:R-:W-:Y:S08]  /*5330*/  HMMA.16816.F32.BF16 R16, R60.reuse, R56, R16 ;  /* 0x000000383c10723c */ /* 0x044ff00000041810 */
        /* <DEDUP_REMOVED lines=68> */
.L_x_135:
        /* <DEDUP_REMOVED lines=376> */
.L_x_136:
        /* <DEDUP_REMOVED lines=123> */
.L_x_138:
        /* <DEDUP_REMOVED lines=16> */
.L_x_139:
        /* <DEDUP_REMOVED lines=49> */
.L_x_141:
[----:B------:R-:W-:Y:S05]  /*7ac0*/  BSYNC B0 ;  /* 0x0000000000007941 */ /* 0x000fea0003800000 */
.L_x_140:
        /* <DEDUP_REMOVED lines=27> */
.L_x_120:
[----:B------:R-:W-:Y:S05]  /*7c80*/  BSYNC B1 ;  /* 0x0000000000017941 */ /* 0x000fea0003800000 */
.L_x_110:
        /* <DEDUP_REMOVED lines=12> */
.L_x_142:
[----:B------:R-:W-:Y:S05]  /*7d50*/  EXIT ;  /* 0x000000000000794d */ /* 0x000fea0003800000 */
.L_x_144:
        /* <DEDUP_REMOVED lines=10> */
.L_x_2001:


//--------------------- .text._ZN5flash44flash_bwd_dq_dk_dv_loop_seqk_parallel_kernelI23Flash_bwd_kernel_traitsILi256ELi64ELi32ELi8ELi4ELi1ELi2ELb1ELb1EN7cutlass10bfloat16_tE19Flash_kernel_traitsILi256ELi64ELi32ELi8ES3_EELb0ELb0ELb0ELb0ELb0ELb1ELb0EEEvNS_16Flash_bwd_paramsE --------------------------
	.section	.text._ZN5flash44flash_bwd_dq_dk_dv_loop_seqk_parallel_kernelI23Flash_bwd_kernel_traitsILi256ELi64ELi32ELi8ELi4ELi1ELi2ELb1ELb1EN7cutlass10bfloat16_tE19Flash_kernel_traitsILi256ELi64ELi32ELi8ES3_EELb0ELb0ELb0ELb0ELb0ELb1ELb0EEEvNS_16Flash_bwd_paramsE,"ax",@progbits
	.sectioninfo	@"SHI_REGISTERS=255"
	.align	128
        .global         _ZN5flash44flash_bwd_dq_dk_dv_loop_seqk_parallel_kernelI23Flash_bwd_kernel_traitsILi256ELi64ELi32ELi8ELi4ELi1ELi2ELb1ELb1EN7cutlass10bfloat16_tE19Flash_kernel_traitsILi256ELi64ELi32ELi8ES3_EELb0ELb0ELb0ELb0ELb0ELb1ELb0EEEvNS_16Flash_bwd_paramsE
        .type           _ZN5flash44flash_bwd_dq_dk_dv_loop_seqk_parallel_kernelI23Flash_bwd_kernel_traitsILi256ELi64ELi32ELi8ELi4ELi1ELi2ELb1ELb1EN7cutlass10bfloat16_tE19Flash_kernel_traitsILi256ELi64ELi32ELi8ES3_EELb0ELb0ELb0ELb0ELb0ELb1ELb0EEEvNS_16Flash_bwd_paramsE,@function
        .size           _ZN5flash44flash_bwd_dq_dk_dv_loop_seqk_parallel_kernelI23Flash_bwd_kernel_traitsILi256ELi64ELi32ELi8ELi4ELi1ELi2ELb1ELb1EN7cutlass10bfloat16_tE19Flash_kernel_traitsILi256ELi64ELi32ELi8ES3_EELb0ELb0ELb0ELb0ELb0ELb1ELb0EEEvNS_16Flash_bwd_paramsE,(.L_x_2002 - _ZN5flash44flash_bwd_dq_dk_dv_loop_seqk_parallel_kernelI23Flash_bwd_kernel_traitsILi256ELi64ELi32ELi8ELi4ELi1ELi2ELb1ELb1EN7cutlass10bfloat16_tE19Flash_kernel_traitsILi256ELi64ELi32ELi8ES3_EELb0ELb0ELb0ELb0ELb0ELb1ELb0EEEvNS_16Flash_bwd_paramsE)
        .other          _ZN5flash44flash_bwd_dq_dk_dv_loop_seqk_parallel_kernelI23Flash_bwd_kernel_traitsILi256ELi64ELi32ELi8ELi4ELi1ELi2ELb1ELb1EN7cutlass10bfloat16_tE19Flash_kernel_traitsILi256ELi64ELi32ELi8ES3_EELb0ELb0ELb0ELb0ELb0ELb1ELb0EEEvNS_16Flash_bwd_paramsE,@"STO_CUDA_ENTRY STV_DEFAULT"
_ZN5flash44flash_bwd_dq_dk_dv_loop_seqk_parallel_kernelI23Flash_bwd_kernel_traitsILi256ELi64ELi32ELi8ELi4ELi1ELi2ELb1ELb1EN7cutlass10bfloat16_tE19Flash_kernel_traitsILi256ELi64ELi32ELi8ES3_EELb0ELb0ELb0ELb0ELb0ELb1ELb0EEEvNS_16Flash_bwd_paramsE:
.text._ZN5flash44flash_bwd_dq_dk_dv_loop_seqk_parallel_kernelI23Flash_bwd_kernel_traitsILi256ELi64ELi32ELi8ELi4ELi1ELi2ELb1ELb1EN7cutlass10bfloat16_tE19Flash_kernel_traitsILi256ELi64ELi32ELi8ES3_EELb0ELb0ELb0ELb0ELb0ELb1ELb0EEEvNS_16Flash_bwd_paramsE:
        /* <DEDUP_REMOVED lines=34> */
[C---:B------:R-:W-:Y:S01]  /*0220*/  LEA.HI R14, R233.reuse, R11, RZ, 0x3 ;  /* 0x0000000be90e7211 */ /* 0x040fe200078f18ff */
[----:B------:R-:W-:Y:S01]  /*0230*/  ULDC UR11, c[0x0][0x1c0] ;  /* 0x00007000000b7ab9 */ /* 0x000fe20000000800 */
[----:B------:R-:W-:Y:S01]  /*0240*/  SHF.R.S32.HI R5, RZ, 0x4, R10 ;  /* 0x00000004ff057819 */ /* 0x000fe2000001140a */
[----:B---3--:R-:W-:Y:S01]  /*0250*/  UIMAD UR45, UR36, UR44, URZ ;  /* 0x0000002c242d72a4 */ /* 0x008fe2000f8e023f */
[----:B------:R-:W-:Y:S01]  /*0260*/  LOP3.LUT R3, R14, 0xfffffff8, RZ, 0xc0, !PT ;  /* 0xfffffff80e037812 */ /* 0x000fe200078ec0ff */
[----:B------:R-:W-:Y:S01]  /*0270*/  UIMAD UR44, UR44, UR12, URZ ;  /* 0x0000000c2c2c72a4 */ /* 0x000fe2000f8e023f */
[----:B------:R-:W-:Y:S01]  /*0280*/  LEA.HI R0, R10, R5, RZ, 0x1 ;  /* 0x000000050a007211 */ /* 0x000fe200078f08ff */
[----:B------:R-:W-:Y:S01]  /*0290*/  UIMAD UR53, UR8, UR6, UR53 ;  /* 0x00000006083572a4 */ /* 0x000fe2000f8e0235 */
[----:B------:R-:W-:Y:S01]  /*02a0*/  LEA.HI R12, R233, R11, RZ, 0x2 ;  /* 0x0000000be90c7211 */ /* 0x000fe200078f10ff */
[----:B------:R-:W-:Y:S01]  /*02b0*/  IMAD.IADD R3, R11, 0x1, -R3 ;  /* 0x000000010b037824 */ /* 0x000fe200078e0a03 */
[----:B------:R-:W-:Y:S01]  /*02c0*/  SHF.R.S32.HI R2, RZ, 0x3, R14 ;  /* 0x00000003ff027819 */ /* 0x000fe2000001140e */
[----:B------:R-:W-:Y:S01]  /*02d0*/  UIMAD UR50, UR7, UR29, URZ ;  /* 0x0000001d073272a4 */ /* 0x000fe2000f8e023f */
[----:B------:R-:W-:Y:S01]  /*02e0*/  LOP3.LUT R0, R0, 0xfffffffe, RZ, 0xc0, !PT ;  /* 0xfffffffe00007812 */ /* 0x000fe200078ec0ff */
[----:B------:R-:W-:Y:S01]  /*02f0*/  IMAD.SHL.U32 R16, R3, 0x8, RZ ;  /* 0x0000000803107824 */ /* 0x000fe200078e00ff */
[--C-:B------:R-:W-:Y:S01]  /*0300*/  SHF.R.S32.HI R7, RZ, 0x2, R12.reuse ;  /* 0x00000002ff077819 */ /* 0x100fe2000001140c */
[----:B------:R-:W-:Y:S01]  /*0310*/  IMAD.SHL.U32 R2, R2, 0x40, RZ ;  /* 0x0000004002027824 */ /* 0x000fe200078e00ff */
[----:B------:R-:W-:Y:S01]  /*0320*/  SHF.R.S32.HI R4, RZ, 0x1f, R12 ;  /* 0x0000001fff047819 */ /* 0x000fe2000001140c */
[----:B------:R-:W-:Y:S01]  /*0330*/  IMAD.IADD R9, R5, 0x1, -R0 ;  /* 0x0000000105097824 */ /* 0x000fe200078e0a00 */
[C---:B------:R-:W-:Y:S01]  /*0340*/  LOP3.LUT P4, RZ, R3.reuse, 0x2, RZ, 0xc0, !PT ;  /* 0x0000000203ff7812 */ /* 0x040fe2000788c0ff */
[----:B------:R-:W-:Y:S01]  /*0350*/  IMAD.SHL.U32 R0, R3, 0x40, RZ ;  /* 0x0000004003007824 */ /* 0x000fe200078e00ff */
[----:B------:R-:W-:Y:S01]  /*0360*/  LEA.HI R4, R4, R7, RZ, 0x3 ;  /* 0x0000000704047211 */ /* 0x000fe200078f18ff */
[----:B------:R1:W-:Y:S01]  /*0370*/  STL [R1+0x8], R16 ;  /* 0x0000081001007387 */ /* 0x0003e20000100800 */
[----:B------:R-:W-:Y:S01]  /*0380*/  LOP3.LUT R2, R2, 0x1c0, RZ, 0xc0, !PT ;  /* 0x000001c002027812 */ /* 0x000fe200078ec0ff */
[----:B------:R-:W-:Y:S01]  /*0390*/  UIMAD UR6, UR29, UR11, UR36 ;  /* 0x0000000b1d0672a4 */ /* 0x000fe2000f8e0224 */
[----:B------:R-:W-:Y:S01]  /*03a0*/  LOP3.LUT R0, R0, 0x1c0, RZ, 0xc0, !PT ;  /* 0x000001c000007812 */ /* 0x000fe200078ec0ff */
[----:B------:R-:W-:Y:S01]  /*03b0*/  @!UP2 UIMAD UR7, UR29, UR13, UR36 ;  /* 0x0000000d1d07a2a4 */ /* 0x000fe2000f8e0224 */
[----:B------:R-:W-:Y:S01]  /*03c0*/  LOP3.LUT R5, R4, 0xfffffff8, RZ, 0xc0, !PT ;  /* 0xfffffff804057812 */ /* 0x000fe200078ec0ff */
[----:B------:R-:W-:Y:S01]  /*03d0*/  USHF.L.U32 UR39, UR44, 0x6, URZ ;  /* 0x000000062c277899 */ /* 0x000fe2000800063f */
[----:B------:R-:W-:Y:S01]  /*03e0*/  SHF.R.U32.HI R6, RZ, 0x3, R2 ;  /* 0x00000003ff067819 */ /* 0x000fe20000011602 */
[----:B------:R-:W-:Y:S01]  /*03f0*/  ULDC UR47, c[0x0][0x214] ;  /* 0x00008500002f7ab9 */ /* 0x000fe20000000800 */
[----:B------:R-:W-:Y:S01]  /*0400*/  LOP3.LUT R4, R2, 0x38, R16, 0xf8, !PT ;  /* 0x0000003802047812 */ /* 0x000fe200078ef810 */
[----:B------:R-:W-:Y:S01]  /*0410*/  IMAD.IADD R7, R7, 0x1, -R5 ;  /* 0x0000000107077824 */ /* 0x000fe200078e0a05 */
[----:B------:R-:W-:Y:S01]  /*0420*/  LOP3.LUT R2, R0, 0x8, R14, 0xf8, !PT ;  /* 0x0000000800027812 */ /* 0x000fe200078ef80e */
[----:B------:R-:W-:Y:S01]  /*0430*/  ULDC UR54, c[0x0][0x1c8] ;  /* 0x0000720000367ab9 */ /* 0x000fe20000000800 */
[----:B------:R-:W-:Y:S01]  /*0440*/  SHF.R.U32.HI R0, RZ, 0x3, R0 ;  /* 0x00000003ff007819 */ /* 0x000fe20000011600 */
[----:B------:R-:W-:Y:S01]  /*0450*/  ULDC.U8 UR10, c[0x0][0x3d0] ;  /* 0x0000f400000a7ab9 */ /* 0x000fe20000000000 */
[----:B------:R-:W-:Y:S01]  /*0460*/  LOP3.LUT R6, R4, R6, RZ, 0x3c, !PT ;  /* 0x0000000604067212 */ /* 0x000fe200078e3cff */
[----:B------:R-:W-:Y:S01]  /*0470*/  ULDC UR48, c[0x0][0x224] ;  /* 0x0000890000307ab9 */ /* 0x000fe20000000800 */
[----:B------:R-:W-:Y:S01]  /*0480*/  LOP3.LUT R4, R2, R0, RZ, 0x3c, !PT ;  /* 0x0000000002047212 */ /* 0x000fe200078e3cff */
[----:B------:R-:W-:Y:S01]  /*0490*/  @UP2 UIMAD UR52, UR29, UR47, URZ ;  /* 0x0000002f1d3422a4 */ /* 0x000fe2000f8e023f */
[----:B------:R-:W-:Y:S01]  /*04a0*/  LOP3.LUT R0, R7, 0x1, RZ, 0xc0, !PT ;  /* 0x0000000107007812 */ /* 0x000fe200078ec0ff */
[----:B------:R-:W-:Y:S01]  /*04b0*/  ULDC.64 UR4, c[0x0][0x118] ;  /* 0x0000460000047ab9 */ /* 0x000fe20000000a00 */
[-C--:B------:R-:W-:Y:S01]  /*04c0*/  LEA.HI R2, R233, R11.reuse, RZ, 0x7 ;  /* 0x0000000be9027211 */ /* 0x080fe200078f38ff */
[----:B------:R-:W-:Y:S01]  /*04d0*/  UMOV UR61, 0x4 ;  /* 0x00000004003d7882 */ /* 0x000fe20000000000 */
[----:B------:R-:W-:Y:S01]  /*04e0*/  ISETP.NE.U32.AND P1, PT, R0, 0x1, PT ;  /* 0x000000010000780c */ /* 0x000fe20003f25070 */
[----:B------:R-:W-:Y:S01]  /*04f0*/  IMAD.SHL.U32 R0, R9, 0x100, RZ ;  /* 0x0000010009007824 */ /* 0x000fe200078e00ff */
[C---:B------:R-:W-:Y:S01]  /*0500*/  LOP3.LUT P3, RZ, R3.reuse, 0x4, RZ, 0xc0, !PT ;  /* 0x0000000403ff7812 */ /* 0x040fe2000786c0ff */
[----:B------:R-:W-:Y:S01]  /*0510*/  IMAD.SHL.U32 R3, R3, 0x20, RZ ;  /* 0x0000002003037824 */ /* 0x000fe200078e00ff */
[----:B------:R-:W-:Y:S01]  /*0520*/  SHF.R.S32.HI R8, RZ, 0x7, R2 ;  /* 0x00000007ff087819 */ /* 0x000fe20000011402 */
[----:B------:R-:W-:Y:S01]  /*0530*/  ULOP3.LUT UR54, UR36, UR54, URZ, 0x3c, !UPT ;  /* 0x0000003624367292 */ /* 0x000fe2000f8e3c3f */
[----:B------:R-:W-:Y:S01]  /*0540*/  LOP3.LUT R2, R0, 0x100, RZ, 0xc0, !PT ;  /* 0x0000010000027812 */ /* 0x000fe200078ec0ff */
[----:B------:R-:W-:Y:S01]  /*0550*/  USHF.R.S32.HI UR59, URZ, 0x1f, UR36 ;  /* 0x0000001f3f3b7899 */ /* 0x000fe20008011424 */
[----:B------:R-:W-:Y:S01]  /*0560*/  LOP3.LUT P2, RZ, R7, 0x2, RZ, 0xc0, !PT ;  /* 0x0000000207ff7812 */ /* 0x000fe2000784c0ff */
[----:B------:R-:W-:Y:S01]  /*0570*/  IMAD R0, R8, 0x2, R9 ;  /* 0x0000000208007824 */ /* 0x000fe200078e0209 */
[----:B------:R-:W-:Y:S01]  /*0580*/  LOP3.LUT R226, R2, 0xe0, R3, 0xf8, !PT ;  /* 0x000000e002e27812 */ /* 0x000fe200078ef803 */
[----:B------:R-:W-:Y:S01]  /*0590*/  UISETP.NE.AND UP3, UPT, UR10, URZ, UPT ;  /* 0x0000003f0a00728c */ /* 0x000fe2000bf65270 */
[CC--:B------:R-:W-:Y:S01]  /*05a0*/  LEA.HI R3, R233.reuse, R11.reuse, RZ, 0x6 ;  /* 0x0000000be9037211 */ /* 0x0c0fe200078f30ff */
[----:B------:R-:W-:Y:S01]  /*05b0*/  IMAD.U32 R0, R0, 0x200, R4 ;  /* 0x0000020000007824 */ /* 0x000fe200078e0004 */
[----:B------:R-:W-:Y:S01]  /*05c0*/  LEA.HI R233, R233, R11, RZ, 0x5 ;  /* 0x0000000be9e97211 */ /* 0x000fe200078f28ff */
[----:B------:R-:W-:Y:S01]  /*05d0*/  USHF.R.S32.HI UR58, URZ, 0x1f, UR29 ;  /* 0x0000001f3f3a7899 */ /* 0x000fe2000801141d */
[----:B------:R-:W-:Y:S01]  /*05e0*/  SHF.R.S32.HI R3, RZ, 0x6, R3 ;  /* 0x00000006ff037819 */ /* 0x000fe20000011403 */
[----:B------:R-:W-:Y:S01]  /*05f0*/  IMAD.SHL.U32 R229, R0, 0x2, RZ ;  /* 0x0000000200e57824 */ /* 0x000fe200078e00ff */
[----:B------:R-:W-:Y:S01]  /*0600*/  LOP3.LUT R5, R233, 0xffffffe0, RZ, 0xc0, !PT ;  /* 0xffffffe0e9057812 */ /* 0x000fe200078ec0ff */
[----:B------:R-:W-:Y:S01]  /*0610*/  USHF.R.S32.HI UR57, URZ, 0x1f, UR36 ;  /* 0x0000001f3f397899 */ /* 0x000fe20008011424 */
[----:B------:R-:W-:Y:S01]  /*0620*/  LOP3.LUT R4, R12, 0x7ffffffc, RZ, 0xc0, !PT ;  /* 0x7ffffffc0c047812 */ /* 0x000fe200078ec0ff */
[C---:B------:R-:W-:Y:S01]  /*0630*/  IMAD R237, R3.reuse, 0x200, R6 ;  /* 0x0000020003ed7824 */ /* 0x040fe200078e0206 */
[----:B------:R-:W-:Y:S01]  /*0640*/  LOP3.LUT R2, R10, 0xfffffff0, RZ, 0xc0, !PT ;  /* 0xfffffff00a027812 */ /* 0x000fe200078ec0ff */
[----:B------:R-:W-:Y:S01]  /*0650*/  IMAD.SHL.U32 R6, R3, 0x8, RZ ;  /* 0x0000000803067824 */ /* 0x000fe200078e00ff */
[----:B-1----:R-:W-:Y:S01]  /*0660*/  SHF.R.S32.HI R16, RZ, 0x5, R233 ;  /* 0x00000005ff107819 */ /* 0x002fe200000114e9 */
[----:B------:R-:W-:Y:S01]  /*0670*/  IMAD.SHL.U32 R3, R9, 0x20, RZ ;  /* 0x0000002009037824 */ /* 0x000fe200078e00ff */
[----:B------:R-:W-:Y:S01]  /*0680*/  SEL R232, R227, 0xffffffc0, !P3 ;  /* 0xffffffc0e3e87807 */ /* 0x000fe20005800000 */
[----:B------:R-:W-:Y:S01]  /*0690*/  IMAD.IADD R15, R11, 0x1, -R5 ;  /* 0x000000010b0f7824 */ /* 0x000fe200078e0a05 */
[----:B------:R-:W-:Y:S01]  /*06a0*/  SEL R250, R250, 0x240, !P1 ;  /* 0x00000240fafa7807 */ /* 0x000fe20004800000 */
[----:B------:R-:W-:Y:S01]  /*06b0*/  IMAD.SHL.U32 R5, R7, 0x20, RZ ;  /* 0x0000002007057824 */ /* 0x000fe200078e00ff */
[----:B------:R-:W-:Y:S01]  /*06c0*/  IADD3 R236, R232, 0x14000, R229 ;  /* 0x00014000e8ec7810 */ /* 0x000fe20007ffe0e5 */
[----:B------:R-:W-:Y:S01]  /*06d0*/  IMAD.IADD R12, R11, 0x1, -R4 ;  /* 0x000000010b0c7824 */ /* 0x000fe200078e0a04 */
[----:B------:R-:W-:Y:S01]  /*06e0*/  LOP3.LUT R4, R3, 0x20, RZ, 0xc0, !PT ;  /* 0x0000002003047812 */ /* 0x000fe200078ec0ff */
[----:B------:R-:W-:Y:S01]  /*06f0*/  IMAD.IADD R2, R11, 0x1, -R2 ;  /* 0x000000010b027824 */ /* 0x000fe200078e0a02 */
[----:B------:R-:W-:Y:S01]  /*0700*/  LOP3.LUT R5, R5, 0xe0, RZ, 0xc0, !PT ;  /* 0x000000e005057812 */ /* 0x000fe200078ec0ff */
[----:B------:R-:W-:Y:S01]  /*0710*/  IMAD.SHL.U32 R11, R11, 0x2, RZ ;  /* 0x000000020b0b7824 */ /* 0x000fe200078e00ff */
[----:B------:R-:W-:Y:S01]  /*0720*/  LOP3.LUT R13, R4, 0x18, R6, 0xf8, !PT ;  /* 0x00000018040d7812 */ /* 0x000fe200078ef806 */
[----:B------:R-:W-:Y:S01]  /*0730*/  IMAD.SHL.U32 R3, R8, 0x10, RZ ;  /* 0x0000001008037824 */ /* 0x000fe200078e00ff */
[----:B------:R-:W-:Y:S01]  /*0740*/  STL [R1+0x14], R15 ;  /* 0x0000140f01007387 */ /* 0x000fe20000100800 */
[C---:B------:R-:W-:Y:S01]  /*0750*/  LOP3.LUT P0, RZ, R2.reuse, 0x4, RZ, 0xc0, !PT ;  /* 0x0000000402ff7812 */ /* 0x040fe2000780c0ff */
[----:B------:R-:W-:Y:S01]  /*0760*/  IMAD.IADD R231, R229, 0x1, R232 ;  /* 0x00000001e5e77824 */ /* 0x000fe200078e02e8 */
[----:B------:R-:W-:Y:S01]  /*0770*/  USHF.R.S32.HI UR56, URZ, 0x1f, UR29 ;  /* 0x0000001f3f387899 */ /* 0x000fe2000801141d */
[----:B------:R-:W-:Y:S01]  /*0780*/  LOP3.LUT R4, R3, 0x6, R11, 0xf8, !PT ;  /* 0x0000000603047812 */ /* 0x000fe200078ef80b */
[----:B------:R-:W-:Y:S01]  /*0790*/  IMAD.SHL.U32 R237, R237, 0x2, RZ ;  /* 0x00000002eded7824 */ /* 0x000fe200078e00ff */
[----:B------:R-:W-:Y:S01]  /*07a0*/  LOP3.LUT R8, R5, 0x10, R3, 0xf8, !PT ;  /* 0x0000001005087812 */ /* 0x000fe200078ef803 */
[----:B------:R-:W-:Y:S01]  /*07b0*/  IMAD.SHL.U32 R5, R2, 0x20, RZ ;  /* 0x0000002002057824 */ /* 0x000fe200078e00ff */
[----:B------:R-:W-:Y:S01]  /*07c0*/  SHF.R.S32.HI R3, RZ, 0x1f, R2 ;  /* 0x0000001fff037819 */ /* 0x000fe20000011402 */
[----:B------:R1:W-:Y:S01]  /*07d0*/  STL [R1], R4 ;  /* 0x0000000401007387 */ /* 0x0003e20000100800 */
[----:B------:R-:W-:-:S02]  /*07e0*/  USHF.R.S32.HI UR55, URZ, 0x1f, UR36 ;  /* 0x0000001f3f377899 */ /* 0x000fc40008011424 */
[----:B------:R-:W-:Y:S01]  /*07f0*/  LEA.HI R225, R3, R2, RZ, 0x3 ;  /* 0x0000000203e17211 */ /* 0x000fe200078f18ff */
[----:B------:R-:W-:Y:S01]  /*0800*/  IMAD.SHL.U32 R3, R9, 0x8, RZ ;  /* 0x0000000809037824 */ /* 0x000fe200078e00ff */
[----:B------:R-:W-:Y:S02]  /*0810*/  UIMAD.WIDE.U32 UR40, UR34, UR42, URZ ;  /* 0x0000002a222872a5 */ /* 0x000fe4000f8e003f */
[----:B------:R-:W-:Y:S02]  /*0820*/  UIMAD UR49, UR35, UR42, URZ ;  /* 0x0000002a233172a4 */ /* 0x000fe4000f8e023f */
[----:B------:R-:W-:Y:S01]  /*0830*/  LOP3.LUT R10, R3, 0x8, RZ, 0xc0, !PT ;  /* 0x00000008030a7812 */ /* 0x000fe200078ec0ff */
[----:B------:R-:W-:Y:S02]  /*0840*/  USHF.R.S32.HI UR51, URZ, 0x1f, UR45 ;  /* 0x0000001f3f337899 */ /* 0x000fe4000801142d */
[----:B------:R-:W-:Y:S01]  /*0850*/  UIMAD UR48, UR6, UR48, URZ ;  /* 0x00000030063072a4 */ /* 0x000fe2000f8e023f */
[----:B------:R-:W-:Y:S01]  /*0860*/  LOP3.LUT R3, R10, 0x1e0, R5, 0xf8, !PT ;  /* 0x000001e00a037812 */ /* 0x000fe200078ef805 */
[----:B------:R-:W-:Y:S01]  /*0870*/  IMAD.U32 R5, RZ, RZ, UR14 ;  /* 0x0000000eff057e24 */ /* 0x000fe2000f8e00ff */
[----:B------:R-:W-:-:S02]  /*0880*/  @!UP2 UIMAD UR47, UR7, UR47, URZ ;  /* 0x0000002f072fa2a4 */ /* 0x000fc4000f8e023f */
[----:B------:R-:W-:Y:S01]  /*0890*/  USHF.R.S32.HI UR46, URZ, 0x1f, UR39 ;  /* 0x0000001f3f2e7899 */ /* 0x000fe20008011427 */
[C---:B-1----:R-:W-:Y:S01]  /*08a0*/  LOP3.LUT R4, R225.reuse, 0xfffffff8, RZ, 0xc0, !PT ;  /* 0xfffffff8e1047812 */ /* 0x042fe200078ec0ff */
[----:B------:R-:W-:-:S04]  /*08b0*/  IMAD.SHL.U32 R225, R225, 0x40, RZ ;  /* 0x00000040e1e17824 */ /* 0x000fc800078e00ff */
[C---:B------:R-:W-:Y:S01]  /*08c0*/  IMAD.IADD R6, R2.reuse, 0x1, -R4 ;  /* 0x0000000102067824 */ /* 0x040fe200078e0a04 */
[----:B------:R-:W-:Y:S01]  /*08d0*/  LOP3.LUT R225, R225, 0xfffffe00, RZ, 0xc0, !PT ;  /* 0xfffffe00e1e17812 */ /* 0x000fe200078ec0ff */
[----:B------:R-:W-:Y:S02]  /*08e0*/  IMAD.SHL.U32 R4, R2, 0x4, RZ ;  /* 0x0000000402047824 */ /* 0x000fe400078e00ff */
[----:B------:R-:W-:Y:S01]  /*08f0*/  IMAD.SHL.U32 R2, R7, 0x40, RZ ;  /* 0x0000004007027824 */ /* 0x000fe200078e00ff */
[----:B------:R-:W-:Y:S02]  /*0900*/  LOP3.LUT P6, RZ, R6, 0x2, RZ, 0xc0, !PT ;  /* 0x0000000206ff7812 */ /* 0x000fe400078cc0ff */
[----:B------:R-:W-:Y:S01]  /*0910*/  LOP3.LUT R11, R3, 0x38, R4, 0x78, !PT ;  /* 0x00000038030b7812 */ /* 0x000fe200078e7804 */
[----:B------:R-:W-:Y:S01]  /*0920*/  IMAD.SHL.U32 R3, R16, 0x8, RZ ;  /* 0x0000000810037824 */ /* 0x000fe200078e00ff */
[----:B------:R-:W-:Y:S01]  /*0930*/  LOP3.LUT R2, R2, 0x1c0, RZ, 0xc0, !PT ;  /* 0x000001c002027812 */ /* 0x000fe200078ec0ff */
[----:B------:R-:W-:Y:S01]  /*0940*/  IMAD.SHL.U32 R4, R7, 0x4, RZ ;  /* 0x0000000407047824 */ /* 0x000fe200078e00ff */
[----:B------:R-:W-:-:S02]  /*0950*/  LOP3.LUT P5, RZ, R6, 0x4, RZ, 0xc0, !PT ;  /* 0x0000000406ff7812 */ /* 0x000fc400078ac0ff */
[----:B------:R-:W-:Y:S02]  /*0960*/  LOP3.LUT R7, R3, 0x38, RZ, 0xc0, !PT ;  /* 0x0000003803077812 */ /* 0x000fe400078ec0ff */
[----:B------:R-:W-:Y:S02]  /*0970*/  SHF.R.U32.HI R3, RZ, 0x3, R2 ;  /* 0x00000003ff037819 */ /* 0x000fe40000011602 */
[----:B------:R-:W-:Y:S02]  /*0980*/  LOP3.LUT R8, R8, 0x18, R4, 0x78, !PT ;  /* 0x0000001808087812 */ /* 0x000fe400078e7804 */
[----:B------:R-:W-:Y:S02]  /*0990*/  LOP3.LUT R4, R3, R2, R7, 0x1e, !PT ;  /* 0x0000000203047212 */ /* 0x000fe400078e1e07 */
[----:B------:R-:W-:Y:S02]  /*09a0*/  LOP3.LUT R2, R226, 0x8, R14, 0xf8, !PT ;  /* 0x00000008e2027812 */ /* 0x000fe400078ef80e */
[----:B------:R-:W-:-:S02]  /*09b0*/  SHF.R.U32.HI R226, RZ, 0x3, R226 ;  /* 0x00000003ffe27819 */ /* 0x000fc400000116e2 */
[----:B------:R-:W-:Y:S02]  /*09c0*/  SHF.R.S32.HI R3, RZ, 0x1f, R233 ;  /* 0x0000001fff037819 */ /* 0x000fe400000114e9 */
[----:B------:R-:W-:Y:S02]  /*09d0*/  LOP3.LUT R226, R2, 0x38, R226, 0x78, !PT ;  /* 0x0000003802e27812 */ /* 0x000fe400078e78e2 */
[-C--:B------:R-:W-:Y:S02]  /*09e0*/  LEA.HI R2, R3, R16.reuse, RZ, 0x2 ;  /* 0x0000001003027211 */ /* 0x080fe400078f10ff */
[----:B------:R-:W-:Y:S02]  /*09f0*/  LEA.HI R233, R233, R16, RZ, 0x1 ;  /* 0x00000010e9e97211 */ /* 0x000fe400078f08ff */
[----:B------:R-:W-:Y:S01]  /*0a00*/  LOP3.LUT R3, R2, 0xfffffffc, RZ, 0xc0, !PT ;  /* 0xfffffffc02037812 */ /* 0x000fe200078ec0ff */
[----:B------:R-:W-:Y:S01]  /*0a10*/  IMAD.SHL.U32 R2, R12, 0x2, RZ ;  /* 0x000000020c027824 */ /* 0x000fe200078e00ff */
[----:B------:R-:W-:-:S02]  /*0a20*/  LOP3.LUT R233, R233, 0x3ffffe, RZ, 0xc0, !PT ;  /* 0x003ffffee9e97812 */ /* 0x000fc400078ec0ff */
[----:B------:R-:W-:Y:S01]  /*0a30*/  SEL R227, R227, 0xffffffc0, !P5 ;  /* 0xffffffc0e3e37807 */ /* 0x000fe20006800000 */
[----:B------:R-:W-:Y:S02]  /*0a40*/  IMAD.IADD R5, R16, 0x1, -R3 ;  /* 0x0000000110057824 */ /* 0x000fe400078e0a03 */
[----:B------:R-:W-:Y:S01]  /*0a50*/  IMAD.IADD R252, R2, 0x1, R4 ;  /* 0x0000000102fc7824 */ /* 0x000fe200078e0204 */
[----:B------:R-:W-:Y:S01]  /*0a60*/  SHF.R.S32.HI R4, RZ, 0x1f, R15 ;  /* 0x0000001fff047819 */ /* 0x000fe2000001140f */
[----:B------:R-:W-:Y:S02]  /*0a70*/  IMAD R3, R5, 0x200, R2 ;  /* 0x0000020005037824 */ /* 0x000fe400078e0202 */
[----:B------:R-:W-:Y:S01]  /*0a80*/  IMAD.SHL.U32 R2, R6, 0x40, RZ ;  /* 0x0000004006027824 */ /* 0x000fe200078e00ff */
[----:B------:R-:W-:Y:S01]  /*0a90*/  LEA.HI R4, R4, R15, RZ, 0x2 ;  /* 0x0000000f04047211 */ /* 0x000fe200078f10ff */
[----:B------:R-:W-:Y:S01]  /*0aa0*/  IMAD.IADD R248, R3, 0x1, R8 ;  /* 0x0000000103f87824 */ /* 0x000fe200078e0208 */
[----:B------:R-:W-:Y:S01]  /*0ab0*/  LEA R252, R252, 0x10000, 0x1 ;  /* 0x00010000fcfc7811 */ /* 0x000fe200078e08ff */
[----:B------:R-:W-:Y:S01]  /*0ac0*/  IMAD.IADD R233, R16, 0x1, -R233 ;  /* 0x0000000110e97824 */ /* 0x000fe200078e0ae9 */
[----:B------:R-:W-:Y:S01]  /*0ad0*/  SHF.R.S32.HI R6, RZ, 0x2, R4 ;  /* 0x00000002ff067819 */ /* 0x000fe20000011404 */
[----:B------:R-:W-:Y:S01]  /*0ae0*/  IMAD R4, R9, 0x1000, R225 ;  /* 0x0000100009047824 */ /* 0x000fe200078e02e1 */
[----:B------:R-:W-:Y:S01]  /*0af0*/  LOP3.LUT R2, R2, 0x1c0, RZ, 0xc0, !PT ;  /* 0x000001c002027812 */ /* 0x000fe200078ec0ff */
[----:B------:R-:W-:-:S02]  /*0b00*/  IMAD R233, R233, 0x200, R11 ;  /* 0x00000200e9e97824 */ /* 0x000fc400078e020b */
[----:B------:R-:W-:Y:S01]  /*0b10*/  IMAD R6, R5, 0x10, R6 ;  /* 0x0000001005067824 */ /* 0x000fe200078e0206 */
[----:B------:R-:W-:Y:S01]  /*0b20*/  SHF.R.U32.HI R3, RZ, 0x3, R2 ;  /* 0x00000003ff037819 */ /* 0x000fe20000011602 */
[----:B------:R-:W-:Y:S01]  /*0b30*/  IMAD.SHL.U32 R248, R248, 0x2, RZ ;  /* 0x00000002f8f87824 */ /* 0x000fe200078e00ff */
[----:B------:R-:W-:Y:S02]  /*0b40*/  LEA R233, R233, 0x14000, 0x1 ;  /* 0x00014000e9e97811 */ /* 0x000fe400078e08ff */
[CC--:B------:R-:W-:Y:S01]  /*0b50*/  LOP3.LUT R7, R3.reuse, R2.reuse, R7, 0x1e, !PT ;  /* 0x0000000203077212 */ /* 0x0c0fe200078e1e07 */
[----:B------:R1:W-:Y:S01]  /*0b60*/  STL [R1+0x10], R6 ;  /* 0x0000100601007387 */ /* 0x0003e20000100800 */
[C---:B------:R-:W-:Y:S01]  /*0b70*/  LOP3.LUT R8, R3.reuse, R2, R10, 0x1e, !PT ;  /* 0x0000000203087212 */ /* 0x040fe200078e1e0a */
[C---:B------:R-:W-:Y:S01]  /*0b80*/  IMAD.IADD R251, R248.reuse, 0x1, R250 ;  /* 0x00000001f8fb7824 */ /* 0x040fe200078e02fa */
[----:B------:R-:W-:Y:S01]  /*0b90*/  LOP3.LUT R3, R3, R13, R2, 0x1e, !PT ;  /* 0x0000000d03037212 */ /* 0x000fe200078e1e02 */
[----:B------:R-:W-:Y:S01]  /*0ba0*/  IMAD R2, R5, 0x400, R225 ;  /* 0x0000040005027824 */ /* 0x000fe200078e02e1 */
[----:B------:R-:W-:Y:S01]  /*0bb0*/  IADD3 R249, R248, 0x10, RZ ;  /* 0x00000010f8f97810 */ /* 0x000fe20007ffe0ff */
[----:B------:R-:W-:Y:S01]  /*0bc0*/  IMAD.IADD R4, R4, 0x1, R7 ;  /* 0x0000000104047824 */ /* 0x000fe200078e0207 */
[----:B------:R-:W-:Y:S01]  /*0bd0*/  LOP3.LUT R225, R3, R225, RZ, 0xfc, !PT ;  /* 0x000000e103e17212 */ /* 0x000fe200078efcff */
[----:B------:R-:W-:Y:S01]  /*0be0*/  IMAD.MOV.U32 R3, RZ, RZ, 0x20 ;  /* 0x00000020ff037424 */ /* 0x000fe200078e00ff */
[----:B------:R-:W-:Y:S01]  /*0bf0*/  IADD3 R234, R233, 0x20, RZ ;  /* 0x00000020e9ea7810 */ /* 0x000fe20007ffe0ff */
[----:B------:R-:W-:Y:S01]  /*0c00*/  IMAD.IADD R2, R2, 0x1, R8 ;  /* 0x0000000102027824 */ /* 0x000fe200078e0208 */
[----:B------:R-:W-:-:S02]  /*0c10*/  @P2 IADD3 R249, R248, -0x10, RZ ;  /* 0xfffffff0f8f92810 */ /* 0x000fc40007ffe0ff */
[C---:B------:R-:W-:Y:S01]  /*0c20*/  SEL R0, R3.reuse, 0xffffffe0, !P4 ;  /* 0xffffffe003007807 */ /* 0x040fe20006000000 */
[----:B------:R-:W-:Y:S01]  /*0c30*/  IMAD.SHL.U32 R2, R2, 0x2, RZ ;  /* 0x0000000202027824 */ /* 0x000fe200078e00ff */
[C---:B------:R-:W-:Y:S01]  /*0c40*/  SEL R224, R3.reuse, 0xffffffe0, !P3 ;  /* 0xffffffe003e07807 */ /* 0x040fe20005800000 */
[----:B------:R-:W-:Y:S01]  /*0c50*/  IMAD.IADD R250, R250, 0x1, R249 ;  /* 0x00000001fafa7824 */ /* 0x000fe200078e02f9 */
[----:B------:R-:W-:Y:S01]  /*0c60*/  SEL R3, R3, 0xffffffe0, !P6 ;  /* 0xffffffe003037807 */ /* 0x000fe20007000000 */
[----:B------:R-:W-:Y:S01]  /*0c70*/  IMAD.IADD R230, R229, 0x1, R0 ;  /* 0x00000001e5e67824 */ /* 0x000fe200078e0200 */
[----:B------:R-:W-:Y:S01]  /*0c80*/  @P0 IADD3 R234, R233, -0x20, RZ ;  /* 0xffffffe0e9ea0810 */ /* 0x000fe20007ffe0ff */
[----:B------:R-:W-:Y:S01]  /*0c90*/  IMAD.IADD R236, R0, 0x1, R236 ;  /* 0x0000000100ec7824 */ /* 0x000fe200078e02ec */
[----:B------:R-:W-:Y:S01]  /*0ca0*/  LEA R225, R225, 0x10000, 0x1 ;  /* 0x00010000e1e17811 */ /* 0x000fe200078e08ff */
[----:B------:R-:W-:Y:S01]  /*0cb0*/  IMAD.IADD R3, R2, 0x1, R3 ;  /* 0x0000000102037824 */ /* 0x000fe200078e0203 */
[----:B------:R-:W-:Y:S01]  /*0cc0*/  IADD3 R235, R234, 0x800, RZ ;  /* 0x00000800eaeb7810 */ /* 0x000fe20007ffe0ff */
[----:B------:R-:W-:-:S02]  /*0cd0*/  IMAD R224, R226, 0x2, R224 ;  /* 0x00000002e2e07824 */ /* 0x000fc400078e02e0 */
[--C-:B------:R-:W-:Y:S02]  /*0ce0*/  IMAD.IADD R228, R2, 0x1, R227.reuse ;  /* 0x0000000102e47824 */ /* 0x100fe400078e02e3 */
[----:B------:R-:W-:Y:S02]  /*0cf0*/  IMAD.IADD R232, R232, 0x1, R230 ;  /* 0x00000001e8e87824 */ /* 0x000fe400078e02e6 */
[----:B------:R-:W-:Y:S02]  /*0d00*/  IMAD.SHL.U32 R226, R226, 0x2, RZ ;  /* 0x00000002e2e27824 */ /* 0x000fe400078e00ff */
[----:B------:R-:W-:Y:S02]  /*0d10*/  IMAD.IADD R227, R3, 0x1, R227 ;  /* 0x0000000103e37824 */ /* 0x000fe400078e02e3 */
[----:B-1--4-:R-:W-:Y:S02]  /*0d20*/  IMAD.SHL.U32 R0, R4, 0x2, RZ ;  /* 0x0000000204007824 */ /* 0x012fe400078e00ff */
.L_x_161:
[----:B------:R-:W-:Y:S02]  /*0d30*/  ULDC.64 UR6, c[0x0][0x240] ;  /* 0x0000900000067ab9 */ /* 0x000fe40000000a00 */
[----:B------:R-:W-:-:S02]  /*0d40*/  UISETP.NE.U32.AND UP6, UPT, URZ, UR6, UPT ;  /* 0x000000063f00728c */ /* 0x000fc4000bfc5070 */
[----:B------:R-:W-:Y:S02]  /*0d50*/  USHF.L.U32 UR13, UR29, 0x2, URZ ;  /* 0x000000021d0d7899 */ /* 0x000fe4000800063f */
[----:B------:R-:W-:Y:S02]  /*0d60*/  USHF.R.S32.HI UR38, URZ, 0x1f, UR29 ;  /* 0x0000001f3f267899 */ /* 0x000fe4000801141d */
[----:B------:R-:W-:Y:S02]  /*0d70*/  UISETP.NE.AND.EX UP6, UPT, URZ, UR7, UPT, UP6 ;  /* 0x000000073f00728c */ /* 0x000fe4000bfc5360 */
[----:B------:R-:W-:Y:S02]  /*0d80*/  ULDC.64 UR10, c[0x0][0x250] ;  /* 0x00009400000a7ab9 */ /* 0x000fe40000000a00 */
[----:B------:R-:W-:Y:S02]  /*0d90*/  UISETP.NE.U32.AND UP4, UPT, URZ, UR10, UPT ;  /* 0x0000000a3f00728c */ /* 0x000fe4000bf85070 */
[----:B------:R-:W-:Y:S01]  /*0da0*/  USHF.L.U64.HI UR12, UR29, 0x2, UR38 ;  /* 0x000000021d0c7899 */ /* 0x000fe20008010226 */
[----:B------:R-:W-:Y:S01]  /*0db0*/  PLOP3.LUT P2, PT, PT, PT, UP6, 0x80, 0x0 ;  /* 0x000000000000781c */ /* 0x000fe20003f4f068 */
[----:B------:R-:W-:-:S02]  /*0dc0*/  UIADD3 UR6, UP0, UR13, UR6, URZ ;  /* 0x000000060d067290 */ /* 0x000fc4000ff1e03f */
[----:B------:R-:W-:Y:S02]  /*0dd0*/  UISETP.NE.AND.EX UP4, UPT, URZ, UR11, UPT, UP4 ;  /* 0x0000000b3f00728c */ /* 0x000fe4000bf85340 */
[----:B------:R-:W-:Y:S02]  /*0de0*/  UIADD3.X UR7, UR12, UR7, URZ, UP0, !UPT ;  /* 0x000000070c077290 */ /* 0x000fe400087fe43f */
[----:B-1----:R-:W-:Y:S01]  /*0df0*/  IMAD.U32 R4, RZ, RZ, UR6 ;  /* 0x00000006ff047e24 */ /* 0x002fe2000f8e00ff */
[----:B------:R-:W-:Y:S01]  /*0e00*/  ULDC.U8 UR14, c[0x0][0x312] ;  /* 0x0000c480000e7ab9 */ /* 0x000fe20000000000 */
[----:B------:R-:W-:Y:S01]  /*0e10*/  PLOP3.LUT P0, PT, PT, PT, UP4, 0x80, 0x0 ;  /* 0x000000000000781c */ /* 0x000fe20003f0f048 */
[----:B------:R-:W-:Y:S01]  /*0e20*/  ULDC.64 UR8, c[0x0][0x248] ;  /* 0x0000920000087ab9 */ /* 0x000fe20000000a00 */
[----:B------:R-:W-:Y:S01]  /*0e30*/  IMAD.U32 R5, RZ, RZ, UR7 ;  /* 0x00000007ff057e24 */ /* 0x000fe2000f8e00ff */
[----:B------:R-:W-:Y:S02]  /*0e40*/  UISETP.NE.AND UP5, UPT, UR14, URZ, UPT ;  /* 0x0000003f0e00728c */ /* 0x000fe4000bfa5270 */
[----:B------:R-:W-:-:S02]  /*0e50*/  @UP4 UIADD3 UR6, UP0, UR13, UR10, URZ ;  /* 0x0000000a0d064290 */ /* 0x000fc4000ff1e03f */
[----:B--2---:R1:W2:Y:S01]  /*0e60*/  @P2 LDG.E R9, [R4.64] ;  /* 0x0000000404092981 */ /* 0x0042a2000c1e1900 */
[----:B------:R-:W-:Y:S02]  /*0e70*/  UISETP.EQ.U32.AND UP1, UPT, URZ, UR8, UPT ;  /* 0x000000083f00728c */ /* 0x000fe4000bf22070 */
[----:B------:R-:W-:Y:S01]  /*0e80*/  @UP4 UIADD3.X UR7, UR12, UR11, URZ, UP0, !UPT ;  /* 0x0000000b0c074290 */ /* 0x000fe200087fe43f */
[----:B------:R1:W3:Y:S01]  /*0e90*/  @P2 LDG.E R8, [R4.64+0x4] ;  /* 0x0000040404082981 */ /* 0x0002e2000c1e1900 */
[----:B------:R-:W-:Y:S01]  /*0ea0*/  MOV R6, UR6 ;  /* 0x0000000600067c02 */ /* 0x000fe20008000f00 */
[----:B------:R-:W-:-:S03]  /*0eb0*/  UISETP.EQ.OR.EX UP1, UPT, URZ, UR9, !UP5, UP1 ;  /* 0x000000093f00728c */ /* 0x000fc6000ef22710 */
[----:B------:R-:W-:Y:S01]  /*0ec0*/  IMAD.U32 R7, RZ, RZ, UR7 ;  /* 0x00000007ff077e24 */ /* 0x000fe2000f8e00ff */
[----:B------:R-:W-:-:S04]  /*0ed0*/  UIADD3 UR8, UP0, UR13, UR8, URZ ;  /* 0x000000080d087290 */ /* 0x000fc8000ff1e03f */
[----:B-----5:R4:W5:Y:S01]  /*0ee0*/  @P0 LDG.E R6, [R6.64] ;  /* 0x0000000406060981 */ /* 0x020962000c1e1900 */
[----:B------:R-:W-:Y:S01]  /*0ef0*/  PLOP3.LUT P1, PT, PT, PT, UP1, 0x80, 0x0 ;  /* 0x000000000000781c */ /* 0x000fe20003f2f018 */
[----:B------:R-:W-:Y:S01]  /*0f00*/  UIADD3.X UR9, UR12, UR9, URZ, UP0, !UPT ;  /* 0x000000090c097290 */ /* 0x000fe200087fe43f */
[----:B-1----:R-:W-:-:S05]  /*0f10*/  IMAD.U32 R4, RZ, RZ, UR8 ;  /* 0x00000008ff047e24 */ /* 0x002fca000f8e00ff */
[----:B------:R-:W-:-:S06]  /*0f20*/  MOV R5, UR9 ;  /* 0x0000000900057c02 */ /* 0x000fcc0008000f00 */
[----:B----4-:R-:W4:Y:S01]  /*0f30*/  @!P1 LDG.E R7, [R4.64] ;  /* 0x0000000404079981 */ /* 0x010f22000c1e1900 */
[----:B------:R-:W-:Y:S02]  /*0f40*/  UMOV UR17, 0xffffffff ;  /* 0xffffffff00117882 */ /* 0x000fe40000000000 */
[----:B------:R-:W-:Y:S02]  /*0f50*/  UMOV UR16, URZ ;  /* 0x0000003f00107c82 */ /* 0x000fe40008000000 */
[----:B------:R-:W-:Y:S02]  /*0f60*/  UMOV UR23, 0xffffffff ;  /* 0xffffffff00177882 */ /* 0x000fe40000000000 */
[----:B------:R-:W-:Y:S01]  /*0f70*/  ULDC UR8, c[0x0][0x218] ;  /* 0x0000860000087ab9 */ /* 0x000fe20000000800 */
[----:B--2---:R-:W1:Y:S08]  /*0f80*/  @P2 R2UR UR17, R9 ;  /* 0x00000000091123c2 */ /* 0x004e7000000e0000 */
[----:B---3--:R-:W1:Y:S08]  /*0f90*/  @P2 R2UR UR6, R8 ;  /* 0x00000000080623c2 */ /* 0x008e7000000e0000 */
[----:B-----5:R2:W3:Y:S01]  /*0fa0*/  @P0 R2UR UR16, R6 ;  /* 0x00000000061003c2 */ /* 0x0204e200000e0000 */
[----:B------:R-:W-:-:S04]  /*0fb0*/  ISETP.NE.U32.AND P0, PT, RZ, c[0x0][0x248], PT ;  /* 0x00009200ff007a0c */ /* 0x000fc80003f05070 */
[----:B------:R-:W-:Y:S01]  /*0fc0*/  ISETP.NE.AND.EX P0, PT, RZ, c[0x0][0x24c], PT, P0 ;  /* 0x00009300ff007a0c */ /* 0x000fe20003f05300 */
[----:B-1----:R-:W-:Y:S02]  /*0fd0*/  @UP6 UIADD3 UR26, UR6, -UR17, URZ ;  /* 0x80000011061a6290 */ /* 0x002fe4000fffe03f */
[----:B----4-:R2:W1:Y:S05]  /*0fe0*/  @!P1 R2UR UR23, R7 ;  /* 0x00000000071793c2 */ /* 0x01046a00000e0000 */
[----:B------:R-:W-:-:S05]  /*0ff0*/  @!UP6 ULDC UR26, c[0x0][0x214] ;  /* 0x00008500001aeab9 */ /* 0x000fca0000000800 */
        /* <DEDUP_REMOVED lines=8> */
.L_x_145:
        /* <DEDUP_REMOVED lines=58> */
.L_x_147:
        /* <DEDUP_REMOVED lines=18> */
.L_x_148:
[----:B------:R-:W-:Y:S01]  /*1540*/  IABS R8, c[0x0][0x1c8] ;  /* 0x0000720000087a13 */ /* 0x000fe20000000000 */
[----:B------:R-:W-:Y:S01]  /*1550*/  ULDC.64 UR8, c[0x0][0x370] ;  /* 0x0000dc0000087ab9 */ /* 0x000fe20000000a00 */
[----:B--2---:R-:W-:Y:S01]  /*1560*/  IABS R7, UR36 ;  /* 0x0000002400077c13 */ /* 0x004fe20008000000 */
[----:B------:R-:W-:Y:S01]  /*1570*/  @UP1 UIMAD.WIDE.U32 UR6, UR17, UR8, URZ ;  /* 0x00000008110612a5 */ /* 0x000fe2000f8e003f */
[----:B------:R-:W1:Y:S01]  /*1580*/  I2F.RP R4, R8 ;  /* 0x0000000800047306 */ /* 0x000e620000209400 */
[----:B------:R-:W-:Y:S01]  /*1590*/  ULDC UR10, c[0x0][0x224] ;  /* 0x00008900000a7ab9 */ /* 0x000fe20000000800 */
[----:B------:R-:W-:Y:S01]  /*15a0*/  ISETP.NE.AND P2, PT, RZ, c[0x0][0x1c8], PT ;  /* 0x00007200ff007a0c */ /* 0x000fe20003f45270 */
        /* <DEDUP_REMOVED lines=49> */
[----:B------:R-:W-:Y:S02]  /*18c0*/  ISETP.LE.AND P1, PT, RZ, UR54, PT ;  /* 0x00000036ff007c0c */ /* 0x000fe4000bf23270 */
[----:B------:R-:W-:-:S13]  /*18d0*/  ISETP.GE.U32.AND P0, PT, R5, R8, PT ;  /* 0x000000080500720c */ /* 0x000fda0003f06070 */
[----:B------:R-:W-:Y:S02]  /*18e0*/  @P0 IADD3 R4, R4, 0x1, RZ ;  /* 0x0000000104040810 */ /* 0x000fe40007ffe0ff */
[----:B------:R-:W-:-:S03]  /*18f0*/  PLOP3.LUT P0, PT, PT, PT, UP2, 0x80, 0x0 ;  /* 0x000000000000781c */ /* 0x000fc60003f0f028 */
[----:B------:R-:W-:Y:S01]  /*1900*/  @!P1 IMAD.MOV R4, RZ, RZ, -R4 ;  /* 0x000000ffff049224 */ /* 0x000fe200078e0a04 */
[----:B------:R-:W-:-:S04]  /*1910*/  @!P2 LOP3.LUT R4, RZ, c[0x0][0x1c8], RZ, 0x33, !PT ;  /* 0x00007200ff04aa12 */ /* 0x000fc800078e33ff */
[----:B------:R-:W-:-:S05]  /*1920*/  SHF.R.S32.HI R13, RZ, 0x1f, R4 ;  /* 0x0000001fff0d7819 */ /* 0x000fca0000011404 */
[----:B------:R-:W-:Y:S05]  /*1930*/  @!P0 BRA `(.L_x_149) ;  /* 0x0000005000008947 */ /* 0x000fea0003800000 */
[----:B------:R-:W-:Y:S02]  /*1940*/  ULDC UR8, c[0x0][0x224] ;  /* 0x0000890000087ab9 */ /* 0x000fe40000000800 */
[----:B------:R-:W-:-:S04]  /*1950*/  @!UP1 UIMAD UR17, UR29, UR8, URZ ;  /* 0x000000081d1192a4 */ /* 0x000fc8000f8e023f */
[----:B------:R-:W-:-:S04]  /*1960*/  ULEA UR8, UR29, UR17, 0x7 ;  /* 0x000000111d087291 */ /* 0x000fc8000f8e383f */
[----:B------:R-:W-:Y:S01]  /*1970*/  UIMAD UR8, UR53, UR36, UR8 ;  /* 0x00000024350872a4 */ /* 0x000fe2000f8e0208 */
[----:B------:R-:W-:Y:S05]  /*1980*/  BRA `(.L_x_150) ;  /* 0x0000001000007947 */ /* 0x000fea0003800000 */
.L_x_149:
[----:B------:R-:W-:Y:S02]  /*1990*/  UMOV UR8, UR48 ;  /* 0x0000003000087c82 */ /* 0x000fe40008000000 */
.L_x_150:
[----:B------:R-:W2:Y:S04]  /*19a0*/  LDL.64 R6, [R1+0x8] ;  /* 0x0000080001067983 */ /* 0x000ea80000100a00 */
[----:B------:R1:W2:Y:S01]  /*19b0*/  LDL.64 R14, [R1+0x8] ;  /* 0x00000800010e7983 */ /* 0x0002a20000100a00 */
[----:B------:R-:W-:-:S03]  /*19c0*/  UIADD3 UR6, UP5, UP4, UR6, UR39, UR45 ;  /* 0x0000002706067290 */ /* 0x000fc6000fcbe02d */
[----:B------:R-:W3:Y:S01]  /*19d0*/  LDL R16, [R1+0x14] ;  /* 0x0000140001107983 */ /* 0x000ee20000100800 */
[----:B------:R-:W-:-:S03]  /*19e0*/  UIADD3 UR11, UP1, UP0, UR11, UR6, UR19 ;  /* 0x000000060b0b7290 */ /* 0x000fc6000f83e013 */
[----:B------:R-:W4:Y:S01]  /*19f0*/  S2R R20, SR_TID.X ;  /* 0x0000000000147919 */ /* 0x000f220000002100 */
[----:B------:R-:W-:-:S03]  /*1a00*/  ULDC.64 UR6, c[0x0][0x1a8] ;  /* 0x00006a0000067ab9 */ /* 0x000fc60000000a00 */
[----:B------:R-:W5:Y:S04]  /*1a10*/  S2R R21, SR_TID.X ;  /* 0x0000000000157919 */ /* 0x000f680000002100 */
[----:B------:R-:W1:Y:S01]  /*1a20*/  S2R R10, SR_TID.X ;  /* 0x00000000000a7919 */ /* 0x000e620000002100 */
[----:B----4-:R-:W-:-:S04]  /*1a30*/  SHF.R.S32.HI R20, RZ, 0x1f, R20 ;  /* 0x0000001fff147819 */ /* 0x010fc80000011414 */
[----:B-----5:R-:W-:-:S04]  /*1a40*/  LEA.HI R20, R20, R21, RZ, 0x3 ;  /* 0x0000001514147211 */ /* 0x020fc800078f18ff */
[----:B------:R-:W-:-:S04]  /*1a50*/  SHF.R.S32.HI R20, RZ, 0x3, R20 ;  /* 0x00000003ff147819 */ /* 0x000fc80000011414 */
[----:B------:R-:W-:Y:S02]  /*1a60*/  SHF.R.S32.HI R12, RZ, 0x1f, R20 ;  /* 0x0000001fff0c7819 */ /* 0x000fe40000011414 */
[----:B------:R-:W-:Y:S01]  /*1a70*/  IADD3 R5, P1, R20, UR12, RZ ;  /* 0x0000000c14057c10 */ /* 0x000fe2000ff3e0ff */
[----:B------:R-:W4:Y:S01]  /*1a80*/  S2R R11, SR_TID.X ;  /* 0x00000000000b7919 */ /* 0x000f220000002100 */
[----:B------:R-:W-:-:S04]  /*1a90*/  UIMAD UR6, UR59, UR6, URZ ;  /* 0x000000063b0672a4 */ /* 0x000fc8000f8e023f */
[----:B------:R-:W-:-:S03]  /*1aa0*/  UIMAD UR9, UR36, UR7, UR6 ;  /* 0x00000007240972a4 */ /* 0x000fc6000f8e0206 */
[----:B------:R-:W-:Y:S02]  /*1ab0*/  ULDC.64 UR6, c[0x0][0x370] ;  /* 0x0000dc0000067ab9 */ /* 0x000fe40000000a00 */
[----:B------:R-:W-:Y:S01]  /*1ac0*/  UIMAD UR6, UR25, UR6, URZ ;  /* 0x00000006190672a4 */ /* 0x000fe2000f8e023f */
[----:B-1----:R-:W-:-:S03]  /*1ad0*/  SHF.R.S32.HI R10, RZ, 0x1f, R10 ;  /* 0x0000001fff0a7819 */ /* 0x002fc6000001140a */
[----:B------:R-:W-:Y:S01]  /*1ae0*/  UIMAD UR6, UR12, UR7, UR6 ;  /* 0x000000070c0672a4 */ /* 0x000fe2000f8e0206 */
[----:B----4-:R-:W-:-:S04]  /*1af0*/  LEA.HI R10, R10, R11, RZ, 0x5 ;  /* 0x0000000b0a0a7211 */ /* 0x010fc800078f28ff */
[----:B------:R-:W-:Y:S01]  /*1b00*/  SHF.R.S32.HI R10, RZ, 0x5, R10 ;  /* 0x00000005ff0a7819 */ /* 0x000fe2000001140a */
[----:B------:R-:W-:-:S04]  /*1b10*/  IMAD R11, R12, c[0x0][0x370], RZ ;  /* 0x0000dc000c0b7a24 */ /* 0x000fc800078e02ff */
[----:B------:R-:W-:Y:S01]  /*1b20*/  IMAD R11, R20, c[0x0][0x374], R11 ;  /* 0x0000dd00140b7a24 */ /* 0x000fe200078e020b */
[----:B------:R-:W-:Y:S01]  /*1b30*/  BSSY B0, `(.L_x_146) ;  /* 0x0000473000007945 */ /* 0x000fe20003800000 */
[----:B--2---:R-:W-:Y:S01]  /*1b40*/  IMAD.MOV.U32 R14, RZ, RZ, R6 ;  /* 0x000000ffff0e7224 */ /* 0x004fe200078e0006 */
[----:B------:R-:W-:-:S04]  /*1b50*/  IADD3.X R7, R12, UR25, RZ, P1, !PT ;  /* 0x000000190c077c10 */ /* 0x000fc80008ffe4ff */
[----:B------:R-:W-:Y:S01]  /*1b60*/  SHF.R.S32.HI R15, RZ, 0x1f, R14 ;  /* 0x0000001fff0f7819 */ /* 0x000fe2000001140e */
[----:B------:R-:W-:-:S04]  /*1b70*/  IMAD R7, R7, c[0x0][0x190], RZ ;  /* 0x0000640007077a24 */ /* 0x000fc800078e02ff */
[----:B------:R-:W-:Y:S01]  /*1b80*/  IMAD.WIDE.U32 R8, R5, c[0x0][0x190], R14 ;  /* 0x0000640005087a25 */ /* 0x000fe200078e000e */
[----:B------:R-:W-:-:S03]  /*1b90*/  IADD3 R6, P0, R14, UR14, RZ ;  /* 0x0000000e0e067c10 */ /* 0x000fc6000ff1e0ff */
[----:B------:R-:W-:Y:S01]  /*1ba0*/  IMAD R5, R5, c[0x0][0x194], R7 ;  /* 0x0000650005057a24 */ /* 0x000fe200078e0207 */
[----:B------:R-:W-:Y:S02]  /*1bb0*/  IADD3 R8, P1, R8, UR37, RZ ;  /* 0x0000002508087c10 */ /* 0x000fe4000ff3e0ff */
[----:B------:R-:W-:Y:S02]  /*1bc0*/  IADD3.X R7, R15, UR22, RZ, P0, !PT ;  /* 0x000000160f077c10 */ /* 0x000fe400087fe4ff */
[----:B------:R-:W-:Y:S01]  /*1bd0*/  IADD3.X R9, R9, UR31, R5, P1, !PT ;  /* 0x0000001f09097c10 */ /* 0x000fe20008ffe405 */
[----:B------:R-:W-:-:S04]  /*1be0*/  IMAD.U32 R5, RZ, RZ, UR12 ;  /* 0x0000000cff057e24 */ /* 0x000fc8000f8e00ff */
[----:B------:R-:W-:-:S05]  /*1bf0*/  IMAD.WIDE.U32 R6, R5, c[0x0][0x370], R6 ;  /* 0x0000dc0005067a25 */ /* 0x000fca00078e0006 */
[----:B------:R-:W-:Y:S01]  /*1c00*/  IADD3 R7, R7, UR6, RZ ;  /* 0x0000000607077c10 */ /* 0x000fe2000fffe0ff */
[----:B------:R-:W-:Y:S02]  /*1c10*/  ULDC.64 UR6, c[0x0][0x378] ;  /* 0x0000de0000067ab9 */ /* 0x000fe40000000a00 */
[----:B------:R-:W-:Y:S01]  /*1c20*/  UIMAD UR6, UR59, UR6, URZ ;  /* 0x000000063b0672a4 */ /* 0x000fe2000f8e023f */
[----:B------:R-:W-:-:S03]  /*1c30*/  IMAD.U32 R5, RZ, RZ, UR36 ;  /* 0x00000024ff057e24 */ /* 0x000fc6000f8e00ff */
[----:B------:R-:W-:Y:S01]  /*1c40*/  UIMAD UR6, UR36, UR7, UR6 ;  /* 0x00000007240672a4 */ /* 0x000fe2000f8e0206 */
[----:B---3--:R-:W-:Y:S01]  /*1c50*/  IMAD R10, R10, UR44, R16 ;  /* 0x0000002c0a0a7c24 */ /* 0x008fe2000f8e0210 */
[----:B------:R-:W-:Y:S01]  /*1c60*/  UIADD3.X UR7, UR15, UR46, UR51, UP5, UP4 ;  /* 0x0000002e0f077290 */ /* 0x000fe2000afe8433 */
[----:B------:R-:W-:-:S03]  /*1c70*/  IMAD.WIDE.U32 R6, R5, c[0x0][0x378], R6 ;  /* 0x0000de0005067a25 */ /* 0x000fc600078e0006 */
[----:B------:R-:W-:Y:S01]  /*1c80*/  UIADD3.X UR7, UR21, UR7, UR20, UP1, UP0 ;  /* 0x0000000715077290 */ /* 0x000fe20008fe0414 */
[----:B------:R-:W-:Y:S01]  /*1c90*/  IMAD.WIDE.U32 R8, R5, c[0x0][0x1a8], R8 ;  /* 0x00006a0005087a25 */ /* 0x000fe200078e0008 */
[C---:B------:R-:W-:Y:S01]  /*1ca0*/  IADD3 R5, P0, R10.reuse, UR11, RZ ;  /* 0x0000000b0a057c10 */ /* 0x040fe2000ff1e0ff */
[----:B------:R-:W-:Y:S01]  /*1cb0*/  UISETP.GE.AND UP0, UPT, UR26, 0x1, UPT ;  /* 0x000000011a00788c */ /* 0x000fe2000bf06270 */
[----:B------:R1:W-:Y:S02]  /*1cc0*/  STL [R1+0xc], R15 ;  /* 0x00000c0f01007387 */ /* 0x0003e40000100800 */
[----:B------:R-:W-:Y:S02]  /*1cd0*/  LEA.HI.X.SX32 R10, R10, UR7, 0x1, P0 ;  /* 0x000000070a0a7c11 */ /* 0x000fe400080f0eff */
[----:B------:R-:W-:Y:S02]  /*1ce0*/  LEA R238, P0, R5, c[0x0][0x350], 0x2 ;  /* 0x0000d40005ee7a11 */ /* 0x000fe400078010ff */
[----:B------:R-:W-:-:S02]  /*1cf0*/  IADD3 R7, R7, UR6, RZ ;  /* 0x0000000607077c10 */ /* 0x000fc4000fffe0ff */
[----:B------:R-:W-:Y:S02]  /*1d00*/  LEA.HI.X R239, R5, c[0x0][0x354], R10, 0x2, P0 ;  /* 0x0000d50005ef7a11 */ /* 0x000fe400000f140a */
[----:B------:R-:W-:Y:S01]  /*1d10*/  PLOP3.LUT P0, PT, PT, PT, UP0, 0x80, 0x0 ;  /* 0x000000000000781c */ /* 0x000fe20003f0f008 */
[----:B------:R-:W-:Y:S01]  /*1d20*/  UIADD3 UR6, UR12, UR10, URZ ;  /* 0x0000000a0c067290 */ /* 0x000fe2000fffe03f */
[----:B------:R-:W-:Y:S01]  /*1d30*/  IMAD.WIDE.U32 R6, R20, c[0x0][0x370], R6 ;  /* 0x0000dc0014067a25 */ /* 0x000fe200078e0006 */
[----:B------:R-:W-:Y:S02]  /*1d40*/  ULDC.64 UR20, c[0x0][0x200] ;  /* 0x0000800000147ab9 */ /* 0x000fe40000000a00 */
[----:B------:R-:W-:Y:S01]  /*1d50*/  UIADD3 UR14, UR12, UR8, URZ ;  /* 0x000000080c0e7290 */ /* 0x000fe2000fffe03f */
[----:B------:R-:W-:Y:S01]  /*1d60*/  IMAD.IADD R5, R7, 0x1, R11 ;  /* 0x0000000107057824 */ /* 0x000fe200078e020b */
[----:B------:R-:W-:Y:S01]  /*1d70*/  UIMAD.WIDE UR10, UR6, UR61, UR20 ;  /* 0x0000003d060a72a5 */ /* 0x000fe2000f8e0214 */
[----:B------:R-:W-:-:S02]  /*1d80*/  IADD3 R9, R9, UR9, RZ ;  /* 0x0000000909097c10 */ /* 0x000fc4000fffe0ff */
[----:B------:R-:W-:Y:S01]  /*1d90*/  ULDC.64 UR20, c[0x0][0x3c8] ;  /* 0x0000f20000147ab9 */ /* 0x000fe20000000a00 */
[----:B------:R-:W-:Y:S01]  /*1da0*/  LEA R240, P2, R8, c[0x0][0x160], 0x1 ;  /* 0x0000580008f07a11 */ /* 0x000fe200078408ff */
[----:B------:R-:W-:Y:S01]  /*1db0*/  ULEA.HI.SX32 UR8, UR32, 0xffffffff, 0x1a ;  /* 0xffffffff20087891 */ /* 0x000fe2000f8fd23f */
[----:B------:R-:W-:Y:S01]  /*1dc0*/  LEA R242, P1, R6, c[0x0][0x330], 0x1 ;  /* 0x0000cc0006f27a11 */ /* 0x000fe200078208ff */
[----:B------:R-:W-:Y:S01]  /*1dd0*/  UIMAD.WIDE UR14, UR14, UR61, UR20 ;  /* 0x0000003d0e0e72a5 */ /* 0x000fe2000f8e0214 */
[----:B------:R-:W-:Y:S02]  /*1de0*/  LEA.HI.X R241, R8, c[0x0][0x164], R9, 0x1, P2 ;  /* 0x0000590008f17a11 */ /* 0x000fe400010f0c09 */
[----:B------:R-:W-:Y:S01]  /*1df0*/  LEA.HI.X R243, R6, c[0x0][0x334], R5, 0x1, P1 ;  /* 0x0000cd0006f37a11 */ /* 0x000fe200008f0c05 */
[----:B------:R-:W-:Y:S05]  /*1e00*/  @!P0 BRA `(.L_x_151) ;  /* 0x00003f0000008947 */ /* 0x000fea0003800000 */
[----:B-1----:R-:W2:Y:S01]  /*1e10*/  LDL R19, [R1+0x10] ;  /* 0x0000100001137983 */ /* 0x002ea20000100800 */
[----:B------:R-:W-:Y:S01]  /*1e20*/  UIMAD UR6, UR18, -0x20, UR13 ;  /* 0xffffffe0120678a4 */ /* 0x000fe2000f8e020d */
[----:B------:R-:W-:Y:S01]  /*1e30*/  IMAD.U32 R5, RZ, RZ, UR24 ;  /* 0x00000018ff057e24 */ /* 0x000fe2000f8e00ff */
[C---:B------:R-:W-:Y:S01]  /*1e40*/  IADD3 R8, R20.reuse, 0x20, RZ ;  /* 0x0000002014087810 */ /* 0x040fe20007ffe0ff */
[----:B------:R-:W-:Y:S01]  /*1e50*/  IMAD.MOV.U32 R18, RZ, RZ, 0x40 ;  /* 0x00000040ff127424 */ /* 0x000fe200078e00ff */
[----:B------:R-:W-:Y:S01]  /*1e60*/  UMOV UR7, UR11 ;  /* 0x0000000b00077c82 */ /* 0x000fe20008000000 */
[----:B------:R-:W-:Y:S01]  /*1e70*/  IMAD.MOV.U32 R244, RZ, RZ, 0x7f800000 ;  /* 0x7f800000fff47424 */ /* 0x000fe200078e00ff */
[----:B------:R-:W-:Y:S01]  /*1e80*/  ISETP.GE.AND P2, PT, R20, UR6, PT ;  /* 0x0000000614007c0c */ /* 0x000fe2000bf46270 */
[----:B------:R-:W-:Y:S01]  /*1e90*/  UMOV UR6, UR8 ;  /* 0x0000000800067c82 */ /* 0x000fe20008000000 */
[----:B------:R-:W-:Y:S01]  /*1ea0*/  IMAD.WIDE.U32 R16, R18, c[0x0][0x370], RZ ;  /* 0x0000dc0012107a25 */ /* 0x000fe200078e00ff */
[----:B------:R-:W-:-:S02]  /*1eb0*/  UIMAD UR9, UR6, -0x40, UR26 ;  /* 0xffffffc0060978a4 */ /* 0x000fc4000f8e021a */
[----:B------:R-:W-:Y:S01]  /*1ec0*/  UMOV UR8, UR10 ;  /* 0x0000000a00087c82 */ /* 0x000fe20008000000 */
[----:B------:R-:W-:-:S07]  /*1ed0*/  IMAD.MOV.U32 R245, RZ, RZ, 0x7f800000 ;  /* 0x7f800000fff57424 */ /* 0x000fce00078e00ff */
[C---:B------:R-:W-:Y:S02]  /*1ee0*/  @!P2 IADD3 R6, P1, R20.reuse, UR24, RZ ;  /* 0x000000181406ac10 */ /* 0x040fe4000ff3e0ff */
[----:B------:R-:W-:Y:S02]  /*1ef0*/  @!P2 IADD3 R10, P0, R20, UR24, RZ ;  /* 0x00000018140aac10 */ /* 0x000fe4000ff1e0ff */
[CC--:B------:R-:W-:Y:S02]  /*1f00*/  @!P2 LEA.HI.X.SX32 R7, R5.reuse, R12.reuse, 0x1, P1 ;  /* 0x0000000c0507a211 */ /* 0x0c0fe400008f0eff */
[----:B------:R-:W-:Y:S01]  /*1f10*/  ISETP.GE.AND P1, PT, R8, UR9, PT ;  /* 0x0000000908007c0c */ /* 0x000fe2000bf26270 */
[----:B------:R-:W-:Y:S01]  /*1f20*/  @!P2 IMAD.WIDE.U32 R8, R6, c[0x0][0x1a0], R14 ;  /* 0x000068000608aa25 */ /* 0x000fe200078e000e */
[----:B------:R-:W-:-:S03]  /*1f30*/  @!P2 LEA.HI.X.SX32 R5, R5, R12, 0x1, P0 ;  /* 0x0000000c0505a211 */ /* 0x000fc600000f0eff */
[----:B------:R-:W-:Y:S02]  /*1f40*/  @!P2 IMAD R7, R7, c[0x0][0x1a0], RZ ;  /* 0x000068000707aa24 */ /* 0x000fe400078e02ff */
[----:B------:R-:W-:Y:S02]  /*1f50*/  @!P2 IMAD R5, R5, c[0x0][0x198], RZ ;  /* 0x000066000505aa24 */ /* 0x000fe400078e02ff */
[----:B------:R-:W-:Y:S02]  /*1f60*/  @!P2 IMAD R11, R6, c[0x0][0x1a4], R7 ;  /* 0x00006900060baa24 */ /* 0x000fe400078e0207 */
[----:B------:R-:W-:Y:S01]  /*1f70*/  @!P2 IMAD.WIDE.U32 R6, R10, c[0x0][0x198], R14 ;  /* 0x000066000a06aa25 */ /* 0x000fe200078e000e */
[----:B------:R-:W-:-:S03]  /*1f80*/  @!P2 IADD3 R14, P0, R8, UR27, RZ ;  /* 0x0000001b080eac10 */ /* 0x000fc6000ff1e0ff */
[----:B------:R-:W-:Y:S01]  /*1f90*/  @!P2 IMAD R8, R10, c[0x0][0x19c], R5 ;  /* 0x000067000a08aa24 */ /* 0x000fe200078e0205 */
[----:B------:R-:W-:Y:S01]  /*1fa0*/  @!P2 IADD3.X R15, R9, UR28, R11, P0, !PT ;  /* 0x0000001c090fac10 */ /* 0x000fe200087fe40b */
[C---:B------:R-:W-:Y:S01]  /*1fb0*/  @!P2 IMAD R5, R13.reuse, c[0x0][0x1b0], RZ ;  /* 0x00006c000d05aa24 */ /* 0x040fe200078e02ff */
[----:B------:R-:W-:Y:S01]  /*1fc0*/  @!P2 IADD3 R12, P0, R6, UR30, RZ ;  /* 0x0000001e060cac10 */ /* 0x000fe2000ff1e0ff */
[----:B------:R-:W-:Y:S01]  /*1fd0*/  @!P2 IMAD R6, R13, c[0x0][0x1b8], RZ ;  /* 0x00006e000d06aa24 */ /* 0x000fe200078e02ff */
[----:B------:R-:W-:Y:S01]  /*1fe0*/  @!P1 IADD3 R10, P3, R242, R16, RZ ;  /* 0x00000010f20a9210 */ /* 0x000fe20007f7e0ff */
[----:B------:R-:W-:Y:S01]  /*1ff0*/  IMAD R9, R18, c[0x0][0x374], RZ ;  /* 0x0000dd0012097a24 */ /* 0x000fe200078e02ff */
[----:B------:R-:W-:Y:S01]  /*2000*/  @!P2 IADD3.X R13, R7, UR33, R8, P0, !PT ;  /* 0x00000021070dac10 */ /* 0x000fe200087fe408 */
[C---:B------:R-:W-:Y:S01]  /*2010*/  @!P2 IMAD R7, R4.reuse, c[0x0][0x1b4], R5 ;  /* 0x00006d000407aa24 */ /* 0x040fe200078e0205 */
[----:B------:R-:W-:Y:S01]  /*2020*/  PLOP3.LUT P0, PT, PT, PT, UP3, 0x80, 0x0 ;  /* 0x000000000000781c */ /* 0x000fe20003f0f038 */
[----:B------:R-:W-:Y:S01]  /*2030*/  @!P2 IMAD.WIDE.U32 R14, R4, c[0x0][0x1b8], R14 ;  /* 0x00006e00040eaa25 */ /* 0x000fe200078e000e */
[----:B------:R-:W-:-:S03]  /*2040*/  @!P1 IADD3.X R11, R243, R17, R9, P3, !PT ;  /* 0x00000011f30b9210 */ /* 0x000fc60001ffe409 */
[----:B------:R-:W-:Y:S01]  /*2050*/  @!P2 IMAD.WIDE.U32 R12, R4, c[0x0][0x1b0], R12 ;  /* 0x00006c00040caa25 */ /* 0x000fe200078e000c */
[----:B------:R-:W-:-:S03]  /*2060*/  @!P2 LEA R8, P5, R14, c[0x0][0x170], 0x1 ;  /* 0x00005c000e08aa11 */ /* 0x000fc600078a08ff */
[----:B------:R-:W-:Y:S01]  /*2070*/  @!P2 IMAD R9, R4, c[0x0][0x1bc], R6 ;  /* 0x00006f000409aa24 */ /* 0x000fe200078e0206 */
[----:B------:R-:W-:Y:S01]  /*2080*/  @!P2 LEA R4, P3, R12, c[0x0][0x168], 0x1 ;  /* 0x00005a000c04aa11 */ /* 0x000fe200078608ff */
[----:B------:R-:W-:Y:S02]  /*2090*/  @!P2 IMAD.IADD R13, R13, 0x1, R7 ;  /* 0x000000010d0da824 */ /* 0x000fe400078e0207 */
[----:B------:R-:W-:Y:S01]  /*20a0*/  @P0 BAR.SYNC.DEFER_BLOCKING 0x0 ;  /* 0x0000000000000b1d */ /* 0x000fe20000010000 */
[----:B------:R-:W-:Y:S02]  /*20b0*/  @!P2 IMAD.IADD R9, R15, 0x1, R9 ;  /* 0x000000010f09a824 */ /* 0x000fe400078e0209 */
[----:B------:R-:W-:-:S03]  /*20c0*/  IMAD.WIDE.U32 R16, R18, c[0x0][0x190], RZ ;  /* 0x0000640012107a25 */ /* 0x000fc600078e00ff */
[----:B------:R-:W-:Y:S01]  /*20d0*/  @!P2 LEA.HI.X R9, R14, c[0x0][0x174], R9, 0x1, P5 ;  /* 0x00005d000e09aa11 */ /* 0x000fe200028f0c09 */
[----:B------:R-:W-:Y:S01]  /*20e0*/  IMAD R18, R18, c[0x0][0x194], RZ ;  /* 0x0000650012127a24 */ /* 0x000fe200078e02ff */
[----:B------:R-:W-:-:S04]  /*20f0*/  @!P1 IADD3 R6, P4, R240, R16, RZ ;  /* 0x00000010f0069210 */ /* 0x000fc80007f9e0ff */
[----:B------:R-:W-:Y:S01]  /*2100*/  @!P1 IADD3.X R7, R241, R17, R18, P4, !PT ;  /* 0x00000011f1079210 */ /* 0x000fe200027fe412 */
[----:B------:R1:W-:Y:S04]  /*2110*/  @P2 STS.128 [R237+0x14000], RZ ;  /* 0x014000ffed002388 */ /* 0x0003e80000000c00 */
[----:B------:R1:W-:Y:S04]  /*2120*/  @P2 STS.128 [R237+0x15000], RZ ;  /* 0x015000ffed002388 */ /* 0x0003e80000000c00 */
[----:B------:R1:W-:Y:S04]  /*2130*/  @P2 STS.128 [R237+0x16000], RZ ;  /* 0x016000ffed002388 */ /* 0x0003e80000000c00 */
[----:B------:R1:W-:Y:S04]  /*2140*/  @P2 STS.128 [R237+0x17000], RZ ;  /* 0x017000ffed002388 */ /* 0x0003e80000000c00 */
[----:B------:R-:W-:Y:S01]  /*2150*/  @!PT LDS RZ, [RZ] ;  /* 0x00000000fffff984 */ /* 0x000fe20000000800 */
[----:B------:R-:W-:Y:S01]  /*2160*/  @!PT LDS RZ, [RZ] ;  /* 0x00000000fffff984 */ /* 0x000fe20000000800 */
[----:B------:R-:W-:Y:S01]  /*2170*/  @!PT LDS RZ, [RZ] ;  /* 0x00000000fffff984 */ /* 0x000fe20000000800 */
[----:B------:R3:W-:Y:S04]  /*2180*/  @!P2 LDGSTS.E.BYPASS.LTC128B.128 [R237+0x14000], [R8.64] ;  /* 0x1400000008edafae */ /* 0x0007e8000b901d44 */
[----:B------:R3:W-:Y:S04]  /*2190*/  @!P2 LDGSTS.E.BYPASS.LTC128B.128 [R237+0x15000], [R8.64+0x80] ;  /* 0x1500008008edafae */ /* 0x0007e8000b901d44 */
[----:B------:R3:W-:Y:S04]  /*21a0*/  @!P2 LDGSTS.E.BYPASS.LTC128B.128 [R237+0x16000], [R8.64+0x100] ;  /* 0x1600010008edafae */ /* 0x0007e8000b901d44 */
[----:B------:R3:W-:Y:S04]  /*21b0*/  @!P2 LDGSTS.E.BYPASS.LTC128B.128 [R237+0x17000], [R8.64+0x180] ;  /* 0x1700018008edafae */ /* 0x0007e8000b901d44 */
        /* <DEDUP_REMOVED lines=30> */
[----:B------:R-:W-:Y:S01]  /*23a0*/  UMOV UR10, UR14 ;  /* 0x0000000e000a7c82 */ /* 0x000fe20008000000 */
[C---:B--2---:R-:W-:Y:S01]  /*23b0*/  IADD3 R5, R19.reuse, 0x8, RZ ;  /* 0x0000000813057810 */ /* 0x044fe20007ffe0ff */
[----:B------:R-:W-:Y:S01]  /*23c0*/  IMAD.SHL.U32 R247, R19, 0x4, RZ ;  /* 0x0000000413f77824 */ /* 0x000fe200078e00ff */
[----:B---3--:R-:W-:-:S02]  /*23d0*/  SHF.R.S32.HI R8, RZ, 0x1f, R19 ;  /* 0x0000001fff087819 */ /* 0x008fc40000011413 */
[----:B------:R-:W-:Y:S02]  /*23e0*/  ISETP.GE.AND P6, PT, R5, UR9, PT ;  /* 0x0000000905007c0c */ /* 0x000fe4000bfc6270 */
[----:B------:R-:W-:Y:S02]  /*23f0*/  @!P2 LEA.HI.X R5, R12, c[0x0][0x16c], R13, 0x1, P3 ;  /* 0x00005b000c05aa11 */ /* 0x000fe400018f0c0d */
[----:B------:R-:W-:Y:S02]  /*2400*/  ISETP.GE.AND P3, PT, R20, UR9, PT ;  /* 0x0000000914007c0c */ /* 0x000fe4000bf66270 */
[----:B------:R-:W-:-:S11]  /*2410*/  SHF.L.U64.HI R246, R19, 0x2, R8 ;  /* 0x0000000213f67819 */ /* 0x000fd60000010208 */
        /* <DEDUP_REMOVED lines=22> */
[----:B------:R1:W-:Y:S04]  /*2580*/  @P3 STS.128 [R237], RZ ;  /* 0x000000ffed003388 */ /* 0x0003e80000000c00 */
[----:B------:R1:W-:Y:S04]  /*2590*/  @P3 STS.128 [R237+0x2000], RZ ;  /* 0x002000ffed003388 */ /* 0x0003e80000000c00 */
[----:B------:R1:W-:Y:S04]  /*25a0*/  @P3 STS.128 [R237+0x4000], RZ ;  /* 0x004000ffed003388 */ /* 0x0003e80000000c00 */
[----:B------:R1:W-:Y:S04]  /*25b0*/  @P3 STS.128 [R237+0x6000], RZ ;  /* 0x006000ffed003388 */ /* 0x0003e80000000c00 */
[----:B------:R-:W-:Y:S01]  /*25c0*/  @!PT LDS RZ, [RZ] ;  /* 0x00000000fffff984 */ /* 0x000fe20000000800 */
[----:B------:R-:W-:Y:S01]  /*25d0*/  @!PT LDS RZ, [RZ] ;  /* 0x00000000fffff984 */ /* 0x000fe20000000800 */
[----:B------:R-:W-:Y:S01]  /*25e0*/  @!PT LDS RZ, [RZ] ;  /* 0x00000000fffff984 */ /* 0x000fe20000000800 */
[----:B------:R1:W-:Y:S04]  /*25f0*/  @!P3 LDGSTS.E.BYPASS.LTC128B.128 [R237], [R240.64] ;  /* 0x00000000f0edbfae */ /* 0x0003e8000b901d44 */
        /* <DEDUP_REMOVED lines=13> */
[----:B------:R2:W-:Y:S01]  /*26d0*/  @!P1 LDGSTS.E.BYPASS.LTC128B.128 [R237+0x7000], [R6.64+0x180] ;  /* 0x0700018006ed9fae */ /* 0x0005e2000b901d44 */
[----:B------:R-:W-:-:S03]  /*26e0*/  ISETP.GE.AND P1, PT, R19, UR9, PT ;  /* 0x0000000913007c0c */ /* 0x000fc6000bf26270 */
        /* <DEDUP_REMOVED lines=8> */
[----:B------:R1:W-:Y:S01]  /*2770*/  @!P2 LDGSTS.E.BYPASS.LTC128B.128 [R237+0x11000], [R4.64+0x80] ;  /* 0x1100008004edafae */ /* 0x0003e2000b901d44 */
[----:B--2---:R-:W-:-:S03]  /*2780*/  IADD3 R6, P0, R247, UR8, RZ ;  /* 0x00000008f7067c10 */ /* 0x004fc6000ff1e0ff */
[----:B------:R1:W-:Y:S01]  /*2790*/  @!P2 LDGSTS.E.BYPASS.LTC128B.128 [R237+0x12000], [R4.64+0x100] ;  /* 0x1200010004edafae */ /* 0x0003e2000b901d44 */
[----:B------:R-:W-:-:S03]  /*27a0*/  IADD3.X R7, R246, UR7, RZ, P0, !PT ;  /* 0x00000007f6077c10 */ /* 0x000fc600087fe4ff */
[----:B------:R1:W-:Y:S04]  /*27b0*/  @!P2 LDGSTS.E.BYPASS.LTC128B.128 [R237+0x13000], [R4.64+0x180] ;  /* 0x1300018004edafae */ /* 0x0003e8000b901d44 */
[----:B------:R-:W0:Y:S04]  /*27c0*/  LDGDEPBAR ;  /* 0x00000000000079af */ /* 0x000e280000000000 */
[----:B------:R1:W5:Y:S04]  /*27d0*/  @!P1 LDG.E R244, [R6.64] ;  /* 0x0000000406f49981 */ /* 0x000368000c1e1900 */
[----:B------:R1:W5:Y:S01]  /*27e0*/  @!P6 LDG.E R245, [R6.64+0x20] ;  /* 0x0000200406f5e981 */ /* 0x000362000c1e1900 */
[----:B------:R-:W-:Y:S01]  /*27f0*/  ULEA UR9, UR18, 0x20, 0x5 ;  /* 0x0000002012097891 */ /* 0x000fe2000f8e283f */
[----:B------:R-:W-:Y:S01]  /*2800*/  CS2R R20, SRZ ;  /* 0x0000000000147805 */ /* 0x000fe2000001ff00 */
[----:B------:R-:W-:Y:S01]  /*2810*/  CS2R R18, SRZ ;  /* 0x0000000000127805 */ /* 0x000fe2000001ff00 */
[----:B------:R-:W-:Y:S01]  /*2820*/  CS2R R12, SRZ ;  /* 0x00000000000c7805 */ /* 0x000fe2000001ff00 */
[----:B------:R-:W-:-:S03]  /*2830*/  UISETP.GE.AND UP0, UPT, UR9, UR13, UPT ;  /* 0x0000000d0900728c */ /* 0x000fc6000bf06270 */
[----:B------:R-:W-:Y:S01]  /*2840*/  UMOV UR9, UR15 ;  /* 0x0000000f00097c82 */ /* 0x000fe20008000000 */
[----:B------:R-:W-:-:S04]  /*2850*/  DEPBAR.LE SB0, 0x1 ;  /* 0x000080400000791a */ /* 0x000fc80000000000 */
[----:B------:R-:W-:Y:S06]  /*2860*/  BAR.SYNC.DEFER_BLOCKING 0x0 ;  /* 0x0000000000007b1d */ /* 0x000fec0000010000 */
[----:B------:R1:W2:Y:S04]  /*2870*/  LDSM.16.M88.4 R132, [R229+0x14000] ;  /* 0x01400000e584783b */ /* 0x0002a80000000200 */
[----:B------:R1:W3:Y:S04]  /*2880*/  LDSM.16.M88.4 R136, [R230+0x14000] ;  /* 0x01400000e688783b */ /* 0x0002e80000000200 */
[----:B------:R1:W4:Y:S04]  /*2890*/  LDSM.16.M88.4 R140, [R231+0x14000] ;  /* 0x01400000e78c783b */ /* 0x0003280000000200 */
        /* <DEDUP_REMOVED lines=13> */
.L_x_154:
[----:B------:R-:W0:Y:S01]  /*2970*/  LDGDEPBAR ;  /* 0x00000000000079af */ /* 0x000e220000000000 */
[----:B------:R-:W-:Y:S01]  /*2980*/  PLOP3.LUT P0, PT, PT, PT, UP0, 0x80, 0x0 ;  /* 0x000000000000781c */ /* 0x000fe20003f0f008 */
[----:B------:R-:W-:Y:S01]  /*2990*/  UISETP.GE.AND UP5, UPT, UR6, 0x1, UPT ;  /* 0x000000010600788c */ /* 0x000fe2000bfa6270 */
[C---:B-----5:R-:W-:Y:S02]  /*29a0*/  FSETP.NEU.FTZ.AND P1, PT, R244.reuse, -INF , PT ;  /* 0xff800000f400780b */ /* 0x060fe40003f3d000 */
[----:B------:R-:W2:Y:S01]  /*29b0*/  LDL R68, [R1] ;  /* 0x0000000001447983 */ /* 0x000ea20000100800 */
[----:B------:R-:W-:Y:S04]  /*29c0*/  DEPBAR.LE SB0, 0x0 ;  /* 0x000080000000791a */ /* 0x000fe80000000000 */
[----:B------:R-:W-:Y:S06]  /*29d0*/  BAR.SYNC.DEFER_BLOCKING 0x0 ;  /* 0x0000000000007b1d */ /* 0x000fec0000010000 */
[----:B-1----:R-:W-:Y:S05]  /*29e0*/  LDSM.16.M88.4 R8, [R2] ;  /* 0x000000000208783b */ /* 0x002fea0000000200 */
[----:B------:R-:W1:Y:S05]  /*29f0*/  LDSM.16.M88.4 R44, [R229+0x10000] ;  /* 0x01000000e52c783b */ /* 0x000e6a0000000200 */
[----:B------:R-:W-:Y:S05]  /*2a00*/  LDSM.16.M88.4 R48, [R3] ;  /* 0x000000000330783b */ /* 0x000fea0000000200 */
[----:B------:R-:W3:Y:S05]  /*2a10*/  LDSM.16.M88.4 R52, [R230+0x10000] ;  /* 0x01000000e634783b */ /* 0x000eea0000000200 */
[----:B------:R-:W-:Y:S05]  /*2a20*/  LDSM.16.M88.4 R56, [R228] ;  /* 0x00000000e438783b */ /* 0x000fea0000000200 */
[----:B------:R-:W4:Y:S05]  /*2a30*/  LDSM.16.M88.4 R60, [R231+0x10000] ;  /* 0x01000000e73c783b */ /* 0x000f2a0000000200 */
[----:B------:R-:W-:Y:S01]  /*2a40*/  LDSM.16.M88.4 R64, [R232+0x10000] ;  /* 0x01000000e840783b */ /* 0x000fe20000000200 */
[C---:B-1----:R-:W-:Y:S08]  /*2a50*/  HMMA.16816.F32.BF16 R4, R8.reuse, R44, RZ ;  /* 0x0000002c0804723c */ /* 0x042ff000000418ff */
[----:B------:R-:W-:Y:S01]  /*2a60*/  HMMA.16816.F32.BF16 R8, R8, R46, RZ ;  /* 0x0000002e0808723c */ /* 0x000fe200000418ff */
[----:B------:R-:W1:Y:S11]  /*2a70*/  LDSM.16.M88.4 R44, [R227] ;  /* 0x00000000e32c783b */ /* 0x000e760000000200 */
[----:B------:R-:W-:Y:S04]  /*2a80*/  @!UPT UIADD3 URZ, URZ, URZ, URZ ;  /* 0x0000003f3f3ff290 */ /* 0x000fe8000fffe03f */
        /* <DEDUP_REMOVED lines=49> */
[----:B------:R-:W-:Y:S07]  /*2da0*/  HMMA.16816.F32.BF16 R8, R48, R54, R8 ;  /* 0x000000363008723c */ /* 0x000fee0000041808 */
[----:B------:R-:W-:Y:S02]  /*2db0*/  IMAD.U32 R49, RZ, RZ, UR18 ;  /* 0x00000012ff317e24 */ /* 0x000fe4000f8e00ff */
[----:B------:R-:W-:Y:S03]  /*2dc0*/  FMUL.FTZ R48, R244, 1.4426950216293334961 ;  /* 0x3fb8aa3bf4307820 */ /* 0x000fe60000410000 */
[----:B--2---:R-:W-:Y:S02]  /*2dd0*/  @P0 IMAD R49, R49, 0x20, R68 ;  /* 0x0000002031310824 */ /* 0x004fe400078e0244 */
[----:B------:R-:W-:Y:S01]  /*2de0*/  FSEL R48, R48, RZ, P1 ;  /* 0x000000ff30307208 */ /* 0x000fe20000800000 */
[----:B------:R-:W-:Y:S01]  /*2df0*/  IMAD.MOV.U32 R68, RZ, RZ, c[0x0][0x22c] ;  /* 0x00008b00ff447624 */ /* 0x000fe200078e00ff */
[C---:B----4-:R-:W-:Y:S05]  /*2e00*/  HMMA.16816.F32.BF16 R4, R56.reuse, R60, R4 ;  /* 0x0000003c3804723c */ /* 0x050fea0000041804 */
[C---:B------:R-:W-:Y:S01]  /*2e10*/  @P0 IADD3 R50, R49.reuse, 0x1, RZ ;  /* 0x0000000131320810 */ /* 0x040fe20007ffe0ff */
[----:B------:R-:W-:Y:S01]  /*2e20*/  IMAD R68, R68, c[0x0][0x1c0], RZ ;  /* 0x0000700044447a24 */ /* 0x000fe200078e02ff */
[----:B------:R-:W-:Y:S01]  /*2e30*/  @P0 ISETP.GE.AND P2, PT, R49, UR13, PT ;  /* 0x0000000d31000c0c */ /* 0x000fe2000bf46270 */
[----:B------:R-:W-:Y:S03]  /*2e40*/  HMMA.16816.F32.BF16 R8, R56, R62, R8 ;  /* 0x0000003e3808723c */ /* 0x000fe60000041808 */
[----:B------:R-:W-:Y:S01]  /*2e50*/  @P0 ISETP.GE.AND P3, PT, R50, UR13, PT ;  /* 0x0000000d32000c0c */ /* 0x000fe2000bf66270 */
[----:B------:R-:W-:Y:S01]  /*2e60*/  IMAD.U32 R68, R68, -0x40, RZ ;  /* 0xffffffc044447824 */ /* 0x000fe200078e00ff */
[----:B------:R-:W-:Y:S11]  /*2e70*/  FSETP.NEU.FTZ.AND P1, PT, R245, -INF , PT ;  /* 0xff800000f500780b */ /* 0x000ff60003f3d000 */
[C---:B-1----:R-:W-:Y:S08]  /*2e80*/  HMMA.16816.F32.BF16 R4, R44.reuse, R64, R4 ;  /* 0x000000402c04723c */ /* 0x042ff00000041804 */
[----:B------:R-:W-:Y:S11]  /*2e90*/  HMMA.16816.F32.BF16 R8, R44, R66, R8 ;  /* 0x000000422c08723c */ /* 0x000ff60000041808 */
[----:B------:R-:W-:Y:S05]  /*2ea0*/  @!UPT UIADD3 URZ, URZ, URZ, URZ ;  /* 0x0000003f3f3ff290 */ /* 0x000fea000fffe03f */
[----:B------:R-:W-:Y:S02]  /*2eb0*/  @P0 FSEL R4, R4, -INF , !P2 ;  /* 0xff80000004040808 */ /* 0x000fe40005000000 */
[----:B------:R-:W-:Y:S02]  /*2ec0*/  @P0 FSEL R5, R5, -INF , !P3 ;  /* 0xff80000005050808 */ /* 0x000fe40005800000 */
[----:B------:R-:W-:Y:S01]  /*2ed0*/  @P0 FSEL R7, R7, -INF , !P3 ;  /* 0xff80000007070808 */ /* 0x000fe20005800000 */
[--C-:B------:R-:W-:Y:S01]  /*2ee0*/  FFMA.FTZ R4, R4, c[0x0][0x23c], -R48.reuse ;  /* 0x00008f0004047a23 */ /* 0x100fe20000010830 */
[----:B------:R-:W-:Y:S01]  /*2ef0*/  @P0 FSEL R6, R6, -INF , !P2 ;  /* 0xff80000006060808 */ /* 0x000fe20005000000 */
[----:B------:R-:W-:Y:S01]  /*2f00*/  FFMA.FTZ R5, R5, c[0x0][0x23c], -R48 ;  /* 0x00008f0005057a23 */ /* 0x000fe20000010830 */
[----:B------:R-:W-:Y:S01]  /*2f10*/  PLOP3.LUT P3, PT, PT, PT, UP5, 0x80, 0x0 ;  /* 0x000000000000781c */ /* 0x000fe20003f6f058 */
[----:B------:R1:W-:Y:S10]  /*2f20*/  MUFU.EX2 R62, R4 ;  /* 0x00000004003e7308 */ /* 0x0003f40000000800 */
[----:B------:R2:W3:Y:S01]  /*2f30*/  MUFU.EX2 R59, R5 ;  /* 0x00000005003b7308 */ /* 0x0004e20000000800 */
[----:B-1----:R-:W-:Y:S05]  /*2f40*/  FMUL.FTZ R4, R245, 1.4426950216293334961 ;  /* 0x3fb8aa3bf5047820 */ /* 0x002fea0000410000 */
[----:B------:R-:W-:Y:S02]  /*2f50*/  FSEL R4, R4, RZ, P1 ;  /* 0x000000ff04047208 */ /* 0x000fe40000800000 */
[----:B--2---:R-:W-:Y:S03]  /*2f60*/  @P0 IADD3 R5, R49, 0x8, RZ ;  /* 0x0000000831050810 */ /* 0x004fe60007ffe0ff */
[--C-:B------:R-:W-:Y:S01]  /*2f70*/  FFMA.FTZ R7, R7, c[0x0][0x23c], -R4.reuse ;  /* 0x00008f0007077a23 */ /* 0x100fe20000010804 */
[----:B------:R-:W-:Y:S01]  /*2f80*/  @P0 IADD3 R49, R49, 0x9, RZ ;  /* 0x0000000931310810 */ /* 0x000fe20007ffe0ff */
[----:B------:R-:W-:Y:S01]  /*2f90*/  FFMA.FTZ R6, R6, c[0x0][0x23c], -R4 ;  /* 0x00008f0006067a23 */ /* 0x000fe20000010804 */
[----:B------:R-:W-:Y:S01]  /*2fa0*/  @P0 ISETP.GE.AND P1, PT, R5, UR13, PT ;  /* 0x0000000d05000c0c */ /* 0x000fe2000bf26270 */
[----:B------:R3:W-:Y:S01]  /*2fb0*/  MUFU.EX2 R60, R7 ;  /* 0x00000007003c7308 */ /* 0x0007e20000000800 */
[----:B------:R-:W-:Y:S02]  /*2fc0*/  @P0 ISETP.GE.AND P2, PT, R49, UR13, PT ;  /* 0x0000000d31000c0c */ /* 0x000fe4000bf46270 */
[----:B------:R-:W-:Y:S02]  /*2fd0*/  @P0 FSEL R8, R8, -INF , !P1 ;  /* 0xff80000008080808 */ /* 0x000fe40004800000 */
[----:B------:R-:W-:Y:S02]  /*2fe0*/  @P0 FSEL R9, R9, -INF , !P2 ;  /* 0xff80000009090808 */ /* 0x000fe40005000000 */
[----:B------:R-:W-:Y:S01]  /*2ff0*/  @P0 FSEL R11, R11, -INF , !P2 ;  /* 0xff8000000b0b0808 */ /* 0x000fe20005000000 */
[--C-:B------:R-:W-:Y:S01]  /*3000*/  FFMA.FTZ R8, R8, c[0x0][0x23c], -R48.reuse ;  /* 0x00008f0008087a23 */ /* 0x100fe20000010830 */
[----:B------:R-:W-:Y:S01]  /*3010*/  @P0 FSEL R10, R10, -INF , !P1 ;  /* 0xff8000000a0a0808 */ /* 0x000fe20004800000 */
[----:B------:R-:W1:Y:S01]  /*3020*/  MUFU.EX2 R61, R6 ;  /* 0x00000006003d7308 */ /* 0x000e620000000800 */
[----:B------:R-:W-:Y:S01]  /*3030*/  FFMA.FTZ R48, R9, c[0x0][0x23c], -R48 ;  /* 0x00008f0009307a23 */ /* 0x000fe20000010830 */
[----:B------:R-:W-:Y:S02]  /*3040*/  IADD3 R52, P0, R247, UR10, RZ ;  /* 0x0000000af7347c10 */ /* 0x000fe4000ff1e0ff */
[--C-:B------:R-:W-:Y:S02]  /*3050*/  FFMA.FTZ R10, R10, c[0x0][0x23c], -R4.reuse ;  /* 0x00008f000a0a7a23 */ /* 0x100fe40000010804 */
[----:B------:R-:W-:Y:S01]  /*3060*/  FFMA.FTZ R4, R11, c[0x0][0x23c], -R4 ;  /* 0x00008f000b047a23 */ /* 0x000fe20000010804 */
[----:B------:R-:W-:Y:S02]  /*3070*/  IADD3.X R53, R246, UR9, RZ, P0, !PT ;  /* 0x00000009f6357c10 */ /* 0x000fe400087fe4ff */
[C---:B------:R-:W-:Y:S01]  /*3080*/  LEA R238, P0, R68.reuse, R238, 0x2 ;  /* 0x000000ee44ee7211 */ /* 0x040fe200078010ff */
[----:B------:R-:W-:Y:S02]  /*3090*/  MUFU.EX2 R56, R8 ;  /* 0x0000000800387308 */ /* 0x000fe40000000800 */
[----:B------:R2:W4:Y:S01]  /*30a0*/  LDG.E R54, [R52.64] ;  /* 0x0000000434367981 */ /* 0x000522000c1e1900 */
[----:B------:R-:W-:Y:S02]  /*30b0*/  LEA.HI.X.SX32 R239, R68, R239, 0x2, P0 ;  /* 0x000000ef44ef7211 */ /* 0x000fe400000f16ff */
[----:B---3--:R-:W-:Y:S05]  /*30c0*/  F2FP.BF16.PACK_AB R7, R59, R62 ;  /* 0x0000003e3b07723e */ /* 0x008fea00000010ff */
[----:B------:R-:W3:Y:S01]  /*30d0*/  MUFU.EX2 R55, R48 ;  /* 0x0000003000377308 */ /* 0x000ee20000000800 */
[----:B------:R-:W-:Y:S01]  /*30e0*/  STS [R248+0x15000], R7 ;  /* 0x01500007f8007388 */ /* 0x000fe20000000800 */
[----:B-1----:R-:W-:Y:S05]  /*30f0*/  F2FP.BF16.PACK_AB R6, R60, R61 ;  /* 0x0000003d3c06723e */ /* 0x002fea00000010ff */
[----:B------:R-:W-:Y:S03]  /*3100*/  STS [R251+0x15000], R6 ;  /* 0x01500006fb007388 */ /* 0x000fe60000000800 */
[----:B------:R-:W-:Y:S02]  /*3110*/  MUFU.EX2 R58, R10 ;  /* 0x0000000a003a7308 */ /* 0x000fe40000000800 */
[----:B--2---:R-:W2:Y:S08]  /*3120*/  LDG.E R52, [R52.64+0x20] ;  /* 0x0000200434347981 */ /* 0x004eb0000c1e1900 */
[----:B------:R-:W1:Y:S01]  /*3130*/  MUFU.EX2 R57, R4 ;  /* 0x0000000400397308 */ /* 0x000e620000000800 */
[----:B---3--:R-:W-:Y:S05]  /*3140*/  F2FP.BF16.PACK_AB R5, R55, R56 ;  /* 0x000000383705723e */ /* 0x008fea00000010ff */
[----:B------:R-:W-:Y:S01]  /*3150*/  STS [R249+0x15000], R5 ;  /* 0x01500005f9007388 */ /* 0x000fe20000000800 */
[----:B-1----:R-:W-:Y:S05]  /*3160*/  F2FP.BF16.PACK_AB R4, R57, R58 ;  /* 0x0000003a3904723e */ /* 0x002fea00000010ff */
        /* <DEDUP_REMOVED lines=140> */
[----:B------:R-:W-:Y:S01]  /*3a30*/  IMAD.MOV.U32 R6, RZ, RZ, c[0x0][0x370] ;  /* 0x0000dc00ff067624 */ /* 0x000fe200078e00ff */
[----:B------:R-:W-:Y:S03]  /*3a40*/  MOV R7, c[0x0][0x374] ;  /* 0x0000dd0000077a02 */ /* 0x000fe60000000f00 */
[----:B------:R-:W-:Y:S05]  /*3a50*/  IMAD.U32 R4, R6, -0x40, RZ ;  /* 0xffffffc006047824 */ /* 0x000fea00078e00ff */
[C---:B------:R-:W-:Y:S04]  /*3a60*/  LEA R5, P0, R4.reuse, R242, 0x1 ;  /* 0x000000f204057211 */ /* 0x040fe800078008ff */
[----:B------:R-:W-:Y:S01]  /*3a70*/  LEA.HI.X.SX32 R4, R4, R243, 0x1, P0 ;  /* 0x000000f304047211 */ /* 0x000fe200000f0eff */
[----:B------:R-:W-:Y:S03]  /*3a80*/  IMAD.MOV.U32 R242, RZ, RZ, R5 ;  /* 0x000000fffff27224 */ /* 0x000fe600078e0005 */
[----:B------:R-:W-:Y:S02]  /*3a90*/  MOV R243, R4 ;  /* 0x0000000400f37202 */ /* 0x000fe40000000f00 */
[C---:B------:R-:W-:Y:S03]  /*3aa0*/  LEA R4, P0, R6.reuse, R242, 0x6 ;  /* 0x000000f206047211 */ /* 0x040fe600078030ff */
[----:B------:R-:W-:Y:S01]  /*3ab0*/  @!PT LDS RZ, [RZ] ;  /* 0x00000000fffff984 */ /* 0x000fe20000000800 */
[----:B------:R-:W-:Y:S01]  /*3ac0*/  @!PT LDS RZ, [RZ] ;  /* 0x00000000fffff984 */ /* 0x000fe20000000800 */
[----:B------:R-:W-:Y:S01]  /*3ad0*/  @!PT LDS RZ, [RZ] ;  /* 0x00000000fffff984 */ /* 0x000fe20000000800 */
[----:B------:R1:W-:Y:S01]  /*3ae0*/  LDGSTS.E.BYPASS.LTC128B.128 [R237+0x8000], [R242.64] ;  /* 0x08000000f2ed7fae */ /* 0x0003e2000b901d44 */
[----:B------:R-:W-:Y:S03]  /*3af0*/  LEA.HI.X R5, R6, R243, R7, 0x6, P0 ;  /* 0x000000f306057211 */ /* 0x000fe600000f3407 */
[----:B------:R1:W-:Y:S04]  /*3b00*/  LDGSTS.E.BYPASS.LTC128B.128 [R237+0xa000], [R242.64+0x80] ;  /* 0x0a000080f2ed7fae */ /* 0x0003e8000b901d44 */
[----:B------:R1:W-:Y:S04]  /*3b10*/  LDGSTS.E.BYPASS.LTC128B.128 [R237+0xc000], [R242.64+0x100] ;  /* 0x0c000100f2ed7fae */ /* 0x0003e8000b901d44 */
[----:B------:R1:W-:Y:S04]  /*3b20*/  LDGSTS.E.BYPASS.LTC128B.128 [R237+0xe000], [R242.64+0x180] ;  /* 0x0e000180f2ed7fae */ /* 0x0003e8000b901d44 */
[----:B------:R1:W-:Y:S04]  /*3b30*/  LDGSTS.E.BYPASS.LTC128B.128 [R237+0x9000], [R4.64] ;  /* 0x0900000004ed7fae */ /* 0x0003e8000b901d44 */
[----:B------:R1:W-:Y:S04]  /*3b40*/  LDGSTS.E.BYPASS.LTC128B.128 [R237+0xb000], [R4.64+0x80] ;  /* 0x0b00008004ed7fae */ /* 0x0003e8000b901d44 */
[----:B------:R1:W-:Y:S04]  /*3b50*/  LDGSTS.E.BYPASS.LTC128B.128 [R237+0xd000], [R4.64+0x100] ;  /* 0x0d00010004ed7fae */ /* 0x0003e8000b901d44 */
[----:B------:R1:W-:Y:S04]  /*3b60*/  LDGSTS.E.BYPASS.LTC128B.128 [R237+0xf000], [R4.64+0x180] ;  /* 0x0f00018004ed7fae */ /* 0x0003e8000b901d44 */
[----:B------:R-:W0:Y:S02]  /*3b70*/  LDGDEPBAR ;  /* 0x00000000000079af */ /* 0x000e240000000000 */
.L_x_152:
        /* <DEDUP_REMOVED lines=104> */
[----:B------:R-:W-:Y:S04]  /*4200*/  RED.E.ADD.F32.FTZ.RN.STRONG.GPU [R48.64], R45 ;  /* 0x0000002d3000798e */ /* 0x000fe8000c10e784 */
[----:B------:R-:W-:Y:S01]  /*4210*/  LDSM.16.MT88.4 R48, [R0+0x4000] ;  /* 0x004000000030783b */ /* 0x000fe20000004200 */
        /* <DEDUP_REMOVED lines=136> */
[----:B------:R2:W-:Y:S04]  /*4aa0*/  RED.E.ADD.F32.FTZ.RN.STRONG.GPU [R10.64], R89 ;  /* 0x000000590a00798e */ /* 0x0005e8000c10e784 */
[----:B------:R3:W-:Y:S01]  /*4ab0*/  RED.E.ADD.F32.FTZ.RN.STRONG.GPU [R6.64], R90 ;  /* 0x0000005a0600798e */ /* 0x0007e2000c10e784 */
[CC--:B-1----:R-:W-:Y:S04]  /*4ac0*/  LEA R8, P0, R5.reuse, R238.reuse, 0x2 ;  /* 0x000000ee05087211 */ /* 0x0c2fe800078010ff */
[-C--:B------:R-:W-:Y:S02]  /*4ad0*/  LEA.HI.X.SX32 R9, R5, R239.reuse, 0x2, P0 ;  /* 0x000000ef05097211 */ /* 0x080fe400000f16ff */
[-C--:B--2---:R-:W-:Y:S01]  /*4ae0*/  LEA R10, P0, R4, R238.reuse, 0x2 ;  /* 0x000000ee040a7211 */ /* 0x084fe200078010ff */
[----:B---3--:R-:W-:Y:S02]  /*4af0*/  IMAD.IADD R6, R204, 0x1, R4 ;  /* 0x00000001cc067824 */ /* 0x008fe400078e0204 */
[----:B------:R1:W-:Y:S01]  /*4b00*/  RED.E.ADD.F32.FTZ.RN.STRONG.GPU [R8.64], R91 ;  /* 0x0000005b0800798e */ /* 0x0003e2000c10e784 */
[-C--:B------:R-:W-:Y:S03]  /*4b10*/  LEA.HI.X.SX32 R11, R4, R239.reuse, 0x2, P0 ;  /* 0x000000ef040b7211 */ /* 0x080fe600000f16ff */
[----:B------:R-:W-:Y:S01]  /*4b20*/  RED.E.ADD.F32.FTZ.RN.STRONG.GPU [R238.64+0x380], R96 ;  /* 0x00038060ee00798e */ /* 0x000fe2000c10e784 */
[CC--:B------:R-:W-:Y:S03]  /*4b30*/  LEA R46, P0, R6.reuse, R238.reuse, 0x2 ;  /* 0x000000ee062e7211 */ /* 0x0c0fe600078010ff */
[----:B------:R-:W-:Y:S01]  /*4b40*/  RED.E.ADD.F32.FTZ.RN.STRONG.GPU [R196.64+0x380], R97 ;  /* 0x00038061c400798e */ /* 0x000fe2000c10e784 */
[-C--:B------:R-:W-:Y:S03]  /*4b50*/  LEA.HI.X.SX32 R47, R6, R239.reuse, 0x2, P0 ;  /* 0x000000ef062f7211 */ /* 0x080fe600000f16ff */
[----:B------:R2:W-:Y:S04]  /*4b60*/  RED.E.ADD.F32.FTZ.RN.STRONG.GPU [R10.64], R98 ;  /* 0x000000620a00798e */ /* 0x0005e8000c10e784 */
[----:B------:R-:W-:Y:S01]  /*4b70*/  RED.E.ADD.F32.FTZ.RN.STRONG.GPU [R46.64], R99 ;  /* 0x000000632e00798e */ /* 0x000fe2000c10e784 */
[C---:B-1----:R-:W-:Y:S04]  /*4b80*/  IMAD.IADD R8, R204.reuse, 0x1, R6 ;  /* 0x00000001cc087824 */ /* 0x042fe800078e0206 */
[----:B------:R-:W-:Y:S01]  /*4b90*/  IMAD.IADD R5, R204, 0x1, R8 ;  /* 0x00000001cc057824 */ /* 0x000fe200078e0208 */
[-C--:B------:R-:W-:Y:S03]  /*4ba0*/  LEA R44, P0, R8, R238.reuse, 0x2 ;  /* 0x000000ee082c7211 */ /* 0x080fe600078010ff */
[----:B------:R-:W-:Y:S01]  /*4bb0*/  IMAD.IADD R4, R204, 0x1, R5 ;  /* 0x00000001cc047824 */ /* 0x000fe200078e0205 */
[-C--:B------:R-:W-:Y:S02]  /*4bc0*/  LEA.HI.X.SX32 R45, R8, R239.reuse, 0x2, P0 ;  /* 0x000000ef082d7211 */ /* 0x080fe400000f16ff */
[CC--:B--2---:R-:W-:Y:S01]  /*4bd0*/  LEA R10, P2, R5.reuse, R238.reuse, 0x2 ;  /* 0x000000ee050a7211 */ /* 0x0c4fe200078410ff */
[----:B------:R-:W-:Y:S01]  /*4be0*/  IMAD.IADD R7, R204, 0x1, R4 ;  /* 0x00000001cc077824 */ /* 0x000fe200078e0204 */
[CC--:B------:R-:W-:Y:S01]  /*4bf0*/  LEA R8, P1, R4.reuse, R238.reuse, 0x2 ;  /* 0x000000ee04087211 */ /* 0x0c0fe200078210ff */
[----:B------:R-:W-:Y:S01]  /*4c00*/  RED.E.ADD.F32.FTZ.RN.STRONG.GPU [R44.64], R92 ;  /* 0x0000005c2c00798e */ /* 0x000fe2000c10e784 */
[-C--:B------:R-:W-:Y:S02]  /*4c10*/  LEA.HI.X.SX32 R11, R5, R239.reuse, 0x2, P2 ;  /* 0x000000ef050b7211 */ /* 0x080fe400010f16ff */
[C---:B------:R-:W-:Y:S01]  /*4c20*/  LEA R6, P0, R7.reuse, R238, 0x2 ;  /* 0x000000ee07067211 */ /* 0x040fe200078010ff */
[----:B------:R-:W-:Y:S01]  /*4c30*/  LDSM.16.MT88.4 R44, [R224+0x14000] ;  /* 0x01400000e02c783b */ /* 0x000fe20000004200 */
[-C--:B------:R-:W-:Y:S02]  /*4c40*/  LEA.HI.X.SX32 R9, R4, R239.reuse, 0x2, P1 ;  /* 0x000000ef04097211 */ /* 0x080fe400008f16ff */
[----:B------:R-:W-:Y:S01]  /*4c50*/  LEA.HI.X.SX32 R7, R7, R239, 0x2, P0 ;  /* 0x000000ef07077211 */ /* 0x000fe200000f16ff */
[----:B------:R-:W-:Y:S04]  /*4c60*/  RED.E.ADD.F32.FTZ.RN.STRONG.GPU [R10.64], R93 ;  /* 0x0000005d0a00798e */ /* 0x000fe8000c10e784 */
[----:B------:R-:W-:Y:S04]  /*4c70*/  RED.E.ADD.F32.FTZ.RN.STRONG.GPU [R8.64], R94 ;  /* 0x0000005e0800798e */ /* 0x000fe8000c10e784 */
[----:B------:R-:W-:Y:S04]  /*4c80*/  LDSM.16.MT88.4 R8, [R0] ;  /* 0x000000000008783b */ /* 0x000fe80000004200 */
[----:B------:R-:W-:Y:S04]  /*4c90*/  RED.E.ADD.F32.FTZ.RN.STRONG.GPU [R6.64], R95 ;  /* 0x0000005f0600798e */ /* 0x000fe8000c10e784 */
[----:B------:R-:W1:Y:S02]  /*4ca0*/  LDSM.16.MT88.4 R4, [R226+0x14000] ;  /* 0x01400000e204783b */ /* 0x000e640000004200 */
[-C--:B-1----:R-:W-:Y:S08]  /*4cb0*/  HMMA.16816.F32.BF16 R100, R4, R8.reuse, R100 ;  /* 0x000000080464723c */ /* 0x082ff00000041864 */
        /* <DEDUP_REMOVED lines=52> */
[----:B------:R1:W-:Y:S01]  /*5000*/  LDGSTS.E.BYPASS.LTC128B.128 [R237], [R240.64] ;  /* 0x00000000f0ed7fae */ /* 0x0003e2000b901d44 */
        /* <DEDUP_REMOVED lines=9> */
.L_x_153:
[----:B------:R-:W-:Y:S01]  /*50a0*/  ISETP.LT.AND P0, PT, RZ, UR6, PT ;  /* 0x00000006ff007c0c */ /* 0x000fe2000bf01270 */
[----:B------:R-:W-:Y:S11]  /*50b0*/  UIADD3 UR6, UR6, -0x1, URZ ;  /* 0xffffffff06067890 */ /* 0x000ff6000fffe03f */
[----:B------:R-:W-:Y:S01]  /*50c0*/  @!UPT UIADD3 URZ, URZ, URZ, URZ ;  /* 0x0000003f3f3ff290 */ /* 0x000fe2000fffe03f */
[----:B------:R-:W-:-:S05]  /*50d0*/  @P0 BRA `(.L_x_154) ;  /* 0xffffd89000000947 */ /* 0x000fca000383ffff */
        /* <DEDUP_REMOVED lines=60> */
[----:B-1----:R-:W-:Y:S01]  /*54a0*/  FMUL.FTZ R5, R125, c[0x0][0x2e0] ;  /* 0x0000b8007d057a20 */ /* 0x002fe20000410000 */
[----:B------:R-:W-:Y:S01]  /*54b0*/  F2FP.BF16.PACK_AB R6, R6, R130 ;  /* 0x000000820606723e */ /* 0x000fe200000010ff */
[----:B------:R-:W-:Y:S01]  /*54c0*/  FMUL.FTZ R126, R126, c[0x0][0x2e0] ;  /* 0x0000b8007e7e7a20 */ /* 0x000fe20000410000 */
[----:B------:R1:W-:Y:S01]  /*54d0*/  STS [R252+0x4000], R47 ;  /* 0x0040002ffc007388 */ /* 0x0003e20000000800 */
[----:B------:R-:W-:Y:S01]  /*54e0*/  FMUL.FTZ R4, R127, c[0x0][0x2e0] ;  /* 0x0000b8007f047a20 */ /* 0x000fe20000410000 */
[----:B------:R-:W-:Y:S01]  /*54f0*/  F2FP.BF16.PACK_AB R5, R5, R124 ;  /* 0x0000007c0505723e */ /* 0x000fe200000010ff */
[----:B------:R-:W-:Y:S01]  /*5500*/  ULDC.64 UR10, c[0x0][0x3a0] ;  /* 0x0000e800000a7ab9 */ /* 0x000fe20000000a00 */
[----:B------:R1:W-:Y:S01]  /*5510*/  STS [R252+0x4400], R46 ;  /* 0x0044002efc007388 */ /* 0x0003e20000000800 */
[----:B------:R-:W-:-:S02]  /*5520*/  PLOP3.LUT P0, PT, PT, PT, UP0, 0x80, 0x0 ;  /* 0x000000000000781c */ /* 0x000fc40003f0f008 */
[----:B------:R-:W-:Y:S01]  /*5530*/  F2FP.BF16.PACK_AB R4, R4, R126 ;  /* 0x0000007e0404723e */ /* 0x000fe200000010ff */
[----:B------:R1:W-:Y:S01]  /*5540*/  STS [R252+0x5000], R24 ;  /* 0x00500018fc007388 */ /* 0x0003e20000000800 */
[----:B------:R-:W-:-:S03]  /*5550*/  @UP0 UIADD3 UR8, UR16, UR23, URZ ;  /* 0x0000001710080290 */ /* 0x000fc6000fffe03f */
[----:B------:R1:W-:Y:S01]  /*5560*/  STS [R252+0x5400], R26 ;  /* 0x0054001afc007388 */ /* 0x0003e20000000800 */
[----:B------:R-:W-:-:S03]  /*5570*/  @UP0 UIMAD.WIDE.U32 UR6, UR8, UR10, URZ ;  /* 0x0000000a080602a5 */ /* 0x000fc6000f8e003f */
[----:B------:R1:W-:Y:S01]  /*5580*/  STS [R252+0x4800], R45 ;  /* 0x0048002dfc007388 */ /* 0x0003e20000000800 */
[----:B------:R-:W-:-:S03]  /*5590*/  @UP0 UIMAD UR14, UR8, UR11, UR7 ;  /* 0x0000000b080e02a4 */ /* 0x000fc6000f8e0207 */
[----:B------:R1:W-:Y:S01]  /*55a0*/  STS [R252+0x4c00], R44 ;  /* 0x004c002cfc007388 */ /* 0x0003e20000000800 */
[----:B------:R-:W-:-:S03]  /*55b0*/  @UP0 UMOV UR12, UR6 ;  /* 0x00000006000c0c82 */ /* 0x000fc60008000000 */
        /* <DEDUP_REMOVED lines=39> */
.L_x_155:
        /* <DEDUP_REMOVED lines=18> */
.L_x_156:
[----:B-1----:R-:W1:Y:S01]  /*5950*/  S2R R5, SR_TID.X ;  /* 0x0000000000057919 */ /* 0x002e620000002100 */
[----:B------:R-:W-:-:S03]  /*5960*/  UIMAD UR13, UR18, -0x20, UR13 ;  /* 0xffffffe0120d78a4 */ /* 0x000fc6000f8e020d */
[----:B------:R-:W2:Y:S04]  /*5970*/  S2R R6, SR_TID.X ;  /* 0x0000000000067919 */ /* 0x000ea80000002100 */
[----:B------:R-:W-:Y:S01]  /*5980*/  BAR.SYNC.DEFER_BLOCKING 0x0 ;  /* 0x0000000000007b1d */ /* 0x000fe20000010000 */
[----:B-1----:R-:W-:-:S04]  /*5990*/  SHF.R.S32.HI R5, RZ, 0x1f, R5 ;  /* 0x0000001fff057819 */ /* 0x002fc80000011405 */
[----:B--2---:R-:W-:-:S04]  /*59a0*/  LEA.HI R5, R5, R6, RZ, 0x3 ;  /* 0x0000000605057211 */ /* 0x004fc800078f18ff */
[----:B------:R-:W-:-:S04]  /*59b0*/  SHF.R.S32.HI R5, RZ, 0x3, R5 ;  /* 0x00000003ff057819 */ /* 0x000fc80000011405 */
[----:B------:R-:W-:-:S13]  /*59c0*/  ISETP.GE.AND P0, PT, R5, UR13, PT ;  /* 0x0000000d05007c0c */ /* 0x000fda000bf06270 */
[----:B------:R-:W-:Y:S05]  /*59d0*/  @P0 BRA `(.L_x_157) ;  /* 0x0000088000000947 */ /* 0x000fea0003800000 */
[----:B------:R-:W2:Y:S01]  /*59e0*/  LDL.64 R8, [R1+0x8] ;  /* 0x0000080001087983 */ /* 0x000ea20000100a00 */
[----:B------:R-:W-:Y:S01]  /*59f0*/  USHF.L.U32 UR6, UR18, 0x5, URZ ;  /* 0x0000000512067899 */ /* 0x000fe2000800063f */
[----:B------:R-:W-:Y:S02]  /*5a00*/  SHF.R.S32.HI R4, RZ, 0x1f, R5 ;  /* 0x0000001fff047819 */ /* 0x000fe40000011405 */
[----:B------:R-:W1:Y:S03]  /*5a10*/  LDS.128 R40, [R237+0x12000] ;  /* 0x01200000ed287984 */ /* 0x000e660000000c00 */
[----:B------:R-:W-:Y:S01]  /*5a20*/  IMAD.U32 R7, RZ, RZ, UR6 ;  /* 0x00000006ff077e24 */ /* 0x000fe2000f8e00ff */
[----:B------:R-:W-:Y:S01]  /*5a30*/  IADD3 R6, P0, R5, UR6, RZ ;  /* 0x0000000605067c10 */ /* 0x000fe2000ff1e0ff */
[----:B------:R-:W3:Y:S01]  /*5a40*/  LDS.128 R32, [R237+0x11000] ;  /* 0x01100000ed207984 */ /* 0x000ee20000000c00 */
[----:B------:R-:W-:-:S02]  /*5a50*/  ULDC.64 UR6, c[0x0][0x3b8] ;  /* 0x0000ee0000067ab9 */ /* 0x000fc40000000a00 */
[----:B------:R-:W-:Y:S01]  /*5a60*/  LEA.HI.X.SX32 R7, R7, R4, 0x1, P0 ;  /* 0x0000000407077211 */ /* 0x000fe200000f0eff */
[----:B------:R-:W4:Y:S01]  /*5a70*/  LDS.128 R28, [R237+0x10000] ;  /* 0x01000000ed1c7984 */ /* 0x000f220000000c00 */
[----:B------:R-:W-:-:S03]  /*5a80*/  UIMAD UR6, UR57, UR6, URZ ;  /* 0x00000006390672a4 */ /* 0x000fc6000f8e023f */
[----:B------:R-:W1:Y:S01]  /*5a90*/  LDS.128 R36, [R237+0x13000] ;  /* 0x01300000ed247984 */ /* 0x000e620000000c00 */
[C---:B------:R-:W-:Y:S01]  /*5aa0*/  IMAD R10, R7.reuse, c[0x0][0x3a0], RZ ;  /* 0x0000e800070a7a24 */ /* 0x040fe200078e02ff */
[----:B------:R-:W-:Y:S01]  /*5ab0*/  UIMAD UR9, UR36, UR7, UR6 ;  /* 0x00000007240972a4 */ /* 0x000fe2000f8e0206 */
[----:B------:R-:W-:Y:S01]  /*5ac0*/  IMAD R7, R7, c[0x0][0x3a8], RZ ;  /* 0x0000ea0007077a24 */ /* 0x000fe200078e02ff */
[----:B------:R-:W1:Y:S01]  /*5ad0*/  LDS.128 R20, [R237+0x16000] ;  /* 0x01600000ed147984 */ /* 0x000e620000000c00 */
[C---:B------:R-:W-:Y:S01]  /*5ae0*/  IMAD R10, R6.reuse, c[0x0][0x3a4], R10 ;  /* 0x0000e900060a7a24 */ /* 0x040fe200078e020a */
[----:B------:R-:W-:Y:S01]  /*5af0*/  ULDC.64 UR6, c[0x0][0x3c0] ;  /* 0x0000f00000067ab9 */ /* 0x000fe20000000a00 */
[----:B------:R-:W-:Y:S01]  /*5b00*/  IMAD R7, R6, c[0x0][0x3ac], R7 ;  /* 0x0000eb0006077a24 */ /* 0x000fe200078e0207 */
[----:B------:R-:W1:Y:S01]  /*5b10*/  LDS.128 R16, [R237+0x15000] ;  /* 0x01500000ed107984 */ /* 0x000e620000000c00 */
[----:B------:R-:W-:-:S03]  /*5b20*/  UIMAD UR6, UR57, UR6, URZ ;  /* 0x00000006390672a4 */ /* 0x000fc6000f8e023f */
[----:B------:R-:W1:Y:S01]  /*5b30*/  LDS.128 R12, [R237+0x14000] ;  /* 0x01400000ed0c7984 */ /* 0x000e620000000c00 */
[----:B------:R-:W-:-:S03]  /*5b40*/  UIMAD UR6, UR36, UR7, UR6 ;  /* 0x00000007240672a4 */ /* 0x000fc6000f8e0206 */
[----:B------:R-:W1:Y:S01]  /*5b50*/  LDS.128 R24, [R237+0x17000] ;  /* 0x01700000ed187984 */ /* 0x000e620000000c00 */
[--C-:B--2---:R-:W-:Y:S01]  /*5b60*/  SHF.R.S32.HI R5, RZ, 0x1f, R8.reuse ;  /* 0x0000001fff057819 */ /* 0x104fe20000011408 */
[----:B------:R-:W-:-:S04]  /*5b70*/  IMAD.MOV.U32 R4, RZ, RZ, R8 ;  /* 0x000000ffff047224 */ /* 0x000fc800078e0008 */
[----:B------:R-:W-:-:S04]  /*5b80*/  IMAD.WIDE.U32 R8, R6, c[0x0][0x3a0], R4 ;  /* 0x0000e80006087a25 */ /* 0x000fc800078e0004 */
[----:B------:R-:W-:Y:S01]  /*5b90*/  IMAD.WIDE.U32 R4, R6, c[0x0][0x3a8], R4 ;  /* 0x0000ea0006047a25 */ /* 0x000fe200078e0004 */
[----:B------:R-:W-:-:S04]  /*5ba0*/  IADD3 R8, P1, R8, UR12, RZ ;  /* 0x0000000c08087c10 */ /* 0x000fc8000ff3e0ff */
[----:B------:R-:W-:Y:S01]  /*5bb0*/  IADD3 R6, P0, R4, UR8, RZ ;  /* 0x0000000804067c10 */ /* 0x000fe2000ff1e0ff */
[----:B------:R-:W-:Y:S01]  /*5bc0*/  IMAD.U32 R4, RZ, RZ, UR36 ;  /* 0x00000024ff047e24 */ /* 0x000fe2000f8e00ff */
[----:B------:R-:W-:Y:S01]  /*5bd0*/  IADD3.X R9, R9, UR14, R10, P1, !PT ;  /* 0x0000000e09097c10 */ /* 0x000fe20008ffe40a */
[----:B------:R-:W-:Y:S01]  /*5be0*/  IMAD.U32 R10, RZ, RZ, UR36 ;  /* 0x00000024ff0a7e24 */ /* 0x000fe2000f8e00ff */
[----:B------:R-:W-:-:S03]  /*5bf0*/  IADD3.X R7, R5, UR11, R7, P0, !PT ;  /* 0x0000000b05077c10 */ /* 0x000fc600087fe407 */
[----:B------:R-:W-:-:S04]  /*5c00*/  IMAD.WIDE.U32 R4, R4, c[0x0][0x3b8], R8 ;  /* 0x0000ee0004047a25 */ /* 0x000fc800078e0008 */
[----:B------:R-:W-:Y:S01]  /*5c10*/  IMAD.WIDE.U32 R8, R10, c[0x0][0x3c0], R6 ;  /* 0x0000f0000a087a25 */ /* 0x000fe200078e0006 */
[----:B------:R-:W-:Y:S02]  /*5c20*/  IADD3 R5, R5, UR9, RZ ;  /* 0x0000000905057c10 */ /* 0x000fe4000fffe0ff */
[----:B------:R-:W-:-:S04]  /*5c30*/  LEA R6, P0, R4, c[0x0][0x340], 0x1 ;  /* 0x0000d00004067a11 */ /* 0x000fc800078008ff */
[----:B------:R-:W-:Y:S02]  /*5c40*/  LEA.HI.X R7, R4, c[0x0][0x344], R5, 0x1, P0 ;  /* 0x0000d10004077a11 */ /* 0x000fe400000f0c05 */
[----:B------:R-:W-:Y:S02]  /*5c50*/  IADD3 R5, R9, UR6, RZ ;  /* 0x0000000609057c10 */ /* 0x000fe4000fffe0ff */
[C---:B------:R-:W-:Y:S01]  /*5c60*/  LEA R4, P0, R8.reuse, c[0x0][0x348], 0x1 ;  /* 0x0000d20008047a11 */ /* 0x040fe200078008ff */
[----:B-1----:R1:W-:Y:S03]  /*5c70*/  STG.E.128 [R6.64+0x100], R40 ;  /* 0x0001002806007986 */ /* 0x0023e6000c101d04 */
[----:B------:R-:W-:Y:S01]  /*5c80*/  LEA.HI.X R5, R8, c[0x0][0x34c], R5, 0x1, P0 ;  /* 0x0000d30008057a11 */ /* 0x000fe200000f0c05 */
[----:B---3--:R1:W-:Y:S04]  /*5c90*/  STG.E.128 [R6.64+0x80], R32 ;  /* 0x0000802006007986 */ /* 0x0083e8000c101d04 */
[----:B----4-:R1:W-:Y:S04]  /*5ca0*/  STG.E.128 [R6.64], R28 ;  /* 0x0000001c06007986 */ /* 0x0103e8000c101d04 */
[----:B------:R1:W-:Y:S04]  /*5cb0*/  STG.E.128 [R6.64+0x180], R36 ;  /* 0x0001802406007986 */ /* 0x0003e8000c101d04 */
[----:B------:R1:W-:Y:S04]  /*5cc0*/  STG.E.128 [R4.64+0x100], R20 ;  /* 0x0001001404007986 */ /* 0x0003e8000c101d04 */
[----:B------:R1:W-:Y:S04]  /*5cd0*/  STG.E.128 [R4.64+0x80], R16 ;  /* 0x0000801004007986 */ /* 0x0003e8000c101d04 */
[----:B------:R1:W-:Y:S04]  /*5ce0*/  STG.E.128 [R4.64], R12 ;  /* 0x0000000c04007986 */ /* 0x0003e8000c101d04 */
[----:B------:R1:W-:Y:S01]  /*5cf0*/  STG.E.128 [R4.64+0x180], R24 ;  /* 0x0001801804007986 */ /* 0x0003e2000c101d04 */
[----:B------:R-:W-:Y:S05]  /*5d00*/  BRA `(.L_x_157) ;  /* 0x0000055000007947 */ /* 0x000fea0003800000 */
.L_x_151:
[----:B-1----:R-:W-:Y:S02]  /*5d10*/  UISETP.NE.AND UP0, UPT, UR23, -0x1, UPT ;  /* 0xffffffff1700788c */ /* 0x002fe4000bf05270 */
        /* <DEDUP_REMOVED lines=19> */
.L_x_158:
        /* <DEDUP_REMOVED lines=18> */
.L_x_159:
[----:B------:R-:W1:Y:S01]  /*5f70*/  S2R R4, SR_TID.X ;  /* 0x0000000000047919 */ /* 0x000e620000002100 */
[----:B------:R-:W-:-:S03]  /*5f80*/  UIMAD UR13, UR18, -0x20, UR13 ;  /* 0xffffffe0120d78a4 */ /* 0x000fc6000f8e020d */
[----:B------:R-:W2:Y:S01]  /*5f90*/  S2R R5, SR_TID.X ;  /* 0x0000000000057919 */ /* 0x000ea20000002100 */
[----:B-1----:R-:W-:-:S04]  /*5fa0*/  SHF.R.S32.HI R4, RZ, 0x1f, R4 ;  /* 0x0000001fff047819 */ /* 0x002fc80000011404 */
[----:B--2---:R-:W-:-:S04]  /*5fb0*/  LEA.HI R4, R4, R5, RZ, 0x3 ;  /* 0x0000000504047211 */ /* 0x004fc800078f18ff */
[----:B------:R-:W-:-:S04]  /*5fc0*/  SHF.R.S32.HI R4, RZ, 0x3, R4 ;  /* 0x00000003ff047819 */ /* 0x000fc80000011404 */
[----:B------:R-:W-:-:S13]  /*5fd0*/  ISETP.GE.AND P0, PT, R4, UR13, PT ;  /* 0x0000000d04007c0c */ /* 0x000fda000bf06270 */
[----:B------:R-:W-:Y:S05]  /*5fe0*/  @P0 BRA `(.L_x_157) ;  /* 0x0000027000000947 */ /* 0x000fea0003800000 */
[----:B------:R-:W2:Y:S01]  /*5ff0*/  LDL.64 R12, [R1+0x8] ;  /* 0x00000800010c7983 */ /* 0x000ea20000100a00 */
[----:B------:R-:W-:Y:S01]  /*6000*/  SHF.R.S32.HI R6, RZ, 0x1f, R4 ;  /* 0x0000001fff067819 */ /* 0x000fe20000011404 */
[----:B------:R-:W-:Y:S01]  /*6010*/  IMAD.U32 R5, RZ, RZ, UR24 ;  /* 0x00000018ff057e24 */ /* 0x000fe2000f8e00ff */
[----:B------:R-:W-:Y:S01]  /*6020*/  IADD3 R4, P0, R4, UR24, RZ ;  /* 0x0000001804047c10 */ /* 0x000fe2000ff1e0ff */
[----:B------:R-:W-:Y:S02]  /*6030*/  ULDC.64 UR6, c[0x0][0x3b8] ;  /* 0x0000ee0000067ab9 */ /* 0x000fe40000000a00 */
[----:B------:R-:W-:Y:S01]  /*6040*/  UIMAD UR6, UR55, UR6, URZ ;  /* 0x00000006370672a4 */ /* 0x000fe2000f8e023f */
[----:B------:R-:W-:-:S03]  /*6050*/  LEA.HI.X.SX32 R5, R5, R6, 0x1, P0 ;  /* 0x0000000605057211 */ /* 0x000fc600000f0eff */
[----:B------:R-:W-:Y:S02]  /*6060*/  UIMAD UR9, UR36, UR7, UR6 ;  /* 0x00000007240972a4 */ /* 0x000fe4000f8e0206 */
[C---:B------:R-:W-:Y:S01]  /*6070*/  IMAD R10, R5.reuse, c[0x0][0x3a0], RZ ;  /* 0x0000e800050a7a24 */ /* 0x040fe200078e02ff */
[----:B------:R-:W-:Y:S01]  /*6080*/  ULDC.64 UR6, c[0x0][0x3c0] ;  /* 0x0000f00000067ab9 */ /* 0x000fe20000000a00 */
[----:B------:R-:W-:Y:S01]  /*6090*/  IMAD R5, R5, c[0x0][0x3a8], RZ ;  /* 0x0000ea0005057a24 */ /* 0x000fe200078e02ff */
[----:B------:R-:W-:Y:S01]  /*60a0*/  UIMAD UR6, UR55, UR6, URZ ;  /* 0x00000006370672a4 */ /* 0x000fe2000f8e023f */
[----:B------:R-:W-:-:S03]  /*60b0*/  IMAD R11, R4, c[0x0][0x3a4], R10 ;  /* 0x0000e900040b7a24 */ /* 0x000fc600078e020a */
[----:B------:R-:W-:Y:S01]  /*60c0*/  UIMAD UR6, UR36, UR7, UR6 ;  /* 0x00000007240672a4 */ /* 0x000fe2000f8e0206 */
[----:B--2---:R-:W-:-:S04]  /*60d0*/  IMAD.WIDE.U32 R8, R4, c[0x0][0x3a0], R12 ;  /* 0x0000e80004087a25 */ /* 0x004fc800078e000c */
[----:B------:R-:W-:Y:S01]  /*60e0*/  IMAD.WIDE.U32 R6, R4, c[0x0][0x3a8], R12 ;  /* 0x0000ea0004067a25 */ /* 0x000fe200078e000c */
[----:B------:R-:W-:-:S03]  /*60f0*/  IADD3 R10, P0, R8, UR12, RZ ;  /* 0x0000000c080a7c10 */ /* 0x000fc6000ff1e0ff */
[----:B------:R-:W-:Y:S01]  /*6100*/  IMAD R4, R4, c[0x0][0x3ac], R5 ;  /* 0x0000eb0004047a24 */ /* 0x000fe200078e0205 */
[----:B------:R-:W-:Y:S01]  /*6110*/  IADD3.X R11, R9, UR14, R11, P0, !PT ;  /* 0x0000000e090b7c10 */ /* 0x000fe200087fe40b */
[----:B------:R-:W-:Y:S01]  /*6120*/  IMAD.U32 R5, RZ, RZ, UR36 ;  /* 0x00000024ff057e24 */ /* 0x000fe2000f8e00ff */
[----:B------:R-:W-:-:S03]  /*6130*/  IADD3 R8, P0, R6, UR8, RZ ;  /* 0x0000000806087c10 */ /* 0x000fc6000ff1e0ff */
[----:B------:R-:W-:Y:S01]  /*6140*/  IMAD.WIDE.U32 R10, R5, c[0x0][0x3b8], R10 ;  /* 0x0000ee00050a7a25 */ /* 0x000fe200078e000a */
[----:B------:R-:W-:-:S03]  /*6150*/  IADD3.X R9, R7, UR11, R4, P0, !PT ;  /* 0x0000000b07097c10 */ /* 0x000fc600087fe404 */
[----:B------:R-:W-:Y:S01]  /*6160*/  IMAD.U32 R4, RZ, RZ, UR36 ;  /* 0x00000024ff047e24 */ /* 0x000fe2000f8e00ff */
[----:B------:R-:W-:Y:S02]  /*6170*/  IADD3 R5, R11, UR9, RZ ;  /* 0x000000090b057c10 */ /* 0x000fe4000fffe0ff */
[----:B------:R-:W-:Y:S01]  /*6180*/  LEA R6, P1, R10, c[0x0][0x340], 0x1 ;  /* 0x0000d0000a067a11 */ /* 0x000fe200078208ff */
[----:B------:R-:W-:-:S03]  /*6190*/  IMAD.WIDE.U32 R8, R4, c[0x0][0x3c0], R8 ;  /* 0x0000f00004087a25 */ /* 0x000fc600078e0008 */
[----:B------:R-:W-:Y:S02]  /*61a0*/  LEA.HI.X R7, R10, c[0x0][0x344], R5, 0x1, P1 ;  /* 0x0000d1000a077a11 */ /* 0x000fe400008f0c05 */
[----:B------:R-:W-:Y:S02]  /*61b0*/  IADD3 R9, R9, UR6, RZ ;  /* 0x0000000609097c10 */ /* 0x000fe4000fffe0ff */
[C---:B------:R-:W-:Y:S01]  /*61c0*/  LEA R4, P0, R8.reuse, c[0x0][0x348], 0x1 ;  /* 0x0000d20008047a11 */ /* 0x040fe200078008ff */
[----:B------:R1:W-:Y:S03]  /*61d0*/  STG.E.128 [R6.64], RZ ;  /* 0x000000ff06007986 */ /* 0x0003e6000c101d04 */
[----:B------:R-:W-:Y:S01]  /*61e0*/  LEA.HI.X R5, R8, c[0x0][0x34c], R9, 0x1, P0 ;  /* 0x0000d30008057a11 */ /* 0x000fe200000f0c09 */
[----:B------:R1:W-:Y:S04]  /*61f0*/  STG.E.128 [R6.64+0x80], RZ ;  /* 0x000080ff06007986 */ /* 0x0003e8000c101d04 */
[----:B------:R1:W-:Y:S04]  /*6200*/  STG.E.128 [R6.64+0x100], RZ ;  /* 0x000100ff06007986 */ /* 0x0003e8000c101d04 */
[----:B------:R1:W-:Y:S04]  /*6210*/  STG.E.128 [R6.64+0x180], RZ ;  /* 0x000180ff06007986 */ /* 0x0003e8000c101d04 */
[----:B------:R1:W-:Y:S04]  /*6220*/  STG.E.128 [R4.64], RZ ;  /* 0x000000ff04007986 */ /* 0x0003e8000c101d04 */
[----:B------:R1:W-:Y:S04]  /*6230*/  STG.E.128 [R4.64+0x80], RZ ;  /* 0x000080ff04007986 */ /* 0x0003e8000c101d04 */
[----:B------:R1:W-:Y:S04]  /*6240*/  STG.E.128 [R4.64+0x100], RZ ;  /* 0x000100ff04007986 */ /* 0x0003e8000c101d04 */
[----:B------:R1:W-:Y:S02]  /*6250*/  STG.E.128 [R4.64+0x180], RZ ;  /* 0x000180ff04007986 */ /* 0x0003e4000c101d04 */
.L_x_157:
[----:B------:R-:W-:Y:S05]  /*6260*/  BSYNC B0 ;  /* 0x0000000000007941 */ /* 0x000fea0003800000 */
.L_x_146:
        /* <DEDUP_REMOVED lines=12> */
.L_x_160:
[----:B------:R-:W-:Y:S05]  /*6330*/  EXIT ;  /* 0x000000000000794d */ /* 0x000fea0003800000 */
.L_x_162:
        /* <DEDUP_REMOVED lines=12> */
.L_x_2002:


//--------------------- .text._ZN5flash44flash_bwd_dq_dk_dv_loop_seqk_parallel_kernelI23Flash_bwd_kernel_traitsILi256ELi64ELi32ELi8ELi4ELi1ELi2ELb1ELb1EN7cutlass10bfloat16_tE19Flash_kernel_traitsILi256ELi64ELi32ELi8ES3_EELb0ELb0ELb0ELb0ELb0ELb1ELb1EEEvNS_16Flash_bwd_paramsE --------------------------
	.section	.text._ZN5flash44flash_bwd_dq_dk_dv_loop_seqk_parallel_kernelI23Flash_bwd_kernel_traitsILi256ELi64ELi32ELi8ELi4ELi1ELi2ELb1ELb1EN7cutlass10bfloat16_tE19Flash_kernel_traitsILi256ELi64ELi32ELi8ES3_EELb0ELb0ELb0ELb0ELb0ELb1ELb1EEEvNS_16Flash_bwd_paramsE,"ax",@progbits
	.sectioninfo	@"SHI_REGISTERS=255"
	.align	128
        .global         _ZN5flash44flash_bwd_dq_dk_dv_loop_seqk_parallel_kernelI23Flash_bwd_kernel_traitsILi256ELi64ELi32ELi8ELi4ELi1ELi2ELb1ELb1EN7cutlass10bfloat16_tE19Flash_kernel_traitsILi256ELi64ELi32ELi8ES3_EELb0ELb0ELb0ELb0ELb0ELb1ELb1EEEvNS_16Flash_bwd_paramsE
        .type           _ZN5flash44flash_bwd_dq_dk_dv_loop_seqk_parallel_kernelI23Flash_bwd_kernel_traitsILi256ELi64ELi32ELi8ELi4ELi1ELi2ELb1ELb1EN7cutlass10bfloat16_tE19Flash_kernel_traitsILi256ELi64ELi32ELi8ES3_EELb0ELb0ELb0ELb0ELb0ELb1ELb1EEEvNS_16Flash_bwd_paramsE,@function
        .size           _ZN5flash44flash_bwd_dq_dk_dv_loop_seqk_parallel_kernelI23Flash_bwd_kernel_traitsILi256ELi64ELi32ELi8ELi4ELi1ELi2ELb1ELb1EN7cutlass10bfloat16_tE19Flash_kernel_traitsILi256ELi64ELi32ELi8ES3_EELb0ELb0ELb0ELb0ELb0ELb1ELb1EEEvNS_16Flash_bwd_paramsE,(.L_x_2003 - _ZN5flash44flash_bwd_dq_dk_dv_loop_seqk_parallel_kernelI23Flash_bwd_kernel_traitsILi256ELi64ELi32ELi8ELi4ELi1ELi2ELb1ELb1EN7cutlass10bfloat16_tE19Flash_kernel_traitsILi256ELi64ELi32ELi8ES3_EELb0ELb0ELb0ELb0ELb0ELb1ELb1EEEvNS_16Flash_bwd_paramsE)
        .other          _ZN5flash44flash_bwd_dq_dk_dv_loop_seqk_parallel_kernelI23Flash_bwd_kernel_traitsILi256ELi64ELi32ELi8ELi4ELi1ELi2ELb1ELb1EN7cutlass10bfloat16_tE19Flash_kernel_traitsILi256ELi64ELi32ELi8ES3_EELb0ELb0ELb0ELb0ELb0ELb1ELb1EEEvNS_16Flash_bwd_paramsE,@"STO_CUDA_ENTRY STV_DEFAULT"
_ZN5flash44flash_bwd_dq_dk_dv_loop_seqk_parallel_kernelI23Flash_bwd_kernel_traitsILi256ELi64ELi32ELi8ELi4ELi1ELi2ELb1ELb1EN7cutlass10bfloat16_tE19Flash_kernel_traitsILi256ELi64ELi32ELi8ES3_EELb0ELb0ELb0ELb0ELb0ELb1ELb1EEEvNS_16Flash_bwd_paramsE:
.text._ZN5flash44flash_bwd_dq_dk_dv_loop_seqk_parallel_kernelI23Flash_bwd_kernel_traitsILi256ELi64ELi32ELi8ELi4ELi1ELi2ELb1ELb1EN7cutlass10bfloat16_tE19Flash_kernel_traitsILi256ELi64ELi32ELi8ES3_EELb0ELb0ELb0ELb0ELb0ELb1ELb1EEEvNS_16Flash_bwd_paramsE:
        /* <DEDUP_REMOVED lines=211> */
.L_x_179:
        /* <DEDUP_REMOVED lines=53> */
.L_x_163:
        /* <DEDUP_REMOVED lines=58> */
.L_x_165:
        /* <DEDUP_REMOVED lines=18> */
.L_x_166:
        /* <DEDUP_REMOVED lines=69> */
.L_x_167:
[----:B------:R-:W-:Y:S02]  /*1990*/  UMOV UR8, UR48 ;  /* 0x0000003000087c82 */ /* 0x000fe40008000000 */
.L_x_168:
        /* <DEDUP_REMOVED lines=253> */
.L_x_172:
[----:B------:R-:W0:Y:S01]  /*2970*/  LDGDEPBAR ;  /* 0x00000000000079af */ /* 0x000e220000000000 */
[----:B------:R-:W-:Y:S01]  /*2980*/  PLOP3.LUT P0, PT, PT, PT, UP0, 0x80, 0x0 ;  /* 0x000000000000781c */ /* 0x000fe20003f0f008 */
[----:B------:R-:W-:Y:S01]  /*2990*/  UISETP.GE.AND UP5, UPT, UR6, 0x1, UPT ;  /* 0x000000010600788c */ /* 0x000fe2000bfa6270 */
[----:B-----5:R-:W-:Y:S02]  /*29a0*/  FSETP.NEU.FTZ.AND P1, PT, R244, -INF , PT ;  /* 0xff800000f400780b */ /* 0x020fe40003f3d000 */
[----:B------:R-:W-:Y:S01]  /*29b0*/  MOV R71, c[0x0][0x22c] ;  /* 0x00008b0000477a02 */ /* 0x000fe20000000f00 */
[----:B------:R-:W2:Y:S04]  /*29c0*/  LDL R68, [R1] ;  /* 0x0000000001447983 */ /* 0x000ea80000100800 */
[----:B------:R-:W-:Y:S05]  /*29d0*/  IMAD R71, R71, c[0x0][0x1c0], RZ ;  /* 0x0000700047477a24 */ /* 0x000fea00078e02ff */
[----:B------:R-:W-:Y:S01]  /*29e0*/  LEA R71, -R71, RZ, 0x6 ;  /* 0x000000ff47477211 */ /* 0x000fe200078e31ff */
[----:B------:R-:W-:Y:S04]  /*29f0*/  DEPBAR.LE SB0, 0x0 ;  /* 0x000080000000791a */ /* 0x000fe80000000000 */
[----:B------:R-:W-:Y:S06]  /*2a00*/  BAR.SYNC.DEFER_BLOCKING 0x0 ;  /* 0x0000000000007b1d */ /* 0x000fec0000010000 */
[----:B-1----:R-:W-:Y:S06]  /*2a10*/  LDSM.16.M88.4 R8, [R2] ;  /* 0x000000000208783b */ /* 0x002fec0000000200 */
[----:B------:R-:W1:Y:S06]  /*2a20*/  LDSM.16.M88.4 R44, [R229+0x10000] ;  /* 0x01000000e52c783b */ /* 0x000e6c0000000200 */
[----:B------:R-:W-:Y:S06]  /*2a30*/  LDSM.16.M88.4 R48, [R3] ;  /* 0x000000000330783b */ /* 0x000fec0000000200 */
[----:B------:R-:W3:Y:S06]  /*2a40*/  LDSM.16.M88.4 R52, [R230+0x10000] ;  /* 0x01000000e634783b */ /* 0x000eec0000000200 */
[----:B------:R-:W-:Y:S06]  /*2a50*/  LDSM.16.M88.4 R56, [R228] ;  /* 0x00000000e438783b */ /* 0x000fec0000000200 */
[----:B------:R-:W4:Y:S06]  /*2a60*/  LDSM.16.M88.4 R60, [R231+0x10000] ;  /* 0x01000000e73c783b */ /* 0x000f2c0000000200 */
[----:B------:R-:W-:Y:S01]  /*2a70*/  LDSM.16.M88.4 R64, [R232+0x10000] ;  /* 0x01000000e840783b */ /* 0x000fe20000000200 */
[C---:B-1----:R-:W-:Y:S08]  /*2a80*/  HMMA.16816.F32.BF16 R4, R8.reuse, R44, RZ ;  /* 0x0000002c0804723c */ /* 0x042ff000000418ff */
[----:B------:R-:W-:Y:S01]  /*2a90*/  HMMA.16816.F32.BF16 R8, R8, R46, RZ ;  /* 0x0000002e0808723c */ /* 0x000fe200000418ff */
[----:B------:R-:W1:Y:S11]  /*2aa0*/  LDSM.16.M88.4 R44, [R227] ;  /* 0x00000000e32c783b */ /* 0x000e760000000200 */
[----:B------:R-:W-:Y:S04]  /*2ab0*/  @!UPT UIADD3 URZ, URZ, URZ, URZ ;  /* 0x0000003f3f3ff290 */ /* 0x000fe8000fffe03f */
        /* <DEDUP_REMOVED lines=49> */
[----:B------:R-:W-:Y:S11]  /*2dd0*/  HMMA.16816.F32.BF16 R8, R48, R54, R8 ;  /* 0x000000363008723c */ /* 0x000ff60000041808 */
[----:B------:R-:W-:Y:S05]  /*2de0*/  @!UPT UIADD3 URZ, URZ, URZ, URZ ;  /* 0x0000003f3f3ff290 */ /* 0x000fea000fffe03f */
[C---:B----4-:R-:W-:Y:S08]  /*2df0*/  HMMA.16816.F32.BF16 R4, R56.reuse, R60, R4 ;  /* 0x0000003c3804723c */ /* 0x050ff00000041804 */
[----:B------:R-:W-:Y:S11]  /*2e00*/  HMMA.16816.F32.BF16 R8, R56, R62, R8 ;  /* 0x0000003e3808723c */ /* 0x000ff60000041808 */
[----:B------:R-:W-:Y:S05]  /*2e10*/  @!UPT UIADD3 URZ, URZ, URZ, URZ ;  /* 0x0000003f3f3ff290 */ /* 0x000fea000fffe03f */
[C---:B-1----:R-:W-:Y:S08]  /*2e20*/  HMMA.16816.F32.BF16 R4, R44.reuse, R64, R4 ;  /* 0x000000402c04723c */ /* 0x042ff00000041804 */
[----:B------:R-:W-:Y:S11]  /*2e30*/  HMMA.16816.F32.BF16 R8, R44, R66, R8 ;  /* 0x000000422c08723c */ /* 0x000ff60000041808 */
[----:B------:R-:W-:Y:S05]  /*2e40*/  @!UPT UIADD3 URZ, URZ, URZ, URZ ;  /* 0x0000003f3f3ff290 */ /* 0x000fea000fffe03f */
[----:B------:R-:W-:Y:S02]  /*2e50*/  FMUL.FTZ R6, R6, c[0x0][0x2ec] ;  /* 0x0000bb0006067a20 */ /* 0x000fe40000410000 */
[----:B------:R-:W-:Y:S02]  /*2e60*/  FMUL.FTZ R5, R5, c[0x0][0x2ec] ;  /* 0x0000bb0005057a20 */ /* 0x000fe40000410000 */
[----:B------:R1:W-:Y:S01]  /*2e70*/  MUFU.TANH R62, R6 ;  /* 0x00000006003e7308 */ /* 0x0003e20000002400 */
[----:B------:R-:W-:Y:S02]  /*2e80*/  FMUL.FTZ R4, R4, c[0x0][0x2ec] ;  /* 0x0000bb0004047a20 */ /* 0x000fe40000410000 */
[----:B------:R-:W-:Y:S02]  /*2e90*/  FMUL.FTZ R7, R7, c[0x0][0x2ec] ;  /* 0x0000bb0007077a20 */ /* 0x000fe40000410000 */
[----:B------:R-:W-:Y:S02]  /*2ea0*/  FMUL.FTZ R8, R8, c[0x0][0x2ec] ;  /* 0x0000bb0008087a20 */ /* 0x000fe40000410000 */
[----:B------:R-:W-:Y:S02]  /*2eb0*/  FMUL.FTZ R9, R9, c[0x0][0x2ec] ;  /* 0x0000bb0009097a20 */ /* 0x000fe40000410000 */
[----:B------:R-:W-:Y:S01]  /*2ec0*/  FMUL.FTZ R10, R10, c[0x0][0x2ec] ;  /* 0x0000bb000a0a7a20 */ /* 0x000fe20000410000 */
[----:B------:R3:W-:Y:S01]  /*2ed0*/  MUFU.TANH R57, R5 ;  /* 0x0000000500397308 */ /* 0x0007e20000002400 */
[----:B------:R-:W-:Y:S09]  /*2ee0*/  FMUL.FTZ R11, R11, c[0x0][0x2ec] ;  /* 0x0000bb000b0b7a20 */ /* 0x000ff20000410000 */
[----:B------:R-:W4:Y:S01]  /*2ef0*/  MUFU.TANH R58, R4 ;  /* 0x00000004003a7308 */ /* 0x000f220000002400 */
[----:B-1----:R-:W-:Y:S04]  /*2f00*/  MOV R6, UR18 ;  /* 0x0000001200067c02 */ /* 0x002fe80008000f00 */
[----:B--2---:R-:W-:Y:S05]  /*2f10*/  @P0 LEA R6, R6, R68, 0x5 ;  /* 0x0000004406060211 */ /* 0x004fea00078e28ff */
[----:B------:R1:W2:Y:S01]  /*2f20*/  MUFU.TANH R61, R7 ;  /* 0x00000007003d7308 */ /* 0x0002a20000002400 */
[----:B------:R-:W-:Y:S01]  /*2f30*/  @P0 ISETP.GE.AND P2, PT, R6, UR13, PT ;  /* 0x0000000d06000c0c */ /* 0x000fe2000bf46270 */
[----:B---3--:R-:W-:Y:S05]  /*2f40*/  FMUL.FTZ R5, R244, 1.4426950216293334961 ;  /* 0x3fb8aa3bf4057820 */ /* 0x008fea0000410000 */
[----:B------:R-:W-:Y:S03]  /*2f50*/  FSEL R5, R5, RZ, P1 ;  /* 0x000000ff05057208 */ /* 0x000fe60000800000 */
[----:B------:R3:W-:Y:S01]  /*2f60*/  MUFU.TANH R56, R8 ;  /* 0x0000000800387308 */ /* 0x0007e20000002400 */
[----:B------:R-:W-:Y:S02]  /*2f70*/  FSETP.NEU.FTZ.AND P1, PT, R245, -INF , PT ;  /* 0xff800000f500780b */ /* 0x000fe40003f3d000 */
[----:B----4-:R-:W-:Y:S02]  /*2f80*/  MOV R4, R58 ;  /* 0x0000003a00047202 */ /* 0x010fe40000000f00 */
[----:B------:R-:W-:Y:S05]  /*2f90*/  @P0 FSEL R4, R58, -INF , !P2 ;  /* 0xff8000003a040808 */ /* 0x000fea0005000000 */
[----:B------:R4:W2:Y:S01]  /*2fa0*/  MUFU.TANH R55, R9 ;  /* 0x0000000900377308 */ /* 0x0008a20000002400 */
[----:B-1----:R-:W-:Y:S04]  /*2fb0*/  @P0 IADD3 R7, R6, 0x1, RZ ;  /* 0x0000000106070810 */ /* 0x002fe80007ffe0ff */
[----:B------:R-:W-:Y:S01]  /*2fc0*/  @P0 ISETP.GE.AND P3, PT, R7, UR13, PT ;  /* 0x0000000d07000c0c */ /* 0x000fe2000bf66270 */
[--C-:B------:R-:W-:Y:S01]  /*2fd0*/  FFMA.FTZ R7, R4, c[0x0][0x23c], -R5.reuse ;  /* 0x00008f0004077a23 */ /* 0x100fe20000010805 */
[----:B------:R-:W-:Y:S03]  /*2fe0*/  MOV R4, R57 ;  /* 0x0000003900047202 */ /* 0x000fe60000000f00 */
[----:B------:R-:W1:Y:S01]  /*2ff0*/  MUFU.TANH R60, R10 ;  /* 0x0000000a003c7308 */ /* 0x000e620000002400 */
[----:B------:R-:W-:Y:S01]  /*3000*/  @P0 FSEL R4, R57, -INF , !P3 ;  /* 0xff80000039040808 */ /* 0x000fe20005800000 */
[----:B---3--:R-:W-:Y:S08]  /*3010*/  FMUL.FTZ R8, R245, 1.4426950216293334961 ;  /* 0x3fb8aa3bf5087820 */ /* 0x008ff00000410000 */
[----:B------:R3:W-:Y:S01]  /*3020*/  MUFU.EX2 R66, R7 ;  /* 0x0000000700427308 */ /* 0x0007e20000000800 */
[--C-:B----4-:R-:W-:Y:S01]  /*3030*/  FFMA.FTZ R9, R4, c[0x0][0x23c], -R5.reuse ;  /* 0x00008f0004097a23 */ /* 0x110fe20000010805 */
[----:B------:R-:W-:Y:S08]  /*3040*/  FSEL R4, R8, RZ, P1 ;  /* 0x000000ff08047208 */ /* 0x000ff00000800000 */
[----:B------:R4:W-:Y:S10]  /*3050*/  MUFU.EX2 R65, R9 ;  /* 0x0000000900417308 */ /* 0x0009f40000000800 */
[----:B------:R-:W1:Y:S01]  /*3060*/  MUFU.TANH R59, R11 ;  /* 0x0000000b003b7308 */ /* 0x000e620000002400 */
[----:B---3--:R-:W-:Y:S02]  /*3070*/  MOV R7, R62 ;  /* 0x0000003e00077202 */ /* 0x008fe40000000f00 */
[----:B------:R-:W-:Y:S05]  /*3080*/  @P0 FSEL R7, R62, -INF , !P2 ;  /* 0xff8000003e070808 */ /* 0x000fea0005000000 */
[--C-:B------:R-:W-:Y:S01]  /*3090*/  FFMA.FTZ R8, R7, c[0x0][0x23c], -R4.reuse ;  /* 0x00008f0007087a23 */ /* 0x100fe20000010804 */
[----:B--2---:R-:W-:Y:S02]  /*30a0*/  MOV R7, R61 ;  /* 0x0000003d00077202 */ /* 0x004fe40000000f00 */
[C---:B----4-:R-:W-:Y:S01]  /*30b0*/  @P0 IADD3 R9, R6.reuse, 0x8, RZ ;  /* 0x0000000806090810 */ /* 0x050fe20007ffe0ff */
[----:B------:R2:W-:Y:S01]  /*30c0*/  MUFU.EX2 R70, R8 ;  /* 0x0000000800467308 */ /* 0x0005e20000000800 */
[----:B------:R-:W-:Y:S02]  /*30d0*/  @P0 IADD3 R6, R6, 0x9, RZ ;  /* 0x0000000906060810 */ /* 0x000fe40007ffe0ff */
[----:B------:R-:W-:Y:S02]  /*30e0*/  @P0 FSEL R7, R61, -INF , !P3 ;  /* 0xff8000003d070808 */ /* 0x000fe40005800000 */
[----:B------:R-:W-:Y:S02]  /*30f0*/  @P0 ISETP.GE.AND P1, PT, R9, UR13, PT ;  /* 0x0000000d09000c0c */ /* 0x000fe4000bf26270 */
[----:B------:R-:W-:Y:S02]  /*3100*/  @P0 ISETP.GE.AND P2, PT, R6, UR13, PT ;  /* 0x0000000d06000c0c */ /* 0x000fe4000bf46270 */
[----:B------:R-:W-:Y:S02]  /*3110*/  MOV R6, R55 ;  /* 0x0000003700067202 */ /* 0x000fe40000000f00 */
[----:B------:R-:W-:Y:S02]  /*3120*/  @P0 FSEL R6, R55, -INF , !P2 ;  /* 0xff80000037060808 */ /* 0x000fe40005000000 */
[----:B------:R-:W-:Y:S01]  /*3130*/  PLOP3.LUT P3, PT, PT, PT, UP5, 0x80, 0x0 ;  /* 0x000000000000781c */ /* 0x000fe20003f6f058 */
[--C-:B--2---:R-:W-:Y:S01]  /*3140*/  FFMA.FTZ R8, R7, c[0x0][0x23c], -R4.reuse ;  /* 0x00008f0007087a23 */ /* 0x104fe20000010804 */
[----:B------:R-:W-:Y:S02]  /*3150*/  MOV R7, R56 ;  /* 0x0000003800077202 */ /* 0x000fe40000000f00 */
[----:B------:R-:W-:Y:S01]  /*3160*/  @P0 FSEL R7, R56, -INF , !P1 ;  /* 0xff80000038070808 */ /* 0x000fe20004800000 */
[----:B------:R-:W-:Y:S04]  /*3170*/  MUFU.EX2 R69, R8 ;  /* 0x0000000800457308 */ /* 0x000fe80000000800 */
[--C-:B------:R-:W-:Y:S02]  /*3180*/  FFMA.FTZ R7, R7, c[0x0][0x23c], -R5.reuse ;  /* 0x00008f0007077a23 */ /* 0x100fe40000010805 */
[----:B------:R-:W-:Y:S01]  /*3190*/  FFMA.FTZ R5, R6, c[0x0][0x23c], -R5 ;  /* 0x00008f0006057a23 */ /* 0x000fe20000010805 */
[----:B-1----:R-:W-:Y:S02]  /*31a0*/  MOV R6, R60 ;  /* 0x0000003c00067202 */ /* 0x002fe40000000f00 */
[----:B------:R-:W-:Y:S01]  /*31b0*/  @P0 FSEL R6, R60, -INF , !P1 ;  /* 0xff8000003c060808 */ /* 0x000fe20004800000 */
[----:B------:R1:W-:Y:S04]  /*31c0*/  MUFU.EX2 R63, R5 ;  /* 0x00000005003f7308 */ /* 0x0003e80000000800 */
[--C-:B------:R-:W-:Y:S06]  /*31d0*/  FFMA.FTZ R6, R6, c[0x0][0x23c], -R4.reuse ;  /* 0x00008f0006067a23 */ /* 0x100fec0000010804 */
[----:B------:R2:W3:Y:S10]  /*31e0*/  MUFU.EX2 R64, R7 ;  /* 0x0000000700407308 */ /* 0x0004f40000000800 */
[----:B------:R4:W-:Y:S01]  /*31f0*/  MUFU.EX2 R68, R6 ;  /* 0x0000000600447308 */ /* 0x0009e20000000800 */
[----:B-1----:R-:W-:Y:S02]  /*3200*/  MOV R5, R59 ;  /* 0x0000003b00057202 */ /* 0x002fe40000000f00 */
[----:B------:R-:W-:Y:S02]  /*3210*/  @P0 FSEL R5, R59, -INF , !P2 ;  /* 0xff8000003b050808 */ /* 0x000fe40005000000 */
[----:B------:R-:W-:Y:S03]  /*3220*/  IADD3 R52, P0, R247, UR10, RZ ;  /* 0x0000000af7347c10 */ /* 0x000fe6000ff1e0ff */
[----:B------:R-:W-:Y:S01]  /*3230*/  FFMA.FTZ R4, R5, c[0x0][0x23c], -R4 ;  /* 0x00008f0005047a23 */ /* 0x000fe20000010804 */
[----:B------:R-:W-:Y:S02]  /*3240*/  IADD3.X R53, R246, UR9, RZ, P0, !PT ;  /* 0x00000009f6357c10 */ /* 0x000fe400087fe4ff */
[----:B--2---:R-:W-:Y:S01]  /*3250*/  F2FP.BF16.PACK_AB R7, R65, R66 ;  /* 0x000000424107723e */ /* 0x004fe200000010ff */
[----:B------:R-:W1:Y:S01]  /*3260*/  MUFU.EX2 R67, R4 ;  /* 0x0000000400437308 */ /* 0x000e620000000800 */
[----:B---3--:R-:W-:Y:S01]  /*3270*/  F2FP.BF16.PACK_AB R5, R63, R64 ;  /* 0x000000403f05723e */ /* 0x008fe200000010ff */
[----:B------:R2:W3:Y:S01]  /*3280*/  LDG.E R54, [R52.64] ;  /* 0x0000000434367981 */ /* 0x0004e2000c1e1900 */
[C---:B------:R-:W-:Y:S04]  /*3290*/  LEA R238, P0, R71.reuse, R238, 0x2 ;  /* 0x000000ee47ee7211 */ /* 0x040fe800078010ff */
[----:B------:R-:W-:Y:S01]  /*32a0*/  LEA.HI.X.SX32 R239, R71, R239, 0x2, P0 ;  /* 0x000000ef47ef7211 */ /* 0x000fe200000f16ff */
[----:B------:R-:W-:Y:S01]  /*32b0*/  STS [R248+0x15000], R7 ;  /* 0x01500007f8007388 */ /* 0x000fe20000000800 */
[----:B----4-:R-:W-:Y:S05]  /*32c0*/  F2FP.BF16.PACK_AB R6, R69, R70 ;  /* 0x000000464506723e */ /* 0x010fea00000010ff */
[----:B------:R-:W-:Y:S06]  /*32d0*/  STS [R251+0x15000], R6 ;  /* 0x01500006fb007388 */ /* 0x000fec0000000800 */
[----:B------:R-:W-:Y:S01]  /*32e0*/  STS [R249+0x15000], R5 ;  /* 0x01500005f9007388 */ /* 0x000fe20000000800 */
[----:B-1----:R-:W-:Y:S05]  /*32f0*/  F2FP.BF16.PACK_AB R4, R67, R68 ;  /* 0x000000444304723e */ /* 0x002fea00000010ff */
[----:B--2---:R-:W2:Y:S06]  /*3300*/  LDG.E R52, [R52.64+0x20] ;  /* 0x0000200434347981 */ /* 0x004eac000c1e1900 */
[----:B------:R-:W-:Y:S06]  /*3310*/  STS [R250+0x15000], R4 ;  /* 0x01500004fa007388 */ /* 0x000fec0000000800 */
[----:B------:R-:W1:Y:S06]  /*3320*/  LDSM.16.M88.4 R8, [R2+0x8000] ;  /* 0x008000000208783b */ /* 0x000e6c0000000200 */
[----:B------:R-:W4:Y:S06]  /*3330*/  LDSM.16.M88.4 R44, [R3+0x8000] ;  /* 0x00800000032c783b */ /* 0x000f2c0000000200 */
        /* <DEDUP_REMOVED lines=181> */
.L_x_170:
        /* <DEDUP_REMOVED lines=338> */
.L_x_171:
        /* <DEDUP_REMOVED lines=121> */
.L_x_173:
        /* <DEDUP_REMOVED lines=18> */
.L_x_174:
        /* <DEDUP_REMOVED lines=60> */
.L_x_169:
        /* <DEDUP_REMOVED lines=20> */
.L_x_176:
        /* <DEDUP_REMOVED lines=18> */
.L_x_177:
        /* <DEDUP_REMOVED lines=47> */
.L_x_175:
[----:B------:R-:W-:Y:S05]  /*6570*/  BSYNC B0 ;  /* 0x0000000000007941 */ /* 0x000fea0003800000 */
.L_x_164:
        /* <DEDUP_REMOVED lines=12> */
.L_x_178:
[----:B------:R-:W-:Y:S05]  /*6640*/  EXIT ;  /* 0x000000000000794d */ /* 0x000fea0003800000 */
.L_x_180:
        /* <DEDUP_REMOVED lines=11> */
.L_x_2003:


//--------------------- .text._ZN5flash44flash_bwd_dq_dk_dv_loop_seqk_parallel_kernelI23Flash_bwd_kernel_traitsILi256ELi64ELi32ELi8ELi4ELi1ELi2ELb1ELb1EN7cutlass10bfloat16_tE19Flash_kernel_traitsILi256ELi64ELi32ELi8ES3_EELb0ELb0ELb0ELb1ELb0ELb0ELb0EEEvNS_16Flash_bwd_paramsE --------------------------
	.section	.text._ZN5flash44flash_bwd_dq_dk_dv_loop_seqk_parallel_kernelI23Flash_bwd_kernel_traitsILi256ELi64ELi32ELi8ELi4ELi1ELi2ELb1ELb1EN7cutlass10bfloat16_tE19Flash_kernel_traitsILi256ELi64ELi32ELi8ES3_EELb0ELb0ELb0ELb1ELb0ELb0ELb0EEEvNS_16Flash_bwd_paramsE,"ax",@progbits
	.sectioninfo	@"SHI_REGISTERS=255"
	.align	128
        .global         _ZN5flash44flash_bwd_dq_dk_dv_loop_seqk_parallel_kernelI23Flash_bwd_kernel_traitsILi256ELi64ELi32ELi8ELi4ELi1ELi2ELb1ELb1EN7cutlass10bfloat16_tE19Flash_kernel_traitsILi256ELi64ELi32ELi8ES3_EELb0ELb0ELb0ELb1ELb0ELb0ELb0EEEvNS_16Flash_bwd_paramsE
        .type           _ZN5flash44flash_bwd_dq_dk_dv_loop_seqk_parallel_kernelI23Flash_bwd_kernel_traitsILi256ELi64ELi32ELi8ELi4ELi1ELi2ELb1ELb1EN7cutlass10bfloat16_tE19Flash_kernel_traitsILi256ELi64ELi32ELi8ES3_EELb0ELb0ELb0ELb1ELb0ELb0ELb0EEEvNS_16Flash_bwd_paramsE,@function
        .size           _ZN5flash44flash_bwd_dq_dk_dv_loop_seqk_parallel_kernelI23Flash_bwd_kernel_traitsILi256ELi64ELi32ELi8ELi4ELi1ELi2ELb1ELb1EN7cutlass10bfloat16_tE19Flash_kernel_traitsILi256ELi64ELi32ELi8ES3_EELb0ELb0ELb0ELb1ELb0ELb0ELb0EEEvNS_16Flash_bwd_paramsE,(.L_x_2004 - _ZN5flash44flash_bwd_dq_dk_dv_loop_seqk_parallel_kernelI23Flash_bwd_kernel_traitsILi256ELi64ELi32ELi8ELi4ELi1ELi2ELb1ELb1EN7cutlass10bfloat16_tE19Flash_kernel_traitsILi256ELi64ELi32ELi8ES3_EELb0ELb0ELb0ELb1ELb0ELb0ELb0EEEvNS_16Flash_bwd_paramsE)
        .other          _ZN5flash44flash_bwd_dq_dk_dv_loop_seqk_parallel_kernelI23Flash_bwd_kernel_traitsILi256ELi64ELi32ELi8ELi4ELi1ELi2ELb1ELb1EN7cutlass10bfloat16_tE19Flash_kernel_traitsILi256ELi64ELi32ELi8ES3_EELb0ELb0ELb0ELb1ELb0ELb0ELb0EEEvNS_16Flash_bwd_paramsE,@"STO_CUDA_ENTRY STV_DEFAULT"
_ZN5flash44flash_bwd_dq_dk_dv_loop_seqk_parallel_kernelI23Flash_bwd_kernel_traitsILi256ELi64ELi32ELi8ELi4ELi1ELi2ELb1ELb1EN7cutlass10bfloat16_tE19Flash_kernel_traitsILi256ELi64ELi32ELi8ES3_EELb0ELb0ELb0ELb1ELb0ELb0ELb0EEEvNS_16Flash_bwd_paramsE:
.text._ZN5flash44flash_bwd_dq_dk_dv_loop_seqk_parallel_kernelI23Flash_bwd_kernel_traitsILi256ELi64ELi32ELi8ELi4ELi1ELi2ELb1ELb1EN7cutlass10bfloat16_tE19Flash_kernel_traitsILi256ELi64ELi32ELi8ES3_EELb0ELb0ELb0ELb1ELb0ELb0ELb0EEEvNS_16Flash_bwd_paramsE:
        /* <DEDUP_REMOVED lines=34> */
[CC--:B------:R-:W-:Y:S01]  /*0220*/  LEA.HI R0, R2.reuse, R11.reuse, RZ, 0x2 ;  /* 0x0000000b02007211 */ /* 0x0c0fe200078f10ff */
[----:B------:R-:W-:Y:S01]  /*0230*/  ULDC UR11, c[0x0][0x1c0] ;  /* 0x00007000000b7ab9 */ /* 0x000fe20000000800 */
[----:B------:R-:W-:Y:S01]  /*0240*/  SHF.R.S32.HI R4, RZ, 0x4, R3 ;  /* 0x00000004ff047819 */ /* 0x000fe20000011403 */
[----:B---3--:R-:W-:Y:S01]  /*0250*/  UIMAD UR45, UR34, UR44, URZ ;  /* 0x0000002c222d72a4 */ /* 0x008fe2000f8e023f */
[CC--:B------:R-:W-:Y:S01]  /*0260*/  LEA.HI R14, R2.reuse, R11.reuse, RZ, 0x3 ;  /* 0x0000000b020e7211 */ /* 0x0c0fe200078f18ff */
[----:B------:R-:W-:Y:S01]  /*0270*/  UIMAD UR44, UR44, UR12, URZ ;  /* 0x0000000c2c2c72a4 */ /* 0x000fe2000f8e023f */
[CC--:B------:R-:W-:Y:S01]  /*0280*/  LEA.HI R12, R2.reuse, R11.reuse, RZ, 0x5 ;  /* 0x0000000b020c7211 */ /* 0x0c0fe200078f28ff */
[----:B------:R-:W-:Y:S01]  /*0290*/  UIMAD UR53, UR8, UR6, UR53 ;  /* 0x00000006083572a4 */ /* 0x000fe2000f8e0235 */
[CC--:B------:R-:W-:Y:S01]  /*02a0*/  LEA.HI R13, R2.reuse, R11.reuse, RZ, 0x7 ;  /* 0x0000000b020d7211 */ /* 0x0c0fe200078f38ff */
[----:B------:R-:W-:Y:S01]  /*02b0*/  UIMAD UR50, UR7, UR32, URZ ;  /* 0x00000020073272a4 */ /* 0x000fe2000f8e023f */
[----:B------:R-:W-:Y:S01]  /*02c0*/  LEA.HI R15, R2, R11, RZ, 0x6 ;  /* 0x0000000b020f7211 */ /* 0x000fe200078f30ff */
[----:B------:R-:W-:Y:S01]  /*02d0*/  UIMAD UR6, UR32, UR11, UR34 ;  /* 0x0000000b200672a4 */ /* 0x000fe2000f8e0222 */
[----:B------:R-:W-:Y:S01]  /*02e0*/  LOP3.LUT R2, R3, 0xfffffff0, RZ, 0xc0, !PT ;  /* 0xfffffff003027812 */ /* 0x000fe200078ec0ff */
[----:B------:R-:W-:Y:S01]  /*02f0*/  @!UP2 UIMAD UR7, UR32, UR13, UR34 ;  /* 0x0000000d2007a2a4 */ /* 0x000fe2000f8e0222 */
[--C-:B------:R-:W-:Y:S01]  /*0300*/  SHF.R.S32.HI R6, RZ, 0x2, R0.reuse ;  /* 0x00000002ff067819 */ /* 0x100fe20000011400 */
[----:B------:R-:W-:Y:S01]  /*0310*/  USHF.L.U32 UR39, UR44, 0x6, URZ ;  /* 0x000000062c277899 */ /* 0x000fe2000800063f */
[----:B------:R-:W-:Y:S01]  /*0320*/  SHF.R.S32.HI R9, RZ, 0x1f, R0 ;  /* 0x0000001fff097819 */ /* 0x000fe20000011400 */
[----:B------:R-:W-:Y:S01]  /*0330*/  IMAD.IADD R8, R11, 0x1, -R2 ;  /* 0x000000010b087824 */ /* 0x000fe200078e0a02 */
[----:B------:R-:W-:Y:S01]  /*0340*/  LOP3.LUT R7, R0, 0x7ffffffc, RZ, 0xc0, !PT ;  /* 0x7ffffffc00077812 */ /* 0x000fe200078ec0ff */
[----:B------:R-:W-:Y:S01]  /*0350*/  ULDC UR47, c[0x0][0x214] ;  /* 0x00008500002f7ab9 */ /* 0x000fe20000000800 */
[----:B------:R-:W-:Y:S01]  /*0360*/  LEA.HI R0, R3, R4, RZ, 0x1 ;  /* 0x0000000403007211 */ /* 0x000fe200078f08ff */
[----:B------:R-:W-:Y:S01]  /*0370*/  ULDC UR54, c[0x0][0x1c8] ;  /* 0x0000720000367ab9 */ /* 0x000fe20000000800 */
[----:B------:R-:W-:Y:S01]  /*0380*/  LOP3.LUT R5, R14, 0xfffffff8, RZ, 0xc0, !PT ;  /* 0xfffffff80e057812 */ /* 0x000fe200078ec0ff */
[----:B------:R-:W-:Y:S01]  /*0390*/  IMAD.IADD R16, R11, 0x1, -R7 ;  /* 0x000000010b107824 */ /* 0x000fe200078e0a07 */
[----:B------:R-:W-:Y:S01]  /*03a0*/  LOP3.LUT R2, R0, 0xfffffffe, RZ, 0xc0, !PT ;  /* 0xfffffffe00027812 */ /* 0x000fe200078ec0ff */
[----:B------:R-:W-:Y:S01]  /*03b0*/  ULDC.U8 UR10, c[0x0][0x3d0] ;  /* 0x0000f400000a7ab9 */ /* 0x000fe20000000000 */
[----:B------:R-:W-:Y:S01]  /*03c0*/  LEA.HI R0, R9, R6, RZ, 0x3 ;  /* 0x0000000609007211 */ /* 0x000fe200078f18ff */
[----:B------:R-:W-:Y:S01]  /*03d0*/  IMAD.IADD R3, R11, 0x1, -R5 ;  /* 0x000000010b037824 */ /* 0x000fe200078e0a05 */
[----:B------:R-:W-:Y:S01]  /*03e0*/  LOP3.LUT R10, R12, 0xffffffe0, RZ, 0xc0, !PT ;  /* 0xffffffe00c0a7812 */ /* 0x000fe200078ec0ff */
[----:B------:R-:W-:Y:S01]  /*03f0*/  ULDC UR48, c[0x0][0x224] ;  /* 0x0000890000307ab9 */ /* 0x000fe20000000800 */
[----:B------:R-:W-:Y:S01]  /*0400*/  LOP3.LUT R0, R0, 0xfffffff8, RZ, 0xc0, !PT ;  /* 0xfffffff800007812 */ /* 0x000fe200078ec0ff */
[----:B------:R-:W-:Y:S01]  /*0410*/  IMAD.SHL.U32 R240, R3, 0x8, RZ ;  /* 0x0000000803f07824 */ /* 0x000fe200078e00ff */
[----:B------:R-:W-:Y:S01]  /*0420*/  SHF.R.S32.HI R17, RZ, 0x3, R14 ;  /* 0x00000003ff117819 */ /* 0x000fe2000001140e */
[----:B------:R-:W-:Y:S01]  /*0430*/  IMAD.IADD R5, R11, 0x1, -R10 ;  /* 0x000000010b057824 */ /* 0x000fe200078e0a0a */
[C---:B------:R-:W-:Y:S01]  /*0440*/  LOP3.LUT P0, RZ, R3.reuse, 0x4, RZ, 0xc0, !PT ;  /* 0x0000000403ff7812 */ /* 0x040fe2000780c0ff */
[----:B------:R-:W-:Y:S01]  /*0450*/  IMAD.IADD R9, R6, 0x1, -R0 ;  /* 0x0000000106097824 */ /* 0x000fe200078e0a00 */
[----:B------:R-:W-:Y:S01]  /*0460*/  LOP3.LUT P5, RZ, R3, 0x2, RZ, 0xc0, !PT ;  /* 0x0000000203ff7812 */ /* 0x000fe200078ac0ff */
[----:B------:R-:W-:Y:S01]  /*0470*/  IMAD.SHL.U32 R0, R17, 0x40, RZ ;  /* 0x0000004011007824 */ /* 0x000fe200078e00ff */
[----:B------:R-:W-:Y:S01]  /*0480*/  SHF.R.S32.HI R6, RZ, 0x7, R13 ;  /* 0x00000007ff067819 */ /* 0x000fe2000001140d */
[----:B------:R-:W-:Y:S01]  /*0490*/  IMAD.IADD R10, R4, 0x1, -R2 ;  /* 0x00000001040a7824 */ /* 0x000fe200078e0a02 */
[----:B------:R-:W-:Y:S01]  /*04a0*/  SHF.R.S32.HI R2, RZ, 0x1f, R5 ;  /* 0x0000001fff027819 */ /* 0x000fe20000011405 */
[C---:B------:R-:W-:Y:S01]  /*04b0*/  IMAD.SHL.U32 R4, R3.reuse, 0x40, RZ ;  /* 0x0000004003047824 */ /* 0x040fe200078e00ff */
[----:B------:R-:W-:Y:S01]  /*04c0*/  LOP3.LUT R0, R0, 0x1c0, RZ, 0xc0, !PT ;  /* 0x000001c000007812 */ /* 0x000fe200078ec0ff */
[----:B------:R-:W-:Y:S01]  /*04d0*/  IMAD.SHL.U32 R3, R3, 0x20, RZ ;  /* 0x0000002003037824 */ /* 0x000fe200078e00ff */
[----:B------:R-:W-:Y:S01]  /*04e0*/  LEA.HI R17, R2, R5, RZ, 0x2 ;  /* 0x0000000502117211 */ /* 0x000fe200078f10ff */
[----:B------:R-:W-:Y:S01]  /*04f0*/  @UP2 UIMAD UR52, UR32, UR47, URZ ;  /* 0x0000002f203422a4 */ /* 0x000fe2000f8e023f */
[----:B------:R-:W-:Y:S01]  /*0500*/  SHF.R.U32.HI R2, RZ, 0x3, R0 ;  /* 0x00000003ff027819 */ /* 0x000fe20000011600 */
[----:B------:R-:W-:Y:S01]  /*0510*/  ULDC.64 UR4, c[0x0][0x118] ;  /* 0x0000460000047ab9 */ /* 0x000fe20000000a00 */
[----:B------:R-:W-:Y:S01]  /*0520*/  LOP3.LUT R0, R0, 0x38, R240, 0xf8, !PT ;  /* 0x0000003800007812 */ /* 0x000fe200078ef8f0 */
[----:B------:R-:W-:Y:S01]  /*0530*/  UMOV UR61, 0x4 ;  /* 0x00000004003d7882 */ /* 0x000fe20000000000 */
[C---:B------:R-:W-:Y:S01]  /*0540*/  LOP3.LUT P2, RZ, R9.reuse, 0x2, RZ, 0xc0, !PT ;  /* 0x0000000209ff7812 */ /* 0x040fe2000784c0ff */
[----:B------:R-:W-:Y:S01]  /*0550*/  ULOP3.LUT UR54, UR34, UR54, URZ, 0x3c, !UPT ;  /* 0x0000003622367292 */ /* 0x000fe2000f8e3c3f */
[----:B------:R-:W-:Y:S01]  /*0560*/  LOP3.LUT R5, R0, R2, RZ, 0x3c, !PT ;  /* 0x0000000200057212 */ /* 0x000fe200078e3cff */
[----:B------:R-:W-:Y:S01]  /*0570*/  UISETP.NE.AND UP3, UPT, UR10, URZ, UPT ;  /* 0x0000003f0a00728c */ /* 0x000fe2000bf65270 */
[----:B------:R-:W-:Y:S01]  /*0580*/  LOP3.LUT R0, R4, 0x1c0, RZ, 0xc0, !PT ;  /* 0x000001c004007812 */ /* 0x000fe200078ec0ff */
[----:B------:R-:W-:Y:S01]  /*0590*/  USHF.R.S32.HI UR55, URZ, 0x1f, UR34 ;  /* 0x0000001f3f377899 */ /* 0x000fe20008011422 */
[----:B------:R-:W-:Y:S01]  /*05a0*/  LOP3.LUT P6, RZ, R8, 0x4, RZ, 0xc0, !PT ;  /* 0x0000000408ff7812 */ /* 0x000fe200078cc0ff */
[----:B------:R-:W-:Y:S01]  /*05b0*/  USHF.R.S32.HI UR59, URZ, 0x1f, UR32 ;  /* 0x0000001f3f3b7899 */ /* 0x000fe20008011420 */
[----:B------:R-:W-:Y:S01]  /*05c0*/  LOP3.LUT R4, R0, 0x8, R14, 0xf8, !PT ;  /* 0x0000000800047812 */ /* 0x000fe200078ef80e */
[----:B------:R-:W-:Y:S01]  /*05d0*/  USHF.R.S32.HI UR58, URZ, 0x1f, UR34 ;  /* 0x0000001f3f3a7899 */ /* 0x000fe20008011422 */
[----:B------:R-:W-:Y:S01]  /*05e0*/  SHF.R.U32.HI R2, RZ, 0x3, R0 ;  /* 0x00000003ff027819 */ /* 0x000fe20000011600 */
[----:B------:R-:W-:Y:S01]  /*05f0*/  USHF.R.S32.HI UR57, URZ, 0x1f, UR32 ;  /* 0x0000001f3f397899 */ /* 0x000fe20008011420 */
[----:B------:R-:W-:Y:S01]  /*0600*/  LOP3.LUT R0, R9, 0x1, RZ, 0xc0, !PT ;  /* 0x0000000109007812 */ /* 0x000fe200078ec0ff */
[----:B------:R-:W-:Y:S01]  /*0610*/  USHF.R.S32.HI UR56, URZ, 0x1f, UR34 ;  /* 0x0000001f3f387899 */ /* 0x000fe20008011422 */
[----:B------:R-:W-:Y:S01]  /*0620*/  LOP3.LUT R4, R4, R2, RZ, 0x3c, !PT ;  /* 0x0000000204047212 */ /* 0x000fe200078e3cff */
[----:B------:R-:W-:Y:S01]  /*0630*/  UIMAD.WIDE.U32 UR40, UR36, UR42, URZ ;  /* 0x0000002a242872a5 */ /* 0x000fe2000f8e003f */
[----:B------:R-:W-:Y:S01]  /*0640*/  ISETP.NE.U32.AND P1, PT, R0, 0x1, PT ;  /* 0x000000010000780c */ /* 0x000fe20003f25070 */
[----:B------:R-:W-:Y:S01]  /*0650*/  IMAD.SHL.U32 R0, R10, 0x100, RZ ;  /* 0x000001000a007824 */ /* 0x000fe200078e00ff */
[----:B------:R-:W-:Y:S01]  /*0660*/  SEL R232, R227, 0xffffffc0, !P0 ;  /* 0xffffffc0e3e87807 */ /* 0x000fe20004000000 */
[----:B------:R-:W-:Y:S01]  /*0670*/  UIMAD UR49, UR37, UR42, URZ ;  /* 0x0000002a253172a4 */ /* 0x000fe2000f8e023f */
[----:B------:R-:W-:Y:S01]  /*0680*/  SEL R252, R252, 0x240, !P1 ;  /* 0x00000240fcfc7807 */ /* 0x000fe20004800000 */
[----:B------:R-:W-:Y:S01]  /*0690*/  USHF.R.S32.HI UR51, URZ, 0x1f, UR45 ;  /* 0x0000001f3f337899 */ /* 0x000fe2000801142d */
[----:B------:R-:W-:Y:S01]  /*06a0*/  LOP3.LUT R2, R0, 0x100, RZ, 0xc0, !PT ;  /* 0x0000010000027812 */ /* 0x000fe200078ec0ff */
[----:B------:R-:W-:Y:S01]  /*06b0*/  IMAD R0, R6, 0x2, R10 ;  /* 0x0000000206007824 */ /* 0x000fe200078e020a */
[----:B------:R-:W-:-:S02]  /*06c0*/  UIMAD UR48, UR6, UR48, URZ ;  /* 0x00000030063072a4 */ /* 0x000fc4000f8e023f */
[----:B------:R-:W-:Y:S01]  /*06d0*/  LOP3.LUT R226, R2, 0xe0, R3, 0xf8, !PT ;  /* 0x000000e002e27812 */ /* 0x000fe200078ef803 */
[----:B------:R-:W-:Y:S01]  /*06e0*/  IMAD.SHL.U32 R3, R10, 0x20, RZ ;  /* 0x000000200a037824 */ /* 0x000fe200078e00ff */
[----:B------:R-:W-:Y:S01]  /*06f0*/  SHF.R.S32.HI R2, RZ, 0x6, R15 ;  /* 0x00000006ff027819 */ /* 0x000fe2000001140f */
[----:B------:R-:W-:Y:S01]  /*0700*/  IMAD.U32 R0, R0, 0x200, R4 ;  /* 0x0000020000007824 */ /* 0x000fe200078e0004 */
[----:B------:R-:W-:Y:S01]  /*0710*/  @!UP2 UIMAD UR47, UR7, UR47, URZ ;  /* 0x0000002f072fa2a4 */ /* 0x000fe2000f8e023f */
[----:B------:R-:W-:Y:S01]  /*0720*/  IMAD.SHL.U32 R4, R9, 0x20, RZ ;  /* 0x0000002009047824 */ /* 0x000fe200078e00ff */
[----:B------:R-:W-:Y:S01]  /*0730*/  USHF.R.S32.HI UR46, URZ, 0x1f, UR39 ;  /* 0x0000001f3f2e7899 */ /* 0x000fe20008011427 */
[C---:B------:R-:W-:Y:S02]  /*0740*/  IMAD R237, R2.reuse, 0x200, R5 ;  /* 0x0000020002ed7824 */ /* 0x040fe400078e0205 */
[----:B------:R-:W-:Y:S01]  /*0750*/  IMAD.SHL.U32 R5, R2, 0x8, RZ ;  /* 0x0000000802057824 */ /* 0x000fe200078e00ff */
[----:B------:R-:W-:Y:S01]  /*0760*/  LOP3.LUT R2, R3, 0x20, RZ, 0xc0, !PT ;  /* 0x0000002003027812 */ /* 0x000fe200078ec0ff */
[----:B------:R-:W-:Y:S01]  /*0770*/  IMAD.SHL.U32 R3, R6, 0x10, RZ ;  /* 0x0000001006037824 */ /* 0x000fe200078e00ff */
[----:B------:R-:W-:Y:S01]  /*0780*/  LOP3.LUT R4, R4, 0xe0, RZ, 0xc0, !PT ;  /* 0x000000e004047812 */ /* 0x000fe200078ec0ff */
[----:B------:R-:W-:Y:S01]  /*0790*/  IMAD.SHL.U32 R229, R0, 0x2, RZ ;  /* 0x0000000200e57824 */ /* 0x000fe200078e00ff */
[----:B------:R-:W-:Y:S01]  /*07a0*/  LOP3.LUT R15, R2, 0x18, R5, 0xf8, !PT ;  /* 0x00000018020f7812 */ /* 0x000fe200078ef805 */
[----:B------:R-:W-:Y:S01]  /*07b0*/  IMAD.SHL.U32 R237, R237, 0x2, RZ ;  /* 0x00000002eded7824 */ /* 0x000fe200078e00ff */
[----:B------:R-:W-:Y:S01]  /*07c0*/  LOP3.LUT R13, R4, 0x10, R3, 0xf8, !PT ;  /* 0x00000010040d7812 */ /* 0x000fe200078ef803 */
[----:B------:R-:W-:Y:S01]  /*07d0*/  IMAD.U32 R4, RZ, RZ, UR14 ;  /* 0x0000000eff047e24 */ /* 0x000fe2000f8e00ff */
[----:B------:R-:W-:Y:S01]  /*07e0*/  SHF.R.S32.HI R3, RZ, 0x1f, R8 ;  /* 0x0000001fff037819 */ /* 0x000fe20000011408 */
[----:B------:R-:W-:Y:S01]  /*07f0*/  IMAD.SHL.U32 R4, R10, 0x8, RZ ;  /* 0x000000080a047824 */ /* 0x000fe200078e00ff */
[----:B------:R-:W-:Y:S01]  /*0800*/  SHF.R.S32.HI R2, RZ, 0x5, R12 ;  /* 0x00000005ff027819 */ /* 0x000fe2000001140c */
[----:B------:R-:W-:Y:S01]  /*0810*/  IMAD.IADD R231, R229, 0x1, R232 ;  /* 0x00000001e5e77824 */ /* 0x000fe200078e02e8 */
[----:B------:R-:W-:Y:S01]  /*0820*/  LEA.HI R225, R3, R8, RZ, 0x3 ;  /* 0x0000000803e17211 */ /* 0x000fe200078f18ff */
[----:B------:R-:W-:Y:S01]  /*0830*/  IMAD.SHL.U32 R3, R8, 0x20, RZ ;  /* 0x0000002008037824 */ /* 0x000fe200078e00ff */
[----:B------:R-:W-:-:S02]  /*0840*/  LOP3.LUT R11, R4, 0x8, RZ, 0xc0, !PT ;  /* 0x00000008040b7812 */ /* 0x000fc400078ec0ff */
[C---:B------:R-:W-:Y:S01]  /*0850*/  LOP3.LUT R5, R225.reuse, 0xfffffff8, RZ, 0xc0, !PT ;  /* 0xfffffff8e1057812 */ /* 0x040fe200078ec0ff */
[----:B------:R-:W-:Y:S01]  /*0860*/  IMAD.SHL.U32 R225, R225, 0x40, RZ ;  /* 0x00000040e1e17824 */ /* 0x000fe200078e00ff */
[----:B------:R-:W-:Y:S02]  /*0870*/  SHF.R.S32.HI R6, RZ, 0x1f, R12 ;  /* 0x0000001fff067819 */ /* 0x000fe4000001140c */
[----:B------:R-:W-:Y:S01]  /*0880*/  LOP3.LUT R4, R11, 0x1e0, R3, 0xf8, !PT ;  /* 0x000001e00b047812 */ /* 0x000fe200078ef803 */
[----:B------:R-:W-:Y:S01]  /*0890*/  IMAD.IADD R7, R8, 0x1, -R5 ;  /* 0x0000000108077824 */ /* 0x000fe200078e0a05 */
[-C--:B------:R-:W-:Y:S01]  /*08a0*/  LEA.HI R3, R12, R2.reuse, RZ, 0x1 ;  /* 0x000000020c037211 */ /* 0x080fe200078f08ff */
[----:B------:R-:W-:Y:S01]  /*08b0*/  IMAD.SHL.U32 R5, R8, 0x4, RZ ;  /* 0x0000000408057824 */ /* 0x000fe200078e00ff */
[----:B------:R-:W-:Y:S02]  /*08c0*/  LEA.HI R6, R6, R2, RZ, 0x2 ;  /* 0x0000000206067211 */ /* 0x000fe400078f10ff */
[----:B------:R-:W-:-:S02]  /*08d0*/  LOP3.LUT R3, R3, 0x3ffffe, RZ, 0xc0, !PT ;  /* 0x003ffffe03037812 */ /* 0x000fc400078ec0ff */
[----:B------:R-:W-:Y:S02]  /*08e0*/  LOP3.LUT R6, R6, 0xfffffffc, RZ, 0xc0, !PT ;  /* 0xfffffffc06067812 */ /* 0x000fe400078ec0ff */
[----:B------:R-:W-:Y:S01]  /*08f0*/  LOP3.LUT R12, R4, 0x38, R5, 0x78, !PT ;  /* 0x00000038040c7812 */ /* 0x000fe200078e7805 */
[----:B------:R-:W-:Y:S01]  /*0900*/  IMAD.SHL.U32 R4, R9, 0x40, RZ ;  /* 0x0000004009047824 */ /* 0x000fe200078e00ff */
[----:B------:R-:W-:Y:S01]  /*0910*/  LOP3.LUT R225, R225, 0xfffffe00, RZ, 0xc0, !PT ;  /* 0xfffffe00e1e17812 */ /* 0x000fe200078ec0ff */
[----:B------:R-:W-:Y:S01]  /*0920*/  IMAD.SHL.U32 R5, R9, 0x4, RZ ;  /* 0x0000000409057824 */ /* 0x000fe200078e00ff */
[C---:B------:R-:W-:Y:S01]  /*0930*/  LOP3.LUT P4, RZ, R7.reuse, 0x4, RZ, 0xc0, !PT ;  /* 0x0000000407ff7812 */ /* 0x040fe2000788c0ff */
[C---:B------:R-:W-:Y:S01]  /*0940*/  IMAD.IADD R233, R2.reuse, 0x1, -R3 ;  /* 0x0000000102e97824 */ /* 0x040fe200078e0a03 */
[----:B------:R-:W-:Y:S01]  /*0950*/  LOP3.LUT P3, RZ, R7, 0x2, RZ, 0xc0, !PT ;  /* 0x0000000207ff7812 */ /* 0x000fe2000786c0ff */
[C---:B------:R-:W-:Y:S01]  /*0960*/  IMAD.SHL.U32 R3, R2.reuse, 0x8, RZ ;  /* 0x0000000802037824 */ /* 0x040fe200078e00ff */
[----:B------:R-:W-:Y:S01]  /*0970*/  LOP3.LUT R9, R13, 0x18, R5, 0x78, !PT ;  /* 0x000000180d097812 */ /* 0x000fe200078e7805 */
[----:B------:R-:W-:Y:S01]  /*0980*/  IMAD.IADD R6, R2, 0x1, -R6 ;  /* 0x0000000102067824 */ /* 0x000fe200078e0a06 */
[----:B------:R-:W-:Y:S01]  /*0990*/  LOP3.LUT R2, R4, 0x1c0, RZ, 0xc0, !PT ;  /* 0x000001c004027812 */ /* 0x000fe200078ec0ff */
[----:B------:R-:W-:Y:S01]  /*09a0*/  IMAD R233, R233, 0x200, R12 ;  /* 0x00000200e9e97824 */ /* 0x000fe200078e020c */
[----:B------:R-:W-:-:S02]  /*09b0*/  LOP3.LUT R5, R3, 0x38, RZ, 0xc0, !PT ;  /* 0x0000003803057812 */ /* 0x000fc400078ec0ff */
[----:B------:R-:W-:Y:S02]  /*09c0*/  LOP3.LUT R4, R226, 0x8, R14, 0xf8, !PT ;  /* 0x00000008e2047812 */ /* 0x000fe400078ef80e */
[----:B------:R-:W-:Y:S02]  /*09d0*/  SHF.R.U32.HI R3, RZ, 0x3, R2 ;  /* 0x00000003ff037819 */ /* 0x000fe40000011602 */
[----:B------:R-:W-:Y:S02]  /*09e0*/  SHF.R.U32.HI R226, RZ, 0x3, R226 ;  /* 0x00000003ffe27819 */ /* 0x000fe400000116e2 */
[----:B------:R-:W-:Y:S01]  /*09f0*/  LOP3.LUT R8, R3, R2, R5, 0x1e, !PT ;  /* 0x0000000203087212 */ /* 0x000fe200078e1e05 */
[----:B------:R-:W-:Y:S01]  /*0a00*/  IMAD.SHL.U32 R2, R7, 0x40, RZ ;  /* 0x0000004007027824 */ /* 0x000fe200078e00ff */
[----:B------:R-:W-:Y:S01]  /*0a10*/  LOP3.LUT R226, R4, 0x38, R226, 0x78, !PT ;  /* 0x0000003804e27812 */ /* 0x000fe200078e78e2 */
[----:B------:R-:W-:Y:S01]  /*0a20*/  IMAD.SHL.U32 R4, R16, 0x2, RZ ;  /* 0x0000000210047824 */ /* 0x000fe200078e00ff */
[----:B------:R-:W-:-:S02]  /*0a30*/  IADD3 R236, R232, 0x14000, R229 ;  /* 0x00014000e8ec7810 */ /* 0x000fc40007ffe0e5 */
[----:B------:R-:W-:Y:S01]  /*0a40*/  LOP3.LUT R2, R2, 0x1c0, RZ, 0xc0, !PT ;  /* 0x000001c002027812 */ /* 0x000fe200078ec0ff */
[----:B------:R-:W-:Y:S01]  /*0a50*/  IMAD R3, R6, 0x200, R4 ;  /* 0x0000020006037824 */ /* 0x000fe200078e0204 */
[----:B------:R-:W-:Y:S01]  /*0a60*/  LEA R233, R233, 0x14000, 0x1 ;  /* 0x00014000e9e97811 */ /* 0x000fe200078e08ff */
[----:B------:R-:W-:Y:S01]  /*0a70*/  IMAD.IADD R8, R4, 0x1, R8 ;  /* 0x0000000104087824 */ /* 0x000fe200078e0208 */
[----:B------:R-:W-:Y:S01]  /*0a80*/  SEL R227, R227, 0xffffffc0, !P4 ;  /* 0xffffffc0e3e37807 */ /* 0x000fe20006000000 */
[----:B------:R-:W-:Y:S01]  /*0a90*/  IMAD.IADD R9, R3, 0x1, R9 ;  /* 0x0000000103097824 */ /* 0x000fe200078e0209 */
[----:B------:R-:W-:Y:S01]  /*0aa0*/  SHF.R.U32.HI R3, RZ, 0x3, R2 ;  /* 0x00000003ff037819 */ /* 0x000fe20000011602 */
[----:B------:R-:W-:Y:S01]  /*0ab0*/  IMAD R4, R10, 0x1000, R225 ;  /* 0x000010000a047824 */ /* 0x000fe200078e02e1 */
[----:B------:R-:W-:Y:S01]  /*0ac0*/  IADD3 R234, R233, 0x20, RZ ;  /* 0x00000020e9ea7810 */ /* 0x000fe20007ffe0ff */
        /* <DEDUP_REMOVED lines=8> */
[C---:B------:R-:W-:Y:S01]  /*0b50*/  IMAD R5, R6.reuse, 0x10, R2 ;  /* 0x0000001006057824 */ /* 0x040fe200078e0202 */
[----:B------:R-:W-:Y:S01]  /*0b60*/  @P6 IADD3 R234, R233, -0x20, RZ ;  /* 0xffffffe0e9ea6810 */ /* 0x000fe20007ffe0ff */
        /* <DEDUP_REMOVED lines=10> */
[----:B------:R-:W-:Y:S01]  /*0c10*/  IMAD.IADD R236, R0, 0x1, R236 ;  /* 0x0000000100ec7824 */ /* 0x000fe200078e02ec */
[----:B------:R-:W-:Y:S01]  /*0c20*/  IADD3 R235, R234, 0x800, RZ ;  /* 0x00000800eaeb7810 */ /* 0x000fe20007ffe0ff */
        /* <DEDUP_REMOVED lines=13> */
.L_x_213:
        /* <DEDUP_REMOVED lines=53> */
.L_x_181:
        /* <DEDUP_REMOVED lines=58> */
.L_x_183:
        /* <DEDUP_REMOVED lines=18> */
.L_x_184:
        /* <DEDUP_REMOVED lines=70> */
.L_x_185:
[----:B------:R-:W-:Y:S02]  /*1970*/  UMOV UR10, UR48 ;  /* 0x00000030000a7c82 */ /* 0x000fe40008000000 */
.L_x_186:
[----:B------:R-:W1:Y:S01]  /*1980*/  S2R R28, SR_TID.X ;  /* 0x00000000001c7919 */ /* 0x000e620000002100 */
[----:B------:R-:W-:Y:S01]  /*1990*/  UIADD3 UR6, UP5, UP4, UR6, UR39, UR45 ;  /* 0x0000002706067290 */ /* 0x000fe2000fcbe02d */
[--C-:B------:R-:W-:Y:S01]  /*19a0*/  SHF.R.S32.HI R31, RZ, 0x1f, R240.reuse ;  /* 0x0000001fff1f7819 */ /* 0x100fe200000114f0 */
[----:B------:R-:W-:Y:S01]  /*19b0*/  IMAD.U32 R7, RZ, RZ, UR19 ;  /* 0x00000013ff077e24 */ /* 0x000fe2000f8e00ff */
[----:B------:R-:W2:Y:S01]  /*19c0*/  S2R R32, SR_TID.X ;  /* 0x0000000000207919 */ /* 0x000ea20000002100 */
[----:B------:R-:W-:Y:S01]  /*19d0*/  UIADD3 UR12, UP1, UP0, UR12, UR6, UR21 ;  /* 0x000000060c0c7290 */ /* 0x000fe2000f83e015 */
[C---:B------:R-:W-:Y:S01]  /*19e0*/  IADD3 R35, R240.reuse, 0x40, RZ ;  /* 0x00000040f0237810 */ /* 0x040fe20007ffe0ff */
[----:B------:R-:W-:Y:S01]  /*19f0*/  UIADD3.X UR6, UR9, UR46, UR51, UP5, UP4 ;  /* 0x0000002e09067290 */ /* 0x000fe2000afe8433 */
[----:B------:R-:W3:Y:S01]  /*1a00*/  S2R R33, SR_TID.X ;  /* 0x0000000000217919 */ /* 0x000ee20000002100 */
[----:B------:R-:W-:Y:S01]  /*1a10*/  IMAD.MOV.U32 R30, RZ, RZ, R240 ;  /* 0x000000ffff1e7224 */ /* 0x000fe200078e00f0 */
[----:B------:R-:W-:Y:S01]  /*1a20*/  ISETP.GE.AND P2, PT, R35, c[0x0][0x220], PT ;  /* 0x0000880023007a0c */ /* 0x000fe20003f46270 */
[----:B------:R-:W-:Y:S01]  /*1a30*/  UIADD3.X UR9, UR11, UR6, UR17, UP1, UP0 ;  /* 0x000000060b097290 */ /* 0x000fe20008fe0411 */
[C---:B------:R-:W-:Y:S01]  /*1a40*/  ISETP.GE.AND P5, PT, R240.reuse, c[0x0][0x220], PT ;  /* 0x00008800f0007a0c */ /* 0x040fe20003fa6270 */
[----:B------:R-:W-:Y:S01]  /*1a50*/  UISETP.GE.AND UP0, UPT, UR26, 0x1, UPT ;  /* 0x000000011a00788c */ /* 0x000fe2000bf06270 */
[----:B------:R-:W-:Y:S01]  /*1a60*/  SEL R9, RZ, 0xffffffff, P2 ;  /* 0xffffffffff097807 */ /* 0x000fe20001000000 */
[----:B------:R-:W-:Y:S01]  /*1a70*/  ULDC.64 UR6, c[0x0][0x370] ;  /* 0x0000dc0000067ab9 */ /* 0x000fe20000000a00 */
[----:B------:R4:W-:Y:S01]  /*1a80*/  STL.64 [R1+0x10], R30 ;  /* 0x0000101e01007387 */ /* 0x0009e20000100a00 */
[----:B------:R-:W-:Y:S01]  /*1a90*/  UIMAD UR6, UR30, UR6, URZ ;  /* 0x000000061e0672a4 */ /* 0x000fe2000f8e023f */
[----:B------:R-:W-:Y:S01]  /*1aa0*/  IADD3 R34, R240, 0xc0, RZ ;  /* 0x000000c0f0227810 */ /* 0x000fe20007ffe0ff */
[----:B------:R-:W-:Y:S01]  /*1ab0*/  IMAD.U32 R14, RZ, RZ, UR34 ;  /* 0x00000022ff0e7e24 */ /* 0x000fe2000f8e00ff */
[----:B------:R-:W-:Y:S01]  /*1ac0*/  SEL R11, RZ, 0x1, P5 ;  /* 0x00000001ff0b7807 */ /* 0x000fe20002800000 */
[----:B------:R-:W-:Y:S01]  /*1ad0*/  UIMAD UR8, UR19, UR7, UR6 ;  /* 0x00000007130872a4 */ /* 0x000fe2000f8e0206 */
[----:B------:R-:W-:Y:S01]  /*1ae0*/  BSSY B1, `(.L_x_182) ;  /* 0x0000602000017945 */ /* 0x000fe20003800000 */
[----:B------:R-:W-:Y:S01]  /*1af0*/  UIADD3 UR16, UR19, UR16, URZ ;  /* 0x0000001013107290 */ /* 0x000fe2000fffe03f */
[----:B-1----:R-:W-:Y:S01]  /*1b00*/  SHF.R.S32.HI R29, RZ, 0x1f, R28 ;  /* 0x0000001fff1d7819 */ /* 0x002fe2000001141c */
[----:B------:R-:W-:-:S02]  /*1b10*/  ULDC.64 UR6, c[0x0][0x378] ;  /* 0x0000de0000067ab9 */ /* 0x000fc40000000a00 */
[----:B------:R-:W-:Y:S01]  /*1b20*/  UIMAD UR6, UR55, UR6, URZ ;  /* 0x00000006370672a4 */ /* 0x000fe2000f8e023f */
[----:B------:R-:W-:Y:S01]  /*1b30*/  LEA.HI R4, R29, R28, RZ, 0x5 ;  /* 0x0000001c1d047211 */ /* 0x000fe200078f28ff */
[----:B------:R-:W-:Y:S01]  /*1b40*/  ULEA.HI.SX32 UR21, UR35, 0xffffffff, 0x1a ;  /* 0xffffffff23157891 */ /* 0x000fe2000f8fd23f */
[----:B--2---:R-:W-:Y:S01]  /*1b50*/  SHF.R.S32.HI R32, RZ, 0x1f, R32 ;  /* 0x0000001fff207819 */ /* 0x004fe20000011420 */
[----:B------:R-:W-:Y:S01]  /*1b60*/  UIMAD UR13, UR34, UR7, UR6 ;  /* 0x00000007220d72a4 */ /* 0x000fe2000f8e0206 */
[----:B------:R-:W-:Y:S01]  /*1b70*/  LOP3.LUT R6, R4, 0xffffffe0, RZ, 0xc0, !PT ;  /* 0xffffffe004067812 */ /* 0x000fe200078ec0ff */
[----:B------:R-:W-:Y:S01]  /*1b80*/  UIADD3 UR6, UR19, UR10, URZ ;  /* 0x0000000a13067290 */ /* 0x000fe2000fffe03f */
[----:B---3--:R-:W-:Y:S02]  /*1b90*/  LEA.HI R32, R32, R33, RZ, 0x3 ;  /* 0x0000002120207211 */ /* 0x008fe400078f18ff */
[----:B------:R-:W-:Y:S01]  /*1ba0*/  SHF.R.S32.HI R4, RZ, 0x5, R4 ;  /* 0x00000005ff047819 */ /* 0x000fe20000011404 */
[----:B------:R-:W-:Y:S01]  /*1bb0*/  IMAD.IADD R6, R28, 0x1, -R6 ;  /* 0x000000011c067824 */ /* 0x000fe200078e0a06 */
[----:B------:R-:W-:Y:S01]  /*1bc0*/  SHF.R.S32.HI R32, RZ, 0x3, R32 ;  /* 0x00000003ff207819 */ /* 0x000fe20000011420 */
[----:B------:R-:W-:-:S02]  /*1bd0*/  ULDC.64 UR10, c[0x0][0x3c8] ;  /* 0x0000f200000a7ab9 */ /* 0x000fc40000000a00 */
[----:B------:R-:W-:Y:S01]  /*1be0*/  IMAD R6, R4, UR44, R6 ;  /* 0x0000002c04067c24 */ /* 0x000fe2000f8e0206 */
[----:B------:R-:W-:Y:S01]  /*1bf0*/  SHF.R.S32.HI R27, RZ, 0x1f, R32 ;  /* 0x0000001fff1b7819 */ /* 0x000fe20000011420 */
[----:B------:R-:W-:Y:S01]  /*1c00*/  UIMAD.WIDE UR6, UR6, UR61, UR10 ;  /* 0x0000003d060672a5 */ /* 0x000fe2000f8e020a */
[----:B------:R-:W-:Y:S02]  /*1c10*/  IADD3 R19, P0, R32, UR19, RZ ;  /* 0x0000001320137c10 */ /* 0x000fe4000ff1e0ff */
[----:B------:R-:W-:Y:S02]  /*1c20*/  IADD3 R4, P1, R240, UR18, RZ ;  /* 0x00000012f0047c10 */ /* 0x000fe4000ff3e0ff */
[----:B------:R-:W-:Y:S02]  /*1c30*/  IADD3.X R23, R27, UR30, RZ, P0, !PT ;  /* 0x0000001e1b177c10 */ /* 0x000fe400087fe4ff */
[C---:B------:R-:W-:Y:S02]  /*1c40*/  IADD3 R10, P0, R6.reuse, UR12, RZ ;  /* 0x0000000c060a7c10 */ /* 0x040fe4000ff1e0ff */
[----:B------:R-:W-:Y:S01]  /*1c50*/  IADD3.X R5, R31, UR20, RZ, P1, !PT ;  /* 0x000000141f057c10 */ /* 0x000fe20008ffe4ff */
[----:B------:R-:W-:Y:S01]  /*1c60*/  IMAD R8, R23, c[0x0][0x190], RZ ;  /* 0x0000640017087a24 */ /* 0x000fe200078e02ff */
[----:B------:R-:W-:-:S02]  /*1c70*/  LEA.HI.X.SX32 R13, R6, UR9, 0x1, P0 ;  /* 0x00000009060d7c11 */ /* 0x000fc400080f0eff */
[----:B------:R-:W-:Y:S01]  /*1c80*/  IADD3 R6, R240, 0x80, RZ ;  /* 0x00000080f0067810 */ /* 0x000fe20007ffe0ff */
[----:B------:R-:W-:Y:S01]  /*1c90*/  IMAD.WIDE.U32 R4, R7, c[0x0][0x370], R4 ;  /* 0x0000dc0007047a25 */ /* 0x000fe200078e0004 */
[----:B------:R-:W-:Y:S02]  /*1ca0*/  ISETP.GE.AND P1, PT, R34, c[0x0][0x220], PT ;  /* 0x0000880022007a0c */ /* 0x000fe40003f26270 */
[----:B------:R-:W-:Y:S01]  /*1cb0*/  ISETP.GE.AND P6, PT, R6, c[0x0][0x220], PT ;  /* 0x0000880006007a0c */ /* 0x000fe20003fc6270 */
[----:B------:R-:W-:Y:S01]  /*1cc0*/  IMAD.WIDE.U32 R6, R19, c[0x0][0x190], R30 ;  /* 0x0000640013067a25 */ /* 0x000fe200078e001e */
[----:B------:R-:W-:Y:S01]  /*1cd0*/  IADD3 R5, R5, UR8, RZ ;  /* 0x0000000805057c10 */ /* 0x000fe2000fffe0ff */
[----:B------:R-:W-:Y:S02]  /*1ce0*/  ULDC.64 UR8, c[0x0][0x200] ;  /* 0x0000800000087ab9 */ /* 0x000fe40000000a00 */
[----:B------:R-:W-:Y:S01]  /*1cf0*/  IMAD R25, R19, c[0x0][0x194], R8 ;  /* 0x0000650013197a24 */ /* 0x000fe200078e0208 */
[----:B------:R-:W-:Y:S01]  /*1d00*/  IADD3 R8, P0, R6, UR29, RZ ;  /* 0x0000001d06087c10 */ /* 0x000fe2000ff1e0ff */
[----:B------:R-:W-:Y:S01]  /*1d10*/  IMAD.SHL.U32 R6, R9, 0x2, RZ ;  /* 0x0000000209067824 */ /* 0x000fe200078e00ff */
[----:B------:R-:W-:Y:S01]  /*1d20*/  UIMAD.WIDE UR16, UR16, UR61, UR8 ;  /* 0x0000003d101072a5 */ /* 0x000fe2000f8e0208 */
[----:B------:R-:W-:Y:S01]  /*1d30*/  IMAD.WIDE.U32 R4, R14, c[0x0][0x378], R4 ;  /* 0x0000de000e047a25 */ /* 0x000fe200078e0004 */
[----:B------:R-:W-:-:S02]  /*1d40*/  IADD3.X R9, R7, UR25, R25, P0, !PT ;  /* 0x0000001907097c10 */ /* 0x000fc400087fe419 */
[----:B------:R-:W-:Y:S02]  /*1d50*/  LEA R238, P0, R10, c[0x0][0x350], 0x2 ;  /* 0x0000d4000aee7a11 */ /* 0x000fe400078010ff */
[----:B------:R-:W-:Y:S02]  /*1d60*/  LOP3.LUT R12, R6, 0x2, R11, 0xe2, !PT ;  /* 0x00000002060c7812 */ /* 0x000fe400078ee20b */
[----:B------:R-:W-:Y:S02]  /*1d70*/  LEA.HI.X R239, R10, c[0x0][0x354], R13, 0x2, P0 ;  /* 0x0000d5000aef7a11 */ /* 0x000fe400000f140d */
[----:B------:R-:W-:Y:S02]  /*1d80*/  PLOP3.LUT P0, PT, PT, PT, UP0, 0x80, 0x0 ;  /* 0x000000000000781c */ /* 0x000fe40003f0f008 */
[----:B------:R-:W-:Y:S02]  /*1d90*/  SEL R11, RZ, 0x4, P6 ;  /* 0x00000004ff0b7807 */ /* 0x000fe40003000000 */
[----:B------:R-:W-:-:S02]  /*1da0*/  SEL R6, RZ, 0x8, P1 ;  /* 0x00000008ff067807 */ /* 0x000fc40000800000 */
[----:B------:R-:W-:Y:S02]  /*1db0*/  IADD3 R7, R5, UR13, RZ ;  /* 0x0000000d05077c10 */ /* 0x000fe4000fffe0ff */
[----:B------:R-:W-:Y:S01]  /*1dc0*/  LOP3.LUT R21, R6, R12, R11, 0xfe, !PT ;  /* 0x0000000c06157212 */ /* 0x000fe200078efe0b */
[----:B------:R-:W-:-:S04]  /*1dd0*/  IMAD.MOV.U32 R6, RZ, RZ, R4 ;  /* 0x000000ffff067224 */ /* 0x000fc800078e0004 */
        /* <DEDUP_REMOVED lines=78> */
.L_x_189:
[----:B------:R-:W-:Y:S05]  /*22c0*/  BSYNC B0 ;  /* 0x0000000000007941 */ /* 0x000fea0003800000 */
.L_x_188:
        /* <DEDUP_REMOVED lines=47> */
.L_x_191:
[----:B------:R-:W-:Y:S05]  /*25c0*/  BSYNC B0 ;  /* 0x0000000000007941 */ /* 0x000fea0003800000 */
.L_x_190:
        /* <DEDUP_REMOVED lines=47> */
.L_x_193:
[----:B------:R-:W-:Y:S05]  /*28c0*/  BSYNC B0 ;  /* 0x0000000000007941 */ /* 0x000fea0003800000 */
.L_x_192:
        /* <DEDUP_REMOVED lines=42> */
.L_x_195:
[----:B------:R-:W-:Y:S05]  /*2b70*/  BSYNC B0 ;  /* 0x0000000000007941 */ /* 0x000fea0003800000 */
.L_x_194:
        /* <DEDUP_REMOVED lines=43> */
.L_x_197:
[----:B------:R-:W-:Y:S05]  /*2e30*/  BSYNC B0 ;  /* 0x0000000000007941 */ /* 0x000fea0003800000 */
.L_x_196:
[----:B--2---:R-:W2:Y:S01]  /*2e40*/  LDL R14, [R1+0x18] ;  /* 0x00001800010e7983 */ /* 0x004ea20000100800 */
[----:B------:R-:W-:Y:S02]  /*2e50*/  IMAD.MOV.U32 R246, RZ, RZ, 0x7f800000 ;  /* 0x7f800000fff67424 */ /* 0x000fe400078e00ff */
[----:B------:R-:W-:Y:S01]  /*2e60*/  IMAD.MOV.U32 R247, RZ, RZ, 0x7f800000 ;  /* 0x7f800000fff77424 */ /* 0x000fe200078e00ff */
[----:B-12-4-:R-:W-:Y:S01]  /*2e70*/  SHF.R.S32.HI R4, RZ, 0x1f, R14 ;  /* 0x0000001fff047819 */ /* 0x016fe2000001140e */
        /* <DEDUP_REMOVED lines=61> */
.L_x_199:
[----:B------:R-:W-:Y:S05]  /*3250*/  BSYNC B0 ;  /* 0x0000000000007941 */ /* 0x000fea0003800000 */
.L_x_198:
[----:B------:R-:W0:Y:S01]  /*3260*/  LDGDEPBAR ;  /* 0x00000000000079af */ /* 0x000e220000000000 */
[----:B------:R-:W-:Y:S02]  /*3270*/  ULDC.64 UR16, c[0x0][0x318] ;  /* 0x0000c60000107ab9 */ /* 0x000fe40000000a00 */
[----:B------:R-:W-:Y:S02]  /*3280*/  UISETP.NE.U32.AND UP1, UPT, URZ, UR16, UPT ;  /* 0x000000103f00728c */ /* 0x000fe4000bf25070 */
[----:B------:R-:W-:Y:S02]  /*3290*/  ULDC.64 UR18, c[0x0][0x320] ;  /* 0x0000c80000127ab9 */ /* 0x000fe40000000a00 */
[----:B------:R-:W-:-:S06]  /*32a0*/  UISETP.NE.AND.EX UP1, UPT, URZ, UR17, UPT, UP1 ;  /* 0x000000113f00728c */ /* 0x000fcc000bf25310 */
[----:B------:R-:W-:-:S05]  /*32b0*/  PLOP3.LUT P0, PT, PT, PT, UP1, 0x80, 0x0 ;  /* 0x000000000000781c */ /* 0x000fca0003f0f018 */
[----:B------:R-:W-:Y:S02]  /*32c0*/  @UP1 UIMAD UR6, UR38, UR18, URZ ;  /* 0x00000012260612a4 */ /* 0x000fe4000f8e023f */
[----:B------:R-:W-:Y:S02]  /*32d0*/  @UP1 UMOV UR12, UR34 ;  /* 0x00000022000c1c82 */ /* 0x000fe40008000000 */
[----:B------:R-:W-:Y:S01]  /*32e0*/  @UP1 UMOV UR13, UR55 ;  /* 0x00000037000d1c82 */ /* 0x000fe20008000000 */
[----:B------:R-:W-:-:S04]  /*32f0*/  DEPBAR.LE SB0, 0x1 ;  /* 0x000080400000791a */ /* 0x000fc80000000000 */
[----:B------:R-:W-:Y:S01]  /*3300*/  BAR.SYNC.DEFER_BLOCKING 0x0 ;  /* 0x0000000000007b1d */ /* 0x000fe20000010000 */
[----:B------:R-:W-:Y:S02]  /*3310*/  @UP1 UIMAD.WIDE.U32 UR12, UR32, UR18, UR12 ;  /* 0x00000012200c12a5 */ /* 0x000fe4000f8e000c */
[----:B------:R-:W-:Y:S02]  /*3320*/  @UP1 UIMAD UR19, UR32, UR19, UR6 ;  /* 0x00000013201312a4 */ /* 0x000fe4000f8e0206 */
[----:B------:R-:W-:Y:S02]  /*3330*/  @UP1 ULEA UR16, UP0, UR12, UR16, 0x2 ;  /* 0x000000100c101291 */ /* 0x000fe4000f80103f */
[----:B------:R-:W-:-:S04]  /*3340*/  @UP1 UIADD3 UR19, UR13, UR19, URZ ;  /* 0x000000130d131290 */ /* 0x000fc8000fffe03f */
[----:B------:R-:W-:Y:S01]  /*3350*/  @UP1 ULEA.HI.X UR17, UR12, UR17, UR19, 0x2, UP0 ;  /* 0x000000110c111291 */ /* 0x000fe200080f1413 */
[----:B-1----:R-:W-:-:S05]  /*3360*/  IMAD.U32 R4, RZ, RZ, UR16 ;  /* 0x00000010ff047e24 */ /* 0x002fca000f8e00ff */
[----:B------:R-:W-:-:S06]  /*3370*/  IMAD.U32 R5, RZ, RZ, UR17 ;  /* 0x00000011ff057e24 */ /* 0x000fcc000f8e00ff */
[----:B------:R1:W2:Y:S01]  /*3380*/  @P0 LDG.E R5, [R4.64] ;  /* 0x0000000404050981 */ /* 0x0002a2000c1e1900 */
[----:B------:R-:W-:Y:S01]  /*3390*/  IMAD.SHL.U32 R6, R28, 0x2, RZ ;  /* 0x000000021c067824 */ /* 0x000fe200078e00ff */
[----:B------:R-:W2:Y:S01]  /*33a0*/  @P0 MUFU.RCP R7, c[0x0][0x238] ;  /* 0x00008e0000070b08 */ /* 0x000ea20000001000 */
[----:B------:R-:W-:Y:S01]  /*33b0*/  ULEA UR12, UR28, 0x20, 0x5 ;  /* 0x000000201c0c7891 */ /* 0x000fe2000f8e283f */
[----:B------:R4:W3:Y:S01]  /*33c0*/  LDSM.16.M88.4 R132, [R229+0x14000] ;  /* 0x01400000e584783b */ /* 0x0008e20000000200 */
[----:B------:R-:W-:Y:S01]  /*33d0*/  CS2R R126, SRZ ;  /* 0x00000000007e7805 */ /* 0x000fe2000001ff00 */
[----:B------:R-:W-:Y:S01]  /*33e0*/  CS2R R124, SRZ ;  /* 0x00000000007c7805 */ /* 0x000fe2000001ff00 */
[----:B------:R-:W-:Y:S01]  /*33f0*/  CS2R R130, SRZ ;  /* 0x0000000000827805 */ /* 0x000fe2000001ff00 */
[----:B------:R4:W2:Y:S01]  /*3400*/  LDSM.16.M88.4 R136, [R230+0x14000] ;  /* 0x01400000e688783b */ /* 0x0008a20000000200 */
        /* <DEDUP_REMOVED lines=16> */
[----:B-1----:R-:W-:Y:S01]  /*3510*/  LEA.HI R4, R29, R28, RZ, 0x7 ;  /* 0x0000001c1d047211 */ /* 0x002fe200078f38ff */
[----:B------:R-:W-:Y:S01]  /*3520*/  CS2R R100, SRZ ;  /* 0x0000000000647805 */ /* 0x000fe2000001ff00 */
[----:B------:R-:W-:Y:S01]  /*3530*/  CS2R R38, SRZ ;  /* 0x0000000000267805 */ /* 0x000fe2000001ff00 */
[----:B------:R4:W1:Y:S01]  /*3540*/  LDSM.16.M88.4 R156, [R231+0x15000] ;  /* 0x01500000e79c783b */ /* 0x0008620000000200 */
[----:B------:R-:W-:Y:S01]  /*3550*/  SHF.R.S32.HI R4, RZ, 0x7, R4 ;  /* 0x00000007ff047819 */ /* 0x000fe20000011404 */
[----:B------:R-:W-:Y:S01]  /*3560*/  CS2R R36, SRZ ;  /* 0x0000000000247805 */ /* 0x000fe2000001ff00 */
[----:B------:R-:W-:Y:S01]  /*3570*/  CS2R R42, SRZ ;  /* 0x00000000002a7805 */ /* 0x000fe2000001ff00 */
[----:B------:R4:W1:Y:S01]  /*3580*/  LDSM.16.M88.4 R160, [R236+0x1000] ;  /* 0x00100000eca0783b */ /* 0x0008620000000200 */
[----:B------:R-:W-:Y:S01]  /*3590*/  SHF.L.U32 R4, R4, 0x4, RZ ;  /* 0x0000000404047819 */ /* 0x000fe200000006ff */
[----:B------:R-:W-:Y:S01]  /*35a0*/  CS2R R40, SRZ ;  /* 0x0000000000287805 */ /* 0x000fe2000001ff00 */
[----:B------:R-:W-:Y:S01]  /*35b0*/  CS2R R34, SRZ ;  /* 0x0000000000227805 */ /* 0x000fe2000001ff00 */
[----:B------:R4:W1:Y:S01]  /*35c0*/  LDSM.16.M88.4 R164, [R229+0x16000] ;  /* 0x01600000e5a4783b */ /* 0x0008620000000200 */
[----:B------:R-:W-:Y:S01]  /*35d0*/  LOP3.LUT R6, R4, 0x6, R6, 0xf8, !PT ;  /* 0x0000000604067812 */ /* 0x000fe200078ef806 */
[----:B------:R-:W-:Y:S01]  /*35e0*/  IMAD.U32 R4, RZ, RZ, UR28 ;  /* 0x0000001cff047e24 */ /* 0x000fe2000f8e00ff */
[----:B------:R-:W-:Y:S01]  /*35f0*/  CS2R R32, SRZ ;  /* 0x0000000000207805 */ /* 0x000fe2000001ff00 */
[----:B------:R4:W1:Y:S01]  /*3600*/  LDSM.16.M88.4 R168, [R230+0x16000] ;  /* 0x01600000e6a8783b */ /* 0x0008620000000200 */
[----:B------:R-:W-:Y:S01]  /*3610*/  CS2R R30, SRZ ;  /* 0x00000000001e7805 */ /* 0x000fe2000001ff00 */
[----:B------:R-:W-:Y:S01]  /*3620*/  CS2R R28, SRZ ;  /* 0x00000000001c7805 */ /* 0x000fe2000001ff00 */
[----:B------:R-:W-:Y:S01]  /*3630*/  LEA R245, R4, R6, 0x5 ;  /* 0x0000000604f57211 */ /* 0x000fe200078e28ff */
[----:B------:R4:W1:Y:S01]  /*3640*/  LDSM.16.M88.4 R172, [R231+0x16000] ;  /* 0x01600000e7ac783b */ /* 0x0008620000000200 */
[----:B------:R-:W-:Y:S01]  /*3650*/  CS2R R22, SRZ ;  /* 0x0000000000167805 */ /* 0x000fe2000001ff00 */
[----:B------:R-:W-:Y:S01]  /*3660*/  CS2R R20, SRZ ;  /* 0x0000000000147805 */ /* 0x000fe2000001ff00 */
[----:B------:R-:W-:Y:S01]  /*3670*/  IADD3 R4, R14, -UR26, -R245 ;  /* 0x8000001a0e047c10 */ /* 0x000fe2000fffe8f5 */
[----:B------:R4:W1:Y:S01]  /*3680*/  LDSM.16.M88.4 R176, [R236+0x2000] ;  /* 0x00200000ecb0783b */ /* 0x0008620000000200 */
[----:B------:R-:W-:Y:S01]  /*3690*/  CS2R R26, SRZ ;  /* 0x00000000001a7805 */ /* 0x000fe2000001ff00 */
[----:B------:R-:W-:Y:S01]  /*36a0*/  CS2R R24, SRZ ;  /* 0x0000000000187805 */ /* 0x000fe2000001ff00 */
[----:B------:R-:W-:Y:S01]  /*36b0*/  IADD3 R4, R4, UR14, RZ ;  /* 0x0000000e04047c10 */ /* 0x000fe2000fffe0ff */
[----:B------:R4:W1:Y:S01]  /*36c0*/  LDSM.16.M88.4 R180, [R229+0x17000] ;  /* 0x01700000e5b4783b */ /* 0x0008620000000200 */
[----:B------:R-:W-:Y:S01]  /*36d0*/  CS2R R18, SRZ ;  /* 0x0000000000127805 */ /* 0x000fe2000001ff00 */
[----:B------:R-:W-:Y:S01]  /*36e0*/  CS2R R16, SRZ ;  /* 0x0000000000107805 */ /* 0x000fe2000001ff00 */
[----:B------:R-:W-:Y:S01]  /*36f0*/  CS2R R14, SRZ ;  /* 0x00000000000e7805 */ /* 0x000fe2000001ff00 */
[----:B------:R4:W1:Y:S01]  /*3700*/  LDSM.16.M88.4 R184, [R230+0x17000] ;  /* 0x01700000e6b8783b */ /* 0x0008620000000200 */
[----:B------:R-:W-:Y:S01]  /*3710*/  CS2R R12, SRZ ;  /* 0x00000000000c7805 */ /* 0x000fe2000001ff00 */
[----:B------:R-:W-:-:S02]  /*3720*/  UMOV UR6, URZ ;  /* 0x0000003f00067c82 */ /* 0x000fc40008000000 */
[----:B------:R4:W1:Y:S01]  /*3730*/  LDSM.16.M88.4 R188, [R231+0x17000] ;  /* 0x01700000e7bc783b */ /* 0x0008620000000200 */
[----:B------:R-:W-:-:S03]  /*3740*/  UISETP.GE.AND UP0, UPT, UR12, UR14, UPT ;  /* 0x0000000e0c00728c */ /* 0x000fc6000bf06270 */
[----:B------:R4:W1:Y:S04]  /*3750*/  LDSM.16.M88.4 R192, [R236+0x3000] ;  /* 0x00300000ecc0783b */ /* 0x0008680000000200 */
[----:B------:R4:W-:Y:S01]  /*3760*/  STL [R1+0x8], R4 ;  /* 0x0000080401007387 */ /* 0x0009e20000100800 */
[----:B--2---:R-:W-:-:S04]  /*3770*/  @P0 FMUL.FTZ R5, R5, R7 ;  /* 0x0000000705050220 */ /* 0x004fc80000410000 */
[----:B------:R-:W2:Y:S02]  /*3780*/  @P0 R2UR UR13, R5 ;  /* 0x00000000050d03c2 */ /* 0x000ea400000e0000 */
[----:B-1234-:R-:W-:-:S05]  /*3790*/  @UP1 UMOV UR6, UR13 ;  /* 0x0000000d00061c82 */ /* 0x01efca0008000000 */
.L_x_202:
[----:B------:R-:W0:Y:S01]  /*37a0*/  LDGDEPBAR ;  /* 0x00000000000079af */ /* 0x000e220000000000 */
[----:B------:R-:W-:Y:S01]  /*37b0*/  PLOP3.LUT P2, PT, PT, PT, UP0, 0x80, 0x0 ;  /* 0x000000000000781c */ /* 0x000fe20003f4f008 */
[----:B------:R-:W-:Y:S01]  /*37c0*/  UISETP.GE.AND UP5, UPT, UR7, 0x1, UPT ;  /* 0x000000010700788c */ /* 0x000fe2000bfa6270 */
[----:B------:R-:W-:Y:S02]  /*37d0*/  PLOP3.LUT P4, PT, PT, PT, UP0, 0x80, 0x0 ;  /* 0x000000000000781c */ /* 0x000fe40003f8f008 */
[----:B------:R-:W-:Y:S01]  /*37e0*/  IADD3 R69, R240, 0xc0, RZ ;  /* 0x000000c0f0457810 */ /* 0x000fe20007ffe0ff */
[----:B------:R-:W2:Y:S01]  /*37f0*/  LDL R68, [R1+0x8] ;  /* 0x0000080001447983 */ /* 0x000ea20000100800 */
[----:B------:R-:W-:Y:S05]  /*3800*/  DEPBAR.LE SB0, 0x0 ;  /* 0x000080000000791a */ /* 0x000fea0000000000 */
        /* <DEDUP_REMOVED lines=61> */
[----:B------:R-:W-:Y:S07]  /*3be0*/  HMMA.16816.F32.BF16 R8, R48, R54, R8 ;  /* 0x000000363008723c */ /* 0x000fee0000041808 */
[----:B------:R-:W-:Y:S05]  /*3bf0*/  IMAD.U32 R48, RZ, RZ, UR7 ;  /* 0x00000007ff307e24 */ /* 0x000fea000f8e00ff */
[----:B--2---:R-:W-:Y:S02]  /*3c00*/  IMAD R48, R48, 0x40, R68 ;  /* 0x0000004030307824 */ /* 0x004fe400078e0244 */
[----:B------:R-:W2:Y:S02]  /*3c10*/  LDL R68, [R1] ;  /* 0x0000000001447983 */ /* 0x000ea40000100800 */
[C---:B----4-:R-:W-:Y:S05]  /*3c20*/  HMMA.16816.F32.BF16 R4, R56.reuse, R60, R4 ;  /* 0x0000003c3804723c */ /* 0x050fea0000041804 */
[----:B------:R-:W-:Y:S02]  /*3c30*/  IABS R49, R48 ;  /* 0x0000003000317213 */ /* 0x000fe40000000000 */
[C---:B------:R-:W-:Y:S01]  /*3c40*/  IADD3 R51, R48.reuse, 0x8, RZ ;  /* 0x0000000830337810 */ /* 0x040fe20007ffe0ff */
[----:B------:R-:W-:Y:S01]  /*3c50*/  HMMA.16816.F32.BF16 R8, R56, R62, R8 ;  /* 0x0000003e3808723c */ /* 0x000fe20000041808 */
[----:B------:R3:W4:Y:S02]  /*3c60*/  I2F R53, R49 ;  /* 0x0000003100357306 */ /* 0x0007240000201400 */
[----:B------:R-:W-:Y:S02]  /*3c70*/  ISETP.GE.AND P0, PT, R51, RZ, PT ;  /* 0x000000ff3300720c */ /* 0x000fe40003f06270 */
[----:B------:R-:W-:Y:S04]  /*3c80*/  IADD3 R50, R48, -0x1, RZ ;  /* 0xffffffff30327810 */ /* 0x000fe80007ffe0ff */
[----:B------:R-:W-:Y:S07]  /*3c90*/  ISETP.GE.AND P1, PT, R50, RZ, PT ;  /* 0x000000ff3200720c */ /* 0x000fee0003f26270 */
[C---:B-1----:R-:W-:Y:S05]  /*3ca0*/  HMMA.16816.F32.BF16 R4, R44.reuse, R64, R4 ;  /* 0x000000402c04723c */ /* 0x042fea0000041804 */
[C---:B------:R-:W-:Y:S02]  /*3cb0*/  @!P0 IADD3 R51, -R48.reuse, -0x8, RZ ;  /* 0xfffffff830338810 */ /* 0x040fe40007ffe1ff */
[C---:B------:R-:W-:Y:S01]  /*3cc0*/  @!P1 IADD3 R50, -R48.reuse, 0x1, RZ ;  /* 0x0000000130329810 */ /* 0x040fe20007ffe1ff */
[----:B------:R-:W-:Y:S01]  /*3cd0*/  HMMA.16816.F32.BF16 R8, R44, R66, R8 ;  /* 0x000000422c08723c */ /* 0x000fe20000041808 */
[----:B------:R-:W-:Y:S02]  /*3ce0*/  PLOP3.LUT P1, PT, PT, PT, UP0, 0x80, 0x0 ;  /* 0x000000000000781c */ /* 0x000fe40003f2f008 */
[----:B------:R-:W1:Y:S01]  /*3cf0*/  I2F R51, R51 ;  /* 0x0000003300337306 */ /* 0x000e620000201400 */
[C---:B---3--:R-:W-:Y:S02]  /*3d00*/  IADD3 R49, R48.reuse, 0x7, RZ ;  /* 0x0000000730317810 */ /* 0x048fe40007ffe0ff */
[----:B------:R-:W-:Y:S01]  /*3d10*/  @P2 ISETP.GE.AND P0, PT, R245, UR14, PT ;  /* 0x0000000ef5002c0c */ /* 0x000fe2000bf06270 */
[----:B-----5:R-:W-:Y:S01]  /*3d20*/  FMUL.FTZ R44, R247, 1.4426950216293334961 ;  /* 0x3fb8aa3bf72c7820 */ /* 0x020fe20000410000 */
[----:B------:R-:W-:Y:S02]  /*3d30*/  ISETP.GE.AND P3, PT, R49, RZ, PT ;  /* 0x000000ff3100720c */ /* 0x000fe40003f66270 */
[----:B------:R-:W-:Y:S03]  /*3d40*/  PLOP3.LUT P2, PT, PT, PT, UP0, 0x80, 0x0 ;  /* 0x000000000000781c */ /* 0x000fe60003f4f008 */
[----:B------:R-:W3:Y:S03]  /*3d50*/  I2F R52, R50 ;  /* 0x0000003200347306 */ /* 0x000ee60000201400 */
[C---:B----4-:R-:W-:Y:S05]  /*3d60*/  FFMA.FTZ R4, R53.reuse, -UR6, R4 ;  /* 0x8000000635047c23 */ /* 0x050fea0008010004 */
[----:B------:R-:W-:Y:S02]  /*3d70*/  @!P3 IADD3 R49, -R48, -0x7, RZ ;  /* 0xfffffff93031b810 */ /* 0x000fe40007ffe1ff */
[----:B------:R-:W-:Y:S01]  /*3d80*/  @P1 FSEL R4, R4, -INF , !P0 ;  /* 0xff80000004041808 */ /* 0x000fe20004000000 */
[----:B------:R-:W-:Y:S01]  /*3d90*/  FFMA.FTZ R10, R53, -UR6, R10 ;  /* 0x80000006350a7c23 */ /* 0x000fe2000801000a */
[----:B------:R4:W4:Y:S01]  /*3da0*/  I2F R54, R49 ;  /* 0x0000003100367306 */ /* 0x0009220000201400 */
[----:B------:R-:W-:Y:S01]  /*3db0*/  PLOP3.LUT P1, PT, PT, PT, UP0, 0x80, 0x0 ;  /* 0x000000000000781c */ /* 0x000fe20003f2f008 */
[----:B-1----:R-:W-:Y:S01]  /*3dc0*/  FFMA.FTZ R6, R51, -UR6, R6 ;  /* 0x8000000633067c23 */ /* 0x002fe20008010006 */
[----:B------:R-:W-:Y:S04]  /*3dd0*/  IADD3 R51, R48, -0x9, RZ ;  /* 0xfffffff730337810 */ /* 0x000fe80007ffe0ff */
[----:B------:R-:W-:Y:S02]  /*3de0*/  @P2 FSEL R6, R6, -INF , !P0 ;  /* 0xff80000006062808 */ /* 0x000fe40004000000 */
[----:B------:R-:W-:Y:S02]  /*3df0*/  PLOP3.LUT P0, PT, PT, PT, UP0, 0x80, 0x0 ;  /* 0x000000000000781c */ /* 0x000fe40003f0f008 */
[----:B------:R-:W-:Y:S01]  /*3e00*/  ISETP.GE.AND P2, PT, R51, RZ, PT ;  /* 0x000000ff3300720c */ /* 0x000fe20003f46270 */
[----:B---3--:R-:W-:Y:S01]  /*3e10*/  FFMA.FTZ R5, R52, -UR6, R5 ;  /* 0x8000000634057c23 */ /* 0x008fe20008010005 */
[----:B------:R-:W-:Y:S01]  /*3e20*/  IADD3 R50, R48, -0x8, RZ ;  /* 0xfffffff830327810 */ /* 0x000fe20007ffe0ff */
[----:B------:R-:W-:Y:S03]  /*3e30*/  FFMA.FTZ R11, R52, -UR6, R11 ;  /* 0x80000006340b7c23 */ /* 0x000fe6000801000b */
[----:B------:R-:W-:Y:S02]  /*3e40*/  ISETP.GE.AND P3, PT, R50, RZ, PT ;  /* 0x000000ff3200720c */ /* 0x000fe40003f66270 */
[----:B----4-:R-:W-:Y:S01]  /*3e50*/  @P1 IADD3 R49, R245, 0x1, RZ ;  /* 0x00000001f5311810 */ /* 0x010fe20007ffe0ff */
[----:B------:R-:W-:Y:S01]  /*3e60*/  FFMA.FTZ R7, R54, -UR6, R7 ;  /* 0x8000000636077c23 */ /* 0x000fe20008010007 */
[----:B------:R-:W-:Y:S02]  /*3e70*/  PLOP3.LUT P1, PT, PT, PT, UP0, 0x80, 0x0 ;  /* 0x000000000000781c */ /* 0x000fe40003f2f008 */
[----:B------:R-:W-:Y:S07]  /*3e80*/  @P0 ISETP.GE.AND P0, PT, R49, UR14, PT ;  /* 0x0000000e31000c0c */ /* 0x000fee000bf06270 */
[C---:B------:R-:W-:Y:S02]  /*3e90*/  @!P3 IADD3 R50, -R48.reuse, 0x8, RZ ;  /* 0x000000083032b810 */ /* 0x040fe40007ffe1ff */
[----:B------:R-:W-:Y:S01]  /*3ea0*/  @!P2 IADD3 R51, -R48, 0x9, RZ ;  /* 0x000000093033a810 */ /* 0x000fe20007ffe1ff */
[C---:B------:R-:W-:Y:S01]  /*3eb0*/  FMUL.FTZ R48, R246.reuse, 1.4426950216293334961 ;  /* 0x3fb8aa3bf6307820 */ /* 0x040fe20000410000 */
[----:B------:R-:W-:Y:S02]  /*3ec0*/  PLOP3.LUT P2, PT, PT, PT, UP0, 0x80, 0x0 ;  /* 0x000000000000781c */ /* 0x000fe40003f4f008 */
[----:B------:R-:W-:Y:S01]  /*3ed0*/  PLOP3.LUT P3, PT, PT, PT, UP0, 0x80, 0x0 ;  /* 0x000000000000781c */ /* 0x000fe20003f6f008 */
[----:B------:R-:W1:Y:S01]  /*3ee0*/  I2F R50, R50 ;  /* 0x0000003200327306 */ /* 0x000e620000201400 */
[----:B------:R-:W-:Y:S02]  /*3ef0*/  @P1 FSEL R5, R5, -INF , !P0 ;  /* 0xff80000005051808 */ /* 0x000fe40004000000 */
[----:B------:R-:W-:Y:S07]  /*3f00*/  PLOP3.LUT P1, PT, PT, PT, UP0, 0x80, 0x0 ;  /* 0x000000000000781c */ /* 0x000fee0003f2f008 */
[----:B------:R-:W-:Y:S01]  /*3f10*/  @P2 FSEL R7, R7, -INF , !P0 ;  /* 0xff80000007072808 */ /* 0x000fe20004000000 */
[----:B------:R-:W3:Y:S01]  /*3f20*/  I2F R51, R51 ;  /* 0x0000003300337306 */ /* 0x000ee20000201400 */
[----:B------:R-:W-:Y:S02]  /*3f30*/  FSETP.NEU.FTZ.AND P0, PT, R246, -INF , PT ;  /* 0xff800000f600780b */ /* 0x000fe40003f1d000 */
[----:B------:R-:W-:Y:S02]  /*3f40*/  @P3 IADD3 R46, R245, 0x8, RZ ;  /* 0x00000008f52e3810 */ /* 0x000fe40007ffe0ff */
[----:B------:R-:W-:Y:S02]  /*3f50*/  FSEL R45, R48, RZ, P0 ;  /* 0x000000ff302d7208 */ /* 0x000fe40000000000 */
[----:B------:R-:W-:Y:S02]  /*3f60*/  FSETP.NEU.FTZ.AND P0, PT, R247, -INF , PT ;  /* 0xff800000f700780b */ /* 0x000fe40003f1d000 */
[----:B------:R-:W-:Y:S01]  /*3f70*/  @P1 ISETP.GE.AND P2, PT, R46, UR14, PT ;  /* 0x0000000e2e001c0c */ /* 0x000fe2000bf46270 */
[--C-:B------:R-:W-:Y:S01]  /*3f80*/  FFMA.FTZ R4, R4, c[0x0][0x23c], -R45.reuse ;  /* 0x00008f0004047a23 */ /* 0x100fe2000001082d */
[----:B------:R-:W-:Y:S01]  /*3f90*/  FSEL R44, R44, RZ, P0 ;  /* 0x000000ff2c2c7208 */ /* 0x000fe20000000000 */
[----:B------:R-:W-:Y:S01]  /*3fa0*/  FFMA.FTZ R5, R5, c[0x0][0x23c], -R45 ;  /* 0x00008f0005057a23 */ /* 0x000fe2000001082d */
[----:B------:R-:W-:Y:S01]  /*3fb0*/  PLOP3.LUT P1, PT, PT, PT, UP0, 0x80, 0x0 ;  /* 0x000000000000781c */ /* 0x000fe20003f2f008 */
[----:B-1----:R-:W-:Y:S01]  /*3fc0*/  FFMA.FTZ R8, R50, -UR6, R8 ;  /* 0x8000000632087c23 */ /* 0x002fe20008010008 */
[----:B------:R-:W-:Y:S01]  /*3fd0*/  PLOP3.LUT P0, PT, PT, PT, UP0, 0x80, 0x0 ;  /* 0x000000000000781c */ /* 0x000fe20003f0f008 */
[--C-:B------:R-:W-:Y:S01]  /*3fe0*/  FFMA.FTZ R7, R7, c[0x0][0x23c], -R44.reuse ;  /* 0x00008f0007077a23 */ /* 0x100fe2000001082c */
[----:B------:R-:W-:Y:S01]  /*3ff0*/  @P4 IADD3 R46, R245, 0x9, RZ ;  /* 0x00000009f52e4810 */ /* 0x000fe20007ffe0ff */
[----:B------:R-:W-:Y:S01]  /*4000*/  MUFU.EX2 R61, R4 ;  /* 0x00000004003d7308 */ /* 0x000fe20000000800 */
[--C-:B------:R-:W-:Y:S01]  /*4010*/  FFMA.FTZ R6, R6, c[0x0][0x23c], -R44.reuse ;  /* 0x00008f0006067a23 */ /* 0x100fe2000001082c */
[----:B------:R-:W-:Y:S01]  /*4020*/  ISETP.GE.AND P3, PT, R69, c[0x0][0x220], PT ;  /* 0x0000880045007a0c */ /* 0x000fe20003f66270 */
[----:B---3--:R-:W-:Y:S05]  /*4030*/  FFMA.FTZ R9, R51, -UR6, R9 ;  /* 0x8000000633097c23 */ /* 0x008fea0008010009 */
[----:B------:R-:W-:Y:S02]  /*4040*/  @P1 ISETP.GE.AND P1, PT, R46, UR14, PT ;  /* 0x0000000e2e001c0c */ /* 0x000fe4000bf26270 */
[----:B------:R-:W-:Y:S01]  /*4050*/  @P0 FSEL R8, R8, -INF , !P2 ;  /* 0xff80000008080808 */ /* 0x000fe20005000000 */
[----:B------:R-:W1:Y:S01]  /*4060*/  MUFU.EX2 R59, R5 ;  /* 0x00000005003b7308 */ /* 0x000e620000000800 */
[----:B------:R-:W-:Y:S03]  /*4070*/  PLOP3.LUT P0, PT, PT, PT, UP0, 0x80, 0x0 ;  /* 0x000000000000781c */ /* 0x000fe60003f0f008 */
[--C-:B------:R-:W-:Y:S06]  /*4080*/  FFMA.FTZ R8, R8, c[0x0][0x23c], -R45.reuse ;  /* 0x00008f0008087a23 */ /* 0x100fec000001082d */
[----:B------:R1:W-:Y:S04]  /*4090*/  MUFU.EX2 R60, R7 ;  /* 0x00000007003c7308 */ /* 0x0003e80000000800 */
[----:B------:R-:W-:Y:S02]  /*40a0*/  @P0 FSEL R9, R9, -INF , !P1 ;  /* 0xff80000009090808 */ /* 0x000fe40004800000 */
[----:B------:R-:W-:Y:S03]  /*40b0*/  PLOP3.LUT P0, PT, PT, PT, UP0, 0x80, 0x0 ;  /* 0x000000000000781c */ /* 0x000fe60003f0f008 */
[----:B------:R-:W-:Y:S01]  /*40c0*/  FFMA.FTZ R45, R9, c[0x0][0x23c], -R45 ;  /* 0x00008f00092d7a23 */ /* 0x000fe2000001082d */
[----:B------:R-:W3:Y:S09]  /*40d0*/  MUFU.EX2 R62, R6 ;  /* 0x00000006003e7308 */ /* 0x000ef20000000800 */
[----:B------:R-:W-:Y:S01]  /*40e0*/  @P0 FSEL R10, R10, -INF , !P2 ;  /* 0xff8000000a0a0808 */ /* 0x000fe20005000000 */
[----:B------:R-:W-:Y:S01]  /*40f0*/  MUFU.EX2 R57, R8 ;  /* 0x0000000800397308 */ /* 0x000fe20000000800 */
[----:B------:R-:W-:Y:S02]  /*4100*/  PLOP3.LUT P0, PT, PT, PT, UP0, 0x80, 0x0 ;  /* 0x000000000000781c */ /* 0x000fe40003f0f008 */
[----:B------:R-:W-:Y:S01]  /*4110*/  PLOP3.LUT P2, PT, PT, PT, UP5, 0x80, 0x0 ;  /* 0x000000000000781c */ /* 0x000fe20003f4f058 */
[--C-:B------:R-:W-:Y:S01]  /*4120*/  FFMA.FTZ R10, R10, c[0x0][0x23c], -R44.reuse ;  /* 0x00008f000a0a7a23 */ /* 0x100fe2000001082c */
[----:B-1----:R-:W-:Y:S05]  /*4130*/  F2FP.BF16.PACK_AB R7, R59, R61 ;  /* 0x0000003d3b07723e */ /* 0x002fea00000010ff */
[----:B------:R-:W1:Y:S01]  /*4140*/  MUFU.EX2 R55, R45 ;  /* 0x0000002d00377308 */ /* 0x000e620000000800 */
[----:B------:R-:W-:Y:S03]  /*4150*/  STS [R250+0x15000], R7 ;  /* 0x01500007fa007388 */ /* 0x000fe60000000800 */
[----:B------:R-:W-:Y:S02]  /*4160*/  @P0 FSEL R11, R11, -INF , !P1 ;  /* 0xff8000000b0b0808 */ /* 0x000fe40004800000 */
[----:B---3--:R-:W-:Y:S02]  /*4170*/  F2FP.BF16.PACK_AB R6, R60, R62 ;  /* 0x0000003e3c06723e */ /* 0x008fe400000010ff */
[----:B------:R-:W-:Y:S01]  /*4180*/  IADD3 R52, P0, R249, UR11, RZ ;  /* 0x0000000bf9347c10 */ /* 0x000fe2000ff1e0ff */
[----:B------:R-:W-:Y:S01]  /*4190*/  FFMA.FTZ R44, R11, c[0x0][0x23c], -R44 ;  /* 0x00008f000b2c7a23 */ /* 0x000fe2000001082c */
[----:B------:R-:W-:Y:S02]  /*41a0*/  MUFU.EX2 R58, R10 ;  /* 0x0000000a003a7308 */ /* 0x000fe40000000800 */
[----:B------:R-:W-:Y:S05]  /*41b0*/  IADD3.X R53, R248, UR10, RZ, P0, !PT ;  /* 0x0000000af8357c10 */ /* 0x000fea00087fe4ff */
[----:B------:R3:W4:Y:S03]  /*41c0*/  LDG.E R54, [R52.64] ;  /* 0x0000000434367981 */ /* 0x000726000c1e1900 */
[----:B------:R-:W3:Y:S01]  /*41d0*/  MUFU.EX2 R56, R44 ;  /* 0x0000002c00387308 */ /* 0x000ee20000000800 */
[----:B-1----:R-:W-:Y:S02]  /*41e0*/  F2FP.BF16.PACK_AB R5, R55, R57 ;  /* 0x000000393705723e */ /* 0x002fe400000010ff */
[----:B---3--:R-:W3:Y:S01]  /*41f0*/  LDG.E R52, [R52.64+0x20] ;  /* 0x0000200434347981 */ /* 0x008ee2000c1e1900 */
[----:B------:R-:W-:Y:S05]  /*4200*/  F2FP.BF16.PACK_AB R4, R56, R58 ;  /* 0x0000003a3804723e */ /* 0x000fea00000010ff */
[----:B--2---:R-:W-:Y:S06]  /*4210*/  STS [R68+0x15000], R6 ;  /* 0x0150000644007388 */ /* 0x004fec0000000800 */
[----:B------:R-:W-:Y:S06]  /*4220*/  STS [R251+0x15000], R5 ;  /* 0x01500005fb007388 */ /* 0x000fec0000000800 */
[----:B------:R-:W-:Y:S06]  /*4230*/  STS [R252+0x15000], R4 ;  /* 0x01500004fc007388 */ /* 0x000fec0000000800 */
[----:B------:R-:W1:Y:S06]  /*4240*/  LDSM.16.M88.4 R8, [R2+0x8000] ;  /* 0x008000000208783b */ /* 0x000e6c0000000200 */
[----:B------:R-:W2:Y:S06]  /*4250*/  LDSM.16.M88.4 R44, [R3+0x8000] ;  /* 0x00800000032c783b */ /* 0x000eac0000000200 */
[----:B------:R-:W2:Y:S01]  /*4260*/  LDSM.16.M88.4 R48, [R228+0x8000] ;  /* 0x00800000e430783b */ /* 0x000ea20000000200 */
[C---:B-1----:R-:W-:Y:S08]  /*4270*/  HMMA.16816.F32.BF16 R4, R8.reuse, R132, RZ ;  /* 0x000000840804723c */ /* 0x042ff000000418ff */
[----:B------:R-:W-:Y:S11]  /*4280*/  HMMA.16816.F32.BF16 R8, R8, R134, RZ ;  /* 0x000000860808723c */ /* 0x000ff600000418ff */
[----:B------:R-:W-:Y:S05]  /*4290*/  @!UPT UIADD3 URZ, URZ, URZ, URZ ;  /* 0x0000003f3f3ff290 */ /* 0x000fea000fffe03f */
[C---:B--2---:R-:W-:Y:S08]  /*42a0*/  HMMA.16816.F32.BF16 R4, R44.reuse, R136, R4 ;  /* 0x000000882c04723c */ /* 0x044ff00000041804 */
[----:B------:R-:W-:Y:S01]  /*42b0*/  HMMA.16816.F32.BF16 R8, R44, R138, R8 ;  /* 0x0000008a2c08723c */ /* 0x000fe20000041808 */
[----:B------:R-:W1:Y:S11]  /*42c0*/  LDSM.16.M88.4 R44, [R227+0x8000] ;  /* 0x00800000e32c783b */ /* 0x000e760000000200 */
[----:B------:R-:W-:Y:S04]  /*42d0*/  @!UPT UIADD3 URZ, URZ, URZ, URZ ;  /* 0x0000003f3f3ff290 */ /* 0x000fe8000fffe03f */
[C---:B------:R-:W-:Y:S08]  /*42e0*/  HMMA.16816.F32.BF16 R4, R48.reuse, R140, R4 ;  /* 0x0000008c3004723c */ /* 0x040ff00000041804 */
        /* <DEDUP_REMOVED lines=57> */
[C---:B---3--:R-:W-:Y:S02]  /*4680*/  FADD.FTZ R4, -R52.reuse, R6 ;  /* 0x0000000634047221 */ /* 0x048fe40000010100 */
        /* <DEDUP_REMOVED lines=11> */
[----:B------:R1:W-:Y:S01]  /*4740*/  STS [R68+0x14000], R6 ;  /* 0x0140000644007388 */ /* 0x0003e20000000800 */
[----:B------:R-:W-:Y:S01]  /*4750*/  FADD.FTZ R8, -R52, R11 ;  /* 0x0000000b34087221 */ /* 0x000fe20000010100 */
[----:B------:R-:W-:Y:S01]  /*4760*/  F2FP.BF16.PACK_AB R5, R45, R46 ;  /* 0x0000002e2d05723e */ /* 0x000fe200000010ff */
[----:B------:R-:W-:Y:S02]  /*4770*/  FMUL.FTZ R9, R58, R9 ;  /* 0x000000093a097220 */ /* 0x000fe40000410000 */
[----:B------:R-:W-:Y:S02]  /*4780*/  FMUL.FTZ R8, R56, R8 ;  /* 0x0000000838087220 */ /* 0x000fe40000410000 */
[----:B------:R-:W-:Y:S03]  /*4790*/  STS [R251+0x14000], R5 ;  /* 0x01400005fb007388 */ /* 0x000fe60000000800 */
[----:B------:R-:W-:Y:S05]  /*47a0*/  F2FP.BF16.PACK_AB R4, R8, R9 ;  /* 0x000000090804723e */ /* 0x000fea00000010ff */
[----:B------:R-:W-:Y:S06]  /*47b0*/  STS [R252+0x14000], R4 ;  /* 0x01400004fc007388 */ /* 0x000fec0000000800 */
[----:B------:R-:W-:Y:S01]  /*47c0*/  BAR.SYNC.DEFER_BLOCKING 0x0 ;  /* 0x0000000000007b1d */ /* 0x000fe20000010000 */
[----:B-1----:R-:W-:Y:S04]  /*47d0*/  IMAD.MOV.U32 R68, RZ, RZ, c[0x0][0x22c] ;  /* 0x00008b00ff447624 */ /* 0x002fe800078e00ff */
[----:B------:R-:W-:Y:S04]  /*47e0*/  IMAD R68, R68, c[0x0][0x1c0], RZ ;  /* 0x0000700044447a24 */ /* 0x000fe800078e02ff */
[----:B------:R-:W-:Y:S01]  /*47f0*/  IMAD.U32 R70, R68, -0x40, RZ ;  /* 0xffffffc044467824 */ /* 0x000fe200078e00ff */
[----:B------:R-:W-:Y:S04]  /*4800*/  IADD3 R68, R240, 0x40, RZ ;  /* 0x00000040f0447810 */ /* 0x000fe80007ffe0ff */
[----:B------:R-:W-:Y:S02]  /*4810*/  LEA R238, P0, R70, R238, 0x2 ;  /* 0x000000ee46ee7211 */ /* 0x000fe400078010ff */
[----:B------:R-:W-:Y:S02]  /*4820*/  ISETP.GE.AND P4, PT, R68, c[0x0][0x220], PT ;  /* 0x0000880044007a0c */ /* 0x000fe40003f86270 */
[----:B------:R-:W-:Y:S01]  /*4830*/  LEA.HI.X.SX32 R239, R70, R239, 0x2, P0 ;  /* 0x000000ef46ef7211 */ /* 0x000fe200000f16ff */
        /* <DEDUP_REMOVED lines=111> */
.L_x_200:
        /* <DEDUP_REMOVED lines=378> */
.L_x_201:
[----:B------:R-:W-:Y:S01]  /*66d0*/  ISETP.LT.AND P0, PT, RZ, UR7, PT ;  /* 0x00000007ff007c0c */ /* 0x000fe2000bf01270 */
[----:B------:R-:W-:Y:S11]  /*66e0*/  UIADD3 UR7, UR7, -0x1, URZ ;  /* 0xffffffff07077890 */ /* 0x000ff6000fffe03f */
[----:B------:R-:W-:Y:S01]  /*66f0*/  @!UPT UIADD3 URZ, URZ, URZ, URZ ;  /* 0x0000003f3f3ff290 */ /* 0x000fe2000fffe03f */
        /* <DEDUP_REMOVED lines=119> */
.L_x_203:
        /* <DEDUP_REMOVED lines=18> */
.L_x_204:
[----:B------:R-:W-:Y:S01]  /*6f90*/  BAR.SYNC.DEFER_BLOCKING 0x0 ;  /* 0x0000000000007b1d */ /* 0x000fe20000010000 */
[----:B------:R-:W-:Y:S01]  /*6fa0*/  UIMAD UR6, UR28, -0x20, UR14 ;  /* 0xffffffe01c0678a4 */ /* 0x000fe2000f8e020e */
[C---:B------:R-:W-:Y:S02]  /*6fb0*/  IADD3 R41, R240.reuse, 0x40, RZ ;  /* 0x00000040f0297810 */ /* 0x040fe40007ffe0ff */
[----:B-1----:R-:W-:Y:S02]  /*6fc0*/  SHF.R.S32.HI R44, RZ, 0x1f, R240 ;  /* 0x0000001fff2c7819 */ /* 0x002fe400000114f0 */
[----:B------:R-:W1:Y:S01]  /*6fd0*/  S2R R45, SR_TID.X ;  /* 0x00000000002d7919 */ /* 0x000e620000002100 */
[----:B------:R-:W-:Y:S01]  /*6fe0*/  BSSY B0, `(.L_x_205) ;  /* 0x000002d000007945 */ /* 0x000fe20003800000 */
[----:B------:R-:W-:-:S02]  /*6ff0*/  IADD3 R40, R240, 0x80, RZ ;  /* 0x00000080f0287810 */ /* 0x000fc40007ffe0ff */
        /* <DEDUP_REMOVED lines=43> */
.L_x_206:
[----:B------:R-:W-:Y:S05]  /*72b0*/  BSYNC B0 ;  /* 0x0000000000007941 */ /* 0x000fea0003800000 */
.L_x_205:
        /* <DEDUP_REMOVED lines=30> */
.L_x_187:
        /* <DEDUP_REMOVED lines=20> */
.L_x_208:
        /* <DEDUP_REMOVED lines=18> */
.L_x_209:
        /* <DEDUP_REMOVED lines=11> */
[----:B------:R-:W-:Y:S02]  /*77b0*/  IADD3 R8, R240, 0x80, RZ ;  /* 0x00000080f0087810 */ /* 0x000fe40007ffe0ff */
[----:B------:R-:W-:-:S05]  /*77c0*/  SHF.R.S32.HI R11, RZ, 0x1f, R14 ;  /* 0x0000001fff0b7819 */ /* 0x000fca000001140e */
        /* <DEDUP_REMOVED lines=25> */
.L_x_211:
[----:B-1----:R-:W-:Y:S05]  /*7960*/  BSYNC B0 ;  /* 0x0000000000007941 */ /* 0x002fea0003800000 */
.L_x_210:
        /* <DEDUP_REMOVED lines=25> */
.L_x_207:
[----:B------:R-:W-:Y:S05]  /*7b00*/  BSYNC B1 ;  /* 0x0000000000017941 */ /* 0x000fea0003800000 */
.L_x_182:
        /* <DEDUP_REMOVED lines=12> */
.L_x_212:
[----:B------:R-:W-:Y:S05]  /*7bd0*/  EXIT ;  /* 0x000000000000794d */ /* 0x000fea0003800000 */
.L_x_214:
        /* <DEDUP_REMOVED lines=10> */
.L_x_2004:


//--------------------- .text._ZN5flash44flash_bwd_dq_dk_dv_loop_seqk_parallel_kernelI23Flash_bwd_kernel_traitsILi256ELi64ELi32ELi8ELi4ELi1ELi2ELb1ELb1EN7cutlass10bfloat16_tE19Flash_kernel_traitsILi256ELi64ELi32ELi8ES3_EELb0ELb0ELb0ELb1ELb0ELb0ELb1EEEvNS_16Flash_bwd_paramsE --------------------------
	.section	.text._ZN5flash44flash_bwd_dq_dk_dv_loop_seqk_parallel_kernelI23Flash_bwd_kernel_traitsILi256ELi64ELi32ELi8ELi4ELi1ELi2ELb1ELb1EN7cutlass10bfloat16_tE19Flash_kernel_traitsILi256ELi64ELi32ELi8ES3_EELb0ELb0ELb0ELb1ELb0ELb0ELb1EEEvNS_16Flash_bwd_paramsE,"ax",@progbits
	.sectioninfo	@"SHI_REGISTERS=255"
	.align	128
        .global         _ZN5flash44flash_bwd_dq_dk_dv_loop_seqk_parallel_kernelI23Flash_bwd_kernel_traitsILi256ELi64ELi32ELi8ELi4ELi1ELi2ELb1ELb1EN7cutlass10bfloat16_tE19Flash_kernel_traitsILi256ELi64ELi32ELi8ES3_EELb0ELb0ELb0ELb1ELb0ELb0ELb1EEEvNS_16Flash_bwd_paramsE
        .type           _ZN5flash44flash_bwd_dq_dk_dv_loop_seqk_parallel_kernelI23Flash_bwd_kernel_traitsILi256ELi64ELi32ELi8ELi4ELi1ELi2ELb1ELb1EN7cutlass10bfloat16_tE19Flash_kernel_traitsILi256ELi64ELi32ELi8ES3_EELb0ELb0ELb0ELb1ELb0ELb0ELb1EEEvNS_16Flash_bwd_paramsE,@function
        .size           _ZN5flash44flash_bwd_dq_dk_dv_loop_seqk_parallel_kernelI23Flash_bwd_kernel_traitsILi256ELi64ELi32ELi8ELi4ELi1ELi2ELb1ELb1EN7cutlass10bfloat16_tE19Flash_kernel_traitsILi256ELi64ELi32ELi8ES3_EELb0ELb0ELb0ELb1ELb0ELb0ELb1EEEvNS_16Flash_bwd_paramsE,(.L_x_2005 - _ZN5flash44flash_bwd_dq_dk_dv_loop_seqk_parallel_kernelI23Flash_bwd_kernel_traitsILi256ELi64ELi32ELi8ELi4ELi1ELi2ELb1ELb1EN7cutlass10bfloat16_tE19Flash_kernel_traitsILi256ELi64ELi32ELi8ES3_EELb0ELb0ELb0ELb1ELb0ELb0ELb1EEEvNS_16Flash_bwd_paramsE)
        .other          _ZN5flash44flash_bwd_dq_dk_dv_loop_seqk_parallel_kernelI23Flash_bwd_kernel_traitsILi256ELi64ELi32ELi8ELi4ELi1ELi2ELb1ELb1EN7cutlass10bfloat16_tE19Flash_kernel_traitsILi256ELi64ELi32ELi8ES3_EELb0ELb0ELb0ELb1ELb0ELb0ELb1EEEvNS_16Flash_bwd_paramsE,@"STO_CUDA_ENTRY STV_DEFAULT"
_ZN5flash44flash_bwd_dq_dk_dv_loop_seqk_parallel_kernelI23Flash_bwd_kernel_traitsILi256ELi64ELi32ELi8ELi4ELi1ELi2ELb1ELb1EN7cutlass10bfloat16_tE19Flash_kernel_traitsILi256ELi64ELi32ELi8ES3_EELb0ELb0ELb0ELb1ELb0ELb0ELb1EEEvNS_16Flash_bwd_paramsE:
.text._ZN5flash44flash_bwd_dq_dk_dv_loop_seqk_parallel_kernelI23Flash_bwd_kernel_traitsILi256ELi64ELi32ELi8ELi4ELi1ELi2ELb1ELb1EN7cutlass10bfloat16_tE19Flash_kernel_traitsILi256ELi64ELi32ELi8ES3_EELb0ELb0ELb0ELb1ELb0ELb0ELb1EEEvNS_16Flash_bwd_paramsE:
        /* <DEDUP_REMOVED lines=208> */
.L_x_247:
        /* <DEDUP_REMOVED lines=53> */
.L_x_215:
        /* <DEDUP_REMOVED lines=58> */
.L_x_217:
        /* <DEDUP_REMOVED lines=18> */
.L_x_218:
        /* <DEDUP_REMOVED lines=70> */
.L_x_219:
[----:B------:R-:W-:Y:S02]  /*1970*/  UMOV UR10, UR48 ;  /* 0x00000030000a7c82 */ /* 0x000fe40008000000 */
.L_x_220:
        /* <DEDUP_REMOVED lines=148> */
.L_x_223:
[----:B------:R-:W-:Y:S05]  /*22c0*/  BSYNC B0 ;  /* 0x0000000000007941 */ /* 0x000fea0003800000 */
.L_x_222:
        /* <DEDUP_REMOVED lines=47> */
.L_x_225:
[----:B------:R-:W-:Y:S05]  /*25c0*/  BSYNC B0 ;  /* 0x0000000000007941 */ /* 0x000fea0003800000 */
.L_x_224:
        /* <DEDUP_REMOVED lines=47> */
.L_x_227:
[----:B------:R-:W-:Y:S05]  /*28c0*/  BSYNC B0 ;  /* 0x0000000000007941 */ /* 0x000fea0003800000 */
.L_x_226:
        /* <DEDUP_REMOVED lines=42> */
.L_x_229:
[----:B------:R-:W-:Y:S05]  /*2b70*/  BSYNC B0 ;  /* 0x0000000000007941 */ /* 0x000fea0003800000 */
.L_x_228:
        /* <DEDUP_REMOVED lines=43> */
.L_x_231:
[----:B------:R-:W-:Y:S05]  /*2e30*/  BSYNC B0 ;  /* 0x0000000000007941 */ /* 0x000fea0003800000 */
.L_x_230:
        /* <DEDUP_REMOVED lines=65> */
.L_x_233:
[----:B------:R-:W-:Y:S05]  /*3250*/  BSYNC B0 ;  /* 0x0000000000007941 */ /* 0x000fea0003800000 */
.L_x_232:
        /* <DEDUP_REMOVED lines=84> */
.L_x_236:
[----:B------:R-:W0:Y:S01]  /*37a0*/  LDGDEPBAR ;  /* 0x00000000000079af */ /* 0x000e220000000000 */
[----:B------:R-:W-:Y:S01]  /*37b0*/  PLOP3.LUT P2, PT, PT, PT, UP1, 0x80, 0x0 ;  /* 0x000000000000781c */ /* 0x000fe20003f4f018 */
[----:B------:R-:W-:Y:S01]  /*37c0*/  UISETP.GE.AND UP0, UPT, UR7, 0x1, UPT ;  /* 0x000000010700788c */ /* 0x000fe2000bf06270 */
[----:B------:R-:W-:Y:S03]  /*37d0*/  PLOP3.LUT P4, PT, PT, PT, UP1, 0x80, 0x0 ;  /* 0x000000000000781c */ /* 0x000fe60003f8f018 */
[----:B------:R-:W2:Y:S06]  /*37e0*/  LDL R68, [R1+0x8] ;  /* 0x0000080001447983 */ /* 0x000eac0000100800 */
[----:B------:R-:W3:Y:S01]  /*37f0*/  LDL R71, [R1] ;  /* 0x0000000001477983 */ /* 0x000ee20000100800 */
[----:B------:R-:W-:Y:S05]  /*3800*/  DEPBAR.LE SB0, 0x0 ;  /* 0x000080000000791a */ /* 0x000fea0000000000 */
[----:B------:R-:W-:Y:S06]  /*3810*/  BAR.SYNC.DEFER_BLOCKING 0x0 ;  /* 0x0000000000007b1d */ /* 0x000fec0000010000 */
[----:B-1----:R-:W-:Y:S06]  /*3820*/  LDSM.16.M88.4 R8, [R2] ;  /* 0x000000000208783b */ /* 0x002fec0000000200 */
[----:B------:R-:W1:Y:S06]  /*3830*/  LDSM.16.M88.4 R44, [R229+0x10000] ;  /* 0x01000000e52c783b */ /* 0x000e6c0000000200 */
[----:B------:R-:W-:Y:S06]  /*3840*/  LDSM.16.M88.4 R48, [R3] ;  /* 0x000000000330783b */ /* 0x000fec0000000200 */
[----:B------:R-:W4:Y:S06]  /*3850*/  LDSM.16.M88.4 R52, [R230+0x10000] ;  /* 0x01000000e634783b */ /* 0x000f2c0000000200 */
[----:B------:R-:W-:Y:S06]  /*3860*/  LDSM.16.M88.4 R56, [R228] ;  /* 0x00000000e438783b */ /* 0x000fec0000000200 */
[----:B------:R-:W4:Y:S06]  /*3870*/  LDSM.16.M88.4 R60, [R231+0x10000] ;  /* 0x01000000e73c783b */ /* 0x000f2c0000000200 */
[----:B------:R-:W-:Y:S01]  /*3880*/  LDSM.16.M88.4 R64, [R232+0x10000] ;  /* 0x01000000e840783b */ /* 0x000fe20000000200 */
[C---:B-1----:R-:W-:Y:S08]  /*3890*/  HMMA.16816.F32.BF16 R4, R8.reuse, R44, RZ ;  /* 0x0000002c0804723c */ /* 0x042ff000000418ff */
[----:B------:R-:W-:Y:S01]  /*38a0*/  HMMA.16816.F32.BF16 R8, R8, R46, RZ ;  /* 0x0000002e0808723c */ /* 0x000fe200000418ff */
[----:B------:R-:W1:Y:S11]  /*38b0*/  LDSM.16.M88.4 R44, [R227] ;  /* 0x00000000e32c783b */ /* 0x000e760000000200 */
[----:B------:R-:W-:Y:S04]  /*38c0*/  @!UPT UIADD3 URZ, URZ, URZ, URZ ;  /* 0x0000003f3f3ff290 */ /* 0x000fe8000fffe03f */
[C---:B----4-:R-:W-:Y:S08]  /*38d0*/  HMMA.16816.F32.BF16 R4, R48.reuse, R52, R4 ;  /* 0x000000343004723c */ /* 0x050ff00000041804 */
[----:B------:R-:W-:Y:S01]  /*38e0*/  HMMA.16816.F32.BF16 R8, R48, R54, R8 ;  /* 0x000000363008723c */ /* 0x000fe20000041808 */
[----:B------:R-:W-:Y:S06]  /*38f0*/  LDSM.16.M88.4 R48, [R2+0x2000] ;  /* 0x002000000230783b */ /* 0x000fec0000000200 */
[----:B------:R-:W4:Y:S09]  /*3900*/  LDSM.16.M88.4 R52, [R229+0x11000] ;  /* 0x01100000e534783b */ /* 0x000f320000000200 */
[C---:B------:R-:W-:Y:S08]  /*3910*/  HMMA.16816.F32.BF16 R4, R56.reuse, R60, R4 ;  /* 0x0000003c3804723c */ /* 0x040ff00000041804 */
[----:B------:R-:W-:Y:S01]  /*3920*/  HMMA.16816.F32.BF16 R8, R56, R62, R8 ;  /* 0x0000003e3808723c */ /* 0x000fe20000041808 */
[----:B------:R-:W-:Y:S06]  /*3930*/  LDSM.16.M88.4 R56, [R3+0x2000] ;  /* 0x002000000338783b */ /* 0x000fec0000000200 */
[----:B------:R-:W4:Y:S09]  /*3940*/  LDSM.16.M88.4 R60, [R230+0x11000] ;  /* 0x01100000e63c783b */ /* 0x000f320000000200 */
[C---:B-1----:R-:W-:Y:S08]  /*3950*/  HMMA.16816.F32.BF16 R4, R44.reuse, R64, R4 ;  /* 0x000000402c04723c */ /* 0x042ff00000041804 */
[----:B------:R-:W-:Y:S01]  /*3960*/  HMMA.16816.F32.BF16 R8, R44, R66, R8 ;  /* 0x000000422c08723c */ /* 0x000fe20000041808 */
[----:B------:R-:W-:Y:S06]  /*3970*/  LDSM.16.M88.4 R44, [R228+0x2000] ;  /* 0x00200000e42c783b */ /* 0x000fec0000000200 */
[----:B------:R-:W1:Y:S09]  /*3980*/  LDSM.16.M88.4 R64, [R231+0x11000] ;  /* 0x01100000e740783b */ /* 0x000e720000000200 */
        /* <DEDUP_REMOVED lines=19> */
[----:B------:R-:W2:Y:S09]  /*3ac0*/  LDSM.16.M88.4 R60, [R232+0x12000] ;  /* 0x01200000e83c783b */ /* 0x000eb20000000200 */
        /* <DEDUP_REMOVED lines=8> */
[C---:B--2---:R-:W-:Y:S08]  /*3b50*/  HMMA.16816.F32.BF16 R4, R56.reuse, R60, R4 ;  /* 0x0000003c3804723c */ /* 0x044ff00000041804 */
        /* <DEDUP_REMOVED lines=8> */
[----:B------:R-:W-:Y:S07]  /*3be0*/  HMMA.16816.F32.BF16 R8, R48, R54, R8 ;  /* 0x000000363008723c */ /* 0x000fee0000041808 */
[----:B------:R-:W-:Y:S05]  /*3bf0*/  IMAD.U32 R48, RZ, RZ, UR7 ;  /* 0x00000007ff307e24 */ /* 0x000fea000f8e00ff */
[----:B------:R-:W-:Y:S04]  /*3c00*/  IMAD R48, R48, 0x40, R68 ;  /* 0x0000004030307824 */ /* 0x000fe800078e0244 */
[C---:B--2---:R-:W-:Y:S05]  /*3c10*/  HMMA.16816.F32.BF16 R4, R56.reuse, R60, R4 ;  /* 0x0000003c3804723c */ /* 0x044fea0000041804 */
[C---:B------:R-:W-:Y:S02]  /*3c20*/  IADD3 R49, R48.reuse, 0x8, RZ ;  /* 0x0000000830317810 */ /* 0x040fe40007ffe0ff */
[----:B------:R-:W-:Y:S01]  /*3c30*/  IABS R50, R48 ;  /* 0x0000003000327213 */ /* 0x000fe20000000000 */
[----:B------:R-:W-:Y:S03]  /*3c40*/  HMMA.16816.F32.BF16 R8, R56, R62, R8 ;  /* 0x0000003e3808723c */ /* 0x000fe60000041808 */
[----:B------:R-:W-:Y:S01]  /*3c50*/  ISETP.GE.AND P0, PT, R49, RZ, PT ;  /* 0x000000ff3100720c */ /* 0x000fe20003f06270 */
[----:B------:R-:W-:Y:S11]  /*3c60*/  I2F R52, R50 ;  /* 0x0000003200347306 */ /* 0x000ff60000201400 */
[----:B------:R-:W-:Y:S01]  /*3c70*/  @!UPT UIADD3 URZ, URZ, URZ, URZ ;  /* 0x0000003f3f3ff290 */ /* 0x000fe2000fffe03f */
[C---:B-1----:R-:W-:Y:S05]  /*3c80*/  HMMA.16816.F32.BF16 R4, R44.reuse, R64, R4 ;  /* 0x000000402c04723c */ /* 0x042fea0000041804 */
[----:B------:R-:W-:Y:S02]  /*3c90*/  @!P0 IADD3 R49, -R48, -0x8, RZ ;  /* 0xfffffff830318810 */ /* 0x000fe40007ffe1ff */
[----:B------:R-:W-:Y:S01]  /*3ca0*/  PLOP3.LUT P0, PT, PT, PT, UP1, 0x80, 0x0 ;  /* 0x000000000000781c */ /* 0x000fe20003f0f018 */
[----:B------:R-:W-:Y:S01]  /*3cb0*/  HMMA.16816.F32.BF16 R8, R44, R66, R8 ;  /* 0x000000422c08723c */ /* 0x000fe20000041808 */
[----:B------:R1:W-:Y:S11]  /*3cc0*/  I2F R53, R49 ;  /* 0x0000003100357306 */ /* 0x0003f60000201400 */
[----:B------:R-:W-:Y:S04]  /*3cd0*/  @P0 ISETP.GE.AND P0, PT, R245, UR14, PT ;  /* 0x0000000ef5000c0c */ /* 0x000fe8000bf06270 */
[----:B------:R-:W-:Y:S02]  /*3ce0*/  FMUL.FTZ R4, R4, c[0x0][0x2ec] ;  /* 0x0000bb0004047a20 */ /* 0x000fe40000410000 */
[----:B------:R-:W-:Y:S02]  /*3cf0*/  FMUL.FTZ R6, R6, c[0x0][0x2ec] ;  /* 0x0000bb0006067a20 */ /* 0x000fe40000410000 */
[----:B------:R2:W4:Y:S01]  /*3d00*/  MUFU.TANH R64, R4 ;  /* 0x0000000400407308 */ /* 0x0005220000002400 */
[----:B------:R-:W-:Y:S02]  /*3d10*/  FMUL.FTZ R5, R5, c[0x0][0x2ec] ;  /* 0x0000bb0005057a20 */ /* 0x000fe40000410000 */
[----:B------:R-:W-:Y:S01]  /*3d20*/  FMUL.FTZ R7, R7, c[0x0][0x2ec] ;  /* 0x0000bb0007077a20 */ /* 0x000fe20000410000 */
[----:B-1----:R-:W-:Y:S01]  /*3d30*/  IADD3 R49, R48, -0x1, RZ ;  /* 0xffffffff30317810 */ /* 0x002fe20007ffe0ff */
[----:B------:R-:W-:Y:S02]  /*3d40*/  FMUL.FTZ R9, R9, c[0x0][0x2ec] ;  /* 0x0000bb0009097a20 */ /* 0x000fe40000410000 */
[----:B------:R-:W-:Y:S01]  /*3d50*/  FMUL.FTZ R10, R10, c[0x0][0x2ec] ;  /* 0x0000bb000a0a7a20 */ /* 0x000fe20000410000 */
[----:B------:R-:W-:Y:S02]  /*3d60*/  ISETP.GE.AND P1, PT, R49, RZ, PT ;  /* 0x000000ff3100720c */ /* 0x000fe40003f26270 */
[----:B------:R1:W1:Y:S01]  /*3d70*/  MUFU.TANH R70, R6 ;  /* 0x0000000600467308 */ /* 0x0002620000002400 */
[----:B------:R-:W-:Y:S09]  /*3d80*/  FMUL.FTZ R11, R11, c[0x0][0x2ec] ;  /* 0x0000bb000b0b7a20 */ /* 0x000ff20000410000 */
[----:B------:R-:W-:Y:S01]  /*3d90*/  MUFU.TANH R61, R5 ;  /* 0x00000005003d7308 */ /* 0x000fe20000002400 */
[C---:B------:R-:W-:Y:S02]  /*3da0*/  @!P1 IADD3 R49, -R48.reuse, 0x1, RZ ;  /* 0x0000000130319810 */ /* 0x040fe40007ffe1ff */
[----:B--2---:R-:W-:Y:S01]  /*3db0*/  IADD3 R4, R48, 0x7, RZ ;  /* 0x0000000730047810 */ /* 0x004fe20007ffe0ff */
[----:B----4-:R-:W-:Y:S01]  /*3dc0*/  FFMA.FTZ R50, R52, -UR6, R64 ;  /* 0x8000000634327c23 */ /* 0x010fe20008010040 */
[----:B------:R-:W-:Y:S02]  /*3dd0*/  PLOP3.LUT P1, PT, PT, PT, UP1, 0x80, 0x0 ;  /* 0x000000000000781c */ /* 0x000fe40003f2f018 */
[----:B------:R-:W-:Y:S02]  /*3de0*/  ISETP.GE.AND P3, PT, R4, RZ, PT ;  /* 0x000000ff0400720c */ /* 0x000fe40003f66270 */
[----:B------:R-:W-:Y:S01]  /*3df0*/  @P2 FSEL R50, R50, -INF , !P0 ;  /* 0xff80000032322808 */ /* 0x000fe20004000000 */
[----:B------:R2:W4:Y:S01]  /*3e00*/  I2F R51, R49 ;  /* 0x0000003100337306 */ /* 0x0005220000201400 */
[----:B-1----:R-:W-:Y:S04]  /*3e10*/  IADD3 R6, R48, -0x8, RZ ;  /* 0xfffffff830067810 */ /* 0x002fe80007ffe0ff */
[----:B------:R-:W-:Y:S05]  /*3e20*/  ISETP.GE.AND P2, PT, R6, RZ, PT ;  /* 0x000000ff0600720c */ /* 0x000fea0003f46270 */
[C---:B------:R-:W-:Y:S01]  /*3e30*/  @!P3 IADD3 R4, -R48.reuse, -0x7, RZ ;  /* 0xfffffff93004b810 */ /* 0x040fe20007ffe1ff */
[----:B------:R1:W-:Y:S01]  /*3e40*/  MUFU.TANH R65, R7 ;  /* 0x0000000700417308 */ /* 0x0003e20000002400 */
[----:B------:R-:W-:Y:S06]  /*3e50*/  PLOP3.LUT P3, PT, PT, PT, UP1, 0x80, 0x0 ;  /* 0x000000000000781c */ /* 0x000fec0003f6f018 */
[C---:B------:R-:W-:Y:S03]  /*3e60*/  @!P2 IADD3 R6, -R48.reuse, 0x8, RZ ;  /* 0x000000083006a810 */ /* 0x040fe60007ffe1ff */
[----:B------:R3:W3:Y:S01]  /*3e70*/  I2F R54, R4 ;  /* 0x0000000400367306 */ /* 0x0006e20000201400 */
[----:B--2---:R-:W-:Y:S05]  /*3e80*/  FFMA.FTZ R49, R53, -UR6, R70 ;  /* 0x8000000635317c23 */ /* 0x004fea0008010046 */
[----:B------:R-:W-:Y:S02]  /*3e90*/  @P1 FSEL R49, R49, -INF , !P0 ;  /* 0xff80000031311808 */ /* 0x000fe40004000000 */
[----:B------:R-:W-:Y:S02]  /*3ea0*/  PLOP3.LUT P1, PT, PT, PT, UP1, 0x80, 0x0 ;  /* 0x000000000000781c */ /* 0x000fe40003f2f018 */
[----:B------:R4:W-:Y:S01]  /*3eb0*/  I2F R45, R6 ;  /* 0x00000006002d7306 */ /* 0x0009e20000201400 */
[----:B------:R-:W-:Y:S02]  /*3ec0*/  PLOP3.LUT P0, PT, PT, PT, UP1, 0x80, 0x0 ;  /* 0x000000000000781c */ /* 0x000fe40003f0f018 */
[C---:B-1----:R-:W-:Y:S07]  /*3ed0*/  @P3 IADD3 R7, R245.reuse, 0x8, RZ ;  /* 0x00000008f5073810 */ /* 0x042fee0007ffe0ff */
[----:B------:R1:W-:Y:S01]  /*3ee0*/  MUFU.TANH R55, R9 ;  /* 0x0000000900377308 */ /* 0x0003e20000002400 */
[----:B------:R-:W-:Y:S02]  /*3ef0*/  @P1 IADD3 R5, R245, 0x1, RZ ;  /* 0x00000001f5051810 */ /* 0x000fe40007ffe0ff */
[----:B---3--:R-:W-:Y:S02]  /*3f00*/  IADD3 R4, R48, -0x9, RZ ;  /* 0xfffffff730047810 */ /* 0x008fe40007ffe0ff */
[----:B------:R-:W-:Y:S01]  /*3f10*/  @P0 ISETP.GE.AND P0, PT, R5, UR14, PT ;  /* 0x0000000e05000c0c */ /* 0x000fe2000bf06270 */
[----:B-----5:R-:W-:Y:S01]  /*3f20*/  FMUL.FTZ R5, R246, 1.4426950216293334961 ;  /* 0x3fb8aa3bf6057820 */ /* 0x020fe20000410000 */
[----:B------:R-:W-:Y:S02]  /*3f30*/  ISETP.GE.AND P2, PT, R4, RZ, PT ;  /* 0x000000ff0400720c */ /* 0x000fe40003f46270 */
[----:B------:R-:W-:Y:S01]  /*3f40*/  PLOP3.LUT P1, PT, PT, PT, UP1, 0x80, 0x0 ;  /* 0x000000000000781c */ /* 0x000fe20003f2f018 */
[----:B------:R-:W-:Y:S01]  /*3f50*/  MUFU.TANH R60, R10 ;  /* 0x0000000a003c7308 */ /* 0x000fe20000002400 */
[----:B----4-:R-:W-:Y:S09]  /*3f60*/  FFMA.FTZ R6, R51, -UR6, R61 ;  /* 0x8000000633067c23 */ /* 0x010ff2000801003d */
[----:B------:R-:W-:Y:S01]  /*3f70*/  @!P2 IADD3 R4, -R48, 0x9, RZ ;  /* 0x000000093004a810 */ /* 0x000fe20007ffe1ff */
[----:B------:R-:W-:Y:S01]  /*3f80*/  MUFU.TANH R58, R11 ;  /* 0x0000000b003a7308 */ /* 0x000fe20000002400 */
[----:B------:R-:W-:Y:S02]  /*3f90*/  PLOP3.LUT P2, PT, PT, PT, UP1, 0x80, 0x0 ;  /* 0x000000000000781c */ /* 0x000fe40003f4f018 */
[----:B------:R-:W-:Y:S02]  /*3fa0*/  @P1 FSEL R6, R6, -INF , !P0 ;  /* 0xff80000006061808 */ /* 0x000fe40004000000 */
[----:B------:R-:W-:Y:S02]  /*3fb0*/  PLOP3.LUT P1, PT, PT, PT, UP1, 0x80, 0x0 ;  /* 0x000000000000781c */ /* 0x000fe40003f2f018 */
[----:B-1----:R-:W-:Y:S03]  /*3fc0*/  @P4 IADD3 R9, R245, 0x9, RZ ;  /* 0x00000009f5094810 */ /* 0x002fe60007ffe0ff */
[----:B------:R1:W-:Y:S02]  /*3fd0*/  I2F R44, R4 ;  /* 0x00000004002c7306 */ /* 0x0003e40000201400 */
[----:B-1----:R-:W-:Y:S02]  /*3fe0*/  FMUL.FTZ R4, R8, c[0x0][0x2ec] ;  /* 0x0000bb0008047a20 */ /* 0x002fe40000410000 */
[----:B------:R-:W-:Y:S06]  /*3ff0*/  FFMA.FTZ R8, R54, -UR6, R65 ;  /* 0x8000000636087c23 */ /* 0x000fec0008010041 */
[----:B------:R1:W2:Y:S01]  /*4000*/  MUFU.TANH R56, R4 ;  /* 0x0000000400387308 */ /* 0x0002a20000002400 */
[----:B------:R-:W-:Y:S02]  /*4010*/  @P2 FSEL R8, R8, -INF , !P0 ;  /* 0xff80000008082808 */ /* 0x000fe40004000000 */
[----:B------:R-:W-:Y:S02]  /*4020*/  FSETP.NEU.FTZ.AND P0, PT, R246, -INF , PT ;  /* 0xff800000f600780b */ /* 0x000fe40003f1d000 */
[----:B------:R-:W-:Y:S02]  /*4030*/  @P1 ISETP.GE.AND P2, PT, R7, UR14, PT ;  /* 0x0000000e07001c0c */ /* 0x000fe4000bf46270 */
[----:B------:R-:W-:Y:S02]  /*4040*/  FSEL R5, R5, RZ, P0 ;  /* 0x000000ff05057208 */ /* 0x000fe40000000000 */
[C---:B------:R-:W-:Y:S02]  /*4050*/  FSETP.NEU.FTZ.AND P0, PT, R247.reuse, -INF , PT ;  /* 0xff800000f700780b */ /* 0x040fe40003f1d000 */
[----:B------:R-:W-:Y:S01]  /*4060*/  PLOP3.LUT P1, PT, PT, PT, UP1, 0x80, 0x0 ;  /* 0x000000000000781c */ /* 0x000fe20003f2f018 */
[--C-:B------:R-:W-:Y:S02]  /*4070*/  FFMA.FTZ R6, R6, c[0x0][0x23c], -R5.reuse ;  /* 0x00008f0006067a23 */ /* 0x100fe40000010805 */
[----:B------:R-:W-:Y:S02]  /*4080*/  FFMA.FTZ R50, R50, c[0x0][0x23c], -R5 ;  /* 0x00008f0032327a23 */ /* 0x000fe40000010805 */
[----:B------:R3:W-:Y:S01]  /*4090*/  MUFU.EX2 R62, R6 ;  /* 0x00000006003e7308 */ /* 0x0007e20000000800 */
[----:B-1----:R-:W-:Y:S02]  /*40a0*/  FMUL.FTZ R4, R247, 1.4426950216293334961 ;  /* 0x3fb8aa3bf7047820 */ /* 0x002fe40000410000 */
[----:B--2---:R-:W-:Y:S05]  /*40b0*/  FFMA.FTZ R7, R45, -UR6, R56 ;  /* 0x800000062d077c23 */ /* 0x004fea0008010038 */
[----:B------:R-:W-:Y:S02]  /*40c0*/  @P1 ISETP.GE.AND P1, PT, R9, UR14, PT ;  /* 0x0000000e09001c0c */ /* 0x000fe4000bf26270 */
[----:B------:R-:W-:Y:S01]  /*40d0*/  MUFU.EX2 R63, R50 ;  /* 0x00000032003f7308 */ /* 0x000fe20000000800 */
[----:B------:R-:W-:Y:S02]  /*40e0*/  FSEL R4, R4, RZ, P0 ;  /* 0x000000ff04047208 */ /* 0x000fe40000000000 */
[----:B------:R-:W-:Y:S03]  /*40f0*/  PLOP3.LUT P0, PT, PT, PT, UP1, 0x80, 0x0 ;  /* 0x000000000000781c */ /* 0x000fe60003f0f018 */
[--C-:B------:R-:W-:Y:S02]  /*4100*/  FFMA.FTZ R8, R8, c[0x0][0x23c], -R4.reuse ;  /* 0x00008f0008087a23 */ /* 0x100fe40000010804 */
[----:B------:R-:W-:Y:S02]  /*4110*/  FFMA.FTZ R49, R49, c[0x0][0x23c], -R4 ;  /* 0x00008f0031317a23 */ /* 0x000fe40000010804 */
[----:B------:R1:W-:Y:S01]  /*4120*/  MUFU.EX2 R68, R8 ;  /* 0x0000000800447308 */ /* 0x0003e20000000800 */
[----:B---3--:R-:W-:Y:S05]  /*4130*/  FFMA.FTZ R6, R44, -UR6, R55 ;  /* 0x800000062c067c23 */ /* 0x008fea0008010037 */
[----:B------:R-:W-:Y:S02]  /*4140*/  @P0 FSEL R7, R7, -INF , !P2 ;  /* 0xff80000007070808 */ /* 0x000fe40005000000 */
[----:B------:R-:W-:Y:S02]  /*4150*/  PLOP3.LUT P0, PT, PT, PT, UP1, 0x80, 0x0 ;  /* 0x000000000000781c */ /* 0x000fe40003f0f018 */
[----:B------:R-:W2:Y:S01]  /*4160*/  MUFU.EX2 R69, R49 ;  /* 0x0000003100457308 */ /* 0x000ea20000000800 */
[--C-:B------:R-:W-:Y:S09]  /*4170*/  FFMA.FTZ R7, R7, c[0x0][0x23c], -R5.reuse ;  /* 0x00008f0007077a23 */ /* 0x100ff20000010805 */
[----:B------:R3:W-:Y:S01]  /*4180*/  MUFU.EX2 R59, R7 ;  /* 0x00000007003b7308 */ /* 0x0007e20000000800 */
[----:B------:R-:W-:Y:S02]  /*4190*/  @P0 FSEL R6, R6, -INF , !P1 ;  /* 0xff80000006060808 */ /* 0x000fe40004800000 */
[----:B------:R-:W-:Y:S01]  /*41a0*/  PLOP3.LUT P0, PT, PT, PT, UP1, 0x80, 0x0 ;  /* 0x000000000000781c */ /* 0x000fe20003f0f018 */
[----:B-1----:R-:W-:Y:S02]  /*41b0*/  FFMA.FTZ R8, R52, -UR6, R60 ;  /* 0x8000000634087c23 */ /* 0x002fe4000801003c */
[----:B------:R-:W-:Y:S04]  /*41c0*/  FFMA.FTZ R5, R6, c[0x0][0x23c], -R5 ;  /* 0x00008f0006057a23 */ /* 0x000fe80000010805 */
[----:B------:R1:W4:Y:S01]  /*41d0*/  MUFU.EX2 R57, R5 ;  /* 0x0000000500397308 */ /* 0x0003220000000800 */
[----:B--2---:R-:W-:Y:S05]  /*41e0*/  F2FP.BF16.PACK_AB R6, R68, R69 ;  /* 0x000000454406723e */ /* 0x004fea00000010ff */
[----:B------:R-:W-:Y:S02]  /*41f0*/  @P0 FSEL R8, R8, -INF , !P2 ;  /* 0xff80000008080808 */ /* 0x000fe40005000000 */
[----:B------:R-:W-:Y:S02]  /*4200*/  PLOP3.LUT P0, PT, PT, PT, UP1, 0x80, 0x0 ;  /* 0x000000000000781c */ /* 0x000fe40003f0f018 */
[----:B------:R-:W-:Y:S01]  /*4210*/  PLOP3.LUT P2, PT, PT, PT, UP0, 0x80, 0x0 ;  /* 0x000000000000781c */ /* 0x000fe20003f4f008 */
[----:B------:R-:W-:Y:S01]  /*4220*/  FFMA.FTZ R8, R8, c[0x0][0x23c], -R4 ;  /* 0x00008f0008087a23 */ /* 0x000fe20000010804 */
[----:B---3--:R-:W-:Y:S03]  /*4230*/  F2FP.BF16.PACK_AB R7, R62, R63 ;  /* 0x0000003f3e07723e */ /* 0x008fe600000010ff */
[----:B------:R-:W-:Y:S02]  /*4240*/  MUFU.EX2 R67, R8 ;  /* 0x0000000800437308 */ /* 0x000fe40000000800 */
[----:B------:R-:W-:Y:S01]  /*4250*/  STS [R250+0x15000], R7 ;  /* 0x01500007fa007388 */ /* 0x000fe20000000800 */
[----:B-1----:R-:W-:Y:S05]  /*4260*/  FFMA.FTZ R5, R51, -UR6, R58 ;  /* 0x8000000633057c23 */ /* 0x002fea000801003a */
[----:B------:R-:W-:Y:S01]  /*4270*/  STS [R71+0x15000], R6 ;  /* 0x0150000647007388 */ /* 0x000fe20000000800 */
[----:B------:R-:W-:Y:S02]  /*4280*/  @P0 FSEL R5, R5, -INF , !P1 ;  /* 0xff80000005050808 */ /* 0x000fe40004800000 */
[----:B------:R-:W-:Y:S03]  /*4290*/  IADD3 R52, P0, R249, UR11, RZ ;  /* 0x0000000bf9347c10 */ /* 0x000fe6000ff1e0ff */
[----:B------:R-:W-:Y:S01]  /*42a0*/  FFMA.FTZ R4, R5, c[0x0][0x23c], -R4 ;  /* 0x00008f0005047a23 */ /* 0x000fe20000010804 */
[----:B----4-:R-:W-:Y:S02]  /*42b0*/  F2FP.BF16.PACK_AB R5, R57, R59 ;  /* 0x0000003b3905723e */ /* 0x010fe400000010ff */
[----:B------:R-:W-:Y:S01]  /*42c0*/  IADD3.X R53, R248, UR10, RZ, P0, !PT ;  /* 0x0000000af8357c10 */ /* 0x000fe200087fe4ff */
[----:B------:R-:W1:Y:S02]  /*42d0*/  MUFU.EX2 R66, R4 ;  /* 0x0000000400427308 */ /* 0x000e640000000800 */
        /* <DEDUP_REMOVED lines=73> */
[C---:B------:R-:W-:Y:S04]  /*4770*/  FADD.FTZ R4, -R54.reuse, R4 ;  /* 0x0000000436047221 */ /* 0x040fe80000010100 */
        /* <DEDUP_REMOVED lines=11> */
[C---:B--2---:R-:W-:Y:S02]  /*4830*/  FADD.FTZ R4, -R52.reuse, R10 ;  /* 0x0000000a34047221 */ /* 0x044fe40000010100 */
[----:B------:R-:W-:Y:S02]  /*4840*/  FMUL.FTZ R5, R5, R8 ;  /* 0x0000000805057220 */ /* 0x000fe40000410000 */
[C---:B------:R-:W-:Y:S02]  /*4850*/  FADD.FTZ R8, -R52.reuse, R6 ;  /* 0x0000000634087221 */ /* 0x040fe40000010100 */
[C---:B------:R-:W-:Y:S02]  /*4860*/  FADD.FTZ R6, -R52.reuse, R7 ;  /* 0x0000000734067221 */ /* 0x040fe40000010100 */
[----:B------:R-:W-:Y:S02]  /*4870*/  FMUL.FTZ R45, R45, R47 ;  /* 0x0000002f2d2d7220 */ /* 0x000fe40000410000 */
[----:B------:R-:W-:Y:S02]  /*4880*/  FADD.FTZ R47, -R52, R11 ;  /* 0x0000000b342f7221 */ /* 0x000fe40000010100 */
[----:B------:R-:W-:Y:S02]  /*4890*/  FMUL.FTZ R11, R67, R4 ;  /* 0x00000004430b7220 */ /* 0x000fe40000410000 */
[----:B------:R-:W-:Y:S02]  /*48a0*/  FFMA.FTZ R4, -R70, R70, 1 ;  /* 0x3f80000046047423 */ /* 0x000fe40000010146 */
[----:B------:R-:W-:Y:S01]  /*48b0*/  FMUL.FTZ R10, R68, R6 ;  /* 0x00000006440a7220 */ /* 0x000fe20000410000 */
[C---:B------:R-:W-:Y:S01]  /*48c0*/  IADD3 R68, R240.reuse, 0x40, RZ ;  /* 0x00000040f0447810 */ /* 0x040fe20007ffe0ff */
[----:B------:R-:W-:Y:S02]  /*48d0*/  FFMA.FTZ R6, -R65, R65, 1 ;  /* 0x3f80000041067423 */ /* 0x000fe40000010141 */
[----:B------:R-:W-:Y:S01]  /*48e0*/  FMUL.FTZ R7, R69, R8 ;  /* 0x0000000845077220 */ /* 0x000fe20000410000 */
[----:B------:R-:W-:Y:S01]  /*48f0*/  IADD3 R69, R240, 0xc0, RZ ;  /* 0x000000c0f0457810 */ /* 0x000fe20007ffe0ff */
[----:B------:R-:W-:Y:S01]  /*4900*/  FMUL.FTZ R4, R4, c[0x0][0x2ec] ;  /* 0x0000bb0004047a20 */ /* 0x000fe20000410000 */
[----:B------:R-:W-:Y:S01]  /*4910*/  ISETP.GE.AND P4, PT, R68, c[0x0][0x220], PT ;  /* 0x0000880044007a0c */ /* 0x000fe20003f86270 */
[----:B------:R-:W-:Y:S01]  /*4920*/  FMUL.FTZ R6, R6, c[0x0][0x2ec] ;  /* 0x0000bb0006067a20 */ /* 0x000fe20000410000 */
[----:B------:R-:W-:Y:S01]  /*4930*/  ISETP.GE.AND P3, PT, R69, c[0x0][0x220], PT ;  /* 0x0000880045007a0c */ /* 0x000fe20003f66270 */
        /* <DEDUP_REMOVED lines=11> */
[----:B------:R1:W-:Y:S01]  /*49f0*/  STS [R71+0x14000], R6 ;  /* 0x0140000647007388 */ /* 0x0003e20000000800 */
[----:B------:R-:W-:Y:S02]  /*4a00*/  FMUL.FTZ R8, R8, c[0x0][0x2ec] ;  /* 0x0000bb0008087a20 */ /* 0x000fe40000410000 */
[----:B------:R-:W-:Y:S02]  /*4a10*/  FMUL.FTZ R9, R9, R11 ;  /* 0x0000000b09097220 */ /* 0x000fe40000410000 */
[----:B------:R-:W-:Y:S01]  /*4a20*/  FMUL.FTZ R8, R8, R47 ;  /* 0x0000002f08087220 */ /* 0x000fe20000410000 */
[----:B------:R-:W-:Y:S04]  /*4a30*/  STS [R251+0x14000], R5 ;  /* 0x01400005fb007388 */ /* 0x000fe80000000800 */
[----:B------:R-:W-:Y:S05]  /*4a40*/  F2FP.BF16.PACK_AB R4, R8, R9 ;  /* 0x000000090804723e */ /* 0x000fea00000010ff */
[----:B------:R-:W-:Y:S06]  /*4a50*/  STS [R252+0x14000], R4 ;  /* 0x01400004fc007388 */ /* 0x000fec0000000800 */
[----:B------:R-:W-:Y:S01]  /*4a60*/  BAR.SYNC.DEFER_BLOCKING 0x0 ;  /* 0x0000000000007b1d */ /* 0x000fe20000010000 */
[----:B-1----:R-:W-:Y:S05]  /*4a70*/  MOV R71, c[0x0][0x22c] ;  /* 0x00008b0000477a02 */ /* 0x002fea0000000f00 */
[----:B------:R-:W-:Y:S05]  /*4a80*/  IMAD R71, R71, c[0x0][0x1c0], RZ ;  /* 0x0000700047477a24 */ /* 0x000fea00078e02ff */
[----:B------:R-:W-:Y:S04]  /*4a90*/  LEA R70, -R71, RZ, 0x6 ;  /* 0x000000ff47467211 */ /* 0x000fe800078e31ff */
[C---:B------:R-:W-:Y:S04]  /*4aa0*/  LEA R238, P0, R70.reuse, R238, 0x2 ;  /* 0x000000ee46ee7211 */ /* 0x040fe800078010ff */
        /* <DEDUP_REMOVED lines=112> */
.L_x_234:
        /* <DEDUP_REMOVED lines=378> */
.L_x_235:
        /* <DEDUP_REMOVED lines=122> */
.L_x_237:
        /* <DEDUP_REMOVED lines=18> */
.L_x_238:
        /* <DEDUP_REMOVED lines=50> */
.L_x_240:
[----:B------:R-:W-:Y:S05]  /*7530*/  BSYNC B0 ;  /* 0x0000000000007941 */ /* 0x000fea0003800000 */
.L_x_239:
        /* <DEDUP_REMOVED lines=30> */
.L_x_221:
        /* <DEDUP_REMOVED lines=20> */
.L_x_242:
        /* <DEDUP_REMOVED lines=18> */
.L_x_243:
        /* <DEDUP_REMOVED lines=38> */
.L_x_245:
[----:B-1----:R-:W-:Y:S05]  /*7be0*/  BSYNC B0 ;  /* 0x0000000000007941 */ /* 0x002fea0003800000 */
.L_x_244:
        /* <DEDUP_REMOVED lines=25> */
.L_x_241:
[----:B------:R-:W-:Y:S05]  /*7d80*/  BSYNC B1 ;  /* 0x0000000000017941 */ /* 0x000fea0003800000 */
.L_x_216:
        /* <DEDUP_REMOVED lines=12> */
.L_x_246:
[----:B------:R-:W-:Y:S05]  /*7e50*/  EXIT ;  /* 0x000000000000794d */ /* 0x000fea0003800000 */
.L_x_248:
        /* <DEDUP_REMOVED lines=10> */
.L_x_2005:


//--------------------- .text._ZN5flash44flash_bwd_dq_dk_dv_loop_seqk_parallel_kernelI23Flash_bwd_kernel_traitsILi256ELi64ELi32ELi8ELi4ELi1ELi2ELb1ELb1EN7cutlass10bfloat16_tE19Flash_kernel_traitsILi256ELi64ELi32ELi8ES3_EELb0ELb0ELb1ELb0ELb0ELb1ELb0EEEvNS_16Flash_bwd_paramsE --------------------------
	.section	.text._ZN5flash44flash_bwd_dq_dk_dv_loop_seqk_parallel_kernelI23Flash_bwd_kernel_traitsILi256ELi64ELi32ELi8ELi4ELi1ELi2ELb1ELb1EN7cutlass10bfloat16_tE19Flash_kernel_traitsILi256ELi64ELi32ELi8ES3_EELb0ELb0ELb1ELb0ELb0ELb1ELb0EEEvNS_16Flash_bwd_paramsE,"ax",@progbits
	.sectioninfo	@"SHI_REGISTERS=255"
	.align	128
        .global         _ZN5flash44flash_bwd_dq_dk_dv_loop_seqk_parallel_kernelI23Flash_bwd_kernel_traitsILi256ELi64ELi32ELi8ELi4ELi1ELi2ELb1ELb1EN7cutlass10bfloat16_tE19Flash_kernel_traitsILi256ELi64ELi32ELi8ES3_EELb0ELb0ELb1ELb0ELb0ELb1ELb0EEEvNS_16Flash_bwd_paramsE
        .type           _ZN5flash44flash_bwd_dq_dk_dv_loop_seqk_parallel_kernelI23Flash_bwd_kernel_traitsILi256ELi64ELi32ELi8ELi4ELi1ELi2ELb1ELb1EN7cutlass10bfloat16_tE19Flash_kernel_traitsILi256ELi64ELi32ELi8ES3_EELb0ELb0ELb1ELb0ELb0ELb1ELb0EEEvNS_16Flash_bwd_paramsE,@function
        .size           _ZN5flash44flash_bwd_dq_dk_dv_loop_seqk_parallel_kernelI23Flash_bwd_kernel_traitsILi256ELi64ELi32ELi8ELi4ELi1ELi2ELb1ELb1EN7cutlass10bfloat16_tE19Flash_kernel_traitsILi256ELi64ELi32ELi8ES3_EELb0ELb0ELb1ELb0ELb0ELb1ELb0EEEvNS_16Flash_bwd_paramsE,(.L_x_2006 - _ZN5flash44flash_bwd_dq_dk_dv_loop_seqk_parallel_kernelI23Flash_bwd_kernel_traitsILi256ELi64ELi32ELi8ELi4ELi1ELi2ELb1ELb1EN7cutlass10bfloat16_tE19Flash_kernel_traitsILi256ELi64ELi32ELi8ES3_EELb0ELb0ELb1ELb0ELb0ELb1ELb0EEEvNS_16Flash_bwd_paramsE)
        .other          _ZN5flash44flash_bwd_dq_dk_dv_loop_seqk_parallel_kernelI23Flash_bwd_kernel_traitsILi256ELi64ELi32ELi8ELi4ELi1ELi2ELb1ELb1EN7cutlass10bfloat16_tE19Flash_kernel_traitsILi256ELi64ELi32ELi8ES3_EELb0ELb0ELb1ELb0ELb0ELb1ELb0EEEvNS_16Flash_bwd_paramsE,@"STO_CUDA_ENTRY STV_DEFAULT"
_ZN5flash44flash_bwd_dq_dk_dv_loop_seqk_parallel_kernelI23Flash_bwd_kernel_traitsILi256ELi64ELi32ELi8ELi4ELi1ELi2ELb1ELb1EN7cutlass10bfloat16_tE19Flash_kernel_traitsILi256ELi64ELi32ELi8ES3_EELb0ELb0ELb1ELb0ELb0ELb1ELb0EEEvNS_16Flash_bwd_paramsE:
.text._ZN5flash44flash_bwd_dq_dk_dv_loop_seqk_parallel_kernelI23Flash_bwd_kernel_traitsILi256ELi64ELi32ELi8ELi4ELi1ELi2ELb1ELb1EN7cutlass10bfloat16_tE19Flash_kernel_traitsILi256ELi64ELi32ELi8ES3_EELb0ELb0ELb1ELb0ELb0ELb1ELb0EEEvNS_16Flash_bwd_paramsE:
        /* <DEDUP_REMOVED lines=13> */
[----:B------:R-:W2:Y:S01]  /*00d0*/  S2UR UR36, SR_CTAID.Z ;  /* 0x00000000002479c3 */ /* 0x000ea20000002700 */
[----:B------:R-:W-:Y:S01]  /*00e0*/  IMAD.MOV.U32 R227, RZ, RZ, 0x40 ;  /* 0x00000040ffe37424 */ /* 0x000fe200078e00ff */
[----:B------:R-:W-:Y:S01]  /*00f0*/  ULDC.U8 UR9, c[0x0][0x328] ;  /* 0x0000ca0000097ab9 */ /* 0x000fe20000000000 */
[----:B------:R-:W-:Y:S01]  /*0100*/  IMAD.MOV.U32 R251, RZ, RZ, 0x1c0 ;  /* 0x000001c0fffb7424 */ /* 0x000fe200078e00ff */
[----:B------:R-:W-:Y:S02]  /*0110*/  UISETP.NE.AND UP5, UPT, UR9, URZ, UPT ;  /* 0x0000003f0900728c */ /* 0x000fe4000bfa5270 */
[----:B------:R-:W-:Y:S02]  /*0120*/  ULDC UR14, c[0x0][0x224] ;  /* 0x00008900000e7ab9 */ /* 0x000fe40000000800 */
[----:B------:R-:W3:Y:S01]  /*0130*/  S2UR UR30, SR_CTAID.Y ;  /* 0x00000000001e79c3 */ /* 0x000ee20000002600 */
[----:B------:R-:W-:-:S02]  /*0140*/  ULDC UR45, c[0x0][0x22c] ;  /* 0x00008b00002d7ab9 */ /* 0x000fc40000000800 */
[----:B------:R-:W-:Y:S02]  /*0150*/  ULDC UR34, c[0x0][0x1c0] ;  /* 0x0000700000227ab9 */ /* 0x000fe40000000800 */
[----:B------:R-:W-:Y:S02]  /*0160*/  ULDC UR12, c[0x0][0x1c0] ;  /* 0x00007000000c7ab9 */ /* 0x000fe40000000800 */
[----:B------:R-:W-:Y:S01]  /*0170*/  USHF.R.S32.HI UR7, URZ, 0x1f, UR14 ;  /* 0x0000001f3f077899 */ /* 0x000fe2000801140e */
[----:B------:R-:W4:Y:S01]  /*0180*/  S2UR UR59, SR_CTAID.X ;  /* 0x00000000003b79c3 */ /* 0x000f220000002500 */
[----:B------:R-:W-:Y:S02]  /*0190*/  UIMAD.WIDE UR34, UR45, UR34, URZ ;  /* 0x000000222d2272a5 */ /* 0x000fe4000f8e023f */
[----:B------:R-:W-:Y:S02]  /*01a0*/  UMOV UR8, 0x80 ;  /* 0x0000008000087882 */ /* 0x000fe40000000000 */
[----:B------:R-:W-:Y:S01]  /*01b0*/  ULDC UR6, c[0x0][0x210] ;  /* 0x0000840000067ab9 */ /* 0x000fe20000000800 */
[----:B-1----:R-:W-:Y:S01]  /*01c0*/  SHF.R.S32.HI R233, RZ, 0x1f, R11 ;  /* 0x0000001fffe97819 */ /* 0x002fe2000001140b */
[----:B--2---:R-:W-:-:S02]  /*01d0*/  UIMAD UR46, UR36, UR45, URZ ;  /* 0x0000002d242e72a4 */ /* 0x004fc4000f8e023f */
[----:B------:R-:W-:Y:S01]  /*01e0*/  UIMAD UR45, UR45, UR12, URZ ;  /* 0x0000000c2d2d72a4 */ /* 0x000fe2000f8e023f */
[CC--:B------:R-:W-:Y:S01]  /*01f0*/  LEA.HI R10, R233.reuse, R11.reuse, RZ, 0x4 ;  /* 0x0000000be90a7211 */ /* 0x0c0fe200078f20ff */
[----:B------:R-:W-:Y:S01]  /*0200*/  ULDC UR54, c[0x0][0x234] ;  /* 0x00008d0000367ab9 */ /* 0x000fe20000000800 */
[C---:B------:R-:W-:Y:S01]  /*0210*/  LEA.HI R12, R233.reuse, R11, RZ, 0x2 ;  /* 0x0000000be90c7211 */ /* 0x040fe200078f10ff */
[----:B------:R-:W-:Y:S01]  /*0220*/  ULDC UR13, c[0x0][0x1c0] ;  /* 0x00007000000d7ab9 */ /* 0x000fe20000000800 */
[----:B------:R-:W-:Y:S01]  /*0230*/  SHF.R.S32.HI R3, RZ, 0x4, R10 ;  /* 0x00000004ff037819 */ /* 0x000fe2000001140a */
[----:B------:R-:W-:Y:S01]  /*0240*/  ULDC UR11, c[0x0][0x1c0] ;  /* 0x00007000000b7ab9 */ /* 0x000fe20000000800 */
[--C-:B------:R-:W-:Y:S01]  /*0250*/  SHF.R.S32.HI R8, RZ, 0x2, R12.reuse ;  /* 0x00000002ff087819 */ /* 0x100fe2000001140c */
[----:B------:R-:W-:Y:S01]  /*0260*/  UIMAD UR54, UR8, UR6, UR54 ;  /* 0x00000006083672a4 */ /* 0x000fe2000f8e0236 */
[----:B------:R-:W-:Y:S01]  /*0270*/  LEA.HI R0, R10, R3, RZ, 0x1 ;  /* 0x000000030a007211 */ /* 0x000fe200078f08ff */
[----:B---3--:R-:W-:Y:S01]  /*0280*/  UIMAD UR51, UR7, UR30, URZ ;  /* 0x0000001e073372a4 */ /* 0x008fe2000f8e023f */
[----:B------:R-:W-:Y:S01]  /*0290*/  SHF.R.S32.HI R4, RZ, 0x1f, R12 ;  /* 0x0000001fff047819 */ /* 0x000fe2000001140c */
[----:B------:R-:W-:Y:S01]  /*02a0*/  UIMAD.WIDE.U32 UR42, UR30, UR14, URZ ;  /* 0x0000000e1e2a72a5 */ /* 0x000fe2000f8e003f */
[----:B------:R-:W-:Y:S01]  /*02b0*/  LEA.HI R13, R233, R11, RZ, 0x3 ;  /* 0x0000000be90d7211 */ /* 0x000fe200078f18ff */
[----:B------:R-:W-:Y:S01]  /*02c0*/  UIMAD UR6, UR30, UR11, UR36 ;  /* 0x0000000b1e0672a4 */ /* 0x000fe2000f8e0224 */
[----:B------:R-:W-:Y:S01]  /*02d0*/  LOP3.LUT R2, R0, 0xfffffffe, RZ, 0xc0, !PT ;  /* 0xfffffffe00027812 */ /* 0x000fe200078ec0ff */
[----:B------:R-:W-:Y:S01]  /*02e0*/  @!UP5 UIMAD UR7, UR30, UR13, UR36 ;  /* 0x0000000d1e07d2a4 */ /* 0x000fe2000f8e0224 */
[----:B------:R-:W-:Y:S01]  /*02f0*/  LEA.HI R0, R4, R8, RZ, 0x3 ;  /* 0x0000000804007211 */ /* 0x000fe200078f18ff */
[----:B------:R-:W-:Y:S01]  /*0300*/  USHF.L.U32 UR44, UR45, 0x6, URZ ;  /* 0x000000062d2c7899 */ /* 0x000fe2000800063f */
[--C-:B------:R-:W-:Y:S01]  /*0310*/  SHF.R.S32.HI R5, RZ, 0x3, R13.reuse ;  /* 0x00000003ff057819 */ /* 0x100fe2000001140d */
[----:B------:R-:W-:Y:S01]  /*0320*/  IMAD.IADD R9, R3, 0x1, -R2 ;  /* 0x0000000103097824 */ /* 0x000fe200078e0a02 */
[----:B------:R-:W-:Y:S01]  /*0330*/  LOP3.LUT R4, R13, 0xfffffff8, RZ, 0xc0, !PT ;  /* 0xfffffff80d047812 */ /* 0x000fe200078ec0ff */
[----:B------:R-:W-:Y:S01]  /*0340*/  ULDC UR48, c[0x0][0x214] ;  /* 0x0000850000307ab9 */ /* 0x000fe20000000800 */
[----:B------:R-:W-:Y:S01]  /*0350*/  LOP3.LUT R2, R0, 0xfffffff8, RZ, 0xc0, !PT ;  /* 0xfffffff800027812 */ /* 0x000fe200078ec0ff */
[----:B------:R-:W-:Y:S01]  /*0360*/  IMAD.SHL.U32 R3, R5, 0x40, RZ ;  /* 0x0000004005037824 */ /* 0x000fe200078e00ff */
[----:B------:R-:W-:Y:S01]  /*0370*/  ULDC UR55, c[0x0][0x1c8] ;  /* 0x0000720000377ab9 */ /* 0x000fe20000000800 */
[----:B------:R-:W-:Y:S01]  /*0380*/  IMAD.IADD R0, R11, 0x1, -R4 ;  /* 0x000000010b007824 */ /* 0x000fe200078e0a04 */
[----:B------:R-:W-:Y:S01]  /*0390*/  ULDC.U8 UR10, c[0x0][0x3d0] ;  /* 0x0000f400000a7ab9 */ /* 0x000fe20000000000 */
[----:B------:R-:W-:Y:S01]  /*03a0*/  IMAD.IADD R8, R8, 0x1, -R2 ;  /* 0x0000000108087824 */ /* 0x000fe200078e0a02 */
[----:B------:R-:W-:Y:S01]  /*03b0*/  LOP3.LUT R2, R3, 0x1c0, RZ, 0xc0, !PT ;  /* 0x000001c003027812 */ /* 0x000fe200078ec0ff */
[C---:B------:R-:W-:Y:S01]  /*03c0*/  IMAD.SHL.U32 R6, R0.reuse, 0x8, RZ ;  /* 0x0000000800067824 */ /* 0x040fe200078e00ff */
[C---:B------:R-:W-:Y:S01]  /*03d0*/  LOP3.LUT P4, RZ, R0.reuse, 0x2, RZ, 0xc0, !PT ;  /* 0x0000000200ff7812 */ /* 0x040fe2000788c0ff */
[----:B------:R-:W-:Y:S01]  /*03e0*/  IMAD.SHL.U32 R5, R0, 0x40, RZ ;  /* 0x0000004000057824 */ /* 0x000fe200078e00ff */
[----:B------:R-:W-:Y:S01]  /*03f0*/  SHF.R.U32.HI R4, RZ, 0x3, R2 ;  /* 0x00000003ff047819 */ /* 0x000fe20000011602 */
[----:B------:R-:W-:Y:S01]  /*0400*/  ULDC UR49, c[0x0][0x224] ;  /* 0x0000890000317ab9 */ /* 0x000fe20000000800 */
[----:B------:R-:W-:Y:S01]  /*0410*/  LOP3.LUT R3, R2, 0x38, R6, 0xf8, !PT ;  /* 0x0000003802037812 */ /* 0x000fe200078ef806 */
[----:B------:R1:W-:Y:S01]  /*0420*/  STL [R1+0x10], R6 ;  /* 0x0000100601007387 */ /* 0x0003e20000100800 */
[----:B------:R-:W-:Y:S01]  /*0430*/  LOP3.LUT R2, R5, 0x1c0, RZ, 0xc0, !PT ;  /* 0x000001c005027812 */ /* 0x000fe200078ec0ff */
[----:B------:R-:W-:Y:S01]  /*0440*/  @UP5 UIMAD UR53, UR30, UR48, URZ ;  /* 0x000000301e3552a4 */ /* 0x000fe2000f8e023f */
[----:B------:R-:W-:Y:S01]  /*0450*/  LOP3.LUT R7, R3, R4, RZ, 0x3c, !PT ;  /* 0x0000000403077212 */ /* 0x000fe200078e3cff */
[----:B------:R-:W-:Y:S01]  /*0460*/  ULDC.64 UR4, c[0x0][0x118] ;  /* 0x0000460000047ab9 */ /* 0x000fe20000000a00 */
[----:B------:R-:W-:Y:S01]  /*0470*/  LOP3.LUT R4, R2, 0x8, R13, 0xf8, !PT ;  /* 0x0000000802047812 */ /* 0x000fe200078ef80d */
[----:B------:R-:W-:Y:S01]  /*0480*/  UMOV UR60, 0x4 ;  /* 0x00000004003c7882 */ /* 0x000fe20000000000 */
[----:B------:R-:W-:Y:S01]  /*0490*/  SHF.R.U32.HI R3, RZ, 0x3, R2 ;  /* 0x00000003ff037819 */ /* 0x000fe20000011602 */
[----:B------:R-:W-:Y:S01]  /*04a0*/  ULOP3.LUT UR55, UR36, UR55, URZ, 0x3c, !UPT ;  /* 0x0000003724377292 */ /* 0x000fe2000f8e3c3f */
[----:B------:R-:W-:Y:S01]  /*04b0*/  LOP3.LUT R2, R8, 0x1, RZ, 0xc0, !PT ;  /* 0x0000000108027812 */ /* 0x000fe200078ec0ff */
[----:B------:R-:W-:Y:S01]  /*04c0*/  USHF.R.S32.HI UR56, URZ, 0x1f, UR36 ;  /* 0x0000001f3f387899 */ /* 0x000fe20008011424 */
[----:B------:R-:W-:Y:S01]  /*04d0*/  LOP3.LUT P3, RZ, R0, 0x4, RZ, 0xc0, !PT ;  /* 0x0000000400ff7812 */ /* 0x000fe2000786c0ff */
[----:B------:R-:W-:Y:S01]  /*04e0*/  USHF.L.U32 UR61, UR30, 0x7, URZ ;  /* 0x000000071e3d7899 */ /* 0x000fe2000800063f */
[----:B------:R-:W-:Y:S01]  /*04f0*/  ISETP.NE.U32.AND P1, PT, R2, 0x1, PT ;  /* 0x000000010200780c */ /* 0x000fe20003f25070 */
[----:B------:R-:W-:Y:S01]  /*0500*/  IMAD.SHL.U32 R2, R9, 0x100, RZ ;  /* 0x0000010009027824 */ /* 0x000fe200078e00ff */
[----:B------:R-:W-:Y:S01]  /*0510*/  LOP3.LUT P2, RZ, R8, 0x2, RZ, 0xc0, !PT ;  /* 0x0000000208ff7812 */ /* 0x000fe2000784c0ff */
[----:B------:R-:W-:Y:S01]  /*0520*/  UISETP.NE.AND UP6, UPT, UR10, URZ, UPT ;  /* 0x0000003f0a00728c */ /* 0x000fe2000bfc5270 */
[----:B------:R-:W-:Y:S01]  /*0530*/  SEL R232, R227, 0xffffffc0, !P3 ;  /* 0xffffffc0e3e87807 */ /* 0x000fe20005800000 */
[----:B------:R-:W-:Y:S01]  /*0540*/  USHF.R.S32.HI UR58, URZ, 0x1f, UR30 ;  /* 0x0000001f3f3a7899 */ /* 0x000fe2000801141e */
[----:B------:R-:W-:Y:S01]  /*0550*/  SEL R251, R251, 0x240, !P1 ;  /* 0x00000240fbfb7807 */ /* 0x000fe20004800000 */
[----:B------:R-:W-:-:S02]  /*0560*/  USHF.R.S32.HI UR57, URZ, 0x1f, UR36 ;  /* 0x0000001f3f397899 */ /* 0x000fc40008011424 */
[----:B------:R-:W-:Y:S02]  /*0570*/  UIMAD.WIDE.U32 UR40, UR34, UR42, URZ ;  /* 0x0000002a222872a5 */ /* 0x000fe4000f8e003f */
[----:B------:R-:W-:Y:S01]  /*0580*/  UIMAD UR50, UR35, UR42, URZ ;  /* 0x0000002a233272a4 */ /* 0x000fe2000f8e023f */
[----:B-1----:R-:W-:Y:S01]  /*0590*/  LOP3.LUT R6, R4, R3, RZ, 0x3c, !PT ;  /* 0x0000000304067212 */ /* 0x002fe200078e3cff */
[----:B------:R-:W-:Y:S01]  /*05a0*/  IMAD.SHL.U32 R3, R0, 0x20, RZ ;  /* 0x0000002000037824 */ /* 0x000fe200078e00ff */
[----:B------:R-:W-:Y:S01]  /*05b0*/  LOP3.LUT R0, R2, 0x100, RZ, 0xc0, !PT ;  /* 0x0000010002007812 */ /* 0x000fe200078ec0ff */
[----:B------:R-:W-:Y:S01]  /*05c0*/  USHF.R.S32.HI UR52, URZ, 0x1f, UR46 ;  /* 0x0000001f3f347899 */ /* 0x000fe2000801142e */
[CC--:B------:R-:W-:Y:S01]  /*05d0*/  LEA.HI R2, R233.reuse, R11.reuse, RZ, 0x7 ;  /* 0x0000000be9027211 */ /* 0x0c0fe200078f38ff */
[----:B------:R-:W-:Y:S01]  /*05e0*/  UIMAD UR49, UR6, UR49, URZ ;  /* 0x00000031063172a4 */ /* 0x000fe2000f8e023f */
[-C--:B------:R-:W-:Y:S01]  /*05f0*/  LEA.HI R4, R233, R11.reuse, RZ, 0x6 ;  /* 0x0000000be9047211 */ /* 0x080fe200078f30ff */
[----:B------:R-:W-:Y:S01]  /*0600*/  @!UP5 UIMAD UR48, UR7, UR48, URZ ;  /* 0x000000300730d2a4 */ /* 0x000fe2000f8e023f */
[----:B------:R-:W-:Y:S01]  /*0610*/  LOP3.LUT R226, R0, 0xe0, R3, 0xf8, !PT ;  /* 0x000000e000e27812 */ /* 0x000fe200078ef803 */
[----:B------:R-:W-:Y:S01]  /*0620*/  USHF.R.S32.HI UR47, URZ, 0x1f, UR44 ;  /* 0x0000001f3f2f7899 */ /* 0x000fe2000801142c */
[----:B------:R-:W-:Y:S01]  /*0630*/  SHF.R.S32.HI R5, RZ, 0x7, R2 ;  /* 0x00000007ff057819 */ /* 0x000fe20000011402 */
[----:B------:R-:W-:Y:S01]  /*0640*/  IMAD.SHL.U32 R2, R9, 0x20, RZ ;  /* 0x0000002009027824 */ /* 0x000fe200078e00ff */
[----:B------:R-:W-:Y:S01]  /*0650*/  SHF.R.S32.HI R0, RZ, 0x6, R4 ;  /* 0x00000006ff007819 */ /* 0x000fe20000011404 */
[----:B------:R-:W-:Y:S01]  /*0660*/  ULDC UR39, c[0x0][0x2e8] ;  /* 0x0000ba0000277ab9 */ /* 0x000fe20000000800 */
[----:B------:R-:W-:Y:S01]  /*0670*/  LEA.HI R233, R233, R11, RZ, 0x5 ;  /* 0x0000000be9e97211 */ /* 0x000fe200078f28ff */
[----:B------:R-:W-:Y:S01]  /*0680*/  IMAD R3, R5, 0x2, R9 ;  /* 0x0000000205037824 */ /* 0x000fe200078e0209 */
[----:B------:R-:W-:Y:S01]  /*0690*/  LOP3.LUT R2, R2, 0x20, RZ, 0xc0, !PT ;  /* 0x0000002002027812 */ /* 0x000fe200078ec0ff */
[C---:B------:R-:W-:Y:S01]  /*06a0*/  IMAD.SHL.U32 R4, R0.reuse, 0x8, RZ ;  /* 0x0000000800047824 */ /* 0x040fe200078e00ff */
[----:B------:R-:W-:Y:S01]  /*06b0*/  SHF.R.S32.HI R16, RZ, 0x5, R233 ;  /* 0x00000005ff107819 */ /* 0x000fe200000114e9 */
[----:B------:R-:W-:-:S02]  /*06c0*/  IMAD R237, R0, 0x200, R7 ;  /* 0x0000020000ed7824 */ /* 0x000fc400078e0207 */
[----:B------:R-:W-:Y:S01]  /*06d0*/  IMAD.U32 R0, R3, 0x200, R6 ;  /* 0x0000020003007824 */ /* 0x000fe200078e0006 */
[----:B------:R-:W-:Y:S01]  /*06e0*/  LOP3.LUT R14, R2, 0x18, R4, 0xf8, !PT ;  /* 0x00000018020e7812 */ /* 0x000fe200078ef804 */
[----:B------:R-:W-:Y:S01]  /*06f0*/  IMAD.SHL.U32 R237, R237, 0x2, RZ ;  /* 0x00000002eded7824 */ /* 0x000fe200078e00ff */
[----:B------:R-:W-:Y:S01]  /*0700*/  LOP3.LUT R2, R10, 0xfffffff0, RZ, 0xc0, !PT ;  /* 0xfffffff00a027812 */ /* 0x000fe200078ec0ff */
[----:B------:R-:W-:Y:S01]  /*0710*/  IMAD.SHL.U32 R10, R11, 0x2, RZ ;  /* 0x000000020b0a7824 */ /* 0x000fe200078e00ff */
[----:B------:R-:W-:Y:S01]  /*0720*/  LOP3.LUT R3, R12, 0x7ffffffc, RZ, 0xc0, !PT ;  /* 0x7ffffffc0c037812 */ /* 0x000fe200078ec0ff */
[----:B------:R-:W-:Y:S01]  /*0730*/  IMAD.SHL.U32 R229, R0, 0x2, RZ ;  /* 0x0000000200e57824 */ /* 0x000fe200078e00ff */
[----:B------:R-:W-:Y:S01]  /*0740*/  LOP3.LUT R6, R233, 0xffffffe0, RZ, 0xc0, !PT ;  /* 0xffffffe0e9067812 */ /* 0x000fe200078ec0ff */
[C---:B------:R-:W-:Y:S02]  /*0750*/  IMAD.IADD R2, R11.reuse, 0x1, -R2 ;  /* 0x000000010b027824 */ /* 0x040fe400078e0a02 */
[----:B------:R-:W-:Y:S01]  /*0760*/  IMAD.IADD R12, R11, 0x1, -R3 ;  /* 0x000000010b0c7824 */ /* 0x000fe200078e0a03 */
[----:B------:R-:W-:Y:S01]  /*0770*/  IADD3 R236, R232, 0x14000, R229 ;  /* 0x00014000e8ec7810 */ /* 0x000fe20007ffe0e5 */
[----:B------:R-:W-:Y:S01]  /*0780*/  IMAD.SHL.U32 R3, R5, 0x10, RZ ;  /* 0x0000001005037824 */ /* 0x000fe200078e00ff */
[----:B------:R-:W-:Y:S01]  /*0790*/  SHF.R.S32.HI R4, RZ, 0x1f, R2 ;  /* 0x0000001fff047819 */ /* 0x000fe20000011402 */
[----:B------:R-:W-:Y:S01]  /*07a0*/  IMAD.SHL.U32 R5, R9, 0x8, RZ ;  /* 0x0000000809057824 */ /* 0x000fe200078e00ff */
[----:B------:R-:W-:Y:S01]  /*07b0*/  LOP3.LUT P0, RZ, R2, 0x4, RZ, 0xc0, !PT ;  /* 0x0000000402ff7812 */ /* 0x000fe2000780c0ff */
[----:B------:R-:W-:Y:S01]  /*07c0*/  IMAD.IADD R15, R11, 0x1, -R6 ;  /* 0x000000010b0f7824 */ /* 0x000fe200078e0a06 */
[----:B------:R-:W-:Y:S01]  /*07d0*/  LEA.HI R225, R4, R2, RZ, 0x3 ;  /* 0x0000000204e17211 */ /* 0x000fe200078f18ff */
[----:B------:R-:W-:Y:S01]  /*07e0*/  IMAD.SHL.U32 R4, R8, 0x20, RZ ;  /* 0x0000002008047824 */ /* 0x000fe200078e00ff */
[----:B------:R-:W-:Y:S01]  /*07f0*/  LOP3.LUT R11, R5, 0x8, RZ, 0xc0, !PT ;  /* 0x00000008050b7812 */ /* 0x000fe200078ec0ff */
[----:B------:R-:W-:Y:S01]  /*0800*/  IMAD.SHL.U32 R7, R2, 0x20, RZ ;  /* 0x0000002002077824 */ /* 0x000fe200078e00ff */
[----:B------:R-:W-:Y:S01]  /*0810*/  LOP3.LUT R6, R225, 0xfffffff8, RZ, 0xc0, !PT ;  /* 0xfffffff8e1067812 */ /* 0x000fe200078ec0ff */
[----:B------:R-:W-:Y:S01]  /*0820*/  STL [R1+0x18], R15 ;  /* 0x0000180f01007387 */ /* 0x000fe20000100800 */
[----:B------:R-:W-:Y:S01]  /*0830*/  LOP3.LUT R5, R4, 0xe0, RZ, 0xc0, !PT ;  /* 0x000000e004057812 */ /* 0x000fe200078ec0ff */
[----:B------:R-:W-:-:S02]  /*0840*/  IMAD.SHL.U32 R4, R2, 0x4, RZ ;  /* 0x0000000402047824 */ /* 0x000fc400078e00ff */
[----:B------:R-:W-:Y:S01]  /*0850*/  IMAD.IADD R6, R2, 0x1, -R6 ;  /* 0x0000000102067824 */ /* 0x000fe200078e0a06 */
[----:B------:R-:W-:Y:S01]  /*0860*/  LOP3.LUT R2, R11, 0x1e0, R7, 0xf8, !PT ;  /* 0x000001e00b027812 */ /* 0x000fe200078ef807 */
[----:B------:R-:W-:Y:S01]  /*0870*/  IMAD.SHL.U32 R225, R225, 0x40, RZ ;  /* 0x00000040e1e17824 */ /* 0x000fe200078e00ff */
[----:B------:R-:W-:Y:S01]  /*0880*/  LOP3.LUT R7, R3, 0x6, R10, 0xf8, !PT ;  /* 0x0000000603077812 */ /* 0x000fe200078ef80a */
[----:B------:R-:W-:Y:S01]  /*0890*/  IMAD.IADD R231, R229, 0x1, R232 ;  /* 0x00000001e5e77824 */ /* 0x000fe200078e02e8 */
[----:B------:R-:W-:Y:S01]  /*08a0*/  LOP3.LUT R10, R2, 0x38, R4, 0x78, !PT ;  /* 0x00000038020a7812 */ /* 0x000fe200078e7804 */
[C---:B------:R-:W-:Y:S01]  /*08b0*/  IMAD.SHL.U32 R2, R8.reuse, 0x40, RZ ;  /* 0x0000004008027824 */ /* 0x040fe200078e00ff */
[----:B------:R-:W-:Y:S01]  /*08c0*/  LOP3.LUT R5, R5, 0x10, R3, 0xf8, !PT ;  /* 0x0000001005057812 */ /* 0x000fe200078ef803 */
[----:B------:R1:W-:Y:S01]  /*08d0*/  STL [R1+0x8], R7 ;  /* 0x0000080701007387 */ /* 0x0003e20000100800 */
[----:B------:R-:W-:Y:S01]  /*08e0*/  IMAD.SHL.U32 R4, R8, 0x4, RZ ;  /* 0x0000000408047824 */ /* 0x000fe200078e00ff */
[----:B------:R-:W-:-:S02]  /*08f0*/  LOP3.LUT R225, R225, 0xfffffe00, RZ, 0xc0, !PT ;  /* 0xfffffe00e1e17812 */ /* 0x000fc400078ec0ff */
[----:B------:R-:W-:Y:S02]  /*0900*/  LOP3.LUT R2, R2, 0x1c0, RZ, 0xc0, !PT ;  /* 0x000001c002027812 */ /* 0x000fe400078ec0ff */
[----:B------:R-:W-:Y:S02]  /*0910*/  LOP3.LUT R8, R5, 0x18, R4, 0x78, !PT ;  /* 0x0000001805087812 */ /* 0x000fe400078e7804 */
[----:B------:R-:W-:Y:S02]  /*0920*/  SHF.R.U32.HI R3, RZ, 0x3, R2 ;  /* 0x00000003ff037819 */ /* 0x000fe40000011602 */
[C---:B------:R-:W-:Y:S02]  /*0930*/  LOP3.LUT P6, RZ, R6.reuse, 0x2, RZ, 0xc0, !PT ;  /* 0x0000000206ff7812 */ /* 0x040fe400078cc0ff */
[----:B------:R-:W-:-:S04]  /*0940*/  LOP3.LUT P5, RZ, R6, 0x4, RZ, 0xc0, !PT ;  /* 0x0000000406ff7812 */ /* 0x000fc800078ac0ff */
[----:B------:R-:W-:Y:S01]  /*0950*/  SEL R227, R227, 0xffffffc0, !P5 ;  /* 0xffffffc0e3e37807 */ /* 0x000fe20006800000 */
[----:B-1----:R-:W-:-:S05]  /*0960*/  IMAD.SHL.U32 R7, R16, 0x8, RZ ;  /* 0x0000000810077824 */ /* 0x002fca00078e00ff */
[----:B------:R-:W-:-:S04]  /*0970*/  LOP3.LUT R7, R7, 0x38, RZ, 0xc0, !PT ;  /* 0x0000003807077812 */ /* 0x000fc800078ec0ff */
[----:B------:R-:W-:Y:S02]  /*0980*/  LOP3.LUT R4, R3, R2, R7, 0x1e, !PT ;  /* 0x0000000203047212 */ /* 0x000fe400078e1e07 */
[----:B------:R-:W-:Y:S02]  /*0990*/  LOP3.LUT R2, R226, 0x8, R13, 0xf8, !PT ;  /* 0x00000008e2027812 */ /* 0x000fe400078ef80d */
[----:B------:R-:W-:Y:S02]  /*09a0*/  SHF.R.U32.HI R226, RZ, 0x3, R226 ;  /* 0x00000003ffe27819 */ /* 0x000fe400000116e2 */
[----:B------:R-:W-:Y:S02]  /*09b0*/  SHF.R.S32.HI R3, RZ, 0x1f, R233 ;  /* 0x0000001fff037819 */ /* 0x000fe400000114e9 */
[----:B------:R-:W-:Y:S02]  /*09c0*/  LOP3.LUT R226, R2, 0x38, R226, 0x78, !PT ;  /* 0x0000003802e27812 */ /* 0x000fe400078e78e2 */
[----:B------:R-:W-:-:S02]  /*09d0*/  LEA.HI R233, R233, R16, RZ, 0x1 ;  /* 0x00000010e9e97211 */ /* 0x000fc400078f08ff */
[----:B------:R-:W-:Y:S02]  /*09e0*/  LEA.HI R2, R3, R16, RZ, 0x2 ;  /* 0x0000001003027211 */ /* 0x000fe400078f10ff */
[----:B------:R-:W-:Y:S02]  /*09f0*/  LOP3.LUT R233, R233, 0x3ffffe, RZ, 0xc0, !PT ;  /* 0x003ffffee9e97812 */ /* 0x000fe400078ec0ff */
[----:B------:R-:W-:Y:S01]  /*0a00*/  LOP3.LUT R3, R2, 0xfffffffc, RZ, 0xc0, !PT ;  /* 0xfffffffc02037812 */ /* 0x000fe200078ec0ff */
[----:B------:R-:W-:Y:S02]  /*0a10*/  IMAD.SHL.U32 R2, R12, 0x2, RZ ;  /* 0x000000020c027824 */ /* 0x000fe400078e00ff */
[C---:B------:R-:W-:Y:S02]  /*0a20*/  IMAD.IADD R233, R16.reuse, 0x1, -R233 ;  /* 0x0000000110e97824 */ /* 0x040fe400078e0ae9 */
[----:B------:R-:W-:Y:S02]  /*0a30*/  IMAD.IADD R5, R16, 0x1, -R3 ;  /* 0x0000000110057824 */ /* 0x000fe400078e0a03 */
[----:B------:R-:W-:-:S02]  /*0a40*/  IMAD R233, R233, 0x200, R10 ;  /* 0x00000200e9e97824 */ /* 0x000fc400078e020a */
[----:B------:R-:W-:Y:S02]  /*0a50*/  IMAD R3, R5, 0x200, R2 ;  /* 0x0000020005037824 */ /* 0x000fe400078e0202 */
[----:B------:R-:W-:Y:S01]  /*0a60*/  IMAD.IADD R10, R2, 0x1, R4 ;  /* 0x00000001020a7824 */ /* 0x000fe200078e0204 */
[----:B------:R-:W-:Y:S01]  /*0a70*/  SHF.R.S32.HI R4, RZ, 0x1f, R15 ;  /* 0x0000001fff047819 */ /* 0x000fe2000001140f */
[----:B------:R-:W-:Y:S01]  /*0a80*/  IMAD.SHL.U32 R2, R6, 0x40, RZ ;  /* 0x0000004006027824 */ /* 0x000fe200078e00ff */
[----:B------:R-:W-:Y:S01]  /*0a90*/  LEA R233, R233, 0x14000, 0x1 ;  /* 0x00014000e9e97811 */ /* 0x000fe200078e08ff */
[----:B------:R-:W-:Y:S01]  /*0aa0*/  IMAD.IADD R249, R3, 0x1, R8 ;  /* 0x0000000103f97824 */ /* 0x000fe200078e0208 */
[----:B------:R-:W-:Y:S02]  /*0ab0*/  LEA.HI R4, R4, R15, RZ, 0x2 ;  /* 0x0000000f04047211 */ /* 0x000fe400078f10ff */
[----:B------:R-:W-:Y:S01]  /*0ac0*/  LOP3.LUT R2, R2, 0x1c0, RZ, 0xc0, !PT ;  /* 0x000001c002027812 */ /* 0x000fe200078ec0ff */
[----:B------:R-:W-:Y:S01]  /*0ad0*/  IMAD.SHL.U32 R249, R249, 0x2, RZ ;  /* 0x00000002f9f97824 */ /* 0x000fe200078e00ff */
[----:B------:R-:W-:Y:S01]  /*0ae0*/  SHF.R.S32.HI R6, RZ, 0x2, R4 ;  /* 0x00000002ff067819 */ /* 0x000fe20000011404 */
[----:B------:R-:W-:Y:S01]  /*0af0*/  IMAD R4, R9, 0x1000, R225 ;  /* 0x0000100009047824 */ /* 0x000fe200078e02e1 */
[----:B------:R-:W-:Y:S01]  /*0b00*/  SHF.R.U32.HI R3, RZ, 0x3, R2 ;  /* 0x00000003ff037819 */ /* 0x000fe20000011602 */
[C---:B------:R-:W-:Y:S01]  /*0b10*/  IMAD.IADD R252, R249.reuse, 0x1, R251 ;  /* 0x00000001f9fc7824 */ /* 0x040fe200078e02fb */
[----:B------:R-:W-:Y:S01]  /*0b20*/  IADD3 R250, R249, 0x10, RZ ;  /* 0x00000010f9fa7810 */ /* 0x000fe20007ffe0ff */
[----:B------:R-:W-:Y:S01]  /*0b30*/  IMAD R6, R5, 0x10, R6 ;  /* 0x0000001005067824 */ /* 0x000fe200078e0206 */
[----:B------:R-:W-:-:S02]  /*0b40*/  LOP3.LUT R7, R3, R2, R7, 0x1e, !PT ;  /* 0x0000000203077212 */ /* 0x000fc400078e1e07 */
[C---:B------:R-:W-:Y:S02]  /*0b50*/  LOP3.LUT R8, R3.reuse, R2, R11, 0x1e, !PT ;  /* 0x0000000203087212 */ /* 0x040fe400078e1e0b */
[----:B------:R-:W-:Y:S01]  /*0b60*/  LOP3.LUT R3, R3, R14, R2, 0x1e, !PT ;  /* 0x0000000e03037212 */ /* 0x000fe200078e1e02 */
[----:B------:R-:W-:Y:S01]  /*0b70*/  IMAD R2, R5, 0x400, R225 ;  /* 0x0000040005027824 */ /* 0x000fe200078e02e1 */
[----:B------:R-:W-:Y:S01]  /*0b80*/  IADD3 R234, R233, 0x20, RZ ;  /* 0x00000020e9ea7810 */ /* 0x000fe20007ffe0ff */
[----:B------:R-:W-:Y:S01]  /*0b90*/  IMAD.IADD R4, R4, 0x1, R7 ;  /* 0x0000000104047824 */ /* 0x000fe200078e0207 */
[----:B------:R-:W-:Y:S01]  /*0ba0*/  LOP3.LUT R225, R3, R225, RZ, 0xfc, !PT ;  /* 0x000000e103e17212 */ /* 0x000fe200078efcff */
[----:B------:R-:W-:Y:S01]  /*0bb0*/  IMAD.MOV.U32 R3, RZ, RZ, 0x20 ;  /* 0x00000020ff037424 */ /* 0x000fe200078e00ff */
[----:B------:R-:W-:Y:S01]  /*0bc0*/  @P2 IADD3 R250, R249, -0x10, RZ ;  /* 0xfffffff0f9fa2810 */ /* 0x000fe20007ffe0ff */
[----:B------:R-:W-:Y:S01]  /*0bd0*/  IMAD.IADD R2, R2, 0x1, R8 ;  /* 0x0000000102027824 */ /* 0x000fe200078e0208 */
[----:B------:R-:W-:Y:S01]  /*0be0*/  @P0 IADD3 R234, R233, -0x20, RZ ;  /* 0xffffffe0e9ea0810 */ /* 0x000fe20007ffe0ff */
[----:B------:R-:W-:Y:S01]  /*0bf0*/  STL [R1+0x4], R6 ;  /* 0x0000040601007387 */ /* 0x000fe20000100800 */
[C---:B------:R-:W-:Y:S01]  /*0c00*/  SEL R0, R3.reuse, 0xffffffe0, !P4 ;  /* 0xffffffe003007807 */ /* 0x040fe20006000000 */
[----:B------:R-:W-:Y:S01]  /*0c10*/  IMAD.SHL.U32 R2, R2, 0x2, RZ ;  /* 0x0000000202027824 */ /* 0x000fe200078e00ff */
[----:B------:R-:W-:Y:S01]  /*0c20*/  SEL R224, R3, 0xffffffe0, !P3 ;  /* 0xffffffe003e07807 */ /* 0x000fe20005800000 */
[----:B------:R-:W-:Y:S01]  /*0c30*/  IMAD.IADD R251, R251, 0x1, R250 ;  /* 0x00000001fbfb7824 */ /* 0x000fe200078e02fa */
[----:B------:R-:W-:Y:S01]  /*0c40*/  SEL R3, R3, 0xffffffe0, !P6 ;  /* 0xffffffe003037807 */ /* 0x000fe20007000000 */
[----:B------:R-:W-:Y:S01]  /*0c50*/  IMAD.IADD R236, R0, 0x1, R236 ;  /* 0x0000000100ec7824 */ /* 0x000fe200078e02ec */
[----:B------:R-:W-:Y:S01]  /*0c60*/  LEA R225, R225, 0x10000, 0x1 ;  /* 0x00010000e1e17811 */ /* 0x000fe200078e08ff */
[----:B------:R-:W-:Y:S01]  /*0c70*/  IMAD.IADD R230, R229, 0x1, R0 ;  /* 0x00000001e5e67824 */ /* 0x000fe200078e0200 */
[----:B------:R-:W-:Y:S01]  /*0c80*/  LEA R0, R10, 0x10000, 0x1 ;  /* 0x000100000a007811 */ /* 0x000fe200078e08ff */
[----:B------:R-:W-:Y:S01]  /*0c90*/  IMAD.IADD R3, R2, 0x1, R3 ;  /* 0x0000000102037824 */ /* 0x000fe200078e0203 */
[----:B------:R-:W-:Y:S01]  /*0ca0*/  IADD3 R235, R234, 0x800, RZ ;  /* 0x00000800eaeb7810 */ /* 0x000fe20007ffe0ff */
[----:B------:R-:W-:-:S02]  /*0cb0*/  IMAD R224, R226, 0x2, R224 ;  /* 0x00000002e2e07824 */ /* 0x000fc400078e02e0 */
[----:B------:R1:W-:Y:S01]  /*0cc0*/  STL [R1], R0 ;  /* 0x0000000001007387 */ /* 0x0003e20000100800 */
[--C-:B------:R-:W-:Y:S02]  /*0cd0*/  IMAD.IADD R228, R2, 0x1, R227.reuse ;  /* 0x0000000102e47824 */ /* 0x100fe400078e02e3 */
[----:B------:R-:W-:Y:S02]  /*0ce0*/  IMAD.IADD R232, R232, 0x1, R230 ;  /* 0x00000001e8e87824 */ /* 0x000fe400078e02e6 */
[----:B------:R-:W-:Y:S02]  /*0cf0*/  IMAD.SHL.U32 R226, R226, 0x2, RZ ;  /* 0x00000002e2e27824 */ /* 0x000fe400078e00ff */
[----:B------:R-:W-:Y:S02]  /*0d00*/  IMAD.IADD R227, R3, 0x1, R227 ;  /* 0x0000000103e37824 */ /* 0x000fe400078e02e3 */
[----:B-1--4-:R-:W-:Y:S02]  /*0d10*/  IMAD.SHL.U32 R0, R4, 0x2, RZ ;  /* 0x0000000204007824 */ /* 0x012fe400078e00ff */
.L_x_267:
        /* <DEDUP_REMOVED lines=53> */
.L_x_249:
        /* <DEDUP_REMOVED lines=54> */
[----:B------:R-:W-:Y:S05]  /*13d0*/  @P1 BRA `(.L_x_251) ;  /* 0x000000c000001947 */ /* 0x000fea0003800000 */
        /* <DEDUP_REMOVED lines=12> */
.L_x_251:
        /* <DEDUP_REMOVED lines=18> */
.L_x_252:
        /* <DEDUP_REMOVED lines=26> */
[----:B------:R-:W-:Y:S02]  /*1760*/  ULDC UR13, c[0x0][0x234] ;  /* 0x00008d00000d7ab9 */ /* 0x000fe40000000800 */
        /* <DEDUP_REMOVED lines=13> */
[----:B------:R-:W-:Y:S01]  /*1840*/  USEL UR11, UR11, URZ, UP6 ;  /* 0x0000003f0b0b7287 */ /* 0x000fe2000b000000 */
[----:B------:R-:W-:Y:S01]  /*1850*/  IMAD.HI.U32 R4, R5, R6, R4 ;  /* 0x0000000605047227 */ /* 0x000fe200078e0004 */
[----:B------:R-:W-:Y:S02]  /*1860*/  UIMAD UR10, UR34, UR9, UR7 ;  /* 0x00000009220a72a4 */ /* 0x000fe4000f8e0207 */
[----:B------:R-:W-:Y:S01]  /*1870*/  @UP5 USEL UR7, UR53, UR16, !UP3 ;  /* 0x0000001035075287 */ /* 0x000fe2000d800000 */
[----:B------:R-:W-:Y:S01]  /*1880*/  IMAD.MOV.U32 R5, RZ, RZ, R7 ;  /* 0x000000ffff057224 */ /* 0x000fe200078e0007 */
[----:B------:R-:W-:Y:S02]  /*1890*/  UIMAD.WIDE.U32 UR8, UR34, UR8, URZ ;  /* 0x00000008220872a5 */ /* 0x000fe4000f8e003f */
[----:B------:R-:W-:Y:S01]  /*18a0*/  @UP5 UIMAD UR14, UR36, UR13, UR7 ;  /* 0x0000000d240e52a4 */ /* 0x000fe2000f8e0207 */
[----:B------:R-:W-:Y:S01]  /*18b0*/  IMAD.HI.U32 R4, R4, R5, RZ ;  /* 0x0000000504047227 */ /* 0x000fe200078e00ff */
[----:B------:R-:W-:-:S03]  /*18c0*/  UIADD3 UR10, UR9, UR10, URZ ;  /* 0x0000000a090a7290 */ /* 0x000fc6000fffe03f */
[----:B------:R-:W-:Y:S02]  /*18d0*/  IMAD.MOV R6, RZ, RZ, -R4 ;  /* 0x000000ffff067224 */ /* 0x000fe400078e0a04 */
[----:B------:R-:W-:Y:S02]  /*18e0*/  @!UP5 UMOV UR14, UR48 ;  /* 0x00000030000edc82 */ /* 0x000fe40008000000 */
[----:B------:R-:W-:-:S05]  /*18f0*/  IMAD R5, R8, R6, R5 ;  /* 0x0000000608057224 */ /* 0x000fca00078e0205 */
[----:B------:R-:W-:-:S13]  /*1900*/  ISETP.GT.U32.AND P2, PT, R8, R5, PT ;  /* 0x000000050800720c */ /* 0x000fda0003f44070 */
        /* <DEDUP_REMOVED lines=15> */
.L_x_253:
[----:B------:R-:W-:Y:S02]  /*1a00*/  UMOV UR13, UR49 ;  /* 0x00000031000d7c82 */ /* 0x000fe40008000000 */
.L_x_254:
[----:B------:R-:W2:Y:S04]  /*1a10*/  LDL.64 R6, [R1+0x10] ;  /* 0x0000100001067983 */ /* 0x000ea80000100a00 */
[----:B------:R1:W2:Y:S04]  /*1a20*/  LDL.64 R22, [R1+0x10] ;  /* 0x0000100001167983 */ /* 0x0002a80000100a00 */
[----:B------:R-:W3:Y:S04]  /*1a30*/  LDL R12, [R1+0x18] ;  /* 0x00001800010c7983 */ /* 0x000ee80000100800 */
[----:B------:R-:W4:Y:S04]  /*1a40*/  S2R R20, SR_TID.X ;  /* 0x0000000000147919 */ /* 0x000f280000002100 */
[----:B------:R-:W5:Y:S01]  /*1a50*/  S2R R21, SR_TID.X ;  /* 0x0000000000157919 */ /* 0x000f620000002100 */
[----:B------:R-:W-:-:S04]  /*1a60*/  UIADD3 UR8, UP4, UP3, UR8, UR44, UR46 ;  /* 0x0000002c08087290 */ /* 0x000fc8000fb9e02e */
[----:B------:R-:W-:Y:S02]  /*1a70*/  UIADD3 UR18, UP2, UP1, UR18, UR8, UR19 ;  /* 0x0000000812127290 */ /* 0x000fe4000f95e013 */
[----:B------:R-:W-:Y:S02]  /*1a80*/  UIADD3.X UR7, UR10, UR47, UR52, UP4, UP3 ;  /* 0x0000002f0a077290 */ /* 0x000fe4000a7e6434 */
[----:B------:R-:W-:Y:S01]  /*1a90*/  ULDC.64 UR8, c[0x0][0x1a8] ;  /* 0x00006a0000087ab9 */ /* 0x000fe20000000a00 */
[----:B----4-:R-:W-:-:S04]  /*1aa0*/  SHF.R.S32.HI R20, RZ, 0x1f, R20 ;  /* 0x0000001fff147819 */ /* 0x010fc80000011414 */
[----:B-----5:R-:W-:-:S04]  /*1ab0*/  LEA.HI R20, R20, R21, RZ, 0x3 ;  /* 0x0000001514147211 */ /* 0x020fc800078f18ff */
[----:B------:R-:W-:Y:S01]  /*1ac0*/  SHF.R.S32.HI R20, RZ, 0x3, R20 ;  /* 0x00000003ff147819 */ /* 0x000fe20000011414 */
[----:B------:R-:W-:-:S03]  /*1ad0*/  UIADD3.X UR15, UR11, UR7, UR15, UP2, UP1 ;  /* 0x000000070b0f7290 */ /* 0x000fc600097e240f */
[----:B------:R-:W-:Y:S02]  /*1ae0*/  SHF.R.S32.HI R13, RZ, 0x1f, R20 ;  /* 0x0000001fff0d7819 */ /* 0x000fe40000011414 */
[----:B------:R-:W-:Y:S01]  /*1af0*/  IADD3 R5, P2, R20, UR17, RZ ;  /* 0x0000001114057c10 */ /* 0x000fe2000ff5e0ff */
[----:B------:R-:W-:Y:S01]  /*1b00*/  UIMAD UR7, UR56, UR8, URZ ;  /* 0x00000008380772a4 */ /* 0x000fe2000f8e023f */
[----:B------:R-:W4:Y:S03]  /*1b10*/  S2R R10, SR_TID.X ;  /* 0x00000000000a7919 */ /* 0x000f260000002100 */
[----:B------:R-:W-:-:S03]  /*1b20*/  UIMAD UR16, UR36, UR9, UR7 ;  /* 0x00000009241072a4 */ /* 0x000fc6000f8e0207 */
[----:B------:R-:W-:Y:S02]  /*1b30*/  ULDC.64 UR8, c[0x0][0x378] ;  /* 0x0000de0000087ab9 */ /* 0x000fe40000000a00 */
[----:B------:R-:W-:Y:S01]  /*1b40*/  UIMAD UR7, UR56, UR8, URZ ;  /* 0x00000008380772a4 */ /* 0x000fe2000f8e023f */
[----:B------:R-:W5:Y:S03]  /*1b50*/  S2R R11, SR_TID.X ;  /* 0x00000000000b7919 */ /* 0x000f660000002100 */
[----:B------:R-:W-:-:S03]  /*1b60*/  UIMAD UR10, UR36, UR9, UR7 ;  /* 0x00000009240a72a4 */ /* 0x000fc6000f8e0207 */
[----:B------:R-:W-:Y:S02]  /*1b70*/  ULDC.64 UR8, c[0x0][0x370] ;  /* 0x0000dc0000087ab9 */ /* 0x000fe40000000a00 */
[----:B------:R-:W-:-:S04]  /*1b80*/  UIMAD UR7, UR26, UR8, URZ ;  /* 0x000000081a0772a4 */ /* 0x000fc8000f8e023f */
[----:B------:R-:W-:Y:S02]  /*1b90*/  UIMAD UR7, UR17, UR9, UR7 ;  /* 0x00000009110772a4 */ /* 0x000fe4000f8e0207 */
[----:B------:R-:W-:Y:S01]  /*1ba0*/  ULDC UR19, c[0x0][0x2e8] ;  /* 0x0000ba0000137ab9 */ /* 0x000fe20000000800 */
[----:B----4-:R-:W-:Y:S01]  /*1bb0*/  SHF.R.S32.HI R10, RZ, 0x1f, R10 ;  /* 0x0000001fff0a7819 */ /* 0x010fe2000001140a */
[----:B------:R-:W-:Y:S02]  /*1bc0*/  UIADD3 UR11, UR17, UR13, URZ ;  /* 0x0000000d110b7290 */ /* 0x000fe4000fffe03f */
[----:B------:R-:W-:Y:S01]  /*1bd0*/  UIADD3 UR8, UR17, UR14, URZ ;  /* 0x0000000e11087290 */ /* 0x000fe2000fffe03f */
[----:B-----5:R-:W-:-:S04]  /*1be0*/  LEA.HI R10, R10, R11, RZ, 0x5 ;  /* 0x0000000b0a0a7211 */ /* 0x020fc800078f28ff */
[----:B------:R-:W-:Y:S01]  /*1bf0*/  SHF.R.S32.HI R10, RZ, 0x5, R10 ;  /* 0x00000005ff0a7819 */ /* 0x000fe2000001140a */
[----:B------:R-:W-:Y:S01]  /*1c00*/  IMAD.U32 R11, RZ, RZ, UR36 ;  /* 0x00000024ff0b7e24 */ /* 0x000fe2000f8e00ff */
        /* <DEDUP_REMOVED lines=14> */
[----:B------:R-:W-:-:S04]  /*1cf0*/  UIADD3 UR7, -UR6, UR12, UR20 ;  /* 0x0000000c06077290 */ /* 0x000fc8000fffe114 */
[----:B------:R-:W-:-:S04]  /*1d00*/  UIADD3 UR7, UR7, -UR19, URZ ;  /* 0x8000001307077290 */ /* 0x000fc8000fffe03f */
[----:B------:R-:W-:-:S04]  /*1d10*/  USHF.R.S32.HI UR17, URZ, 0x1f, UR7 ;  /* 0x0000001f3f117899 */ /* 0x000fc80008011407 */
[----:B------:R-:W-:Y:S01]  /*1d20*/  ULEA.HI UR17, UR17, UR7, URZ, 0x6 ;  /* 0x0000000711117291 */ /* 0x000fe2000f8f303f */
[----:B---3--:R-:W-:-:S03]  /*1d30*/  IMAD R5, R10, UR45, R12 ;  /* 0x0000002d0a057c24 */ /* 0x008fc6000f8e020c */
[----:B------:R-:W-:-:S04]  /*1d40*/  USHF.R.S32.HI UR17, URZ, 0x6, UR17 ;  /* 0x000000063f117899 */ /* 0x000fc80008011411 */
[----:B------:R-:W-:Y:S01]  /*1d50*/  UISETP.LT.AND UP1, UPT, URZ, UR17, UPT ;  /* 0x000000113f00728c */ /* 0x000fe2000bf21270 */
[----:B------:R-:W-:-:S03]  /*1d60*/  IADD3 R10, P0, R5, UR18, RZ ;  /* 0x00000012050a7c10 */ /* 0x000fc6000ff1e0ff */
[----:B------:R-:W-:Y:S01]  /*1d70*/  USEL UR17, URZ, UR17, !UP1 ;  /* 0x000000113f117287 */ /* 0x000fe2000c800000 */
[----:B------:R-:W-:Y:S01]  /*1d80*/  LEA.HI.X.SX32 R5, R5, UR15, 0x1, P0 ;  /* 0x0000000f05057c11 */ /* 0x000fe200080f0eff */
[----:B------:R1:W-:Y:S01]  /*1d90*/  STL [R1+0x14], R23 ;  /* 0x0000141701007387 */ /* 0x0003e20000100800 */
[C---:B------:R-:W-:Y:S01]  /*1da0*/  LEA R238, P0, R10.reuse, c[0x0][0x350], 0x2 ;  /* 0x0000d4000aee7a11 */ /* 0x040fe200078010ff */
[----:B------:R-:W-:Y:S01]  /*1db0*/  UISETP.GT.AND UP1, UPT, UR29, UR17, UPT ;  /* 0x000000111d00728c */ /* 0x000fe2000bf24270 */
[----:B------:R-:W-:Y:S01]  /*1dc0*/  IMAD.WIDE.U32 R6, R11, c[0x0][0x378], R6 ;  /* 0x0000de000b067a25 */ /* 0x000fe200078e0006 */
[----:B------:R-:W-:Y:S01]  /*1dd0*/  ULDC.64 UR24, c[0x0][0x200] ;  /* 0x0000800000187ab9 */ /* 0x000fe20000000a00 */
[----:B------:R-:W-:Y:S01]  /*1de0*/  LEA.HI.X R239, R10, c[0x0][0x354], R5, 0x2, P0 ;  /* 0x0000d5000aef7a11 */ /* 0x000fe200000f1405 */
[----:B------:R-:W-:Y:S02]  /*1df0*/  UIMAD.WIDE UR8, UR8, UR60, UR24 ;  /* 0x0000003c080872a5 */ /* 0x000fe4000f8e0218 */
[----:B------:R-:W-:Y:S01]  /*1e00*/  PLOP3.LUT P0, PT, PT, PT, UP1, 0x80, 0x0 ;  /* 0x000000000000781c */ /* 0x000fe20003f0f018 */
[----:B------:R-:W-:Y:S01]  /*1e10*/  IMAD R5, R13, c[0x0][0x370], RZ ;  /* 0x0000dc000d057a24 */ /* 0x000fe200078e02ff */
[----:B------:R-:W-:Y:S01]  /*1e20*/  IADD3 R7, R7, UR10, RZ ;  /* 0x0000000a07077c10 */ /* 0x000fe2000fffe0ff */
[----:B------:R-:W-:Y:S01]  /*1e30*/  ULDC.64 UR24, c[0x0][0x3c8] ;  /* 0x0000f20000187ab9 */ /* 0x000fe20000000a00 */
[----:B------:R-:W-:Y:S01]  /*1e40*/  IMAD.WIDE.U32 R8, R11, c[0x0][0x1a8], R8 ;  /* 0x00006a000b087a25 */ /* 0x000fe200078e0008 */
[----:B------:R-:W-:-:S03]  /*1e50*/  UIMAD.WIDE UR10, UR11, UR60, UR24 ;  /* 0x0000003c0b0a72a5 */ /* 0x000fc6000f8e0218 */
[C---:B------:R-:W-:Y:S02]  /*1e60*/  IMAD R5, R20.reuse, c[0x0][0x374], R5 ;  /* 0x0000dd0014057a24 */ /* 0x040fe400078e0205 */
[----:B------:R-:W-:Y:S01]  /*1e70*/  IMAD.WIDE.U32 R6, R20, c[0x0][0x370], R6 ;  /* 0x0000dc0014067a25 */ /* 0x000fe200078e0006 */
[----:B------:R-:W-:Y:S01]  /*1e80*/  IADD3 R9, R9, UR16, RZ ;  /* 0x0000001009097c10 */ /* 0x000fe2000fffe0ff */
[----:B------:R-:W-:Y:S01]  /*1e90*/  UIADD3 UR7, UR29, -0x1, URZ ;  /* 0xffffffff1d077890 */ /* 0x000fe2000fffe03f */
[----:B------:R-:W-:Y:S01]  /*1ea0*/  LEA R242, P3, R8, c[0x0][0x160], 0x1 ;  /* 0x0000580008f27a11 */ /* 0x000fe200078608ff */
[----:B------:R-:W-:Y:S01]  /*1eb0*/  IMAD.IADD R5, R7, 0x1, R5 ;  /* 0x0000000107057824 */ /* 0x000fe200078e0205 */
[----:B------:R-:W-:Y:S01]  /*1ec0*/  LEA R240, P2, R6, c[0x0][0x330], 0x1 ;  /* 0x0000cc0006f07a11 */ /* 0x000fe200078408ff */
[----:B------:R-:W-:Y:S02]  /*1ed0*/  UMOV UR14, UR8 ;  /* 0x00000008000e7c82 */ /* 0x000fe40008000000 */
[----:B------:R-:W-:-:S02]  /*1ee0*/  UMOV UR13, UR9 ;  /* 0x00000009000d7c82 */ /* 0x000fc40008000000 */
[----:B------:R-:W-:Y:S02]  /*1ef0*/  UMOV UR16, UR10 ;  /* 0x0000000a00107c82 */ /* 0x000fe40008000000 */
[----:B------:R-:W-:Y:S01]  /*1f00*/  UMOV UR15, UR11 ;  /* 0x0000000b000f7c82 */ /* 0x000fe20008000000 */
[----:B------:R-:W-:Y:S02]  /*1f10*/  LEA.HI.X R243, R8, c[0x0][0x164], R9, 0x1, P3 ;  /* 0x0000590008f37a11 */ /* 0x000fe400018f0c09 */
[----:B------:R-:W-:Y:S01]  /*1f20*/  LEA.HI.X R241, R6, c[0x0][0x334], R5, 0x1, P2 ;  /* 0x0000cd0006f17a11 */ /* 0x000fe200010f0c05 */
[----:B------:R-:W-:Y:S05]  /*1f30*/  @P0 BRA `(.L_x_255) ;  /* 0x000004b000000947 */ /* 0x000fea0003800000 */
[----:B-1----:R-:W-:Y:S02]  /*1f40*/  @UP0 UIADD3 UR7, UR21, UR23, URZ ;  /* 0x0000001715070290 */ /* 0x002fe4000fffe03f */
        /* <DEDUP_REMOVED lines=9> */
[----:B------:R-:W-:Y:S02]  /*1fe0*/  UIMAD UR11, UR21, UR11, UR7 ;  /* 0x0000000b150b72a4 */ /* 0x000fe4000f8e0207 */
[----:B------:R-:W-:-:S02]  /*1ff0*/  ULDC.64 UR12, c[0x0][0x388] ;  /* 0x0000e200000c7ab9 */ /* 0x000fc40000000a00 */
[----:B------:R-:W-:Y:S02]  /*2000*/  UIADD3 UR9, UR9, UR11, URZ ;  /* 0x0000000b09097290 */ /* 0x000fe4000fffe03f */
[----:B------:R-:W-:Y:S02]  /*2010*/  UIMAD UR7, UR38, UR12, URZ ;  /* 0x0000000c260772a4 */ /* 0x000fe4000f8e023f */
[----:B------:R-:W-:Y:S02]  /*2020*/  UIMAD.WIDE.U32 UR8, UR30, UR12, UR8 ;  /* 0x0000000c1e0872a5 */ /* 0x000fe4000f8e0008 */
[----:B------:R-:W-:-:S04]  /*2030*/  UIMAD UR7, UR30, UR13, UR7 ;  /* 0x0000000d1e0772a4 */ /* 0x000fc8000f8e0207 */
[----:B------:R-:W-:Y:S02]  /*2040*/  UIADD3 UR15, UR9, UR7, URZ ;  /* 0x00000007090f7290 */ /* 0x000fe4000fffe03f */
[----:B------:R-:W-:Y:S02]  /*2050*/  UMOV UR14, UR8 ;  /* 0x00000008000e7c82 */ /* 0x000fe40008000000 */
.L_x_256:
        /* <DEDUP_REMOVED lines=16> */
.L_x_257:
[----:B------:R-:W-:-:S06]  /*2160*/  UIMAD UR6, UR22, -0x20, UR6 ;  /* 0xffffffe0160678a4 */ /* 0x000fcc000f8e0206 */
[----:B------:R-:W-:-:S13]  /*2170*/  ISETP.GE.AND P0, PT, R20, UR6, PT ;  /* 0x0000000614007c0c */ /* 0x000fda000bf06270 */
[----:B------:R-:W-:Y:S05]  /*2180*/  @P0 BRA `(.L_x_258) ;  /* 0x000043b000000947 */ /* 0x000fea0003800000 */
[----:B------:R-:W-:Y:S01]  /*2190*/  IMAD.U32 R5, RZ, RZ, UR20 ;  /* 0x00000014ff057e24 */ /* 0x000fe2000f8e00ff */
[----:B------:R-:W-:Y:S01]  /*21a0*/  IADD3 R4, P0, R20, UR20, RZ ;  /* 0x0000001414047c10 */ /* 0x000fe2000ff1e0ff */
[----:B------:R-:W-:Y:S02]  /*21b0*/  ULDC.64 UR6, c[0x0][0x3b8] ;  /* 0x0000ee0000067ab9 */ /* 0x000fe40000000a00 */
[----:B------:R-:W-:Y:S01]  /*21c0*/  UIMAD UR6, UR56, UR6, URZ ;  /* 0x00000006380672a4 */ /* 0x000fe2000f8e023f */
[----:B------:R-:W-:Y:S01]  /*21d0*/  LEA.HI.X.SX32 R5, R5, R13, 0x1, P0 ;  /* 0x0000000d05057211 */ /* 0x000fe200000f0eff */
[C-C-:B------:R-:W-:Y:S02]  /*21e0*/  IMAD.WIDE.U32 R8, R4.reuse, c[0x0][0x3a0], R22.reuse ;  /* 0x0000e80004087a25 */ /* 0x140fe400078e0016 */
[----:B------:R-:W-:Y:S02]  /*21f0*/  UIMAD UR9, UR36, UR7, UR6 ;  /* 0x00000007240972a4 */ /* 0x000fe4000f8e0206 */
[----:B------:R-:W-:Y:S01]  /*2200*/  IMAD R10, R5, c[0x0][0x3a0], RZ ;  /* 0x0000e800050a7a24 */ /* 0x000fe200078e02ff */
[----:B------:R-:W-:Y:S01]  /*2210*/  ULDC.64 UR6, c[0x0][0x3c0] ;  /* 0x0000f00000067ab9 */ /* 0x000fe20000000a00 */
[----:B------:R-:W-:Y:S01]  /*2220*/  IMAD.WIDE.U32 R6, R4, c[0x0][0x3a8], R22 ;  /* 0x0000ea0004067a25 */ /* 0x000fe200078e0016 */
[----:B------:R-:W-:-:S03]  /*2230*/  UIMAD UR6, UR56, UR6, URZ ;  /* 0x00000006380672a4 */ /* 0x000fc6000f8e023f */
[----:B------:R-:W-:Y:S01]  /*2240*/  IMAD R11, R4, c[0x0][0x3a4], R10 ;  /* 0x0000e900040b7a24 */ /* 0x000fe200078e020a */
[----:B------:R-:W-:Y:S01]  /*2250*/  IADD3 R10, P0, R8, UR14, RZ ;  /* 0x0000000e080a7c10 */ /* 0x000fe2000ff1e0ff */
[----:B------:R-:W-:Y:S01]  /*2260*/  IMAD R5, R5, c[0x0][0x3a8], RZ ;  /* 0x0000ea0005057a24 */ /* 0x000fe200078e02ff */
[----:B------:R-:W-:Y:S02]  /*2270*/  UIMAD UR6, UR36, UR7, UR6 ;  /* 0x00000007240672a4 */ /* 0x000fe4000f8e0206 */
[----:B------:R-:W-:Y:S01]  /*2280*/  IADD3.X R11, R9, UR15, R11, P0, !PT ;  /* 0x0000000f090b7c10 */ /* 0x000fe200087fe40b */
[----:B------:R-:W-:Y:S01]  /*2290*/  IMAD R4, R4, c[0x0][0x3ac], R5 ;  /* 0x0000eb0004047a24 */ /* 0x000fe200078e0205 */
[----:B------:R-:W-:Y:S01]  /*22a0*/  IADD3 R8, P0, R6, UR8, RZ ;  /* 0x0000000806087c10 */ /* 0x000fe2000ff1e0ff */
[----:B------:R-:W-:-:S03]  /*22b0*/  IMAD.U32 R5, RZ, RZ, UR36 ;  /* 0x00000024ff057e24 */ /* 0x000fc6000f8e00ff */
[----:B------:R-:W-:Y:S01]  /*22c0*/  IADD3.X R9, R7, UR11, R4, P0, !PT ;  /* 0x0000000b07097c10 */ /* 0x000fe200087fe404 */
[----:B------:R-:W-:Y:S02]  /*22d0*/  IMAD.U32 R4, RZ, RZ, UR36 ;  /* 0x00000024ff047e24 */ /* 0x000fe4000f8e00ff */
[----:B------:R-:W-:-:S04]  /*22e0*/  IMAD.WIDE.U32 R10, R5, c[0x0][0x3b8], R10 ;  /* 0x0000ee00050a7a25 */ /* 0x000fc800078e000a */
[----:B------:R-:W-:Y:S01]  /*22f0*/  IMAD.WIDE.U32 R8, R4, c[0x0][0x3c0], R8 ;  /* 0x0000f00004087a25 */ /* 0x000fe200078e0008 */
[----:B------:R-:W-:Y:S02]  /*2300*/  IADD3 R5, R11, UR9, RZ ;  /* 0x000000090b057c10 */ /* 0x000fe4000fffe0ff */
[----:B------:R-:W-:Y:S02]  /*2310*/  LEA R6, P1, R10, c[0x0][0x340], 0x1 ;  /* 0x0000d0000a067a11 */ /* 0x000fe400078208ff */
[----:B------:R-:W-:Y:S02]  /*2320*/  IADD3 R9, R9, UR6, RZ ;  /* 0x0000000609097c10 */ /* 0x000fe4000fffe0ff */
[----:B------:R-:W-:Y:S02]  /*2330*/  LEA R4, P0, R8, c[0x0][0x348], 0x1 ;  /* 0x0000d20008047a11 */ /* 0x000fe400078008ff */
[----:B------:R-:W-:Y:S02]  /*2340*/  LEA.HI.X R7, R10, c[0x0][0x344], R5, 0x1, P1 ;  /* 0x0000d1000a077a11 */ /* 0x000fe400008f0c05 */
[----:B------:R-:W-:-:S03]  /*2350*/  LEA.HI.X R5, R8, c[0x0][0x34c], R9, 0x1, P0 ;  /* 0x0000d30008057a11 */ /* 0x000fc600000f0c09 */
[----:B------:R1:W-:Y:S04]  /*2360*/  STG.E.128 [R6.64], RZ ;  /* 0x000000ff06007986 */ /* 0x0003e8000c101d04 */
[----:B------:R1:W-:Y:S04]  /*2370*/  STG.E.128 [R6.64+0x80], RZ ;  /* 0x000080ff06007986 */ /* 0x0003e8000c101d04 */
[----:B------:R1:W-:Y:S04]  /*2380*/  STG.E.128 [R6.64+0x100], RZ ;  /* 0x000100ff06007986 */ /* 0x0003e8000c101d04 */
[----:B------:R1:W-:Y:S04]  /*2390*/  STG.E.128 [R6.64+0x180], RZ ;  /* 0x000180ff06007986 */ /* 0x0003e8000c101d04 */
[----:B------:R1:W-:Y:S04]  /*23a0*/  STG.E.128 [R4.64], RZ ;  /* 0x000000ff04007986 */ /* 0x0003e8000c101d04 */
[----:B------:R1:W-:Y:S04]  /*23b0*/  STG.E.128 [R4.64+0x80], RZ ;  /* 0x000080ff04007986 */ /* 0x0003e8000c101d04 */
[----:B------:R1:W-:Y:S04]  /*23c0*/  STG.E.128 [R4.64+0x100], RZ ;  /* 0x000100ff04007986 */ /* 0x0003e8000c101d04 */
[----:B------:R1:W-:Y:S01]  /*23d0*/  STG.E.128 [R4.64+0x180], RZ ;  /* 0x000180ff04007986 */ /* 0x0003e2000c101d04 */
[----:B------:R-:W-:Y:S05]  /*23e0*/  BRA `(.L_x_258) ;  /* 0x0000415000007947 */ /* 0x000fea0003800000 */
.L_x_255:
[----:B-1----:R-:W2:Y:S01]  /*23f0*/  LDL R19, [R1+0x4] ;  /* 0x0000040001137983 */ /* 0x002ea20000100800 */
[----:B------:R-:W-:Y:S01]  /*2400*/  UIMAD UR8, UR22, -0x20, UR6 ;  /* 0xffffffe0160878a4 */ /* 0x000fe2000f8e0206 */
[----:B------:R-:W-:Y:S01]  /*2410*/  IADD3 R5, R20, 0x20, RZ ;  /* 0x0000002014057810 */ /* 0x000fe20007ffe0ff */
[----:B------:R-:W-:-:S02]  /*2420*/  IMAD.U32 R7, RZ, RZ, UR20 ;  /* 0x00000014ff077e24 */ /* 0x000fc4000f8e00ff */
[----:B------:R-:W-:Y:S02]  /*2430*/  IMAD.U32 R6, RZ, RZ, UR20 ;  /* 0x00000014ff067e24 */ /* 0x000fe4000f8e00ff */
[----:B------:R-:W-:Y:S01]  /*2440*/  ISETP.GE.AND P2, PT, R20, UR8, PT ;  /* 0x0000000814007c0c */ /* 0x000fe2000bf46270 */
[----:B------:R-:W-:Y:S01]  /*2450*/  UIMAD UR8, UR7, -0x40, UR12 ;  /* 0xffffffc0070878a4 */ /* 0x000fe2000f8e020c */
[----:B------:R-:W-:Y:S02]  /*2460*/  IMAD.MOV.U32 R18, RZ, RZ, 0x40 ;  /* 0x00000040ff127424 */ /* 0x000fe400078e00ff */
[----:B------:R-:W-:Y:S02]  /*2470*/  IMAD.MOV.U32 R244, RZ, RZ, 0x7f800000 ;  /* 0x7f800000fff47424 */ /* 0x000fe400078e00ff */
[----:B------:R-:W-:Y:S01]  /*2480*/  IMAD.WIDE.U32 R14, R18, c[0x0][0x370], RZ ;  /* 0x0000dc00120e7a25 */ /* 0x000fe200078e00ff */
[----:B------:R-:W-:-:S03]  /*2490*/  ISETP.GE.AND P1, PT, R5, UR8, PT ;  /* 0x0000000805007c0c */ /* 0x000fc6000bf26270 */
[----:B------:R-:W-:Y:S02]  /*24a0*/  IMAD R17, R18, c[0x0][0x374], RZ ;  /* 0x0000dd0012117a24 */ /* 0x000fe400078e02ff */
[----:B------:R-:W-:Y:S01]  /*24b0*/  IMAD.MOV.U32 R245, RZ, RZ, 0x7f800000 ;  /* 0x7f800000fff57424 */ /* 0x000fe200078e00ff */
[C---:B------:R-:W-:Y:S02]  /*24c0*/  @!P2 IADD3 R5, P3, R20.reuse, UR20, RZ ;  /* 0x000000141405ac10 */ /* 0x040fe4000ff7e0ff */
[----:B------:R-:W-:Y:S02]  /*24d0*/  @!P2 IADD3 R12, P0, R20, UR20, RZ ;  /* 0x00000014140cac10 */ /* 0x000fe4000ff1e0ff */
[-C--:B------:R-:W-:Y:S01]  /*24e0*/  @!P2 LEA.HI.X.SX32 R7, R7, R13.reuse, 0x1, P3 ;  /* 0x0000000d0707a211 */ /* 0x080fe200018f0eff */
[--C-:B------:R-:W-:Y:S01]  /*24f0*/  @!P2 IMAD.WIDE.U32 R8, R5, c[0x0][0x1a0], R22.reuse ;  /* 0x000068000508aa25 */ /* 0x100fe200078e0016 */
[----:B------:R-:W-:Y:S02]  /*2500*/  @!P2 LEA.HI.X.SX32 R13, R6, R13, 0x1, P0 ;  /* 0x0000000d060da211 */ /* 0x000fe400000f0eff */
[----:B------:R-:W-:Y:S01]  /*2510*/  @!P1 IADD3 R10, P0, R240, R14, RZ ;  /* 0x0000000ef00a9210 */ /* 0x000fe20007f1e0ff */
[----:B------:R-:W-:Y:S01]  /*2520*/  @!P2 IMAD R11, R7, c[0x0][0x1a0], RZ ;  /* 0x00006800070baa24 */ /* 0x000fe200078e02ff */
[----:B------:R-:W-:Y:S01]  /*2530*/  @!P2 IADD3 R14, P3, R8, UR27, RZ ;  /* 0x0000001b080eac10 */ /* 0x000fe2000ff7e0ff */
[----:B------:R-:W-:-:S04]  /*2540*/  @!P2 IMAD.WIDE.U32 R6, R12, c[0x0][0x198], R22 ;  /* 0x000066000c06aa25 */ /* 0x000fc800078e0016 */
[----:B------:R-:W-:Y:S02]  /*2550*/  @!P2 IMAD R13, R13, c[0x0][0x198], RZ ;  /* 0x000066000d0daa24 */ /* 0x000fe400078e02ff */
[----:B------:R-:W-:Y:S01]  /*2560*/  @!P2 IMAD R5, R5, c[0x0][0x1a4], R11 ;  /* 0x000069000505aa24 */ /* 0x000fe200078e020b */
[----:B------:R-:W-:Y:S01]  /*2570*/  @!P1 IADD3.X R11, R241, R15, R17, P0, !PT ;  /* 0x0000000ff10b9210 */ /* 0x000fe200007fe411 */
[----:B------:R-:W-:Y:S01]  /*2580*/  @!P2 IMAD R13, R12, c[0x0][0x19c], R13 ;  /* 0x000067000c0daa24 */ /* 0x000fe200078e020d */
[----:B------:R-:W-:Y:S01]  /*2590*/  @!P2 IADD3 R12, P0, R6, UR31, RZ ;  /* 0x0000001f060cac10 */ /* 0x000fe2000ff1e0ff */
[C---:B------:R-:W-:Y:S01]  /*25a0*/  @!P2 IMAD R6, R16.reuse, c[0x0][0x1b8], RZ ;  /* 0x00006e001006aa24 */ /* 0x040fe200078e02ff */
[----:B------:R-:W-:Y:S01]  /*25b0*/  @!P2 IADD3.X R15, R9, UR28, R5, P3, !PT ;  /* 0x0000001c090fac10 */ /* 0x000fe20009ffe405 */
[----:B------:R-:W-:Y:S01]  /*25c0*/  @!P2 IMAD R5, R16, c[0x0][0x1b0], RZ ;  /* 0x00006c001005aa24 */ /* 0x000fe200078e02ff */
[----:B------:R-:W-:Y:S01]  /*25d0*/  @!P2 IADD3.X R13, R7, UR33, R13, P0, !PT ;  /* 0x00000021070dac10 */ /* 0x000fe200087fe40d */
[C---:B------:R-:W-:Y:S01]  /*25e0*/  @!P2 IMAD R9, R4.reuse, c[0x0][0x1bc], R6 ;  /* 0x00006f000409aa24 */ /* 0x040fe200078e0206 */
[----:B------:R-:W-:Y:S01]  /*25f0*/  PLOP3.LUT P0, PT, PT, PT, UP6, 0x80, 0x0 ;  /* 0x000000000000781c */ /* 0x000fe20003f0f068 */
[----:B------:R-:W-:-:S02]  /*2600*/  @!P2 IMAD R7, R4, c[0x0][0x1b4], R5 ;  /* 0x00006d000407aa24 */ /* 0x000fc400078e0205 */
[----:B------:R-:W-:-:S04]  /*2610*/  @!P2 IMAD.WIDE.U32 R12, R4, c[0x0][0x1b0], R12 ;  /* 0x00006c00040caa25 */ /* 0x000fc800078e000c */
[----:B------:R-:W-:Y:S01]  /*2620*/  @!P2 IMAD.WIDE.U32 R14, R4, c[0x0][0x1b8], R14 ;  /* 0x00006e00040eaa25 */ /* 0x000fe200078e000e */
[----:B------:R-:W-:-:S03]  /*2630*/  @!P2 LEA R4, P3, R12, c[0x0][0x168], 0x1 ;  /* 0x00005a000c04aa11 */ /* 0x000fc600078608ff */
[----:B------:R-:W-:Y:S01]  /*2640*/  @!P2 IMAD.IADD R13, R13, 0x1, R7 ;  /* 0x000000010d0da824 */ /* 0x000fe200078e0207 */
[----:B------:R-:W-:Y:S01]  /*2650*/  @!P2 LEA R8, P5, R14, c[0x0][0x170], 0x1 ;  /* 0x00005c000e08aa11 */ /* 0x000fe200078a08ff */
        /* <DEDUP_REMOVED lines=19> */
[----:B------:R-:W-:Y:S01]  /*2790*/  UIADD3 UR18, UR20, UR12, URZ ;  /* 0x0000000c14127290 */ /* 0x000fe2000fffe03f */
[----:B------:R-:W-:Y:S01]  /*27a0*/  CS2R R126, SRZ ;  /* 0x00000000007e7805 */ /* 0x000fe2000001ff00 */
[----:B------:R-:W-:Y:S01]  /*27b0*/  CS2R R124, SRZ ;  /* 0x00000000007c7805 */ /* 0x000fe2000001ff00 */
[----:B------:R-:W-:Y:S01]  /*27c0*/  CS2R R130, SRZ ;  /* 0x0000000000827805 */ /* 0x000fe2000001ff00 */
[----:B------:R-:W-:Y:S01]  /*27d0*/  UIADD3 UR19, -UR6, 0x20, UR18 ;  /* 0x0000002006137890 */ /* 0x000fe2000fffe112 */
        /* <DEDUP_REMOVED lines=26> */
[----:B------:R-:W-:-:S02]  /*2980*/  ULDC UR9, c[0x0][0x2e8] ;  /* 0x0000ba0000097ab9 */ /* 0x000fc40000000800 */
[----:B------:R-:W-:Y:S02]  /*2990*/  UIADD3 UR20, UR20, 0x20, URZ ;  /* 0x0000002014147890 */ /* 0x000fe4000fffe03f */
[----:B------:R-:W-:Y:S02]  /*29a0*/  UIADD3 UR19, UR19, -UR9, URZ ;  /* 0x8000000913137290 */ /* 0x000fe4000fffe03f */
[----:B------:R-:W-:Y:S01]  /*29b0*/  ULDC UR10, c[0x0][0x2e4] ;  /* 0x0000b900000a7ab9 */ /* 0x000fe20000000800 */
[C---:B--2---:R-:W-:Y:S01]  /*29c0*/  IADD3 R5, R19.reuse, 0x8, RZ ;  /* 0x0000000813057810 */ /* 0x044fe20007ffe0ff */
[----:B------:R-:W-:Y:S01]  /*29d0*/  IMAD.SHL.U32 R247, R19, 0x4, RZ ;  /* 0x0000000413f77824 */ /* 0x000fe200078e00ff */
[----:B---3--:R-:W-:Y:S02]  /*29e0*/  SHF.R.S32.HI R8, RZ, 0x1f, R19 ;  /* 0x0000001fff087819 */ /* 0x008fe40000011413 */
[----:B------:R-:W-:Y:S02]  /*29f0*/  ISETP.GE.AND P6, PT, R5, UR8, PT ;  /* 0x0000000805007c0c */ /* 0x000fe4000bfc6270 */
[----:B------:R-:W-:-:S02]  /*2a00*/  @!P2 LEA.HI.X R5, R12, c[0x0][0x16c], R13, 0x1, P3 ;  /* 0x00005b000c05aa11 */ /* 0x000fc400018f0c0d */
        /* <DEDUP_REMOVED lines=63> */
[----:B------:R-:W-:Y:S01]  /*2e00*/  CS2R R20, SRZ ;  /* 0x0000000000147805 */ /* 0x000fe2000001ff00 */
[----:B------:R-:W-:Y:S01]  /*2e10*/  CS2R R18, SRZ ;  /* 0x0000000000127805 */ /* 0x000fe2000001ff00 */
[----:B------:R-:W-:Y:S01]  /*2e20*/  CS2R R12, SRZ ;  /* 0x00000000000c7805 */ /* 0x000fe2000001ff00 */
        /* <DEDUP_REMOVED lines=18> */
.L_x_263:
        /* <DEDUP_REMOVED lines=10> */
[----:B------:R-:W1:Y:S04]  /*2ff0*/  LDSM.16.M88.4 R44, [R229+0x10000] ;  /* 0x01000000e52c783b */ /* 0x000e680000000200 */
[----:B------:R-:W-:Y:S04]  /*3000*/  LDSM.16.M88.4 R48, [R3] ;  /* 0x000000000330783b */ /* 0x000fe80000000200 */
[----:B------:R-:W2:Y:S04]  /*3010*/  LDSM.16.M88.4 R52, [R230+0x10000] ;  /* 0x01000000e634783b */ /* 0x000ea80000000200 */
[----:B------:R-:W-:Y:S04]  /*3020*/  LDSM.16.M88.4 R56, [R231+0x10000] ;  /* 0x01000000e738783b */ /* 0x000fe80000000200 */
[----:B-----5:R3:W5:Y:S01]  /*3030*/  LDG.E R62, [R60.64] ;  /* 0x000000043c3e7981 */ /* 0x020762000c1e1900 */
[C---:B-1----:R-:W-:Y:S03]  /*3040*/  HMMA.16816.F32.BF16 R4, R8.reuse, R44, RZ ;  /* 0x0000002c0804723c */ /* 0x042fe600000418ff */
[----:B---3--:R1:W5:Y:S05]  /*3050*/  LDG.E R60, [R60.64+0x20] ;  /* 0x000020043c3c7981 */ /* 0x00836a000c1e1900 */
[----:B------:R-:W-:Y:S01]  /*3060*/  HMMA.16816.F32.BF16 R8, R8, R46, RZ ;  /* 0x0000002e0808723c */ /* 0x000fe200000418ff */
[----:B------:R-:W3:Y:S11]  /*3070*/  LDSM.16.M88.4 R44, [R228] ;  /* 0x00000000e42c783b */ /* 0x000ef60000000200 */
[----:B------:R-:W-:Y:S04]  /*3080*/  @!UPT UIADD3 URZ, URZ, URZ, URZ ;  /* 0x0000003f3f3ff290 */ /* 0x000fe8000fffe03f */
[C---:B--2---:R-:W-:Y:S08]  /*3090*/  HMMA.16816.F32.BF16 R4, R48.reuse, R52, R4 ;  /* 0x000000343004723c */ /* 0x044ff00000041804 */
[----:B------:R-:W-:Y:S01]  /*30a0*/  HMMA.16816.F32.BF16 R8, R48, R54, R8 ;  /* 0x000000363008723c */ /* 0x000fe20000041808 */
[----:B------:R-:W-:Y:S04]  /*30b0*/  LDSM.16.M88.4 R48, [R227] ;  /* 0x00000000e330783b */ /* 0x000fe80000000200 */
[----:B------:R-:W2:Y:S11]  /*30c0*/  LDSM.16.M88.4 R52, [R232+0x10000] ;  /* 0x01000000e834783b */ /* 0x000eb60000000200 */
        /* <DEDUP_REMOVED lines=49> */
[----:B------:R-:W-:Y:S11]  /*33e0*/  HMMA.16816.F32.BF16 R8, R44, R58, R8 ;  /* 0x0000003a2c08723c */ /* 0x000ff60000041808 */
[----:B------:R-:W-:Y:S05]  /*33f0*/  @!UPT UIADD3 URZ, URZ, URZ, URZ ;  /* 0x0000003f3f3ff290 */ /* 0x000fea000fffe03f */
[C---:B--2---:R-:W-:Y:S08]  /*3400*/  HMMA.16816.F32.BF16 R4, R48.reuse, R52, R4 ;  /* 0x000000343004723c */ /* 0x044ff00000041804 */
[----:B------:R-:W-:Y:S01]  /*3410*/  HMMA.16816.F32.BF16 R8, R48, R54, R8 ;  /* 0x000000363008723c */ /* 0x000fe20000041808 */
[----:B------:R-:W-:-:S07]  /*3420*/  @!P0 BRA `(.L_x_259) ;  /* 0x0000009000008947 */ /* 0x000fce0003800000 */
[----:B-1----:R-:W-:Y:S01]  /*3430*/  UIADD3 UR11, UR10, UR18, -UR6 ;  /* 0x000000120a0b7290 */ /* 0x002fe2000fffe806 */
[----:B------:R-:W-:Y:S01]  /*3440*/  IMAD.U32 R44, RZ, RZ, UR20 ;  /* 0x00000014ff2c7e24 */ /* 0x000fe2000f8e00ff */
[----:B------:R-:W-:Y:S04]  /*3450*/  UIADD3 UR8, UR9, 0x40, URZ ;  /* 0x0000004009087890 */ /* 0x000fe8000fffe03f */
[----:B------:R-:W-:Y:S01]  /*3460*/  UISETP.GE.AND UP0, UPT, UR8, UR11, UPT ;  /* 0x0000000b0800728c */ /* 0x000fe2000bf06270 */
[----:B------:R-:W-:Y:S02]  /*3470*/  ISETP.LT.AND P0, PT, R44, UR6, PT ;  /* 0x000000062c007c0c */ /* 0x000fe4000bf01270 */
[----:B------:R-:W-:Y:S03]  /*3480*/  UMOV UR8, UR10 ;  /* 0x0000000a00087c82 */ /* 0x000fe60008000000 */
[----:B------:R-:W-:Y:S11]  /*3490*/  PLOP3.LUT P1, PT, PT, PT, UP0, 0x80, 0x0 ;  /* 0x000000000000781c */ /* 0x000ff60003f2f008 */
[----:B------:R-:W-:Y:S02]  /*34a0*/  @!UPT UIADD3 URZ, URZ, URZ, URZ ;  /* 0x0000003f3f3ff290 */ /* 0x000fe4000fffe03f */
[----:B------:R-:W-:-:S05]  /*34b0*/  @!P1 BRA P0, `(.L_x_260) ;  /* 0x000002d000009947 */ /* 0x000fca0000000000 */
.L_x_259:
[----:B-1----:R-:W2:Y:S01]  /*34c0*/  LDL R44, [R1+0x4] ;  /* 0x00000400012c7983 */ /* 0x002ea20000100800 */
[----:B------:R-:W-:Y:S02]  /*34d0*/  UIADD3 UR11, UR6, 0x1, -UR12 ;  /* 0x00000001060b7890 */ /* 0x000fe4000fffe80c */
[----:B------:R-:W-:Y:S01]  /*34e0*/  UIADD3 UR10, -UR8, UR6, -UR12 ;  /* 0x00000006080a7290 */ /* 0x000fe2000fffe90c */
[----:B------:R-:W3:Y:S01]  /*34f0*/  LDL R47, [R1+0x8] ;  /* 0x00000800012f7983 */ /* 0x000ee20000100800 */
[----:B--2---:R-:W-:Y:S01]  /*3500*/  IADD3 R45, R44, UR9, RZ ;  /* 0x000000092c2d7c10 */ /* 0x004fe2000fffe0ff */
[----:B------:R-:W-:Y:S01]  /*3510*/  UIADD3 UR9, UR11, UR39, URZ ;  /* 0x000000270b097290 */ /* 0x000fe2000fffe03f */
[----:B------:R-:W-:Y:S02]  /*3520*/  IMAD.U32 R44, RZ, RZ, UR22 ;  /* 0x00000016ff2c7e24 */ /* 0x000fe4000f8e00ff */
[C---:B------:R-:W-:Y:S02]  /*3530*/  IADD3 R46, R45.reuse, UR10, RZ ;  /* 0x0000000a2d2e7c10 */ /* 0x040fe4000fffe0ff */
[C---:B------:R-:W-:Y:S01]  /*3540*/  IADD3 R51, R45.reuse, 0x8, RZ ;  /* 0x000000082d337810 */ /* 0x040fe20007ffe0ff */
[----:B---3--:R-:W-:Y:S01]  /*3550*/  IMAD R44, R44, 0x20, R47 ;  /* 0x000000202c2c7824 */ /* 0x008fe200078e022f */
[----:B------:R-:W-:Y:S02]  /*3560*/  IADD3 R50, R45, UR9, RZ ;  /* 0x000000092d327c10 */ /* 0x000fe4000fffe0ff */
[----:B------:R-:W-:Y:S02]  /*3570*/  IMNMX R46, RZ, R46, !PT ;  /* 0x0000002eff2e7217 */ /* 0x000fe40007800200 */
[C---:B------:R-:W-:Y:S01]  /*3580*/  IADD3 R45, R51.reuse, UR10, RZ ;  /* 0x0000000a332d7c10 */ /* 0x040fe2000fffe0ff */
[----:B------:R-:W-:Y:S01]  /*3590*/  UMOV UR10, UR8 ;  /* 0x00000008000a7c82 */ /* 0x000fe20008000000 */
[----:B------:R-:W-:Y:S02]  /*35a0*/  IMNMX R50, R50, UR6, PT ;  /* 0x0000000632327c17 */ /* 0x000fe4000b800200 */
[C---:B------:R-:W-:Y:S02]  /*35b0*/  ISETP.GE.AND P0, PT, R44.reuse, R46, PT ;  /* 0x0000002e2c00720c */ /* 0x040fe40003f06270 */
[C---:B------:R-:W-:Y:S02]  /*35c0*/  IADD3 R49, R44.reuse, 0x1, RZ ;  /* 0x000000012c317810 */ /* 0x040fe40007ffe0ff */
[C---:B------:R-:W-:Y:S02]  /*35d0*/  IADD3 R48, R44.reuse, 0x8, RZ ;  /* 0x000000082c307810 */ /* 0x040fe40007ffe0ff */
[C---:B------:R-:W-:Y:S02]  /*35e0*/  IADD3 R47, R44.reuse, 0x9, RZ ;  /* 0x000000092c2f7810 */ /* 0x040fe40007ffe0ff */
[----:B------:R-:W-:Y:S02]  /*35f0*/  IMNMX R45, RZ, R45, !PT ;  /* 0x0000002dff2d7217 */ /* 0x000fe40007800200 */
[----:B------:R-:W-:Y:S02]  /*3600*/  IADD3 R51, R51, UR9, RZ ;  /* 0x0000000933337c10 */ /* 0x000fe4000fffe0ff */
[----:B------:R-:W-:Y:S02]  /*3610*/  ISETP.GE.OR P0, PT, R44, R50, !P0 ;  /* 0x000000322c00720c */ /* 0x000fe40004706670 */
[-C--:B------:R-:W-:Y:S02]  /*3620*/  ISETP.GE.AND P6, PT, R49, R46.reuse, PT ;  /* 0x0000002e3100720c */ /* 0x080fe40003fc6270 */
[-C--:B------:R-:W-:Y:S02]  /*3630*/  ISETP.GE.AND P5, PT, R48, R46.reuse, PT ;  /* 0x0000002e3000720c */ /* 0x080fe40003fa6270 */
[----:B------:R-:W-:Y:S02]  /*3640*/  ISETP.GE.AND P4, PT, R47, R46, PT ;  /* 0x0000002e2f00720c */ /* 0x000fe40003f86270 */
[-C--:B------:R-:W-:Y:S02]  /*3650*/  ISETP.GE.AND P3, PT, R44, R45.reuse, PT ;  /* 0x0000002d2c00720c */ /* 0x080fe40003f66270 */
[-C--:B------:R-:W-:Y:S02]  /*3660*/  ISETP.GE.AND P2, PT, R49, R45.reuse, PT ;  /* 0x0000002d3100720c */ /* 0x080fe40003f46270 */
[-C--:B------:R-:W-:Y:S02]  /*3670*/  ISETP.GE.AND P1, PT, R48, R45.reuse, PT ;  /* 0x0000002d3000720c */ /* 0x080fe40003f26270 */
[----:B------:R-:W-:Y:S02]  /*3680*/  FSEL R4, R4, -INF , !P0 ;  /* 0xff80000004047808 */ /* 0x000fe40004000000 */
[----:B------:R-:W-:Y:S02]  /*3690*/  ISETP.GE.AND P0, PT, R47, R45, PT ;  /* 0x0000002d2f00720c */ /* 0x000fe40003f06270 */
[----:B------:R-:W-:Y:S02]  /*36a0*/  IMNMX R45, R51, UR6, PT ;  /* 0x00000006332d7c17 */ /* 0x000fe4000b800200 */
[-C--:B------:R-:W-:Y:S02]  /*36b0*/  ISETP.GE.OR P6, PT, R49, R50.reuse, !P6 ;  /* 0x000000323100720c */ /* 0x080fe400077c6670 */
[-C--:B------:R-:W-:Y:S02]  /*36c0*/  ISETP.GE.OR P5, PT, R48, R50.reuse, !P5 ;  /* 0x000000323000720c */ /* 0x080fe40006fa6670 */
[----:B------:R-:W-:Y:S02]  /*36d0*/  ISETP.GE.OR P4, PT, R47, R50, !P4 ;  /* 0x000000322f00720c */ /* 0x000fe40006786670 */
[-C--:B------:R-:W-:Y:S02]  /*36e0*/  ISETP.GE.OR P3, PT, R44, R45.reuse, !P3 ;  /* 0x0000002d2c00720c */ /* 0x080fe40005f66670 */
[-C--:B------:R-:W-:Y:S02]  /*36f0*/  ISETP.GE.OR P2, PT, R49, R45.reuse, !P2 ;  /* 0x0000002d3100720c */ /* 0x080fe40005746670 */
[-C--:B------:R-:W-:Y:S02]  /*3700*/  ISETP.GE.OR P1, PT, R48, R45.reuse, !P1 ;  /* 0x0000002d3000720c */ /* 0x080fe40004f26670 */
[----:B------:R-:W-:Y:S02]  /*3710*/  ISETP.GE.OR P0, PT, R47, R45, !P0 ;  /* 0x0000002d2f00720c */ /* 0x000fe40004706670 */
[----:B------:R-:W-:Y:S02]  /*3720*/  FSEL R5, R5, -INF , !P6 ;  /* 0xff80000005057808 */ /* 0x000fe40007000000 */
[----:B------:R-:W-:Y:S02]  /*3730*/  FSEL R8, R8, -INF , !P5 ;  /* 0xff80000008087808 */ /* 0x000fe40006800000 */
[----:B------:R-:W-:Y:S02]  /*3740*/  FSEL R9, R9, -INF , !P4 ;  /* 0xff80000009097808 */ /* 0x000fe40006000000 */
[----:B------:R-:W-:Y:S02]  /*3750*/  FSEL R6, R6, -INF , !P3 ;  /* 0xff80000006067808 */ /* 0x000fe40005800000 */
[----:B------:R-:W-:Y:S02]  /*3760*/  FSEL R7, R7, -INF , !P2 ;  /* 0xff80000007077808 */ /* 0x000fe40005000000 */
[----:B------:R-:W-:Y:S02]  /*3770*/  FSEL R10, R10, -INF , !P1 ;  /* 0xff8000000a0a7808 */ /* 0x000fe40004800000 */
[----:B------:R-:W-:Y:S02]  /*3780*/  FSEL R11, R11, -INF , !P0 ;  /* 0xff8000000b0b7808 */ /* 0x000fe40004000000 */
.L_x_260:
        /* <DEDUP_REMOVED lines=13> */
[----:B------:R-:W-:Y:S10]  /*3860*/  MUFU.EX2 R58, R5 ;  /* 0x00000005003a7308 */ /* 0x000ff40000000800 */
[----:B------:R-:W-:Y:S01]  /*3870*/  MUFU.EX2 R55, R8 ;  /* 0x0000000800377308 */ /* 0x000fe20000000800 */
[----:B-1----:R-:W-:Y:S05]  /*3880*/  FMUL.FTZ R4, R245, 1.4426950216293334961 ;  /* 0x3fb8aa3bf5047820 */ /* 0x002fea0000410000 */
[----:B------:R-:W-:Y:S04]  /*3890*/  FSEL R4, R4, RZ, P0 ;  /* 0x000000ff04047208 */ /* 0x000fe80000000000 */
[----:B------:R-:W-:Y:S01]  /*38a0*/  MUFU.EX2 R54, R44 ;  /* 0x0000002c00367308 */ /* 0x000fe20000000800 */
[--C-:B------:R-:W-:Y:S02]  /*38b0*/  FFMA.FTZ R7, R7, c[0x0][0x23c], -R4.reuse ;  /* 0x00008f0007077a23 */ /* 0x100fe40000010804 */
[--C-:B------:R-:W-:Y:S02]  /*38c0*/  FFMA.FTZ R6, R6, c[0x0][0x23c], -R4.reuse ;  /* 0x00008f0006067a23 */ /* 0x100fe40000010804 */
[--C-:B------:R-:W-:Y:S05]  /*38d0*/  FFMA.FTZ R10, R10, c[0x0][0x23c], -R4.reuse ;  /* 0x00008f000a0a7a23 */ /* 0x100fea0000010804 */
[----:B------:R-:W-:Y:S01]  /*38e0*/  MUFU.EX2 R56, R7 ;  /* 0x0000000700387308 */ /* 0x000fe20000000800 */
[----:B------:R-:W-:Y:S09]  /*38f0*/  FFMA.FTZ R4, R11, c[0x0][0x23c], -R4 ;  /* 0x00008f000b047a23 */ /* 0x000ff20000010804 */
[----:B------:R-:W-:Y:S10]  /*3900*/  MUFU.EX2 R57, R6 ;  /* 0x0000000600397308 */ /* 0x000ff40000000800 */
[----:B------:R-:W-:Y:S10]  /*3910*/  MUFU.EX2 R53, R10 ;  /* 0x0000000a00357308 */ /* 0x000ff40000000800 */
[----:B------:R-:W1:Y:S02]  /*3920*/  MUFU.EX2 R52, R4 ;  /* 0x0000000400347308 */ /* 0x000e640000000800 */
[----:B-1----:R-:W-:Y:S02]  /*3930*/  F2FP.BF16.PACK_AB R4, R52, R53 ;  /* 0x000000353404723e */ /* 0x002fe400000010ff */
[----:B------:R-:W-:Y:S02]  /*3940*/  F2FP.BF16.PACK_AB R7, R58, R59 ;  /* 0x0000003b3a07723e */ /* 0x000fe400000010ff */
[----:B------:R-:W-:Y:S02]  /*3950*/  F2FP.BF16.PACK_AB R6, R56, R57 ;  /* 0x000000393806723e */ /* 0x000fe400000010ff */
[----:B------:R-:W-:Y:S01]  /*3960*/  F2FP.BF16.PACK_AB R5, R54, R55 ;  /* 0x000000373605723e */ /* 0x000fe200000010ff */
[----:B------:R-:W-:Y:S06]  /*3970*/  STS [R249+0x15000], R7 ;  /* 0x01500007f9007388 */ /* 0x000fec0000000800 */
[----:B------:R-:W-:Y:S06]  /*3980*/  STS [R252+0x15000], R6 ;  /* 0x01500006fc007388 */ /* 0x000fec0000000800 */
        /* <DEDUP_REMOVED lines=165> */
.L_x_261:
        /* <DEDUP_REMOVED lines=47> */
[CC--:B------:R-:W-:Y:S01]  /*46d0*/  LEA R198, P1, R205.reuse, R238.reuse, 0x2 ;  /* 0x000000eecdc67211 */ /* 0x0c0fe200078210ff */
[C---:B------:R-:W-:Y:S01]  /*46e0*/  IMAD R206, R248.reuse, 0x28, RZ ;  /* 0x00000028f8ce7824 */ /* 0x040fe200078e02ff */
        /* <DEDUP_REMOVED lines=16> */
[C---:B------:R-:W-:Y:S03]  /*47f0*/  IMAD.SHL.U32 R203, R248.reuse, 0x20, RZ ;  /* 0x00000020f8cb7824 */ /* 0x040fe600078e00ff */
[-C--:B--2---:R-:W-:Y:S01]  /*4800*/  LEA R4, P0, R201, R238.reuse, 0x2 ;  /* 0x000000eec9047211 */ /* 0x084fe200078010ff */
[C---:B------:R-:W-:Y:S01]  /*4810*/  IMAD R202, R248.reuse, 0x30, RZ ;  /* 0x00000030f8ca7824 */ /* 0x040fe200078e02ff */
[-C--:B------:R-:W-:Y:S01]  /*4820*/  LEA R200, P1, R203, R238.reuse, 0x2 ;  /* 0x000000eecbc87211 */ /* 0x080fe200078210ff */
[----:B------:R-:W-:Y:S01]  /*4830*/  IMAD R248, R248, 0x38, RZ ;  /* 0x00000038f8f87824 */ /* 0x000fe200078e02ff */
[-C--:B---3--:R-:W-:Y:S02]  /*4840*/  LEA.HI.X.SX32 R5, R201, R239.reuse, 0x2, P0 ;  /* 0x000000efc9057211 */ /* 0x088fe400000f16ff */
[CC--:B----4-:R-:W-:Y:S02]  /*4850*/  LEA R198, P0, R206.reuse, R238.reuse, 0x2 ;  /* 0x000000eecec67211 */ /* 0x0d0fe400078010ff */
[-C--:B------:R-:W-:Y:S01]  /*4860*/  LEA.HI.X.SX32 R201, R203, R239.reuse, 0x2, P1 ;  /* 0x000000efcbc97211 */ /* 0x080fe200008f16ff */
[----:B------:R1:W-:Y:S01]  /*4870*/  RED.E.ADD.F32.FTZ.RN.STRONG.GPU [R4.64], R7 ;  /* 0x000000070400798e */ /* 0x0003e2000c10e784 */
[-C--:B------:R-:W-:Y:S02]  /*4880*/  LEA.HI.X.SX32 R199, R206, R239.reuse, 0x2, P0 ;  /* 0x000000efcec77211 */ /* 0x080fe400000f16ff */
[-C--:B------:R-:W-:Y:S01]  /*4890*/  LEA R6, P0, R248, R238.reuse, 0x2 ;  /* 0x000000eef8067211 */ /* 0x080fe200078010ff */
[----:B------:R-:W-:Y:S04]  /*48a0*/  RED.E.ADD.F32.FTZ.RN.STRONG.GPU [R200.64], R8 ;  /* 0x00000008c800798e */ /* 0x000fe8000c10e784 */
[----:B------:R2:W-:Y:S01]  /*48b0*/  RED.E.ADD.F32.FTZ.RN.STRONG.GPU [R198.64], R9 ;  /* 0x00000009c600798e */ /* 0x0005e2000c10e784 */
[-C--:B-1----:R-:W-:Y:S02]  /*48c0*/  LEA R4, P1, R202, R238.reuse, 0x2 ;  /* 0x000000eeca047211 */ /* 0x082fe400078210ff */
        /* <DEDUP_REMOVED lines=257> */
.L_x_262:
[----:B------:R-:W-:Y:S02]  /*58e0*/  UISETP.GT.AND UP0, UPT, UR7, UR17, UPT ;  /* 0x000000110700728c */ /* 0x000fe4000bf04270 */
[----:B------:R-:W-:Y:S04]  /*58f0*/  UIADD3 UR7, UR7, -0x1, URZ ;  /* 0xffffffff07077890 */ /* 0x000fe8000fffe03f */
[----:B------:R-:W-:Y:S11]  /*5900*/  PLOP3.LUT P0, PT, PT, PT, UP0, 0x80, 0x0 ;  /* 0x000000000000781c */ /* 0x000ff60003f0f008 */
[----:B------:R-:W-:Y:S02]  /*5910*/  @!UPT UIADD3 URZ, URZ, URZ, URZ ;  /* 0x0000003f3f3ff290 */ /* 0x000fe4000fffe03f */
[----:B------:R-:W-:-:S05]  /*5920*/  @P0 BRA `(.L_x_263) ;  /* 0xffffd62000000947 */ /* 0x000fca000383ffff */
[----:B------:R-:W2:Y:S01]  /*5930*/  LDL R48, [R1] ;  /* 0x0000000001307983 */ /* 0x000ea20000100800 */
[----:B------:R-:W-:Y:S01]  /*5940*/  F2FP.BF16.PACK_AB R47, R13, R12 ;  /* 0x0000000c0d2f723e */ /* 0x000fe200000010ff */
        /* <DEDUP_REMOVED lines=60> */
[----:B-1----:R-:W-:Y:S01]  /*5d10*/  FMUL.FTZ R5, R125, c[0x0][0x2e0] ;  /* 0x0000b8007d057a20 */ /* 0x002fe20000410000 */
        /* <DEDUP_REMOVED lines=47> */
[----:B------:R-:W-:Y:S02]  /*6010*/  UIMAD UR11, UR21, UR11, UR7 ;  /* 0x0000000b150b72a4 */ /* 0x000fe4000f8e0207 */
[----:B------:R-:W-:Y:S02]  /*6020*/  ULDC.64 UR12, c[0x0][0x388] ;  /* 0x0000e200000c7ab9 */ /* 0x000fe40000000a00 */
[----:B------:R-:W-:Y:S02]  /*6030*/  UIADD3 UR9, UR9, UR11, URZ ;  /* 0x0000000b09097290 */ /* 0x000fe4000fffe03f */
[----:B------:R-:W-:-:S02]  /*6040*/  UIMAD UR7, UR58, UR12, URZ ;  /* 0x0000000c3a0772a4 */ /* 0x000fc4000f8e023f */
[----:B------:R-:W-:Y:S02]  /*6050*/  UIMAD.WIDE.U32 UR8, UR30, UR12, UR8 ;  /* 0x0000000c1e0872a5 */ /* 0x000fe4000f8e0008 */
[----:B------:R-:W-:-:S04]  /*6060*/  UIMAD UR7, UR30, UR13, UR7 ;  /* 0x0000000d1e0772a4 */ /* 0x000fc8000f8e0207 */
[----:B------:R-:W-:Y:S02]  /*6070*/  UIADD3 UR15, UR9, UR7, URZ ;  /* 0x00000007090f7290 */ /* 0x000fe4000fffe03f */
[----:B------:R-:W-:Y:S02]  /*6080*/  UMOV UR14, UR8 ;  /* 0x00000008000e7c82 */ /* 0x000fe40008000000 */
.L_x_264:
        /* <DEDUP_REMOVED lines=16> */
.L_x_265:
        /* <DEDUP_REMOVED lines=58> */
[----:B------:R1:W-:Y:S02]  /*6530*/  STG.E.128 [R4.64+0x180], R24 ;  /* 0x0001801804007986 */ /* 0x0003e4000c101d04 */
.L_x_258:
[----:B------:R-:W-:Y:S05]  /*6540*/  BSYNC B0 ;  /* 0x0000000000007941 */ /* 0x000fea0003800000 */
.L_x_250:
        /* <DEDUP_REMOVED lines=12> */
.L_x_266:
[----:B------:R-:W-:Y:S05]  /*6610*/  EXIT ;  /* 0x000000000000794d */ /* 0x000fea0003800000 */
.L_x_268:
        /* <DEDUP_REMOVED lines=14> */
.L_x_2006:


//--------------------- .text._ZN5flash44flash_bwd_dq_dk_dv_loop_seqk_parallel_kernelI23Flash_bwd_kernel_traitsILi256ELi64ELi32ELi8ELi4ELi1ELi2ELb1ELb1EN7cutlass10bfloat16_tE19Flash_kernel_traitsILi256ELi64ELi32ELi8ES3_EELb0ELb0ELb1ELb0ELb0ELb1ELb1EEEvNS_16Flash_bwd_paramsE --------------------------
	.section	.text._ZN5flash44flash_bwd_dq_dk_dv_loop_seqk_parallel_kernelI23Flash_bwd_kernel_traitsILi256ELi64ELi32ELi8ELi4ELi1ELi2ELb1ELb1EN7cutlass10bfloat16_tE19Flash_kernel_traitsILi256ELi64ELi32ELi8ES3_EELb0ELb0ELb1ELb0ELb0ELb1ELb1EEEvNS_16Flash_bwd_paramsE,"ax",@progbits
	.sectioninfo	@"SHI_REGISTERS=255"
	.align	128
        .global         _ZN5flash44flash_bwd_dq_dk_dv_loop_seqk_parallel_kernelI23Flash_bwd_kernel_traitsILi256ELi64ELi32ELi8ELi4ELi1ELi2ELb1ELb1EN7cutlass10bfloat16_tE19Flash_kernel_traitsILi256ELi64ELi32ELi8ES3_EELb0ELb0ELb1ELb0ELb0ELb1ELb1EEEvNS_16Flash_bwd_paramsE
        .type           _ZN5flash44flash_bwd_dq_dk_dv_loop_seqk_parallel_kernelI23Flash_bwd_kernel_traitsILi256ELi64ELi32ELi8ELi4ELi1ELi2ELb1ELb1EN7cutlass10bfloat16_tE19Flash_kernel_traitsILi256ELi64ELi32ELi8ES3_EELb0ELb0ELb1ELb0ELb0ELb1ELb1EEEvNS_16Flash_bwd_paramsE,@function
        .size           _ZN5flash44flash_bwd_dq_dk_dv_loop_seqk_parallel_kernelI23Flash_bwd_kernel_traitsILi256ELi64ELi32ELi8ELi4ELi1ELi2ELb1ELb1EN7cutlass10bfloat16_tE19Flash_kernel_traitsILi256ELi64ELi32ELi8ES3_EELb0ELb0ELb1ELb0ELb0ELb1ELb1EEEvNS_16Flash_bwd_paramsE,(.L_x_2007 - _ZN5flash44flash_bwd_dq_dk_dv_loop_seqk_parallel_kernelI23Flash_bwd_kernel_traitsILi256ELi64ELi32ELi8ELi4ELi1ELi2ELb1ELb1EN7cutlass10bfloat16_tE19Flash_kernel_traitsILi256ELi64ELi32ELi8ES3_EELb0ELb0ELb1ELb0ELb0ELb1ELb1EEEvNS_16Flash_bwd_paramsE)
        .other          _ZN5flash44flash_bwd_dq_dk_dv_loop_seqk_parallel_kernelI23Flash_bwd_kernel_traitsILi256ELi64ELi32ELi8ELi4ELi1ELi2ELb1ELb1EN7cutlass10bfloat16_tE19Flash_kernel_traitsILi256ELi64ELi32ELi8ES3_EELb0ELb0ELb1ELb0ELb0ELb1ELb1EEEvNS_16Flash_bwd_paramsE,@"STO_CUDA_ENTRY STV_DEFAULT"
_ZN5flash44flash_bwd_dq_dk_dv_loop_seqk_parallel_kernelI23Flash_bwd_kernel_traitsILi256ELi64ELi32ELi8ELi4ELi1ELi2ELb1ELb1EN7cutlass10bfloat16_tE19Flash_kernel_traitsILi256ELi64ELi32ELi8ES3_EELb0ELb0ELb1ELb0ELb0ELb1ELb1EEEvNS_16Flash_bwd_paramsE:
.text._ZN5flash44flash_bwd_dq_dk_dv_loop_seqk_parallel_kernelI23Flash_bwd_kernel_traitsILi256ELi64ELi32ELi8ELi4ELi1ELi2ELb1ELb1EN7cutlass10bfloat16_tE19Flash_kernel_traitsILi256ELi64ELi32ELi8ES3_EELb0ELb0ELb1ELb0ELb0ELb1ELb1EEEvNS_16Flash_bwd_paramsE:
        /* <DEDUP_REMOVED lines=210> */
.L_x_287:
        /* <DEDUP_REMOVED lines=53> */
.L_x_269:
        /* <DEDUP_REMOVED lines=67> */
.L_x_271:
        /* <DEDUP_REMOVED lines=18> */
.L_x_272:
        /* <DEDUP_REMOVED lines=68> */
.L_x_273:
[----:B------:R-:W-:Y:S02]  /*1a00*/  UMOV UR13, UR49 ;  /* 0x00000031000d7c82 */ /* 0x000fe40008000000 */
.L_x_274:
        /* <DEDUP_REMOVED lines=101> */
.L_x_276:
        /* <DEDUP_REMOVED lines=16> */
.L_x_277:
        /* <DEDUP_REMOVED lines=41> */
.L_x_275:
        /* <DEDUP_REMOVED lines=182> */
.L_x_283:
[----:B------:R-:W0:Y:S01]  /*2f50*/  LDGDEPBAR ;  /* 0x00000000000079af */ /* 0x000e220000000000 */
[----:B------:R-:W-:Y:S02]  /*2f60*/  USHF.L.U32 UR9, UR7, 0x6, URZ ;  /* 0x0000000607097899 */ /* 0x000fe4000800063f */
[----:B------:R-:W-:Y:S02]  /*2f70*/  ULDC UR8, c[0x0][0x2e4] ;  /* 0x0000b90000087ab9 */ /* 0x000fe40000000800 */
[----:B------:R-:W-:Y:S01]  /*2f80*/  UISETP.GE.AND UP0, UPT, UR9, UR19, UPT ;  /* 0x000000130900728c */ /* 0x000fe2000bf06270 */
[----:B------:R-:W-:Y:S04]  /*2f90*/  DEPBAR.LE SB0, 0x0 ;  /* 0x000080000000791a */ /* 0x000fe80000000000 */
[----:B------:R-:W-:Y:S06]  /*2fa0*/  BAR.SYNC.DEFER_BLOCKING 0x0 ;  /* 0x0000000000007b1d */ /* 0x000fec0000010000 */
[----:B-1----:R-:W-:Y:S04]  /*2fb0*/  LDSM.16.M88.4 R8, [R2] ;  /* 0x000000000208783b */ /* 0x002fe80000000200 */
[----:B------:R-:W1:Y:S04]  /*2fc0*/  LDSM.16.M88.4 R44, [R229+0x10000] ;  /* 0x01000000e52c783b */ /* 0x000e680000000200 */
[----:B------:R-:W-:Y:S04]  /*2fd0*/  LDSM.16.M88.4 R48, [R3] ;  /* 0x000000000330783b */ /* 0x000fe80000000200 */
[----:B------:R-:W2:Y:S04]  /*2fe0*/  LDSM.16.M88.4 R52, [R230+0x10000] ;  /* 0x01000000e634783b */ /* 0x000ea80000000200 */
[----:B------:R-:W-:Y:S04]  /*2ff0*/  LDSM.16.M88.4 R56, [R228] ;  /* 0x00000000e438783b */ /* 0x000fe80000000200 */
[----:B------:R-:W3:Y:S04]  /*3000*/  LDSM.16.M88.4 R60, [R231+0x10000] ;  /* 0x01000000e73c783b */ /* 0x000ee80000000200 */
[----:B------:R-:W-:Y:S01]  /*3010*/  LDSM.16.M88.4 R64, [R232+0x10000] ;  /* 0x01000000e840783b */ /* 0x000fe20000000200 */
[C---:B-1----:R-:W-:Y:S08]  /*3020*/  HMMA.16816.F32.BF16 R4, R8.reuse, R44, RZ ;  /* 0x0000002c0804723c */ /* 0x042ff000000418ff */
[----:B------:R-:W-:Y:S01]  /*3030*/  HMMA.16816.F32.BF16 R8, R8, R46, RZ ;  /* 0x0000002e0808723c */ /* 0x000fe200000418ff */
[----:B------:R-:W1:Y:S11]  /*3040*/  LDSM.16.M88.4 R44, [R227] ;  /* 0x00000000e32c783b */ /* 0x000e760000000200 */
[----:B------:R-:W-:Y:S04]  /*3050*/  @!UPT UIADD3 URZ, URZ, URZ, URZ ;  /* 0x0000003f3f3ff290 */ /* 0x000fe8000fffe03f */
        /* <DEDUP_REMOVED lines=8> */
[C---:B-1----:R-:W-:Y:S08]  /*30e0*/  HMMA.16816.F32.BF16 R4, R44.reuse, R64, R4 ;  /* 0x000000402c04723c */ /* 0x042ff00000041804 */
[----:B------:R-:W-:Y:S01]  /*30f0*/  HMMA.16816.F32.BF16 R8, R44, R66, R8 ;  /* 0x000000422c08723c */ /* 0x000fe20000041808 */
[----:B------:R-:W-:Y:S04]  /*3100*/  LDSM.16.M88.4 R44, [R228+0x2000] ;  /* 0x00200000e42c783b */ /* 0x000fe80000000200 */
[----:B------:R-:W1:Y:S11]  /*3110*/  LDSM.16.M88.4 R64, [R231+0x11000] ;  /* 0x01100000e740783b */ /* 0x000e760000000200 */
[C---:B--2---:R-:W-:Y:S08]  /*3120*/  HMMA.16816.F32.BF16 R4, R48.reuse, R52, R4 ;  /* 0x000000343004723c */ /* 0x044ff00000041804 */
[----:B------:R-:W-:Y:S01]  /*3130*/  HMMA.16816.F32.BF16 R8, R48, R54, R8 ;  /* 0x000000363008723c */ /* 0x000fe20000041808 */
[----:B------:R-:W-:Y:S04]  /*3140*/  LDSM.16.M88.4 R48, [R227+0x2000] ;  /* 0x00200000e330783b */ /* 0x000fe80000000200 */
[----:B------:R-:W2:Y:S11]  /*3150*/  LDSM.16.M88.4 R52, [R232+0x11000] ;  /* 0x01100000e834783b */ /* 0x000eb60000000200 */
[C---:B---3--:R-:W-:Y:S08]  /*3160*/  HMMA.16816.F32.BF16 R4, R56.reuse, R60, R4 ;  /* 0x0000003c3804723c */ /* 0x048ff00000041804 */
[----:B------:R-:W-:Y:S01]  /*3170*/  HMMA.16816.F32.BF16 R8, R56, R62, R8 ;  /* 0x0000003e3808723c */ /* 0x000fe20000041808 */
[----:B------:R-:W-:Y:S06]  /*3180*/  LDSM.16.M88.4 R60, [R229+0x12000] ;  /* 0x01200000e53c783b */ /* 0x000fec0000000200 */
[----:B------:R-:W-:Y:S05]  /*3190*/  IADD3 R56, P0, R247, UR16, RZ ;  /* 0x00000010f7387c10 */ /* 0x000fea000ff1e0ff */
[----:B------:R-:W-:Y:S02]  /*31a0*/  IADD3.X R57, R246, UR15, RZ, P0, !PT ;  /* 0x0000000ff6397c10 */ /* 0x000fe400087fe4ff */
[----:B------:R-:W-:Y:S02]  /*31b0*/  PLOP3.LUT P0, PT, PT, PT, UP0, 0x80, 0x0 ;  /* 0x000000000000781c */ /* 0x000fe40003f0f008 */
[C---:B-1----:R-:W-:Y:S01]  /*31c0*/  HMMA.16816.F32.BF16 R4, R44.reuse, R64, R4 ;  /* 0x000000402c04723c */ /* 0x042fe20000041804 */
[----:B-----5:R1:W5:Y:S04]  /*31d0*/  LDG.E R69, [R56.64] ;  /* 0x0000000438457981 */ /* 0x020368000c1e1900 */
[----:B------:R1:W5:Y:S03]  /*31e0*/  LDG.E R68, [R56.64+0x20] ;  /* 0x0000200438447981 */ /* 0x000366000c1e1900 */
[----:B------:R-:W-:Y:S01]  /*31f0*/  HMMA.16816.F32.BF16 R8, R44, R66, R8 ;  /* 0x000000422c08723c */ /* 0x000fe20000041808 */
[----:B------:R-:W-:Y:S04]  /*3200*/  LDSM.16.M88.4 R44, [R3+0x4000] ;  /* 0x00400000032c783b */ /* 0x000fe80000000200 */
[----:B------:R-:W-:Y:S11]  /*3210*/  LDSM.16.M88.4 R64, [R230+0x12000] ;  /* 0x01200000e640783b */ /* 0x000ff60000000200 */
[C---:B--2---:R-:W-:Y:S01]  /*3220*/  HMMA.16816.F32.BF16 R4, R48.reuse, R52, R4 ;  /* 0x000000343004723c */ /* 0x044fe20000041804 */
[----:B-1----:R-:W1:Y:S07]  /*3230*/  LDSM.16.M88.4 R56, [R2+0x4000] ;  /* 0x004000000238783b */ /* 0x002e6e0000000200 */
[----:B------:R-:W-:Y:S01]  /*3240*/  HMMA.16816.F32.BF16 R8, R48, R54, R8 ;  /* 0x000000363008723c */ /* 0x000fe20000041808 */
[----:B------:R-:W-:Y:S04]  /*3250*/  LDSM.16.M88.4 R48, [R228+0x4000] ;  /* 0x00400000e430783b */ /* 0x000fe80000000200 */
[----:B------:R-:W2:Y:S11]  /*3260*/  LDSM.16.M88.4 R52, [R231+0x12000] ;  /* 0x01200000e734783b */ /* 0x000eb60000000200 */
[C---:B-1----:R-:W-:Y:S08]  /*3270*/  HMMA.16816.F32.BF16 R4, R56.reuse, R60, R4 ;  /* 0x0000003c3804723c */ /* 0x042ff00000041804 */
[----:B------:R-:W-:Y:S01]  /*3280*/  HMMA.16816.F32.BF16 R8, R56, R62, R8 ;  /* 0x0000003e3808723c */ /* 0x000fe20000041808 */
[----:B------:R-:W-:Y:S04]  /*3290*/  LDSM.16.M88.4 R56, [R227+0x4000] ;  /* 0x00400000e338783b */ /* 0x000fe80000000200 */
[----:B------:R-:W1:Y:S11]  /*32a0*/  LDSM.16.M88.4 R60, [R232+0x12000] ;  /* 0x01200000e83c783b */ /* 0x000e760000000200 */
[C---:B------:R-:W-:Y:S08]  /*32b0*/  HMMA.16816.F32.BF16 R4, R44.reuse, R64, R4 ;  /* 0x000000402c04723c */ /* 0x040ff00000041804 */
[----:B------:R-:W-:Y:S01]  /*32c0*/  HMMA.16816.F32.BF16 R8, R44, R66, R8 ;  /* 0x000000422c08723c */ /* 0x000fe20000041808 */
[----:B------:R-:W-:Y:S04]  /*32d0*/  LDSM.16.M88.4 R44, [R2+0x6000] ;  /* 0x00600000022c783b */ /* 0x000fe80000000200 */
[----:B------:R-:W3:Y:S11]  /*32e0*/  LDSM.16.M88.4 R64, [R229+0x13000] ;  /* 0x01300000e540783b */ /* 0x000ef60000000200 */
[C---:B--2---:R-:W-:Y:S08]  /*32f0*/  HMMA.16816.F32.BF16 R4, R48.reuse, R52, R4 ;  /* 0x000000343004723c */ /* 0x044ff00000041804 */
[----:B------:R-:W-:Y:S01]  /*3300*/  HMMA.16816.F32.BF16 R8, R48, R54, R8 ;  /* 0x000000363008723c */ /* 0x000fe20000041808 */
[----:B------:R-:W-:Y:S04]  /*3310*/  LDSM.16.M88.4 R48, [R3+0x6000] ;  /* 0x006000000330783b */ /* 0x000fe80000000200 */
[----:B------:R-:W2:Y:S11]  /*3320*/  LDSM.16.M88.4 R52, [R230+0x13000] ;  /* 0x01300000e634783b */ /* 0x000eb60000000200 */
[C---:B-1----:R-:W-:Y:S08]  /*3330*/  HMMA.16816.F32.BF16 R4, R56.reuse, R60, R4 ;  /* 0x0000003c3804723c */ /* 0x042ff00000041804 */
[----:B------:R-:W-:Y:S01]  /*3340*/  HMMA.16816.F32.BF16 R8, R56, R62, R8 ;  /* 0x0000003e3808723c */ /* 0x000fe20000041808 */
[----:B------:R-:W-:Y:S04]  /*3350*/  LDSM.16.M88.4 R56, [R228+0x6000] ;  /* 0x00600000e438783b */ /* 0x000fe80000000200 */
[----:B------:R-:W1:Y:S11]  /*3360*/  LDSM.16.M88.4 R60, [R231+0x13000] ;  /* 0x01300000e73c783b */ /* 0x000e760000000200 */
[C---:B---3--:R-:W-:Y:S08]  /*3370*/  HMMA.16816.F32.BF16 R4, R44.reuse, R64, R4 ;  /* 0x000000402c04723c */ /* 0x048ff00000041804 */
[----:B------:R-:W-:Y:S01]  /*3380*/  HMMA.16816.F32.BF16 R8, R44, R66, R8 ;  /* 0x000000422c08723c */ /* 0x000fe20000041808 */
[----:B------:R-:W-:Y:S04]  /*3390*/  LDSM.16.M88.4 R44, [R227+0x6000] ;  /* 0x00600000e32c783b */ /* 0x000fe80000000200 */
[----:B------:R-:W3:Y:S11]  /*33a0*/  LDSM.16.M88.4 R64, [R232+0x13000] ;  /* 0x01300000e840783b */ /* 0x000ef60000000200 */
[C---:B--2---:R-:W-:Y:S08]  /*33b0*/  HMMA.16816.F32.BF16 R4, R48.reuse, R52, R4 ;  /* 0x000000343004723c */ /* 0x044ff00000041804 */
        /* <DEDUP_REMOVED lines=10> */
[----:B------:R1:W2:Y:S01]  /*3460*/  MUFU.TANH R59, R4 ;  /* 0x00000004003b7308 */ /* 0x0002a20000002400 */
[----:B------:R-:W-:Y:S02]  /*3470*/  FMUL.FTZ R6, R6, c[0x0][0x2ec] ;  /* 0x0000bb0006067a20 */ /* 0x000fe40000410000 */
[----:B------:R-:W-:Y:S02]  /*3480*/  FMUL.FTZ R7, R7, c[0x0][0x2ec] ;  /* 0x0000bb0007077a20 */ /* 0x000fe40000410000 */
[----:B------:R-:W-:Y:S02]  /*3490*/  FMUL.FTZ R8, R8, c[0x0][0x2ec] ;  /* 0x0000bb0008087a20 */ /* 0x000fe40000410000 */
[----:B------:R-:W-:Y:S02]  /*34a0*/  FMUL.FTZ R9, R9, c[0x0][0x2ec] ;  /* 0x0000bb0009097a20 */ /* 0x000fe40000410000 */
[----:B------:R-:W-:Y:S01]  /*34b0*/  FMUL.FTZ R10, R10, c[0x0][0x2ec] ;  /* 0x0000bb000a0a7a20 */ /* 0x000fe20000410000 */
[----:B------:R1:W3:Y:S01]  /*34c0*/  MUFU.TANH R58, R5 ;  /* 0x00000005003a7308 */ /* 0x0002e20000002400 */
[----:B------:R-:W-:Y:S09]  /*34d0*/  FMUL.FTZ R11, R11, c[0x0][0x2ec] ;  /* 0x0000bb000b0b7a20 */ /* 0x000ff20000410000 */
[----:B------:R1:W4:Y:S10]  /*34e0*/  MUFU.TANH R57, R6 ;  /* 0x0000000600397308 */ /* 0x0003340000002400 */
[----:B------:R1:W1:Y:S10]  /*34f0*/  MUFU.TANH R56, R7 ;  /* 0x0000000700387308 */ /* 0x0002740000002400 */
[----:B------:R1:W1:Y:S10]  /*3500*/  MUFU.TANH R55, R8 ;  /* 0x0000000800377308 */ /* 0x0002740000002400 */
[----:B------:R1:W1:Y:S10]  /*3510*/  MUFU.TANH R54, R9 ;  /* 0x0000000900367308 */ /* 0x0002740000002400 */
[----:B------:R1:W1:Y:S10]  /*3520*/  MUFU.TANH R53, R10 ;  /* 0x0000000a00357308 */ /* 0x0002740000002400 */
[----:B------:R1:W1:Y:S01]  /*3530*/  MUFU.TANH R52, R11 ;  /* 0x0000000b00347308 */ /* 0x0002620000002400 */
[----:B------:R-:W-:-:S05]  /*3540*/  @!P0 BRA `(.L_x_279) ;  /* 0x0000011000008947 */ /* 0x000fca0003800000 */
[----:B-1234-:R-:W-:Y:S01]  /*3550*/  MOV R11, R52 ;  /* 0x00000034000b7202 */ /* 0x01efe20000000f00 */
[----:B------:R-:W-:Y:S01]  /*3560*/  UIADD3 UR11, UR10, UR18, -UR6 ;  /* 0x000000120a0b7290 */ /* 0x000fe2000fffe806 */
[----:B------:R-:W-:Y:S01]  /*3570*/  MOV R9, R54 ;  /* 0x0000003600097202 */ /* 0x000fe20000000f00 */
[----:B------:R-:W-:Y:S01]  /*3580*/  IMAD.U32 R4, RZ, RZ, UR20 ;  /* 0x00000014ff047e24 */ /* 0x000fe2000f8e00ff */
[----:B------:R-:W-:Y:S01]  /*3590*/  MOV R7, R56 ;  /* 0x0000003800077202 */ /* 0x000fe20000000f00 */
[----:B------:R-:W-:Y:S01]  /*35a0*/  IMAD.MOV.U32 R10, RZ, RZ, R53 ;  /* 0x000000ffff0a7224 */ /* 0x000fe200078e0035 */
[----:B------:R-:W-:Y:S01]  /*35b0*/  UIADD3 UR8, UR9, 0x40, URZ ;  /* 0x0000004009087890 */ /* 0x000fe2000fffe03f */
[----:B------:R-:W-:Y:S01]  /*35c0*/  IMAD.MOV.U32 R8, RZ, RZ, R55 ;  /* 0x000000ffff087224 */ /* 0x000fe200078e0037 */
[----:B------:R-:W-:Y:S01]  /*35d0*/  ISETP.LT.AND P0, PT, R4, UR6, PT ;  /* 0x0000000604007c0c */ /* 0x000fe2000bf01270 */
[----:B------:R-:W-:Y:S01]  /*35e0*/  IMAD.MOV.U32 R6, RZ, RZ, R57 ;  /* 0x000000ffff067224 */ /* 0x000fe200078e0039 */
[----:B------:R-:W-:Y:S01]  /*35f0*/  UISETP.GE.AND UP0, UPT, UR8, UR11, UPT ;  /* 0x0000000b0800728c */ /* 0x000fe2000bf06270 */
[----:B------:R-:W-:Y:S01]  /*3600*/  MOV R4, R58 ;  /* 0x0000003a00047202 */ /* 0x000fe20000000f00 */
[----:B------:R-:W-:Y:S01]  /*3610*/  IMAD.MOV.U32 R44, RZ, RZ, R59 ;  /* 0x000000ffff2c7224 */ /* 0x000fe200078e003b */
[----:B------:R-:W-:Y:S03]  /*3620*/  UMOV UR8, UR10 ;  /* 0x0000000a00087c82 */ /* 0x000fe60008000000 */
[----:B------:R-:W-:Y:S11]  /*3630*/  PLOP3.LUT P1, PT, PT, PT, UP0, 0x80, 0x0 ;  /* 0x000000000000781c */ /* 0x000ff60003f2f008 */
[----:B------:R-:W-:Y:S02]  /*3640*/  @!UPT UIADD3 URZ, URZ, URZ, URZ ;  /* 0x0000003f3f3ff290 */ /* 0x000fe4000fffe03f */
[----:B------:R-:W-:-:S05]  /*3650*/  @!P1 BRA P0, `(.L_x_280) ;  /* 0x000002d000009947 */ /* 0x000fca0000000000 */
.L_x_279:
[----:B-1234-:R-:W2:Y:S01]  /*3660*/  LDL R5, [R1+0x4] ;  /* 0x0000040001057983 */ /* 0x01eea20000100800 */
[----:B------:R-:W-:Y:S01]  /*3670*/  UIADD3 UR11, UR6, 0x1, -UR12 ;  /* 0x00000001060b7890 */ /* 0x000fe2000fffe80c */
[----:B------:R-:W-:Y:S01]  /*3680*/  IMAD.U32 R4, RZ, RZ, UR22 ;  /* 0x00000016ff047e24 */ /* 0x000fe2000f8e00ff */
[----:B------:R-:W-:Y:S01]  /*3690*/  UIADD3 UR10, -UR8, UR6, -UR12 ;  /* 0x00000006080a7290 */ /* 0x000fe2000fffe90c */
[----:B------:R-:W3:Y:S01]  /*36a0*/  LDL R45, [R1+0x8] ;  /* 0x00000800012d7983 */ /* 0x000ee20000100800 */
[----:B--2---:R-:W-:Y:S01]  /*36b0*/  IADD3 R5, R5, UR9, RZ ;  /* 0x0000000905057c10 */ /* 0x004fe2000fffe0ff */
[----:B------:R-:W-:Y:S03]  /*36c0*/  UIADD3 UR9, UR11, UR39, URZ ;  /* 0x000000270b097290 */ /* 0x000fe6000fffe03f */
[C---:B------:R-:W-:Y:S01]  /*36d0*/  IADD3 R6, R5.reuse, UR10, RZ ;  /* 0x0000000a05067c10 */ /* 0x040fe2000fffe0ff */
[----:B---3--:R-:W-:Y:S01]  /*36e0*/  IMAD R4, R4, 0x20, R45 ;  /* 0x0000002004047824 */ /* 0x008fe200078e022d */
[C---:B------:R-:W-:Y:S02]  /*36f0*/  IADD3 R11, R5.reuse, 0x8, RZ ;  /* 0x00000008050b7810 */ /* 0x040fe40007ffe0ff */
        /* <DEDUP_REMOVED lines=17> */
[CC--:B------:R-:W-:Y:S02]  /*3810*/  ISETP.GE.AND P1, PT, R8.reuse, R5.reuse, PT ;  /* 0x000000050800720c */ /* 0x0c0fe40003f26270 */
        /* <DEDUP_REMOVED lines=17> */
.L_x_280:
[C---:B------:R-:W-:Y:S01]  /*3930*/  FMUL.FTZ R5, R244.reuse, 1.4426950216293334961 ;  /* 0x3fb8aa3bf4057820 */ /* 0x040fe20000410000 */
[----:B------:R-:W-:Y:S01]  /*3940*/  FSETP.NEU.FTZ.AND P0, PT, R244, -INF , PT ;  /* 0xff800000f400780b */ /* 0x000fe20003f1d000 */
[----:B------:R-:W-:Y:S01]  /*3950*/  UISETP.GT.AND UP2, UPT, UR7, UR17, UPT ;  /* 0x000000110700728c */ /* 0x000fe2000bf44270 */
[----:B------:R-:W-:Y:S02]  /*3960*/  MOV R248, c[0x0][0x22c] ;  /* 0x00008b0000f87a02 */ /* 0x000fe40000000f00 */
[----:B------:R-:W-:Y:S02]  /*3970*/  FSEL R5, R5, RZ, P0 ;  /* 0x000000ff05057208 */ /* 0x000fe40000000000 */
[C---:B------:R-:W-:Y:S01]  /*3980*/  FSETP.NEU.FTZ.AND P0, PT, R245.reuse, -INF , PT ;  /* 0xff800000f500780b */ /* 0x040fe20003f1d000 */
[----:B------:R-:W-:Y:S01]  /*3990*/  IMAD R248, R248, c[0x0][0x1c0], RZ ;  /* 0x00007000f8f87a24 */ /* 0x000fe200078e02ff */
[----:B------:R-:W-:Y:S01]  /*39a0*/  PLOP3.LUT P3, PT, PT, PT, UP2, 0x80, 0x0 ;  /* 0x000000000000781c */ /* 0x000fe20003f6f028 */
[--C-:B------:R-:W-:Y:S02]  /*39b0*/  FFMA.FTZ R44, R44, c[0x0][0x23c], -R5.reuse ;  /* 0x00008f002c2c7a23 */ /* 0x100fe40000010805 */
[--C-:B------:R-:W-:Y:S02]  /*39c0*/  FFMA.FTZ R4, R4, c[0x0][0x23c], -R5.reuse ;  /* 0x00008f0004047a23 */ /* 0x100fe40000010805 */
[----:B------:R1:W-:Y:S10]  /*39d0*/  MUFU.EX2 R67, R44 ;  /* 0x0000002c00437308 */ /* 0x0003f40000000800 */
[----:B------:R2:W3:Y:S01]  /*39e0*/  MUFU.EX2 R66, R4 ;  /* 0x0000000400427308 */ /* 0x0004e20000000800 */
[----:B-1----:R-:W-:Y:S05]  /*39f0*/  FMUL.FTZ R44, R245, 1.4426950216293334961 ;  /* 0x3fb8aa3bf52c7820 */ /* 0x002fea0000410000 */
[----:B--2---:R-:W-:Y:S05]  /*3a00*/  FSEL R4, R44, RZ, P0 ;  /* 0x000000ff2c047208 */ /* 0x004fea0000000000 */
[--C-:B------:R-:W-:Y:S04]  /*3a10*/  FFMA.FTZ R6, R6, c[0x0][0x23c], -R4.reuse ;  /* 0x00008f0006067a23 */ /* 0x100fe80000010804 */
[----:B------:R1:W-:Y:S02]  /*3a20*/  MUFU.EX2 R65, R6 ;  /* 0x0000000600417308 */ /* 0x0003e40000000800 */
[--C-:B-1----:R-:W-:Y:S01]  /*3a30*/  FFMA.FTZ R6, R7, c[0x0][0x23c], -R4.reuse ;  /* 0x00008f0007067a23 */ /* 0x102fe20000010804 */
[----:B---3--:R-:W-:Y:S07]  /*3a40*/  F2FP.BF16.PACK_AB R7, R66, R67 ;  /* 0x000000434207723e */ /* 0x008fee00000010ff */
[----:B------:R1:W2:Y:S01]  /*3a50*/  MUFU.EX2 R64, R6 ;  /* 0x0000000600407308 */ /* 0x0002a20000000800 */
[----:B------:R-:W-:Y:S01]  /*3a60*/  STS [R249+0x15000], R7 ;  /* 0x01500007f9007388 */ /* 0x000fe20000000800 */
[--C-:B-1----:R-:W-:Y:S02]  /*3a70*/  FFMA.FTZ R6, R8, c[0x0][0x23c], -R5.reuse ;  /* 0x00008f0008067a23 */ /* 0x102fe40000010805 */
[----:B------:R-:W-:Y:S06]  /*3a80*/  FFMA.FTZ R5, R9, c[0x0][0x23c], -R5 ;  /* 0x00008f0009057a23 */ /* 0x000fec0000010805 */
[----:B------:R2:W-:Y:S10]  /*3a90*/  MUFU.EX2 R63, R6 ;  /* 0x00000006003f7308 */ /* 0x0005f40000000800 */
[----:B------:R1:W3:Y:S01]  /*3aa0*/  MUFU.EX2 R62, R5 ;  /* 0x00000005003e7308 */ /* 0x0002e20000000800 */
[----:B--2---:R-:W-:Y:S05]  /*3ab0*/  F2FP.BF16.PACK_AB R6, R64, R65 ;  /* 0x000000414006723e */ /* 0x004fea00000010ff */
[----:B------:R-:W-:Y:S01]  /*3ac0*/  STS [R252+0x15000], R6 ;  /* 0x01500006fc007388 */ /* 0x000fe20000000800 */
[--C-:B-1----:R-:W-:Y:S02]  /*3ad0*/  FFMA.FTZ R5, R10, c[0x0][0x23c], -R4.reuse ;  /* 0x00008f000a057a23 */ /* 0x102fe40000010804 */
[----:B------:R-:W-:Y:S02]  /*3ae0*/  FFMA.FTZ R4, R11, c[0x0][0x23c], -R4 ;  /* 0x00008f000b047a23 */ /* 0x000fe40000010804 */
[----:B------:R3:W-:Y:S10]  /*3af0*/  MUFU.EX2 R61, R5 ;  /* 0x00000005003d7308 */ /* 0x0007f40000000800 */
[----:B------:R-:W1:Y:S01]  /*3b00*/  MUFU.EX2 R60, R4 ;  /* 0x00000004003c7308 */ /* 0x000e620000000800 */
[----:B---3--:R-:W-:Y:S05]  /*3b10*/  F2FP.BF16.PACK_AB R5, R62, R63 ;  /* 0x0000003f3e05723e */ /* 0x008fea00000010ff */
[----:B------:R-:W-:Y:S01]  /*3b20*/  STS [R250+0x15000], R5 ;  /* 0x01500005fa007388 */ /* 0x000fe20000000800 */
[----:B-1----:R-:W-:Y:S05]  /*3b30*/  F2FP.BF16.PACK_AB R4, R60, R61 ;  /* 0x0000003d3c04723e */ /* 0x002fea00000010ff */
        /* <DEDUP_REMOVED lines=188> */
.L_x_281:
        /* <DEDUP_REMOVED lines=336> */
.L_x_282:
        /* <DEDUP_REMOVED lines=123> */
.L_x_284:
        /* <DEDUP_REMOVED lines=16> */
.L_x_285:
        /* <DEDUP_REMOVED lines=59> */
.L_x_278:
[----:B------:R-:W-:Y:S05]  /*6860*/  BSYNC B0 ;  /* 0x0000000000007941 */ /* 0x000fea0003800000 */
.L_x_270:
        /* <DEDUP_REMOVED lines=12> */
.L_x_286:
[----:B------:R-:W-:Y:S05]  /*6930*/  EXIT ;  /* 0x000000000000794d */ /* 0x000fea0003800000 */
.L_x_288:
        /* <DEDUP_REMOVED lines=12> */
.L_x_2007:


//--------------------- .text._ZN5flash44flash_bwd_dq_dk_dv_loop_seqk_parallel_kernelI23Flash_bwd_kernel_traitsILi256ELi64ELi32ELi8ELi4ELi1ELi2ELb1ELb1EN7cutlass10bfloat16_tE19Flash_kernel_traitsILi256ELi64ELi32ELi8ES3_EELb0ELb0ELb1ELb1ELb0ELb0ELb0EEEvNS_16Flash_bwd_paramsE --------------------------
	.section	.text._ZN5flash44flash_bwd_dq_dk_dv_loop_seqk_parallel_kernelI23Flash_bwd_kernel_traitsILi256ELi64ELi32ELi8ELi4ELi1ELi2ELb1ELb1EN7cutlass10bfloat16_tE19Flash_kernel_traitsILi256ELi64ELi32ELi8ES3_EELb0ELb0ELb1ELb1ELb0ELb0ELb0EEEvNS_16Flash_bwd_paramsE,"ax",@progbits
	.sectioninfo	@"SHI_REGISTERS=255"
	.align	128
        .global         _ZN5flash44flash_bwd_dq_dk_dv_loop_seqk_parallel_kernelI23Flash_bwd_kernel_traitsILi256ELi64ELi32ELi8ELi4ELi1ELi2ELb1ELb1EN7cutlass10bfloat16_tE19Flash_kernel_traitsILi256ELi64ELi32ELi8ES3_EELb0ELb0ELb1ELb1ELb0ELb0ELb0EEEvNS_16Flash_bwd_paramsE
        .type           _ZN5flash44flash_bwd_dq_dk_dv_loop_seqk_parallel_kernelI23Flash_bwd_kernel_traitsILi256ELi64ELi32ELi8ELi4ELi1ELi2ELb1ELb1EN7cutlass10bfloat16_tE19Flash_kernel_traitsILi256ELi64ELi32ELi8ES3_EELb0ELb0ELb1ELb1ELb0ELb0ELb0EEEvNS_16Flash_bwd_paramsE,@function
        .size           _ZN5flash44flash_bwd_dq_dk_dv_loop_seqk_parallel_kernelI23Flash_bwd_kernel_traitsILi256ELi64ELi32ELi8ELi4ELi1ELi2ELb1ELb1EN7cutlass10bfloat16_tE19Flash_kernel_traitsILi256ELi64ELi32ELi8ES3_EELb0ELb0ELb1ELb1ELb0ELb0ELb0EEEvNS_16Flash_bwd_paramsE,(.L_x_2008 - _ZN5flash44flash_bwd_dq_dk_dv_loop_seqk_parallel_kernelI23Flash_bwd_kernel_traitsILi256ELi64ELi32ELi8ELi4ELi1ELi2ELb1ELb1EN7cutlass10bfloat16_tE19Flash_kernel_traitsILi256ELi64ELi32ELi8ES3_EELb0ELb0ELb1ELb1ELb0ELb0ELb0EEEvNS_16Flash_bwd_paramsE)
        .other          _ZN5flash44flash_bwd_dq_dk_dv_loop_seqk_parallel_kernelI23Flash_bwd_kernel_traitsILi256ELi64ELi32ELi8ELi4ELi1ELi2ELb1ELb1EN7cutlass10bfloat16_tE19Flash_kernel_traitsILi256ELi64ELi32ELi8ES3_EELb0ELb0ELb1ELb1ELb0ELb0ELb0EEEvNS_16Flash_bwd_paramsE,@"STO_CUDA_ENTRY STV_DEFAULT"
_ZN5flash44flash_bwd_dq_dk_dv_loop_seqk_parallel_kernelI23Flash_bwd_kernel_traitsILi256ELi64ELi32ELi8ELi4ELi1ELi2ELb1ELb1EN7cutlass10bfloat16_tE19Flash_kernel_traitsILi256ELi64ELi32ELi8ES3_EELb0ELb0ELb1ELb1ELb0ELb0ELb0EEEvNS_16Flash_bwd_paramsE:
.text._ZN5flash44flash_bwd_dq_dk_dv_loop_seqk_parallel_kernelI23Flash_bwd_kernel_traitsILi256ELi64ELi32ELi8ELi4ELi1ELi2ELb1ELb1EN7cutlass10bfloat16_tE19Flash_kernel_traitsILi256ELi64ELi32ELi8ES3_EELb0ELb0ELb1ELb1ELb0ELb0ELb0EEEvNS_16Flash_bwd_paramsE:
        /* <DEDUP_REMOVED lines=16> */
[----:B------:R-:W-:Y:S02]  /*0100*/  USHF.R.S32.HI UR7, URZ, 0x1f, UR14 ;  /* 0x0000001f3f077899 */ /* 0x000fe4000801140e */
[----:B------:R-:W-:Y:S02]  /*0110*/  ULDC.U8 UR9, c[0x0][0x328] ;  /* 0x0000ca0000097ab9 */ /* 0x000fe40000000000 */
[----:B------:R-:W-:Y:S01]  /*0120*/  UISETP.NE.AND UP5, UPT, UR9, URZ, UPT ;  /* 0x0000003f0900728c */ /* 0x000fe2000bfa5270 */
[----:B------:R-:W3:Y:S01]  /*0130*/  S2UR UR36, SR_CTAID.Z ;  /* 0x00000000002479c3 */ /* 0x000ee20000002700 */
[----:B------:R-:W-:-:S02]  /*0140*/  ULDC UR48, c[0x0][0x22c] ;  /* 0x00008b0000307ab9 */ /* 0x000fc40000000800 */
[----:B------:R-:W-:Y:S02]  /*0150*/  ULDC UR38, c[0x0][0x1c0] ;  /* 0x0000700000267ab9 */ /* 0x000fe40000000800 */
[----:B------:R-:W-:Y:S02]  /*0160*/  ULDC UR12, c[0x0][0x1c0] ;  /* 0x00007000000c7ab9 */ /* 0x000fe40000000800 */
[----:B------:R-:W-:Y:S02]  /*0170*/  UIMAD.WIDE UR38, UR48, UR38, URZ ;  /* 0x00000026302672a5 */ /* 0x000fe4000f8e023f */
        /* <DEDUP_REMOVED lines=10> */
[--C-:B------:R-:W-:Y:S01]  /*0220*/  SHF.R.S32.HI R6, RZ, 0x2, R0.reuse ;  /* 0x00000002ff067819 */ /* 0x100fe20000011400 */
[----:B---3--:R-:W-:Y:S01]  /*0230*/  UIMAD UR49, UR36, UR48, URZ ;  /* 0x00000030243172a4 */ /* 0x008fe2000f8e023f */
[----:B------:R-:W-:Y:S01]  /*0240*/  SHF.R.S32.HI R7, RZ, 0x1f, R0 ;  /* 0x0000001fff077819 */ /* 0x000fe20000011400 */
[----:B------:R-:W-:Y:S01]  /*0250*/  UIMAD UR48, UR48, UR12, URZ ;  /* 0x0000000c303072a4 */ /* 0x000fe2000f8e023f */
[----:B------:R-:W-:Y:S01]  /*0260*/  LOP3.LUT R0, R0, 0x7ffffffc, RZ, 0xc0, !PT ;  /* 0x7ffffffc00007812 */ /* 0x000fe200078ec0ff */
[----:B------:R-:W-:Y:S01]  /*0270*/  UIMAD UR57, UR8, UR6, UR57 ;  /* 0x00000006083972a4 */ /* 0x000fe2000f8e0239 */
[CC--:B------:R-:W-:Y:S01]  /*0280*/  LEA.HI R14, R3.reuse, R9.reuse, RZ, 0x3 ;  /* 0x00000009030e7211 */ /* 0x0c0fe200078f18ff */
[----:B------:R-:W-:Y:S01]  /*0290*/  UIMAD UR54, UR7, UR34, URZ ;  /* 0x00000022073672a4 */ /* 0x000fe2000f8e023f */
[-C--:B------:R-:W-:Y:S01]  /*02a0*/  LEA.HI R11, R3, R9.reuse, RZ, 0x5 ;  /* 0x00000009030b7211 */ /* 0x080fe200078f28ff */
[----:B------:R-:W-:Y:S01]  /*02b0*/  IMAD.IADD R16, R9, 0x1, -R0 ;  /* 0x0000000109107824 */ /* 0x000fe200078e0a00 */
[----:B------:R-:W-:Y:S01]  /*02c0*/  SHF.R.S32.HI R5, RZ, 0x4, R2 ;  /* 0x00000004ff057819 */ /* 0x000fe20000011402 */
[----:B------:R-:W-:Y:S01]  /*02d0*/  UIMAD UR6, UR34, UR11, UR36 ;  /* 0x0000000b220672a4 */ /* 0x000fe2000f8e0224 */
[----:B------:R-:W-:Y:S01]  /*02e0*/  LEA.HI R0, R7, R6, RZ, 0x3 ;  /* 0x0000000607007211 */ /* 0x000fe200078f18ff */
[----:B------:R-:W-:Y:S01]  /*02f0*/  @!UP5 UIMAD UR7, UR34, UR13, UR36 ;  /* 0x0000000d2207d2a4 */ /* 0x000fe2000f8e0224 */
[CC--:B------:R-:W-:Y:S01]  /*0300*/  LEA.HI R12, R3.reuse, R9.reuse, RZ, 0x7 ;  /* 0x00000009030c7211 */ /* 0x0c0fe200078f38ff */
[----:B------:R-:W-:Y:S01]  /*0310*/  USHF.L.U32 UR43, UR48, 0x6, URZ ;  /* 0x00000006302b7899 */ /* 0x000fe2000800063f */
[----:B------:R-:W-:Y:S01]  /*0320*/  LEA.HI R13, R3, R9, RZ, 0x6 ;  /* 0x00000009030d7211 */ /* 0x000fe200078f30ff */
[----:B------:R-:W-:Y:S01]  /*0330*/  ULDC UR51, c[0x0][0x214] ;  /* 0x0000850000337ab9 */ /* 0x000fe20000000800 */
[----:B------:R-:W-:Y:S01]  /*0340*/  LOP3.LUT R3, R14, 0xfffffff8, RZ, 0xc0, !PT ;  /* 0xfffffff80e037812 */ /* 0x000fe200078ec0ff */
[----:B------:R-:W-:Y:S01]  /*0350*/  ULDC UR58, c[0x0][0x1c8] ;  /* 0x00007200003a7ab9 */ /* 0x000fe20000000800 */
[C---:B------:R-:W-:Y:S01]  /*0360*/  LOP3.LUT R8, R2.reuse, 0xfffffff0, RZ, 0xc0, !PT ;  /* 0xfffffff002087812 */ /* 0x040fe200078ec0ff */
[----:B------:R-:W-:Y:S01]  /*0370*/  ULDC.U8 UR10, c[0x0][0x3d0] ;  /* 0x0000f400000a7ab9 */ /* 0x000fe20000000000 */
[----:B------:R-:W-:Y:S01]  /*0380*/  LOP3.LUT R10, R11, 0xffffffe0, RZ, 0xc0, !PT ;  /* 0xffffffe00b0a7812 */ /* 0x000fe200078ec0ff */
[----:B------:R-:W-:Y:S01]  /*0390*/  ULDC UR52, c[0x0][0x224] ;  /* 0x0000890000347ab9 */ /* 0x000fe20000000800 */
[----:B------:R-:W-:Y:S01]  /*03a0*/  LEA.HI R4, R2, R5, RZ, 0x1 ;  /* 0x0000000502047211 */ /* 0x000fe200078f08ff */
[C---:B------:R-:W-:Y:S01]  /*03b0*/  IMAD.IADD R2, R9.reuse, 0x1, -R3 ;  /* 0x0000000109027824 */ /* 0x040fe200078e0a03 */
[----:B------:R-:W-:Y:S01]  /*03c0*/  LOP3.LUT R0, R0, 0xfffffff8, RZ, 0xc0, !PT ;  /* 0xfffffff800007812 */ /* 0x000fe200078ec0ff */
[C---:B------:R-:W-:Y:S01]  /*03d0*/  IMAD.IADD R8, R9.reuse, 0x1, -R8 ;  /* 0x0000000109087824 */ /* 0x040fe200078e0a08 */
[----:B------:R-:W-:Y:S01]  /*03e0*/  SHF.R.S32.HI R15, RZ, 0x3, R14 ;  /* 0x00000003ff0f7819 */ /* 0x000fe2000001140e */
[----:B------:R-:W-:Y:S01]  /*03f0*/  IMAD.IADD R3, R9, 0x1, -R10 ;  /* 0x0000000109037824 */ /* 0x000fe200078e0a0a */
[----:B------:R-:W-:Y:S01]  /*0400*/  LOP3.LUT R4, R4, 0xfffffffe, RZ, 0xc0, !PT ;  /* 0xfffffffe04047812 */ /* 0x000fe200078ec0ff */
[----:B------:R-:W-:Y:S01]  /*0410*/  IMAD.IADD R9, R6, 0x1, -R0 ;  /* 0x0000000106097824 */ /* 0x000fe200078e0a00 */
[----:B------:R-:W-:Y:S01]  /*0420*/  SHF.R.S32.HI R6, RZ, 0x7, R12 ;  /* 0x00000007ff067819 */ /* 0x000fe2000001140c */
[----:B------:R-:W-:Y:S01]  /*0430*/  IMAD.SHL.U32 R0, R15, 0x40, RZ ;  /* 0x000000400f007824 */ /* 0x000fe200078e00ff */
[C---:B------:R-:W-:Y:S01]  /*0440*/  LOP3.LUT P0, RZ, R2.reuse, 0x4, RZ, 0xc0, !PT ;  /* 0x0000000402ff7812 */ /* 0x040fe2000780c0ff */
[----:B------:R-:W-:Y:S01]  /*0450*/  IMAD.IADD R10, R5, 0x1, -R4 ;  /* 0x00000001050a7824 */ /* 0x000fe200078e0a04 */
[----:B------:R-:W-:Y:S01]  /*0460*/  SHF.R.S32.HI R4, RZ, 0x1f, R3 ;  /* 0x0000001fff047819 */ /* 0x000fe20000011403 */
[----:B------:R-:W-:Y:S01]  /*0470*/  IMAD.SHL.U32 R245, R2, 0x8, RZ ;  /* 0x0000000802f57824 */ /* 0x000fe200078e00ff */
[----:B------:R-:W-:Y:S01]  /*0480*/  LOP3.LUT R0, R0, 0x1c0, RZ, 0xc0, !PT ;  /* 0x000001c000007812 */ /* 0x000fe200078ec0ff */
[----:B------:R-:W-:Y:S01]  /*0490*/  IMAD.SHL.U32 R5, R2, 0x40, RZ ;  /* 0x0000004002057824 */ /* 0x000fe200078e00ff */
[----:B------:R-:W-:Y:S01]  /*04a0*/  LEA.HI R17, R4, R3, RZ, 0x2 ;  /* 0x0000000304117211 */ /* 0x000fe200078f10ff */
[----:B------:R-:W-:Y:S01]  /*04b0*/  @UP5 UIMAD UR56, UR34, UR51, URZ ;  /* 0x00000033223852a4 */ /* 0x000fe2000f8e023f */
        /* <DEDUP_REMOVED lines=12> */
[C---:B------:R-:W-:Y:S01]  /*0580*/  LOP3.LUT R0, R9.reuse, 0x1, RZ, 0xc0, !PT ;  /* 0x0000000109007812 */ /* 0x040fe200078ec0ff */
[----:B------:R-:W-:Y:S01]  /*0590*/  UIMAD.WIDE.U32 UR44, UR38, UR46, URZ ;  /* 0x0000002e262c72a5 */ /* 0x000fe2000f8e003f */
[----:B------:R-:W-:Y:S01]  /*05a0*/  LOP3.LUT R4, R4, R3, RZ, 0x3c, !PT ;  /* 0x0000000304047212 */ /* 0x000fe200078e3cff */
[----:B------:R-:W-:Y:S01]  /*05b0*/  IMAD.SHL.U32 R3, R2, 0x20, RZ ;  /* 0x0000002002037824 */ /* 0x000fe200078e00ff */
[----:B------:R-:W-:Y:S01]  /*05c0*/  ISETP.NE.U32.AND P1, PT, R0, 0x1, PT ;  /* 0x000000010000780c */ /* 0x000fe20003f25070 */
[----:B------:R-:W-:Y:S01]  /*05d0*/  IMAD.SHL.U32 R0, R10, 0x100, RZ ;  /* 0x000001000a007824 */ /* 0x000fe200078e00ff */
[----:B------:R-:W-:Y:S01]  /*05e0*/  LOP3.LUT P5, RZ, R2, 0x2, RZ, 0xc0, !PT ;  /* 0x0000000202ff7812 */ /* 0x000fe200078ac0ff */
[----:B------:R-:W-:Y:S01]  /*05f0*/  UIMAD UR53, UR39, UR46, URZ ;  /* 0x0000002e273572a4 */ /* 0x000fe2000f8e023f */
[----:B------:R-:W-:Y:S01]  /*0600*/  LOP3.LUT P2, RZ, R9, 0x2, RZ, 0xc0, !PT ;  /* 0x0000000209ff7812 */ /* 0x000fe2000784c0ff */
[----:B------:R-:W-:Y:S01]  /*0610*/  USHF.R.S32.HI UR55, URZ, 0x1f, UR49 ;  /* 0x0000001f3f377899 */ /* 0x000fe20008011431 */
[----:B------:R-:W-:Y:S01]  /*0620*/  LOP3.LUT R2, R0, 0x100, RZ, 0xc0, !PT ;  /* 0x0000010000027812 */ /* 0x000fe200078ec0ff */
[----:B------:R-:W-:Y:S01]  /*0630*/  IMAD R0, R6, 0x2, R10 ;  /* 0x0000000206007824 */ /* 0x000fe200078e020a */
[----:B------:R-:W-:Y:S01]  /*0640*/  LOP3.LUT P6, RZ, R8, 0x4, RZ, 0xc0, !PT ;  /* 0x0000000408ff7812 */ /* 0x000fe200078cc0ff */
[----:B------:R-:W-:Y:S01]  /*0650*/  UIMAD UR52, UR6, UR52, URZ ;  /* 0x00000034063472a4 */ /* 0x000fe2000f8e023f */
[----:B------:R-:W-:Y:S01]  /*0660*/  LOP3.LUT R226, R2, 0xe0, R3, 0xf8, !PT ;  /* 0x000000e002e27812 */ /* 0x000fe200078ef803 */
[----:B------:R-:W-:Y:S01]  /*0670*/  IMAD.SHL.U32 R3, R10, 0x20, RZ ;  /* 0x000000200a037824 */ /* 0x000fe200078e00ff */
[----:B------:R-:W-:Y:S01]  /*0680*/  SHF.R.S32.HI R2, RZ, 0x6, R13 ;  /* 0x00000006ff027819 */ /* 0x000fe2000001140d */
[----:B------:R-:W-:Y:S01]  /*0690*/  IMAD.U32 R0, R0, 0x200, R4 ;  /* 0x0000020000007824 */ /* 0x000fe200078e0004 */
[----:B------:R-:W-:Y:S01]  /*06a0*/  SEL R232, R227, 0xffffffc0, !P0 ;  /* 0xffffffc0e3e87807 */ /* 0x000fe20004000000 */
[----:B------:R-:W-:Y:S01]  /*06b0*/  IMAD.SHL.U32 R4, R9, 0x20, RZ ;  /* 0x0000002009047824 */ /* 0x000fe200078e00ff */
[----:B------:R-:W-:Y:S01]  /*06c0*/  @!UP5 UIMAD UR51, UR7, UR51, URZ ;  /* 0x000000330733d2a4 */ /* 0x000fe2000f8e023f */
[C---:B------:R-:W-:Y:S01]  /*06d0*/  IMAD R237, R2.reuse, 0x200, R5 ;  /* 0x0000020002ed7824 */ /* 0x040fe200078e0205 */
[----:B------:R-:W-:Y:S01]  /*06e0*/  USHF.R.S32.HI UR50, URZ, 0x1f, UR43 ;  /* 0x0000001f3f327899 */ /* 0x000fe2000801142b */
        /* <DEDUP_REMOVED lines=8> */
[----:B------:R-:W-:Y:S01]  /*0770*/  IMAD.SHL.U32 R4, R10, 0x8, RZ ;  /* 0x000000080a047824 */ /* 0x000fe200078e00ff */
[----:B------:R-:W-:Y:S01]  /*0780*/  SHF.R.S32.HI R3, RZ, 0x1f, R8 ;  /* 0x0000001fff037819 */ /* 0x000fe20000011408 */
[----:B------:R-:W-:Y:S01]  /*0790*/  IMAD.IADD R231, R229, 0x1, R232 ;  /* 0x00000001e5e77824 */ /* 0x000fe200078e02e8 */
[----:B------:R-:W-:Y:S01]  /*07a0*/  SHF.R.S32.HI R2, RZ, 0x5, R11 ;  /* 0x00000005ff027819 */ /* 0x000fe2000001140b */
[----:B------:R-:W-:Y:S01]  /*07b0*/  ULDC UR42, c[0x0][0x2e8] ;  /* 0x0000ba00002a7ab9 */ /* 0x000fe20000000800 */
[----:B------:R-:W-:Y:S01]  /*07c0*/  LEA.HI R225, R3, R8, RZ, 0x3 ;  /* 0x0000000803e17211 */ /* 0x000fe200078f18ff */
[----:B------:R-:W-:Y:S01]  /*07d0*/  IMAD.SHL.U32 R3, R8, 0x20, RZ ;  /* 0x0000002008037824 */ /* 0x000fe200078e00ff */
[----:B------:R-:W-:-:S02]  /*07e0*/  LOP3.LUT R12, R4, 0x8, RZ, 0xc0, !PT ;  /* 0x00000008040c7812 */ /* 0x000fc400078ec0ff */
[C---:B------:R-:W-:Y:S01]  /*07f0*/  LOP3.LUT R5, R225.reuse, 0xfffffff8, RZ, 0xc0, !PT ;  /* 0xfffffff8e1057812 */ /* 0x040fe200078ec0ff */
[----:B------:R-:W-:Y:S01]  /*0800*/  IMAD.SHL.U32 R225, R225, 0x40, RZ ;  /* 0x00000040e1e17824 */ /* 0x000fe200078e00ff */
[----:B------:R-:W-:Y:S02]  /*0810*/  SHF.R.S32.HI R6, RZ, 0x1f, R11 ;  /* 0x0000001fff067819 */ /* 0x000fe4000001140b */
[----:B------:R-:W-:Y:S01]  /*0820*/  LOP3.LUT R4, R12, 0x1e0, R3, 0xf8, !PT ;  /* 0x000001e00c047812 */ /* 0x000fe200078ef803 */
[C---:B------:R-:W-:Y:S01]  /*0830*/  IMAD.IADD R7, R8.reuse, 0x1, -R5 ;  /* 0x0000000108077824 */ /* 0x040fe200078e0a05 */
[-C--:B------:R-:W-:Y:S01]  /*0840*/  LEA.HI R3, R11, R2.reuse, RZ, 0x1 ;  /* 0x000000020b037211 */ /* 0x080fe200078f08ff */
[----:B------:R-:W-:Y:S01]  /*0850*/  IMAD.SHL.U32 R5, R8, 0x4, RZ ;  /* 0x0000000408057824 */ /* 0x000fe200078e00ff */
[----:B------:R-:W-:Y:S01]  /*0860*/  LEA.HI R6, R6, R2, RZ, 0x2 ;  /* 0x0000000206067211 */ /* 0x000fe200078f10ff */
[----:B------:R-:W-:Y:S01]  /*0870*/  IMAD.U32 R8, RZ, RZ, UR14 ;  /* 0x0000000eff087e24 */ /* 0x000fe2000f8e00ff */
        /* <DEDUP_REMOVED lines=45> */
[----:B------:R1:W-:Y:S01]  /*0b50*/  STL [R1+0xc], R5 ;  /* 0x00000c0501007387 */ /* 0x0003e20000100800 */
        /* <DEDUP_REMOVED lines=17> */
[----:B-1----:R-:W-:-:S05]  /*0c70*/  IMAD.MOV.U32 R5, RZ, RZ, 0x1c0 ;  /* 0x000001c0ff057424 */ /* 0x002fca00078e00ff */
[----:B------:R-:W-:-:S05]  /*0c80*/  SEL R5, R5, 0x240, !P1 ;  /* 0x0000024005057807 */ /* 0x000fca0004800000 */
[----:B--2---:R-:W-:-:S05]  /*0c90*/  IMAD.IADD R0, R251, 0x1, R5 ;  /* 0x00000001fb007824 */ /* 0x004fca00078e0205 */
[----:B------:R1:W-:Y:S02]  /*0ca0*/  STL [R1+0x4], R0 ;  /* 0x0000040001007387 */ /* 0x0003e40000100800 */
[----:B-1----:R-:W-:-:S05]  /*0cb0*/  IMAD.IADD R0, R5, 0x1, R252 ;  /* 0x0000000105007824 */ /* 0x002fca00078e02fc */
[----:B------:R1:W-:Y:S02]  /*0cc0*/  STL [R1], R0 ;  /* 0x0000000001007387 */ /* 0x0003e40000100800 */
[----:B-1----:R-:W-:Y:S02]  /*0cd0*/  IMAD.SHL.U32 R0, R4, 0x2, RZ ;  /* 0x0000000204007824 */ /* 0x002fe400078e00ff */
.L_x_323:
        /* <DEDUP_REMOVED lines=53> */
.L_x_289:
        /* <DEDUP_REMOVED lines=22> */
[----:B------:R-:W-:Y:S02]  /*1190*/  ULDC.64 UR8, c[0x0][0x190] ;  /* 0x0000640000087ab9 */ /* 0x000fe40000000a00 */
[----:B------:R-:W-:Y:S02]  /*11a0*/  ULDC UR6, c[0x0][0x2e4] ;  /* 0x0000b90000067ab9 */ /* 0x000fe40000000800 */
[----:B------:R-:W-:Y:S02]  /*11b0*/  UIMAD.WIDE.U32 UR14, UR16, UR8, URZ ;  /* 0x00000008100e72a5 */ /* 0x000fe4000f8e003f */
[----:B------:R-:W-:Y:S02]  /*11c0*/  UIADD3 UR8, UR10, 0x3f, URZ ;  /* 0x0000003f0a087890 */ /* 0x000fe4000fffe03f */
[----:B------:R-:W-:-:S02]  /*11d0*/  UIADD3 UR6, UR37, UR6, -UR7 ;  /* 0x0000000625067290 */ /* 0x000fc4000fffe807 */
[----:B------:R-:W-:Y:S02]  /*11e0*/  UIMAD UR18, UR16, UR9, URZ ;  /* 0x00000009101272a4 */ /* 0x000fe4000f8e023f */
[----:B------:R-:W-:Y:S02]  /*11f0*/  USHF.R.S32.HI UR9, URZ, 0x1f, UR8 ;  /* 0x0000001f3f097899 */ /* 0x000fe40008011408 */
[----:B------:R-:W-:Y:S02]  /*1200*/  UIADD3 UR6, UR6, 0x3f, URZ ;  /* 0x0000003f06067890 */ /* 0x000fe4000fffe03f */
[----:B------:R-:W-:Y:S02]  /*1210*/  ULEA.HI UR17, UR9, UR8, URZ, 0x6 ;  /* 0x0000000809117291 */ /* 0x000fe4000f8f303f */
[----:B------:R-:W-:Y:S02]  /*1220*/  USHF.R.S32.HI UR8, URZ, 0x1f, UR6 ;  /* 0x0000001f3f087899 */ /* 0x000fe40008011406 */
[----:B------:R-:W-:-:S02]  /*1230*/  ULDC.64 UR12, c[0x0][0x178] ;  /* 0x00005e00000c7ab9 */ /* 0x000fc40000000a00 */
[----:B------:R-:W-:Y:S02]  /*1240*/  ULEA.HI UR6, UR8, UR6, URZ, 0x6 ;  /* 0x0000000608067291 */ /* 0x000fe4000f8f303f */
[----:B-1----:R-:W-:Y:S02]  /*1250*/  UISETP.NE.AND UP0, UPT, UR26, -0x1, UPT ;  /* 0xffffffff1a00788c */ /* 0x002fe4000bf05270 */
[----:B------:R-:W-:Y:S02]  /*1260*/  UISETP.NE.AND UP3, UPT, UR16, -0x1, UPT ;  /* 0xffffffff1000788c */ /* 0x000fe4000bf65270 */
[----:B------:R-:W-:Y:S02]  /*1270*/  UIMAD.WIDE.U32 UR8, UR34, UR12, URZ ;  /* 0x0000000c220872a5 */ /* 0x000fe4000f8e003f */
[----:B------:R-:W-:Y:S01]  /*1280*/  UIMAD UR11, UR41, UR12, URZ ;  /* 0x0000000c290b72a4 */ /* 0x000fe2000f8e023f */
[----:B------:R-:W-:Y:S01]  /*1290*/  PLOP3.LUT P0, PT, PT, PT, UP0, 0x40, 0x0 ;  /* 0x000000000000781c */ /* 0x000fe20003f0e808 */
[----:B------:R-:W-:-:S02]  /*12a0*/  USEL UR31, UR8, UR14, !UP3 ;  /* 0x0000000e081f7287 */ /* 0x000fc4000d800000 */
[----:B------:R-:W-:Y:S02]  /*12b0*/  UIMAD UR13, UR34, UR13, UR11 ;  /* 0x0000000d220d72a4 */ /* 0x000fe4000f8e020b */
[----:B------:R-:W-:Y:S02]  /*12c0*/  USHF.R.S32.HI UR8, URZ, 0x6, UR17 ;  /* 0x000000063f087899 */ /* 0x000fe40008011411 */
[----:B------:R-:W-:Y:S02]  /*12d0*/  USHF.R.S32.HI UR6, URZ, 0x6, UR6 ;  /* 0x000000063f067899 */ /* 0x000fe40008011406 */
[----:B------:R-:W-:Y:S02]  /*12e0*/  @UP0 UIADD3 UR11, UR23, UR26, URZ ;  /* 0x0000001a170b0290 */ /* 0x000fe4000fffe03f */
[----:B------:R-:W-:Y:S02]  /*12f0*/  UISETP.LT.AND UP2, UPT, UR8, UR6, UPT ;  /* 0x000000060800728c */ /* 0x000fe4000bf41270 */
[----:B------:R-:W-:-:S02]  /*1300*/  UIADD3 UR27, UR9, UR13, URZ ;  /* 0x0000000d091b7290 */ /* 0x000fc4000fffe03f */
[----:B------:R-:W-:Y:S02]  /*1310*/  USEL UR35, UR8, UR6, UP2 ;  /* 0x0000000608237287 */ /* 0x000fe40009000000 */
[----:B------:R-:W-:Y:S02]  /*1320*/  ULDC.64 UR12, c[0x0][0x198] ;  /* 0x00006600000c7ab9 */ /* 0x000fe40000000a00 */
[----:B------:R-:W-:Y:S02]  /*1330*/  @UP0 UIMAD.WIDE.U32 UR8, UR11, UR12, URZ ;  /* 0x0000000c0b0802a5 */ /* 0x000fe4000f8e003f */
[----:B------:R-:W-:Y:S02]  /*1340*/  @UP3 UIADD3 UR27, UR15, UR18, URZ ;  /* 0x000000120f1b3290 */ /* 0x000fe4000fffe03f */
[----:B------:R-:W-:Y:S02]  /*1350*/  ULEA UR18, UR35, 0xffffffc0, 0x6 ;  /* 0xffffffc023127891 */ /* 0x000fe4000f8e303f */
[----:B------:R-:W-:-:S02]  /*1360*/  @UP0 UIMAD UR32, UR11, UR13, UR9 ;  /* 0x0000000d0b2002a4 */ /* 0x000fc4000f8e0209 */
        /* <DEDUP_REMOVED lines=15> */
.L_x_291:
        /* <DEDUP_REMOVED lines=19> */
.L_x_292:
[----:B------:R-:W-:Y:S01]  /*1590*/  IABS R8, c[0x0][0x1c8] ;  /* 0x0000720000087a13 */ /* 0x000fe20000000000 */
[----:B------:R-:W-:Y:S01]  /*15a0*/  ULDC.64 UR12, c[0x0][0x370] ;  /* 0x0000dc00000c7ab9 */ /* 0x000fe20000000a00 */
[----:B--2---:R-:W-:Y:S01]  /*15b0*/  IABS R7, UR36 ;  /* 0x0000002400077c13 */ /* 0x004fe20008000000 */
[----:B------:R-:W-:Y:S01]  /*15c0*/  @UP3 UIMAD.WIDE.U32 UR8, UR16, UR12, URZ ;  /* 0x0000000c100832a5 */ /* 0x000fe2000f8e003f */
[----:B------:R-:W1:Y:S01]  /*15d0*/  I2F.RP R4, R8 ;  /* 0x0000000800047306 */ /* 0x000e620000209400 */
[----:B------:R-:W-:Y:S01]  /*15e0*/  ULDC UR11, c[0x0][0x224] ;  /* 0x00008900000b7ab9 */ /* 0x000fe20000000800 */
[----:B------:R-:W-:Y:S01]  /*15f0*/  ISETP.LE.AND P1, PT, RZ, UR58, PT ;  /* 0x0000003aff007c0c */ /* 0x000fe2000bf23270 */
[----:B------:R-:W-:Y:S02]  /*1600*/  @UP3 UIMAD UR20, UR16, UR13, UR9 ;  /* 0x0000000d101432a4 */ /* 0x000fe4000f8e0209 */
[----:B------:R-:W-:Y:S02]  /*1610*/  ULDC UR15, c[0x0][0x234] ;  /* 0x00008d00000f7ab9 */ /* 0x000fe40000000800 */
[----:B------:R-:W-:-:S02]  /*1620*/  @UP3 UMOV UR19, UR8 ;  /* 0x0000000800133c82 */ /* 0x000fc40008000000 */
[----:B------:R-:W-:Y:S02]  /*1630*/  ULDC.64 UR8, c[0x0][0x368] ;  /* 0x0000da0000087ab9 */ /* 0x000fe40000000a00 */
[----:B------:R-:W-:Y:S02]  /*1640*/  @!UP3 UIMAD UR6, UR41, UR8, URZ ;  /* 0x000000082906b2a4 */ /* 0x000fe4000f8e023f */
[----:B------:R-:W-:Y:S02]  /*1650*/  ULDC.64 UR12, c[0x0][0x3d8] ;  /* 0x0000f600000c7ab9 */ /* 0x000fe40000000a00 */
[----:B------:R-:W-:Y:S01]  /*1660*/  @!UP3 UIMAD UR6, UR34, UR9, UR6 ;  /* 0x000000092206b2a4 */ /* 0x000fe2000f8e0206 */
[----:B-1----:R-:W1:Y:S01]  /*1670*/  MUFU.RCP R4, R4 ;  /* 0x0000000400047308 */ /* 0x002e620000001000 */
[----:B------:R-:W-:-:S04]  /*1680*/  @!UP3 UIMAD.WIDE.U32 UR8, UR34, UR8, URZ ;  /* 0x000000082208b2a5 */ /* 0x000fc8000f8e003f */
[----:B------:R-:W-:Y:S02]  /*1690*/  @!UP3 UIADD3 UR20, UR9, UR6, URZ ;  /* 0x000000060914b290 */ /* 0x000fe4000fffe03f */
[----:B------:R-:W-:Y:S01]  /*16a0*/  UIMAD UR6, UR41, UR11, UR54 ;  /* 0x0000000b290672a4 */ /* 0x000fe2000f8e0236 */
[----:B------:R-:W2:Y:S01]  /*16b0*/  S2UR UR11, SR_CTAID.X ;  /* 0x00000000000b79c3 */ /* 0x000ea20000002500 */
        /* <DEDUP_REMOVED lines=8> */
[----:B------:R-:W-:-:S04]  /*1740*/  UIMAD UR6, UR39, UR16, URZ ;  /* 0x00000010270672a4 */ /* 0x000fc8000f8e023f */
[----:B------:R-:W-:Y:S02]  /*1750*/  @UP3 UIADD3 UR14, UR9, UR6, URZ ;  /* 0x00000006090e3290 */ /* 0x000fe4000fffe03f */
[----:B------:R-:W-:-:S04]  /*1760*/  USHF.L.U64.HI UR6, UR34, 0x7, UR41 ;  /* 0x0000000722067899 */ /* 0x000fc80008010229 */
[----:B------:R-:W-:Y:S02]  /*1770*/  USEL UR6, UR6, URZ, UP1 ;  /* 0x0000003f06067287 */ /* 0x000fe40008800000 */
[----:B--2---:R-:W-:Y:S01]  /*1780*/  UIMAD.WIDE.U32 UR8, UR11, UR12, URZ ;  /* 0x0000000c0b0872a5 */ /* 0x004fe2000f8e003f */
[----:B-1----:R-:W-:-:S03]  /*1790*/  IMAD.MOV R4, RZ, RZ, -R5 ;  /* 0x000000ffff047224 */ /* 0x002fc600078e0a05 */
[----:B------:R-:W-:Y:S02]  /*17a0*/  UIMAD UR12, UR11, UR13, UR9 ;  /* 0x0000000d0b0c72a4 */ /* 0x000fe4000f8e0209 */
[----:B------:R-:W-:Y:S01]  /*17b0*/  USHF.L.U32 UR11, UR34, 0x7, URZ ;  /* 0x00000007220b7899 */ /* 0x000fe2000800063f */
[----:B------:R-:W-:Y:S01]  /*17c0*/  IMAD R6, R4, R8, RZ ;  /* 0x0000000804067224 */ /* 0x000fe200078e02ff */
[----:B------:R-:W-:Y:S01]  /*17d0*/  USEL UR17, UR8, URZ, UP6 ;  /* 0x0000003f08117287 */ /* 0x000fe2000b000000 */
[----:B------:R-:W-:Y:S01]  /*17e0*/  IMAD.MOV.U32 R4, RZ, RZ, RZ ;  /* 0x000000ffff047224 */ /* 0x000fe200078e00ff */
[----:B------:R-:W-:Y:S02]  /*17f0*/  USEL UR8, UR11, URZ, UP1 ;  /* 0x0000003f0b087287 */ /* 0x000fe40008800000 */
[----:B------:R-:W-:Y:S01]  /*1800*/  USEL UR12, UR12, URZ, UP6 ;  /* 0x0000003f0c0c7287 */ /* 0x000fe2000b000000 */
[----:B------:R-:W-:Y:S01]  /*1810*/  IMAD.HI.U32 R4, R5, R6, R4 ;  /* 0x0000000605047227 */ /* 0x000fe200078e0004 */
[----:B------:R-:W-:-:S03]  /*1820*/  UIADD3 UR8, UP1, UR18, UR8, URZ ;  /* 0x0000000812087290 */ /* 0x000fc6000ff3e03f */
[----:B------:R-:W-:Y:S01]  /*1830*/  IMAD.MOV.U32 R5, RZ, RZ, R7 ;  /* 0x000000ffff057224 */ /* 0x000fe200078e0007 */
[----:B------:R-:W-:Y:S02]  /*1840*/  UIADD3.X UR9, UR33, UR6, URZ, UP1, !UPT ;  /* 0x0000000621097290 */ /* 0x000fe40008ffe43f */
[----:B------:R-:W-:Y:S01]  /*1850*/  UIMAD UR6, UR39, UR8, URZ ;  /* 0x00000008270672a4 */ /* 0x000fe2000f8e023f */
[----:B------:R-:W-:-:S03]  /*1860*/  IMAD.HI.U32 R4, R4, R5, RZ ;  /* 0x0000000504047227 */ /* 0x000fc600078e00ff */
[----:B------:R-:W-:Y:S01]  /*1870*/  UIMAD UR11, UR38, UR9, UR6 ;  /* 0x00000009260b72a4 */ /* 0x000fe2000f8e0206 */
[----:B------:R-:W-:Y:S01]  /*1880*/  IMAD.MOV R6, RZ, RZ, -R4 ;  /* 0x000000ffff067224 */ /* 0x000fe200078e0a04 */
[----:B------:R-:W-:Y:S02]  /*1890*/  @UP5 USEL UR6, UR56, UR16, !UP3 ;  /* 0x0000001038065287 */ /* 0x000fe4000d800000 */
[----:B------:R-:W-:Y:S01]  /*18a0*/  UIMAD.WIDE.U32 UR8, UR38, UR8, URZ ;  /* 0x00000008260872a5 */ /* 0x000fe2000f8e003f */
[C---:B------:R-:W-:Y:S01]  /*18b0*/  IMAD R5, R8.reuse, R6, R5 ;  /* 0x0000000608057224 */ /* 0x040fe200078e0205 */
[----:B------:R-:W-:Y:S02]  /*18c0*/  @UP5 UIMAD UR15, UR36, UR15, UR6 ;  /* 0x0000000f240f52a4 */ /* 0x000fe4000f8e0206 */
[----:B------:R-:W-:Y:S02]  /*18d0*/  UIADD3 UR11, UR9, UR11, URZ ;  /* 0x0000000b090b7290 */ /* 0x000fe4000fffe03f */
[----:B------:R-:W-:-:S03]  /*18e0*/  ISETP.GT.U32.AND P0, PT, R8, R5, PT ;  /* 0x000000050800720c */ /* 0x000fc60003f04070 */
[----:B------:R-:W-:-:S10]  /*18f0*/  @!UP5 UMOV UR15, UR51 ;  /* 0x00000033000fdc82 */ /* 0x000fd40008000000 */
        /* <DEDUP_REMOVED lines=16> */
.L_x_293:
[----:B------:R-:W-:Y:S02]  /*1a00*/  UMOV UR13, UR52 ;  /* 0x00000034000d7c82 */ /* 0x000fe40008000000 */
.L_x_294:
[----:B------:R-:W-:Y:S01]  /*1a10*/  UIADD3 UR8, UP4, UP3, UR8, UR43, UR49 ;  /* 0x0000002b08087290 */ /* 0x000fe2000fb9e031 */
[----:B------:R-:W1:Y:S01]  /*1a20*/  S2R R30, SR_TID.X ;  /* 0x00000000001e7919 */ /* 0x000e620000002100 */
[----:B------:R-:W-:Y:S01]  /*1a30*/  IMAD.U32 R5, RZ, RZ, UR5 ;  /* 0x00000005ff057e24 */ /* 0x000fe2000f8e00ff */
[--C-:B------:R-:W-:Y:S01]  /*1a40*/  SHF.R.S32.HI R33, RZ, 0x1f, R245.reuse ;  /* 0x0000001fff217819 */ /* 0x100fe200000114f5 */
[----:B------:R-:W-:Y:S01]  /*1a50*/  UIADD3 UR29, UP2, UP1, UR17, UR8, UR21 ;  /* 0x00000008111d7290 */ /* 0x000fe2000f95e015 */
[----:B------:R-:W2:Y:S01]  /*1a60*/  S2R R34, SR_TID.X ;  /* 0x0000000000227919 */ /* 0x000ea20000002100 */
[----:B------:R-:W-:Y:S01]  /*1a70*/  UIADD3.X UR6, UR11, UR50, UR55, UP4, UP3 ;  /* 0x000000320b067290 */ /* 0x000fe2000a7e6437 */
[----:B------:R-:W-:Y:S01]  /*1a80*/  IMAD.U32 R4, RZ, RZ, UR4 ;  /* 0x00000004ff047e24 */ /* 0x000fe2000f8e00ff */
[----:B------:R-:W-:Y:S01]  /*1a90*/  ULDC.64 UR8, c[0x0][0x1a8] ;  /* 0x00006a0000087ab9 */ /* 0x000fe20000000a00 */
[----:B------:R-:W3:Y:S01]  /*1aa0*/  S2R R35, SR_TID.X ;  /* 0x0000000000237919 */ /* 0x000ee20000002100 */
[----:B------:R-:W-:Y:S01]  /*1ab0*/  UIADD3.X UR24, UR12, UR6, UR14, UP2, UP1 ;  /* 0x000000060c187290 */ /* 0x000fe200097e240e */
[----:B------:R-:W-:Y:S01]  /*1ac0*/  IMAD.U32 R7, RZ, RZ, UR18 ;  /* 0x00000012ff077e24 */ /* 0x000fe2000f8e00ff */
        /* <DEDUP_REMOVED lines=12> */
[----:B------:R-:W-:Y:S01]  /*1b90*/  BSSY B1, `(.L_x_290) ;  /* 0x0000616000017945 */ /* 0x000fe20003800000 */
[----:B-1----:R-:W-:Y:S01]  /*1ba0*/  SHF.R.S32.HI R31, RZ, 0x1f, R30 ;  /* 0x0000001fff1f7819 */ /* 0x002fe2000001141e */
[----:B------:R-:W-:-:S03]  /*1bb0*/  UIMAD UR21, UR18, UR9, UR6 ;  /* 0x00000009121572a4 */ /* 0x000fc6000f8e0206 */
[----:B------:R-:W-:Y:S01]  /*1bc0*/  ULDC.64 UR8, c[0x0][0x378] ;  /* 0x0000de0000087ab9 */ /* 0x000fe20000000a00 */
[----:B--2---:R-:W-:Y:S01]  /*1bd0*/  SHF.R.S32.HI R34, RZ, 0x1f, R34 ;  /* 0x0000001fff227819 */ /* 0x004fe20000011422 */
[----:B------:R-:W-:Y:S02]  /*1be0*/  UIMAD UR6, UR59, UR8, URZ ;  /* 0x000000083b0672a4 */ /* 0x000fe4000f8e023f */
[----:B------:R-:W-:Y:S01]  /*1bf0*/  UIADD3 UR8, UR18, UR13, URZ ;  /* 0x0000000d12087290 */ /* 0x000fe2000fffe03f */
[----:B---3--:R-:W-:Y:S01]  /*1c00*/  LEA.HI R34, R34, R35, RZ, 0x3 ;  /* 0x0000002322227211 */ /* 0x008fe200078f18ff */
[----:B------:R-:W-:Y:S02]  /*1c10*/  UIMAD UR11, UR36, UR9, UR6 ;  /* 0x00000009240b72a4 */ /* 0x000fe4000f8e0206 */
[----:B------:R-:W-:Y:S01]  /*1c20*/  UIMAD.WIDE UR8, UR8, UR14, UR4 ;  /* 0x0000000e080872a5 */ /* 0x000fe2000f8e0204 */
[----:B------:R-:W-:Y:S01]  /*1c30*/  SHF.R.S32.HI R34, RZ, 0x3, R34 ;  /* 0x00000003ff227819 */ /* 0x000fe20000011422 */
[----:B------:R-:W-:-:S02]  /*1c40*/  UIADD3 UR6, -UR7, UR10, UR22 ;  /* 0x0000000a07067290 */ /* 0x000fc4000fffe116 */
[----:B------:R-:W-:Y:S01]  /*1c50*/  ULDC.64 UR4, c[0x0][0x200] ;  /* 0x0000800000047ab9 */ /* 0x000fe20000000a00 */
[----:B------:R-:W-:Y:S01]  /*1c60*/  IADD3 R19, P0, R34, UR18, RZ ;  /* 0x0000001222137c10 */ /* 0x000fe2000ff1e0ff */
[----:B------:R-:W-:Y:S01]  /*1c70*/  ULDC UR13, c[0x0][0x2e8] ;  /* 0x0000ba00000d7ab9 */ /* 0x000fe20000000800 */
[----:B------:R-:W-:Y:S01]  /*1c80*/  SHF.R.S32.HI R29, RZ, 0x1f, R34 ;  /* 0x0000001fff1d7819 */ /* 0x000fe20000011422 */
[----:B------:R-:W-:Y:S02]  /*1c90*/  UMOV UR17, UR8 ;  /* 0x0000000800117c82 */ /* 0x000fe40008000000 */
[----:B------:R-:W-:Y:S01]  /*1ca0*/  UIADD3 UR8, UR18, UR15, URZ ;  /* 0x0000000f12087290 */ /* 0x000fe2000fffe03f */
[----:B------:R-:W-:Y:S01]  /*1cb0*/  IADD3.X R23, R29, UR33, RZ, P0, !PT ;  /* 0x000000211d177c10 */ /* 0x000fe200087fe4ff */
[----:B------:R-:W-:Y:S02]  /*1cc0*/  UMOV UR16, UR9 ;  /* 0x0000000900107c82 */ /* 0x000fe40008000000 */
[----:B------:R-:W-:Y:S01]  /*1cd0*/  UIMAD.WIDE UR8, UR8, UR14, UR4 ;  /* 0x0000000e080872a5 */ /* 0x000fe2000f8e0204 */
[----:B------:R1:W2:Y:S01]  /*1ce0*/  R2UR UR4, R4 ;  /* 0x00000000040473c2 */ /* 0x0002a200000e0000 */
[----:B------:R-:W-:Y:S01]  /*1cf0*/  UIADD3 UR6, UR6, -UR13, URZ ;  /* 0x8000000d06067290 */ /* 0x000fe2000fffe03f */
[----:B------:R-:W-:-:S03]  /*1d00*/  IMAD R8, R23, c[0x0][0x190], RZ ;  /* 0x0000640017087a24 */ /* 0x000fc600078e02ff */
[----:B------:R-:W-:Y:S01]  /*1d10*/  USHF.R.S32.HI UR18, URZ, 0x1f, UR6 ;  /* 0x0000001f3f127899 */ /* 0x000fe20008011406 */
[----:B------:R-:W-:Y:S01]  /*1d20*/  IMAD R27, R19, c[0x0][0x194], R8 ;  /* 0x00006500131b7a24 */ /* 0x000fe200078e0208 */
[----:B------:R-:W-:Y:S01]  /*1d30*/  UMOV UR15, UR8 ;  /* 0x00000008000f7c82 */ /* 0x000fe20008000000 */
[----:B------:R3:W4:Y:S01]  /*1d40*/  R2UR UR5, R5 ;  /* 0x00000000050573c2 */ /* 0x00072200000e0000 */
[----:B------:R-:W-:Y:S02]  /*1d50*/  ULEA.HI UR18, UR18, UR6, URZ, 0x6 ;  /* 0x0000000612127291 */ /* 0x000fe4000f8f303f */
[----:B------:R-:W-:Y:S02]  /*1d60*/  UMOV UR14, UR9 ;  /* 0x00000009000e7c82 */ /* 0x000fe40008000000 */
[----:B------:R-:W-:Y:S02]  /*1d70*/  USHF.R.S32.HI UR18, URZ, 0x6, UR18 ;  /* 0x000000063f127899 */ /* 0x000fe40008011412 */
[----:B------:R-:W-:-:S02]  /*1d80*/  UIADD3 UR8, UR35, -0x1, URZ ;  /* 0xffffffff23087890 */ /* 0x000fc4000fffe03f */
[----:B------:R-:W-:-:S04]  /*1d90*/  UISETP.LT.AND UP1, UPT, URZ, UR18, UPT ;  /* 0x000000123f00728c */ /* 0x000fc8000bf21270 */
[----:B------:R-:W-:Y:S01]  /*1da0*/  USEL UR18, URZ, UR18, !UP1 ;  /* 0x000000123f127287 */ /* 0x000fe2000c800000 */
[----:B-1----:R-:W-:-:S03]  /*1db0*/  LEA.HI R4, R31, R30, RZ, 0x5 ;  /* 0x0000001e1f047211 */ /* 0x002fc600078f28ff */
[----:B------:R-:W-:Y:S01]  /*1dc0*/  UISETP.GT.AND UP1, UPT, UR35, UR18, UPT ;  /* 0x000000122300728c */ /* 0x000fe2000bf24270 */
[----:B------:R-:W-:Y:S02]  /*1dd0*/  LOP3.LUT R6, R4, 0xffffffe0, RZ, 0xc0, !PT ;  /* 0xffffffe004067812 */ /* 0x000fe400078ec0ff */
[----:B------:R-:W-:-:S03]  /*1de0*/  SHF.R.S32.HI R4, RZ, 0x5, R4 ;  /* 0x00000005ff047819 */ /* 0x000fc60000011404 */
[----:B------:R-:W-:Y:S01]  /*1df0*/  PLOP3.LUT P2, PT, PT, PT, UP1, 0x80, 0x0 ;  /* 0x000000000000781c */ /* 0x000fe20003f4f018 */
[----:B------:R-:W-:-:S04]  /*1e00*/  IMAD.IADD R6, R30, 0x1, -R6 ;  /* 0x000000011e067824 */ /* 0x000fc800078e0a06 */
[----:B------:R-:W-:Y:S01]  /*1e10*/  IMAD R6, R4, UR48, R6 ;  /* 0x0000003004067c24 */ /* 0x000fe2000f8e0206 */
[----:B------:R-:W-:-:S04]  /*1e20*/  IADD3 R4, P1, R245, UR19, RZ ;  /* 0x00000013f5047c10 */ /* 0x000fc8000ff3e0ff */
[----:B---3--:R-:W-:Y:S02]  /*1e30*/  IADD3.X R5, R33, UR20, RZ, P1, !PT ;  /* 0x0000001421057c10 */ /* 0x008fe40008ffe4ff */
[----:B------:R-:W-:-:S03]  /*1e40*/  IADD3 R10, P0, R6, UR29, RZ ;  /* 0x0000001d060a7c10 */ /* 0x000fc6000ff1e0ff */
[----:B------:R-:W-:Y:S01]  /*1e50*/  IMAD.WIDE.U32 R4, R7, c[0x0][0x370], R4 ;  /* 0x0000dc0007047a25 */ /* 0x000fe200078e0004 */
[----:B------:R-:W-:-:S03]  /*1e60*/  LEA.HI.X.SX32 R12, R6, UR24, 0x1, P0 ;  /* 0x00000018060c7c11 */ /* 0x000fc600080f0eff */
        /* <DEDUP_REMOVED lines=50> */
.L_x_296:
[----:B------:R-:W-:Y:S01]  /*2190*/  PLOP3.LUT P0, PT, PT, PT, UP0, 0x40, 0x0 ;  /* 0x000000000000781c */ /* 0x000fe20003f0e808 */
[----:B------:R-:W-:Y:S02]  /*21a0*/  @UP0 UIADD3 UR6, UR23, UR26, URZ ;  /* 0x0000001a17060290 */ /* 0x000fe4000fffe03f */
[----:B------:R-:W-:Y:S02]  /*21b0*/  ULDC.64 UR10, c[0x0][0x3a8] ;  /* 0x0000ea00000a7ab9 */ /* 0x000fe40000000a00 */
[----:B------:R-:W-:-:S04]  /*21c0*/  @UP0 UIMAD.WIDE.U32 UR8, UR6, UR10, URZ ;  /* 0x0000000a060802a5 */ /* 0x000fc8000f8e003f */
[----:B------:R-:W-:-:S04]  /*21d0*/  @UP0 UIMAD UR11, UR6, UR11, UR9 ;  /* 0x0000000b060b02a4 */ /* 0x000fc8000f8e0209 */
        /* <DEDUP_REMOVED lines=12> */
.L_x_297:
        /* <DEDUP_REMOVED lines=28> */
.L_x_299:
[----:B------:R-:W-:Y:S05]  /*2460*/  BSYNC B0 ;  /* 0x0000000000007941 */ /* 0x000fea0003800000 */
.L_x_298:
        /* <DEDUP_REMOVED lines=27> */
.L_x_295:
        /* <DEDUP_REMOVED lines=62> */
.L_x_302:
[----:B------:R-:W-:Y:S05]  /*2a00*/  BSYNC B0 ;  /* 0x0000000000007941 */ /* 0x000fea0003800000 */
.L_x_301:
        /* <DEDUP_REMOVED lines=45> */
.L_x_304:
[----:B------:R-:W-:Y:S05]  /*2ce0*/  BSYNC B0 ;  /* 0x0000000000007941 */ /* 0x000fea0003800000 */
.L_x_303:
        /* <DEDUP_REMOVED lines=48> */
.L_x_306:
[----:B------:R-:W-:Y:S05]  /*2ff0*/  BSYNC B0 ;  /* 0x0000000000007941 */ /* 0x000fea0003800000 */
.L_x_305:
        /* <DEDUP_REMOVED lines=40> */
.L_x_308:
[----:B------:R-:W-:Y:S05]  /*3280*/  BSYNC B0 ;  /* 0x0000000000007941 */ /* 0x000fea0003800000 */
.L_x_307:
        /* <DEDUP_REMOVED lines=41> */
.L_x_310:
[----:B------:R-:W-:Y:S05]  /*3520*/  BSYNC B0 ;  /* 0x0000000000007941 */ /* 0x000fea0003800000 */
.L_x_309:
        /* <DEDUP_REMOVED lines=69> */
.L_x_312:
[----:B------:R-:W-:Y:S05]  /*3980*/  BSYNC B0 ;  /* 0x0000000000007941 */ /* 0x000fea0003800000 */
.L_x_311:
        /* <DEDUP_REMOVED lines=17> */
[----:B------:R-:W-:-:S05]  /*3aa0*/  IMAD.U32 R5, RZ, RZ, UR21 ;  /* 0x00000015ff057e24 */ /* 0x000fca000f8e00ff */
[----:B------:R1:W2:Y:S01]  /*3ab0*/  @P0 LDG.E R6, [R4.64] ;  /* 0x0000000404060981 */ /* 0x0002a2000c1e1900 */
[----:B------:R-:W2:Y:S01]  /*3ac0*/  @P0 MUFU.RCP R7, c[0x0][0x238] ;  /* 0x00008e0000070b08 */ /* 0x000ea20000001000 */
[----:B------:R-:W-:Y:S01]  /*3ad0*/  ULDC UR9, c[0x0][0x2e8] ;  /* 0x0000ba0000097ab9 */ /* 0x000fe20000000800 */
[----:B------:R-:W-:Y:S01]  /*3ae0*/  CS2R R126, SRZ ;  /* 0x00000000007e7805 */ /* 0x000fe2000001ff00 */
[----:B------:R4:W3:Y:S01]  /*3af0*/  LDSM.16.M88.4 R132, [R229+0x14000] ;  /* 0x01400000e584783b */ /* 0x0008e20000000200 */
[----:B------:R-:W-:Y:S01]  /*3b00*/  UIADD3 UR19, UR37, -UR9, -UR7 ;  /* 0x8000000925137290 */ /* 0x000fe2000fffe807 */
        /* <DEDUP_REMOVED lines=20> */
[----:B------:R-:W-:Y:S01]  /*3c50*/  IMAD.SHL.U32 R30, R30, 0x2, RZ ;  /* 0x000000021e1e7824 */ /* 0x000fe200078e00ff */
[----:B------:R-:W-:Y:S01]  /*3c60*/  CS2R R100, SRZ ;  /* 0x0000000000647805 */ /* 0x000fe2000001ff00 */
[----:B------:R4:W1:Y:S01]  /*3c70*/  LDSM.16.M88.4 R156, [R231+0x15000] ;  /* 0x01500000e79c783b */ /* 0x0008620000000200 */
[----:B------:R-:W-:Y:S01]  /*3c80*/  SHF.R.S32.HI R4, RZ, 0x7, R4 ;  /* 0x00000007ff047819 */ /* 0x000fe20000011404 */
[----:B------:R-:W-:Y:S01]  /*3c90*/  CS2R R38, SRZ ;  /* 0x0000000000267805 */ /* 0x000fe2000001ff00 */
[----:B------:R-:W-:Y:S01]  /*3ca0*/  CS2R R36, SRZ ;  /* 0x0000000000247805 */ /* 0x000fe2000001ff00 */
[----:B------:R4:W1:Y:S01]  /*3cb0*/  LDSM.16.M88.4 R160, [R236+0x1000] ;  /* 0x00100000eca0783b */ /* 0x0008620000000200 */
[----:B------:R-:W-:Y:S01]  /*3cc0*/  CS2R R42, SRZ ;  /* 0x00000000002a7805 */ /* 0x000fe2000001ff00 */
[----:B------:R-:W-:Y:S01]  /*3cd0*/  IMAD.SHL.U32 R5, R4, 0x10, RZ ;  /* 0x0000001004057824 */ /* 0x000fe200078e00ff */
[----:B------:R-:W-:Y:S01]  /*3ce0*/  CS2R R40, SRZ ;  /* 0x0000000000287805 */ /* 0x000fe2000001ff00 */
[----:B------:R4:W1:Y:S01]  /*3cf0*/  LDSM.16.M88.4 R164, [R229+0x16000] ;  /* 0x01600000e5a4783b */ /* 0x0008620000000200 */
[----:B------:R-:W-:Y:S01]  /*3d00*/  CS2R R34, SRZ ;  /* 0x0000000000227805 */ /* 0x000fe2000001ff00 */
[----:B------:R-:W-:Y:S01]  /*3d10*/  CS2R R32, SRZ ;  /* 0x0000000000207805 */ /* 0x000fe2000001ff00 */
[----:B------:R-:W-:Y:S01]  /*3d20*/  LOP3.LUT R5, R5, 0x6, R30, 0xf8, !PT ;  /* 0x0000000605057812 */ /* 0x000fe200078ef81e */
        /* <DEDUP_REMOVED lines=10> */
[----:B------:R-:W-:Y:S01]  /*3dd0*/  CS2R R18, SRZ ;  /* 0x0000000000127805 */ /* 0x000fe2000001ff00 */
[----:B------:R-:W-:Y:S01]  /*3de0*/  CS2R R16, SRZ ;  /* 0x0000000000107805 */ /* 0x000fe2000001ff00 */
[----:B------:R4:W1:Y:S01]  /*3df0*/  LDSM.16.M88.4 R180, [R229+0x17000] ;  /* 0x01700000e5b4783b */ /* 0x0008620000000200 */
[----:B------:R-:W-:Y:S01]  /*3e00*/  CS2R R14, SRZ ;  /* 0x00000000000e7805 */ /* 0x000fe2000001ff00 */
[----:B------:R-:W-:Y:S01]  /*3e10*/  CS2R R12, SRZ ;  /* 0x00000000000c7805 */ /* 0x000fe2000001ff00 */
[----:B------:R-:W-:Y:S01]  /*3e20*/  UMOV UR6, URZ ;  /* 0x0000003f00067c82 */ /* 0x000fe20008000000 */
[----:B------:R4:W1:Y:S01]  /*3e30*/  LDSM.16.M88.4 R184, [R230+0x17000] ;  /* 0x01700000e6b8783b */ /* 0x0008620000000200 */
[----:B------:R-:W-:-:S02]  /*3e40*/  ULDC UR13, c[0x0][0x2e4] ;  /* 0x0000b900000d7ab9 */ /* 0x000fc40000000800 */
[----:B------:R-:W-:Y:S01]  /*3e50*/  UIADD3 UR20, UR22, 0x20, URZ ;  /* 0x0000002016147890 */ /* 0x000fe2000fffe03f */
[----:B------:R4:W1:Y:S04]  /*3e60*/  LDSM.16.M88.4 R188, [R231+0x17000] ;  /* 0x01700000e7bc783b */ /* 0x0008680000000200 */
[----:B------:R4:W1:Y:S01]  /*3e70*/  LDSM.16.M88.4 R192, [R236+0x3000] ;  /* 0x00300000ecc0783b */ /* 0x0008620000000200 */
[----:B--2---:R-:W-:-:S04]  /*3e80*/  @P0 FMUL.FTZ R4, R6, R7 ;  /* 0x0000000706040220 */ /* 0x004fc80000410000 */
[----:B------:R2:W1:Y:S02]  /*3e90*/  @P0 R2UR UR9, R4 ;  /* 0x00000000040903c2 */ /* 0x00046400000e0000 */
[----:B--2---:R-:W-:Y:S01]  /*3ea0*/  IADD3 R4, R44, -UR10, -R240 ;  /* 0x8000000a2c047c10 */ /* 0x004fe2000fffe8f0 */
[----:B-1----:R-:W-:-:S03]  /*3eb0*/  @UP1 UMOV UR6, UR9 ;  /* 0x0000000900061c82 */ /* 0x002fc60008000000 */
[----:B------:R-:W-:-:S05]  /*3ec0*/  IADD3 R4, R4, UR7, RZ ;  /* 0x0000000704047c10 */ /* 0x000fca000fffe0ff */
[----:B---3--:R4:W-:Y:S02]  /*3ed0*/  STL [R1+0x10], R4 ;  /* 0x0000100401007387 */ /* 0x0089e40000100800 */
.L_x_317:
[----:B------:R-:W0:Y:S01]  /*3ee0*/  LDGDEPBAR ;  /* 0x00000000000079af */ /* 0x000e220000000000 */
[----:B------:R-:W-:Y:S02]  /*3ef0*/  USHF.L.U32 UR9, UR8, 0x6, URZ ;  /* 0x0000000608097899 */ /* 0x000fe4000800063f */
[----:B------:R-:W-:Y:S01]  /*3f00*/  ULDC UR11, c[0x0][0x2e4] ;  /* 0x0000b900000b7ab9 */ /* 0x000fe20000000800 */
[----:B------:R-:W2:Y:S01]  /*3f10*/  LDL R68, [R1+0x10] ;  /* 0x0000100001447983 */ /* 0x000ea20000100800 */
[----:B------:R-:W-:Y:S01]  /*3f20*/  UISETP.GE.AND UP0, UPT, UR9, UR19, UPT ;  /* 0x000000130900728c */ /* 0x000fe2000bf06270 */
[----:B------:R-:W-:Y:S04]  /*3f30*/  DEPBAR.LE SB0, 0x0 ;  /* 0x000080000000791a */ /* 0x000fe80000000000 */
[----:B------:R-:W-:Y:S06]  /*3f40*/  BAR.SYNC.DEFER_BLOCKING 0x0 ;  /* 0x0000000000007b1d */ /* 0x000fec0000010000 */
[----:B-1----:R-:W-:Y:S04]  /*3f50*/  LDSM.16.M88.4 R8, [R2] ;  /* 0x000000000208783b */ /* 0x002fe80000000200 */
[----:B------:R-:W1:Y:S04]  /*3f60*/  LDSM.16.M88.4 R44, [R229+0x10000] ;  /* 0x01000000e52c783b */ /* 0x000e680000000200 */
[----:B------:R-:W-:Y:S04]  /*3f70*/  LDSM.16.M88.4 R48, [R3] ;  /* 0x000000000330783b */ /* 0x000fe80000000200 */
[----:B------:R-:W3:Y:S04]  /*3f80*/  LDSM.16.M88.4 R52, [R230+0x10000] ;  /* 0x01000000e634783b */ /* 0x000ee80000000200 */
[----:B------:R-:W-:Y:S04]  /*3f90*/  LDSM.16.M88.4 R56, [R228] ;  /* 0x00000000e438783b */ /* 0x000fe80000000200 */
[----:B------:R-:W4:Y:S04]  /*3fa0*/  LDSM.16.M88.4 R60, [R231+0x10000] ;  /* 0x01000000e73c783b */ /* 0x000f280000000200 */
[----:B------:R-:W-:Y:S01]  /*3fb0*/  LDSM.16.M88.4 R64, [R232+0x10000] ;  /* 0x01000000e840783b */ /* 0x000fe20000000200 */
[C---:B-1--4-:R-:W-:Y:S08]  /*3fc0*/  HMMA.16816.F32.BF16 R4, R8.reuse, R44, RZ ;  /* 0x0000002c0804723c */ /* 0x052ff000000418ff */
[----:B------:R-:W-:Y:S01]  /*3fd0*/  HMMA.16816.F32.BF16 R8, R8, R46, RZ ;  /* 0x0000002e0808723c */ /* 0x000fe200000418ff */
[----:B------:R-:W1:Y:S11]  /*3fe0*/  LDSM.16.M88.4 R44, [R227] ;  /* 0x00000000e32c783b */ /* 0x000e760000000200 */
[----:B------:R-:W-:Y:S04]  /*3ff0*/  @!UPT UIADD3 URZ, URZ, URZ, URZ ;  /* 0x0000003f3f3ff290 */ /* 0x000fe8000fffe03f */
[C---:B---3--:R-:W-:Y:S08]  /*4000*/  HMMA.16816.F32.BF16 R4, R48.reuse, R52, R4 ;  /* 0x000000343004723c */ /* 0x048ff00000041804 */
[----:B------:R-:W-:Y:S01]  /*4010*/  HMMA.16816.F32.BF16 R8, R48, R54, R8 ;  /* 0x000000363008723c */ /* 0x000fe20000041808 */
[----:B------:R-:W-:Y:S04]  /*4020*/  LDSM.16.M88.4 R48, [R2+0x2000] ;  /* 0x002000000230783b */ /* 0x000fe80000000200 */
[----:B------:R-:W3:Y:S11]  /*4030*/  LDSM.16.M88.4 R52, [R229+0x11000] ;  /* 0x01100000e534783b */ /* 0x000ef60000000200 */
[C---:B------:R-:W-:Y:S07]  /*4040*/  HMMA.16816.F32.BF16 R4, R56.reuse, R60, R4 ;  /* 0x0000003c3804723c */ /* 0x040fee0000041804 */
[----:B------:R-:W-:Y:S01]  /*4050*/  IADD3 R60, P0, R249, UR17, RZ ;  /* 0x00000011f93c7c10 */ /* 0x000fe2000ff1e0ff */
[----:B------:R-:W-:Y:S01]  /*4060*/  HMMA.16816.F32.BF16 R8, R56, R62, R8 ;  /* 0x0000003e3808723c */ /* 0x000fe20000041808 */
[----:B------:R-:W-:Y:S03]  /*4070*/  LDSM.16.M88.4 R56, [R230+0x11000] ;  /* 0x01100000e638783b */ /* 0x000fe60000000200 */
[----:B------:R-:W-:Y:S05]  /*4080*/  IADD3.X R61, R248, UR16, RZ, P0, !PT ;  /* 0x00000010f83d7c10 */ /* 0x000fea00087fe4ff */
[----:B-----5:R2:W5:Y:S07]  /*4090*/  LDG.E R63, [R60.64+0x20] ;  /* 0x000020043c3f7981 */ /* 0x02056e000c1e1900 */
[C---:B-1----:R-:W-:Y:S01]  /*40a0*/  HMMA.16816.F32.BF16 R4, R44.reuse, R64, R4 ;  /* 0x000000402c04723c */ /* 0x042fe20000041804 */
[----:B------:R2:W5:Y:S07]  /*40b0*/  LDG.E R64, [R60.64] ;  /* 0x000000043c407981 */ /* 0x00056e000c1e1900 */
[----:B------:R-:W-:Y:S01]  /*40c0*/  HMMA.16816.F32.BF16 R8, R44, R66, R8 ;  /* 0x000000422c08723c */ /* 0x000fe20000041808 */
[----:B------:R-:W1:Y:S11]  /*40d0*/  LDSM.16.M88.4 R44, [R3+0x2000] ;  /* 0x00200000032c783b */ /* 0x000e760000000200 */
[----:B------:R-:W-:Y:S04]  /*40e0*/  @!UPT UIADD3 URZ, URZ, URZ, URZ ;  /* 0x0000003f3f3ff290 */ /* 0x000fe8000fffe03f */
        /* <DEDUP_REMOVED lines=16> */
[C---:B---3--:R-:W-:Y:S05]  /*41f0*/  HMMA.16816.F32.BF16 R4, R48.reuse, R52, R4 ;  /* 0x000000343004723c */ /* 0x048fea0000041804 */
[----:B--2---:R-:W-:Y:S03]  /*4200*/  IADD3 R60, R68, UR9, RZ ;  /* 0x00000009443c7c10 */ /* 0x004fe6000fffe0ff */
[----:B------:R-:W-:Y:S01]  /*4210*/  HMMA.16816.F32.BF16 R8, R48, R54, R8 ;  /* 0x000000363008723c */ /* 0x000fe20000041808 */
[----:B------:R-:W-:Y:S03]  /*4220*/  LDSM.16.M88.4 R48, [R228+0x4000] ;  /* 0x00400000e430783b */ /* 0x000fe60000000200 */
[C---:B------:R-:W-:Y:S01]  /*4230*/  IADD3 R61, R60.reuse, 0x8, RZ ;  /* 0x000000083c3d7810 */ /* 0x040fe20007ffe0ff */
[----:B------:R-:W2:Y:S01]  /*4240*/  LDSM.16.M88.4 R52, [R231+0x12000] ;  /* 0x01200000e734783b */ /* 0x000ea20000000200 */
[----:B------:R-:W-:Y:S02]  /*4250*/  IADD3 R62, R60, 0x7, RZ ;  /* 0x000000073c3e7810 */ /* 0x000fe40007ffe0ff */
[----:B------:R-:W-:Y:S02]  /*4260*/  ISETP.GE.AND P1, PT, R61, RZ, PT ;  /* 0x000000ff3d00720c */ /* 0x000fe40003f26270 */
[----:B------:R-:W-:Y:S02]  /*4270*/  ISETP.GE.AND P0, PT, R62, RZ, PT ;  /* 0x000000ff3e00720c */ /* 0x000fe40003f06270 */
[----:B------:R-:W-:Y:S04]  /*4280*/  IABS R65, R60 ;  /* 0x0000003c00417213 */ /* 0x000fe80000000000 */
[C---:B-1----:R-:W-:Y:S05]  /*4290*/  HMMA.16816.F32.BF16 R4, R44.reuse, R56, R4 ;  /* 0x000000382c04723c */ /* 0x042fea0000041804 */
[C---:B------:R-:W-:Y:S02]  /*42a0*/  @!P1 IADD3 R61, -R60.reuse, -0x8, RZ ;  /* 0xfffffff83c3d9810 */ /* 0x040fe40007ffe1ff */
[C---:B------:R-:W-:Y:S01]  /*42b0*/  @!P0 IADD3 R62, -R60.reuse, -0x7, RZ ;  /* 0xfffffff93c3e8810 */ /* 0x040fe20007ffe1ff */
[----:B------:R-:W-:Y:S01]  /*42c0*/  HMMA.16816.F32.BF16 R8, R44, R58, R8 ;  /* 0x0000003a2c08723c */ /* 0x000fe20000041808 */
[----:B------:R-:W-:Y:S02]  /*42d0*/  LDSM.16.M88.4 R44, [R227+0x4000] ;  /* 0x00400000e32c783b */ /* 0x000fe40000000200 */
[----:B------:R-:W1:Y:S02]  /*42e0*/  I2F R61, R61 ;  /* 0x0000003d003d7306 */ /* 0x000e640000201400 */
[----:B------:R-:W3:Y:S08]  /*42f0*/  LDSM.16.M88.4 R56, [R232+0x12000] ;  /* 0x01200000e838783b */ /* 0x000ef00000000200 */
[----:B------:R-:W4:Y:S03]  /*4300*/  I2F R62, R62 ;  /* 0x0000003e003e7306 */ /* 0x000f260000201400 */
        /* <DEDUP_REMOVED lines=16> */
[C---:B--2---:R-:W-:Y:S01]  /*4410*/  HMMA.16816.F32.BF16 R4, R48.reuse, R52, R4 ;  /* 0x000000343004723c */ /* 0x044fe20000041804 */
[----:B------:R-:W2:Y:S06]  /*4420*/  I2F R53, R65 ;  /* 0x0000004100357306 */ /* 0x000eac0000201400 */
[----:B------:R-:W-:Y:S01]  /*4430*/  IADD3 R52, R60, -0x1, RZ ;  /* 0xffffffff3c347810 */ /* 0x000fe20007ffe0ff */
[----:B------:R-:W-:Y:S03]  /*4440*/  HMMA.16816.F32.BF16 R8, R48, R54, R8 ;  /* 0x000000363008723c */ /* 0x000fe60000041808 */
[----:B------:R-:W-:Y:S04]  /*4450*/  ISETP.GE.AND P2, PT, R52, RZ, PT ;  /* 0x000000ff3400720c */ /* 0x000fe80003f46270 */
[C---:B------:R-:W-:Y:S02]  /*4460*/  IADD3 R48, R60.reuse, -0x8, RZ ;  /* 0xfffffff83c307810 */ /* 0x040fe40007ffe0ff */
[----:B------:R-:W-:Y:S02]  /*4470*/  IADD3 R49, R60, -0x9, RZ ;  /* 0xfffffff73c317810 */ /* 0x000fe40007ffe0ff */
[----:B------:R-:W-:Y:S02]  /*4480*/  ISETP.GE.AND P1, PT, R48, RZ, PT ;  /* 0x000000ff3000720c */ /* 0x000fe40003f26270 */
[----:B------:R-:W-:Y:S03]  /*4490*/  ISETP.GE.AND P0, PT, R49, RZ, PT ;  /* 0x000000ff3100720c */ /* 0x000fe60003f06270 */
[C---:B------:R-:W-:Y:S01]  /*44a0*/  @!P2 IADD3 R52, -R60.reuse, 0x1, RZ ;  /* 0x000000013c34a810 */ /* 0x040fe20007ffe1ff */
[C---:B---3--:R-:W-:Y:S05]  /*44b0*/  HMMA.16816.F32.BF16 R4, R44.reuse, R56, R4 ;  /* 0x000000382c04723c */ /* 0x048fea0000041804 */
[----:B------:R-:W3:Y:S02]  /*44c0*/  I2F R52, R52 ;  /* 0x0000003400347306 */ /* 0x000ee40000201400 */
[C---:B------:R-:W-:Y:S01]  /*44d0*/  @!P1 IADD3 R48, -R60.reuse, 0x8, RZ ;  /* 0x000000083c309810 */ /* 0x040fe20007ffe1ff */
[----:B------:R-:W-:Y:S04]  /*44e0*/  HMMA.16816.F32.BF16 R8, R44, R58, R8 ;  /* 0x0000003a2c08723c */ /* 0x000fe80000041808 */
[----:B------:R-:W-:Y:S02]  /*44f0*/  @!P0 IADD3 R49, -R60, 0x9, RZ ;  /* 0x000000093c318810 */ /* 0x000fe40007ffe1ff */
[----:B------:R-:W-:Y:S01]  /*4500*/  PLOP3.LUT P0, PT, PT, PT, UP0, 0x80, 0x0 ;  /* 0x000000000000781c */ /* 0x000fe20003f0f008 */
[----:B------:R-:W3:Y:S09]  /*4510*/  I2F R48, R48 ;  /* 0x0000003000307306 */ /* 0x000ef20000201400 */
[----:B-1----:R-:W-:Y:S01]  /*4520*/  FFMA.FTZ R6, R61, -UR6, R6 ;  /* 0x800000063d067c23 */ /* 0x002fe20008010006 */
[----:B------:R-:W1:Y:S01]  /*4530*/  I2F R49, R49 ;  /* 0x0000003100317306 */ /* 0x000e620000201400 */
[----:B----4-:R-:W-:Y:S02]  /*4540*/  FFMA.FTZ R7, R62, -UR6, R7 ;  /* 0x800000063e077c23 */ /* 0x010fe40008010007 */
[C---:B--2---:R-:W-:Y:S02]  /*4550*/  FFMA.FTZ R4, R53.reuse, -UR6, R4 ;  /* 0x8000000635047c23 */ /* 0x044fe40008010004 */
[C---:B---3--:R-:W-:Y:S02]  /*4560*/  FFMA.FTZ R5, R52.reuse, -UR6, R5 ;  /* 0x8000000634057c23 */ /* 0x048fe40008010005 */
[----:B------:R-:W-:Y:S02]  /*4570*/  FFMA.FTZ R10, R53, -UR6, R10 ;  /* 0x80000006350a7c23 */ /* 0x000fe4000801000a */
[----:B------:R-:W-:Y:S02]  /*4580*/  FFMA.FTZ R11, R52, -UR6, R11 ;  /* 0x80000006340b7c23 */ /* 0x000fe4000801000b */
[----:B------:R-:W-:Y:S02]  /*4590*/  FFMA.FTZ R8, R48, -UR6, R8 ;  /* 0x8000000630087c23 */ /* 0x000fe40008010008 */
[----:B-1----:R-:W-:Y:S01]  /*45a0*/  FFMA.FTZ R9, R49, -UR6, R9 ;  /* 0x8000000631097c23 */ /* 0x002fe20008010009 */
[----:B------:R-:W-:-:S05]  /*45b0*/  @!P0 BRA `(.L_x_313) ;  /* 0x000000a000008947 */ /* 0x000fca0003800000 */
[----:B------:R-:W-:Y:S01]  /*45c0*/  UIADD3 UR11, -UR7, UR10, UR22 ;  /* 0x0000000a070b7290 */ /* 0x000fe2000fffe116 */
[----:B------:R-:W-:Y:S03]  /*45d0*/  IMAD.U32 R44, RZ, RZ, UR20 ;  /* 0x00000014ff2c7e24 */ /* 0x000fe6000f8e00ff */
[----:B------:R-:W-:Y:S02]  /*45e0*/  UIADD3 UR12, UR11, UR13, URZ ;  /* 0x0000000d0b0c7290 */ /* 0x000fe4000fffe03f */
[----:B------:R-:W-:Y:S01]  /*45f0*/  UIADD3 UR11, UR9, 0x40, URZ ;  /* 0x00000040090b7890 */ /* 0x000fe2000fffe03f */
[----:B------:R-:W-:Y:S03]  /*4600*/  ISETP.LT.AND P0, PT, R44, UR7, PT ;  /* 0x000000072c007c0c */ /* 0x000fe6000bf01270 */
[----:B------:R-:W-:Y:S03]  /*4610*/  UISETP.GE.AND UP0, UPT, UR11, UR12, UPT ;  /* 0x0000000c0b00728c */ /* 0x000fe6000bf06270 */
[----:B------:R-:W-:Y:S03]  /*4620*/  UMOV UR11, UR13 ;  /* 0x0000000d000b7c82 */ /* 0x000fe60008000000 */
[----:B------:R-:W-:Y:S11]  /*4630*/  PLOP3.LUT P1, PT, PT, PT, UP0, 0x80, 0x0 ;  /* 0x000000000000781c */ /* 0x000ff60003f2f008 */
[----:B------:R-:W-:Y:S02]  /*4640*/  @!UPT UIADD3 URZ, URZ, URZ, URZ ;  /* 0x0000003f3f3ff290 */ /* 0x000fe4000fffe03f */
[----:B------:R-:W-:-:S05]  /*4650*/  @!P1 BRA P0, `(.L_x_314) ;  /* 0x000002a000009947 */ /* 0x000fca0000000000 */
.L_x_313:
[C---:B------:R-:W-:Y:S01]  /*4660*/  IADD3 R49, R240.reuse, 0x1, RZ ;  /* 0x00000001f0317810 */ /* 0x040fe20007ffe0ff */
[----:B------:R-:W2:Y:S01]  /*4670*/  LDL R44, [R1+0xc] ;  /* 0x00000c00012c7983 */ /* 0x000ea20000100800 */
[C---:B------:R-:W-:Y:S01]  /*4680*/  IADD3 R48, R240.reuse, 0x8, RZ ;  /* 0x00000008f0307810 */ /* 0x040fe20007ffe0ff */
[----:B------:R-:W-:Y:S01]  /*4690*/  UIADD3 UR13, UR7, 0x1, -UR10 ;  /* 0x00000001070d7890 */ /* 0x000fe2000fffe80a */
[----:B------:R-:W-:Y:S01]  /*46a0*/  IADD3 R47, R240, 0x9, RZ ;  /* 0x00000009f02f7810 */ /* 0x000fe20007ffe0ff */
[----:B------:R-:W-:Y:S01]  /*46b0*/  UIADD3 UR12, -UR11, UR7, -UR10 ;  /* 0x000000070b0c7290 */ /* 0x000fe2000fffe90a */
[----:B--2---:R-:W-:Y:S01]  /*46c0*/  IADD3 R45, R44, UR9, RZ ;  /* 0x000000092c2d7c10 */ /* 0x004fe2000fffe0ff */
[----:B------:R-:W-:Y:S04]  /*46d0*/  UIADD3 UR9, UR13, UR42, URZ ;  /* 0x0000002a0d097290 */ /* 0x000fe8000fffe03f */
[C---:B------:R-:W-:Y:S01]  /*46e0*/  IADD3 R44, R45.reuse, UR12, RZ ;  /* 0x0000000c2d2c7c10 */ /* 0x040fe2000fffe0ff */
[----:B------:R-:W-:Y:S01]  /*46f0*/  UMOV UR13, UR11 ;  /* 0x0000000b000d7c82 */ /* 0x000fe20008000000 */
[C---:B------:R-:W-:Y:S02]  /*4700*/  IADD3 R46, R45.reuse, UR9, RZ ;  /* 0x000000092d2e7c10 */ /* 0x040fe4000fffe0ff */
[----:B------:R-:W-:Y:S02]  /*4710*/  IMNMX R44, RZ, R44, !PT ;  /* 0x0000002cff2c7217 */ /* 0x000fe40007800200 */
[----:B------:R-:W-:Y:S02]  /*4720*/  IADD3 R45, R45, 0x8, RZ ;  /* 0x000000082d2d7810 */ /* 0x000fe40007ffe0ff */
[----:B------:R-:W-:Y:S02]  /*4730*/  IMNMX R46, R46, UR7, PT ;  /* 0x000000072e2e7c17 */ /* 0x000fe4000b800200 */
[CC--:B------:R-:W-:Y:S02]  /*4740*/  ISETP.GE.AND P1, PT, R240.reuse, R44.reuse, PT ;  /* 0x0000002cf000720c */ /* 0x0c0fe40003f26270 */
[----:B------:R-:W-:Y:S02]  /*4750*/  IADD3 R51, R45, UR12, RZ ;  /* 0x0000000c2d337c10 */ /* 0x000fe4000fffe0ff */
[----:B------:R-:W-:Y:S02]  /*4760*/  ISETP.GE.AND P0, PT, R49, R44, PT ;  /* 0x0000002c3100720c */ /* 0x000fe40003f06270 */
        /* <DEDUP_REMOVED lines=25> */
.L_x_314:
[----:B------:R-:W2:Y:S01]  /*4900*/  LDL R61, [R1+0x4] ;  /* 0x00000400013d7983 */ /* 0x000ea20000100800 */
[C---:B------:R-:W-:Y:S01]  /*4910*/  FMUL.FTZ R44, R246.reuse, 1.4426950216293334961 ;  /* 0x3fb8aa3bf62c7820 */ /* 0x040fe20000410000 */
[----:B------:R-:W-:Y:S01]  /*4920*/  FSETP.NEU.FTZ.AND P0, PT, R246, -INF , PT ;  /* 0xff800000f600780b */ /* 0x000fe20003f1d000 */
[----:B------:R-:W-:Y:S01]  /*4930*/  UISETP.GT.AND UP2, UPT, UR8, UR18, UPT ;  /* 0x000000120800728c */ /* 0x000fe2000bf44270 */
[----:B------:R-:W-:Y:S02]  /*4940*/  MOV R250, c[0x0][0x22c] ;  /* 0x00008b0000fa7a02 */ /* 0x000fe40000000f00 */
[----:B------:R-:W3:Y:S01]  /*4950*/  LDL R60, [R1] ;  /* 0x00000000013c7983 */ /* 0x000ee20000100800 */
        /* <DEDUP_REMOVED lines=11> */
[----:B-1----:R-:W-:Y:S05]  /*4a10*/  FMUL.FTZ R4, R247, 1.4426950216293334961 ;  /* 0x3fb8aa3bf7047820 */ /* 0x002fea0000410000 */
[----:B------:R-:W-:Y:S04]  /*4a20*/  FSEL R4, R4, RZ, P0 ;  /* 0x000000ff04047208 */ /* 0x000fe80000000000 */
[----:B------:R-:W1:Y:S01]  /*4a30*/  MUFU.EX2 R54, R44 ;  /* 0x0000002c00367308 */ /* 0x000e620000000800 */
        /* <DEDUP_REMOVED lines=9> */
[----:B-1----:R-:W-:Y:S02]  /*4ad0*/  F2FP.BF16.PACK_AB R5, R54, R55 ;  /* 0x000000373605723e */ /* 0x002fe400000010ff */
[----:B------:R-:W-:Y:S01]  /*4ae0*/  F2FP.BF16.PACK_AB R6, R56, R57 ;  /* 0x000000393806723e */ /* 0x000fe200000010ff */
[----:B------:R-:W-:Y:S01]  /*4af0*/  STS [R251+0x15000], R7 ;  /* 0x01500007fb007388 */ /* 0x000fe20000000800 */
[----:B------:R-:W-:Y:S05]  /*4b00*/  F2FP.BF16.PACK_AB R4, R52, R53 ;  /* 0x000000353404723e */ /* 0x000fea00000010ff */
[----:B--2---:R-:W-:Y:S06]  /*4b10*/  STS [R61+0x15000], R6 ;  /* 0x015000063d007388 */ /* 0x004fec0000000800 */
[----:B------:R-:W-:Y:S06]  /*4b20*/  STS [R252+0x15000], R5 ;  /* 0x01500005fc007388 */ /* 0x000fec0000000800 */
[----:B---3--:R-:W-:Y:S06]  /*4b30*/  STS [R60+0x15000], R4 ;  /* 0x015000043c007388 */ /* 0x008fec0000000800 */
        /* <DEDUP_REMOVED lines=203> */
.L_x_315:
        /* <DEDUP_REMOVED lines=376> */
.L_x_316:
        /* <DEDUP_REMOVED lines=123> */
.L_x_318:
        /* <DEDUP_REMOVED lines=16> */
.L_x_319:
        /* <DEDUP_REMOVED lines=49> */
.L_x_321:
[----:B------:R-:W-:Y:S05]  /*7b30*/  BSYNC B0 ;  /* 0x0000000000007941 */ /* 0x000fea0003800000 */
.L_x_320:
        /* <DEDUP_REMOVED lines=27> */
.L_x_300:
[----:B------:R-:W-:Y:S05]  /*7cf0*/  BSYNC B1 ;  /* 0x0000000000017941 */ /* 0x000fea0003800000 */
.L_x_290:
        /* <DEDUP_REMOVED lines=12> */
.L_x_322:
[----:B------:R-:W-:Y:S05]  /*7dc0*/  EXIT ;  /* 0x000000000000794d */ /* 0x000fea0003800000 */
.L_x_324:
        /* <DEDUP_REMOVED lines=11> */
.L_x_2008:


//--------------------- .text._ZN5flash44flash_bwd_dq_dk_dv_loop_seqk_parallel_kernelI23Flash_bwd_kernel_traitsILi256ELi64ELi32ELi8ELi4ELi1ELi2ELb1ELb1EN7cutlass10bfloat16_tE19Flash_kernel_traitsILi256ELi64ELi32ELi8ES3_EELb0ELb0ELb1ELb1ELb0ELb0ELb1EEEvNS_16Flash_bwd_paramsE --------------------------
	.section	.text._ZN5flash44flash_bwd_dq_dk_dv_loop_seqk_parallel_kernelI23Flash_bwd_kernel_traitsILi256ELi64ELi32ELi8ELi4ELi1ELi2ELb1ELb1EN7cutlass10bfloat16_tE19Flash_kernel_traitsILi256ELi64ELi32ELi8ES3_EELb0ELb0ELb1ELb1ELb0ELb0ELb1EEEvNS_16Flash_bwd_paramsE,"ax",@progbits
	.sectioninfo	@"SHI_REGISTERS=255"
	.align	128
        .global         _ZN5flash44flash_bwd_dq_dk_dv_loop_seqk_parallel_kernelI23Flash_bwd_kernel_traitsILi256ELi64ELi32ELi8ELi4ELi1ELi2ELb1ELb1EN7cutlass10bfloat16_tE19Flash_kernel_traitsILi256ELi64ELi32ELi8ES3_EELb0ELb0ELb1ELb1ELb0ELb0ELb1EEEvNS_16Flash_bwd_paramsE
        .type           _ZN5flash44flash_bwd_dq_dk_dv_loop_seqk_parallel_kernelI23Flash_bwd_kernel_traitsILi256ELi64ELi32ELi8ELi4ELi1ELi2ELb1ELb1EN7cutlass10bfloat16_tE19Flash_kernel_traitsILi256ELi64ELi32ELi8ES3_EELb0ELb0ELb1ELb1ELb0ELb0ELb1EEEvNS_16Flash_bwd_paramsE,@function
        .size           _ZN5flash44flash_bwd_dq_dk_dv_loop_seqk_parallel_kernelI23Flash_bwd_kernel_traitsILi256ELi64ELi32ELi8ELi4ELi1ELi2ELb1ELb1EN7cutlass10bfloat16_tE19Flash_kernel_traitsILi256ELi64ELi32ELi8ES3_EELb0ELb0ELb1ELb1ELb0ELb0ELb1EEEvNS_16Flash_bwd_paramsE,(.L_x_2009 - _ZN5flash44flash_bwd_dq_dk_dv_loop_seqk_parallel_kernelI23Flash_bwd_kernel_traitsILi256ELi64ELi32ELi8ELi4ELi1ELi2ELb1ELb1EN7cutlass10bfloat16_tE19Flash_kernel_traitsILi256ELi64ELi32ELi8ES3_EELb0ELb0ELb1ELb1ELb0ELb0ELb1EEEvNS_16Flash_bwd_paramsE)
        .other          _ZN5flash44flash_bwd_dq_dk_dv_loop_seqk_parallel_kernelI23Flash_bwd_kernel_traitsILi256ELi64ELi32ELi8ELi4ELi1ELi2ELb1ELb1EN7cutlass10bfloat16_tE19Flash_kernel_traitsILi256ELi64ELi32ELi8ES3_EELb0ELb0ELb1ELb1ELb0ELb0ELb1EEEvNS_16Flash_bwd_paramsE,@"STO_CUDA_ENTRY STV_DEFAULT"
_ZN5flash44flash_bwd_dq_dk_dv_loop_seqk_parallel_kernelI23Flash_bwd_kernel_traitsILi256ELi64ELi32ELi8ELi4ELi1ELi2ELb1ELb1EN7cutlass10bfloat16_tE19Flash_kernel_traitsILi256ELi64ELi32ELi8ES3_EELb0ELb0ELb1ELb1ELb0ELb0ELb1EEEvNS_16Flash_bwd_paramsE:
.text._ZN5flash44flash_bwd_dq_dk_dv_loop_seqk_parallel_kernelI23Flash_bwd_kernel_traitsILi256ELi64ELi32ELi8ELi4ELi1ELi2ELb1ELb1EN7cutlass10bfloat16_tE19Flash_kernel_traitsILi256ELi64ELi32ELi8ES3_EELb0ELb0ELb1ELb1ELb0ELb0ELb1EEEvNS_16Flash_bwd_paramsE:
        /* <DEDUP_REMOVED lines=206> */
.L_x_359:
        /* <DEDUP_REMOVED lines=53> */
.L_x_325:
        /* <DEDUP_REMOVED lines=67> */
.L_x_327:
        /* <DEDUP_REMOVED lines=19> */
.L_x_328:
        /* <DEDUP_REMOVED lines=71> */
.L_x_329:
[----:B------:R-:W-:Y:S02]  /*1a00*/  UMOV UR13, UR52 ;  /* 0x00000034000d7c82 */ /* 0x000fe40008000000 */
.L_x_330:
        /* <DEDUP_REMOVED lines=120> */
.L_x_332:
        /* <DEDUP_REMOVED lines=17> */
.L_x_333:
        /* <DEDUP_REMOVED lines=28> */
.L_x_335:
[----:B------:R-:W-:Y:S05]  /*2460*/  BSYNC B0 ;  /* 0x0000000000007941 */ /* 0x000fea0003800000 */
.L_x_334:
        /* <DEDUP_REMOVED lines=27> */
.L_x_331:
        /* <DEDUP_REMOVED lines=62> */
.L_x_338:
[----:B------:R-:W-:Y:S05]  /*2a00*/  BSYNC B0 ;  /* 0x0000000000007941 */ /* 0x000fea0003800000 */
.L_x_337:
        /* <DEDUP_REMOVED lines=45> */
.L_x_340:
[----:B------:R-:W-:Y:S05]  /*2ce0*/  BSYNC B0 ;  /* 0x0000000000007941 */ /* 0x000fea0003800000 */
.L_x_339:
        /* <DEDUP_REMOVED lines=48> */
.L_x_342:
[----:B------:R-:W-:Y:S05]  /*2ff0*/  BSYNC B0 ;  /* 0x0000000000007941 */ /* 0x000fea0003800000 */
.L_x_341:
        /* <DEDUP_REMOVED lines=40> */
.L_x_344:
[----:B------:R-:W-:Y:S05]  /*3280*/  BSYNC B0 ;  /* 0x0000000000007941 */ /* 0x000fea0003800000 */
.L_x_343:
        /* <DEDUP_REMOVED lines=41> */
.L_x_346:
[----:B------:R-:W-:Y:S05]  /*3520*/  BSYNC B0 ;  /* 0x0000000000007941 */ /* 0x000fea0003800000 */
.L_x_345:
        /* <DEDUP_REMOVED lines=69> */
.L_x_348:
[----:B------:R-:W-:Y:S05]  /*3980*/  BSYNC B0 ;  /* 0x0000000000007941 */ /* 0x000fea0003800000 */
.L_x_347:
        /* <DEDUP_REMOVED lines=85> */
.L_x_353:
[----:B------:R-:W0:Y:S01]  /*3ee0*/  LDGDEPBAR ;  /* 0x00000000000079af */ /* 0x000e220000000000 */
[----:B------:R-:W-:Y:S02]  /*3ef0*/  USHF.L.U32 UR9, UR8, 0x6, URZ ;  /* 0x0000000608097899 */ /* 0x000fe4000800063f */
[----:B------:R-:W-:Y:S02]  /*3f00*/  ULDC UR11, c[0x0][0x2e4] ;  /* 0x0000b900000b7ab9 */ /* 0x000fe40000000800 */
[----:B------:R-:W2:Y:S01]  /*3f10*/  LDL R70, [R1+0x10] ;  /* 0x0000100001467983 */ /* 0x000ea20000100800 */
[----:B------:R-:W-:Y:S01]  /*3f20*/  UISETP.GE.AND UP0, UPT, UR9, UR19, UPT ;  /* 0x000000130900728c */ /* 0x000fe2000bf06270 */
        /* <DEDUP_REMOVED lines=9> */
[C---:B-1--4-:R-:W-:Y:S08]  /*3fc0*/  HMMA.16816.F32.BF16 R4, R8.reuse, R44, RZ ;  /* 0x0000002c0804723c */ /* 0x052ff000000418ff */
[----:B------:R-:W-:Y:S01]  /*3fd0*/  HMMA.16816.F32.BF16 R8, R8, R46, RZ ;  /* 0x0000002e0808723c */ /* 0x000fe200000418ff */
[----:B------:R-:W1:Y:S11]  /*3fe0*/  LDSM.16.M88.4 R44, [R227] ;  /* 0x00000000e32c783b */ /* 0x000e760000000200 */
[----:B------:R-:W-:Y:S04]  /*3ff0*/  @!UPT UIADD3 URZ, URZ, URZ, URZ ;  /* 0x0000003f3f3ff290 */ /* 0x000fe8000fffe03f */
[C---:B---3--:R-:W-:Y:S08]  /*4000*/  HMMA.16816.F32.BF16 R4, R48.reuse, R52, R4 ;  /* 0x000000343004723c */ /* 0x048ff00000041804 */
[----:B------:R-:W-:Y:S01]  /*4010*/  HMMA.16816.F32.BF16 R8, R48, R54, R8 ;  /* 0x000000363008723c */ /* 0x000fe20000041808 */
[----:B------:R-:W-:Y:S05]  /*4020*/  LDSM.16.M88.4 R48, [R2+0x2000] ;  /* 0x002000000230783b */ /* 0x000fea0000000200 */
[----:B------:R-:W3:Y:S10]  /*4030*/  LDSM.16.M88.4 R52, [R229+0x11000] ;  /* 0x01100000e534783b */ /* 0x000ef40000000200 */
[C---:B------:R-:W-:Y:S08]  /*4040*/  HMMA.16816.F32.BF16 R4, R56.reuse, R60, R4 ;  /* 0x0000003c3804723c */ /* 0x040ff00000041804 */
        /* <DEDUP_REMOVED lines=15> */
[C---:B-1----:R-:W-:Y:S07]  /*4140*/  HMMA.16816.F32.BF16 R4, R44.reuse, R64, R4 ;  /* 0x000000402c04723c */ /* 0x042fee0000041804 */
[----:B------:R-:W-:Y:S01]  /*4150*/  IADD3 R64, P0, R249, UR17, RZ ;  /* 0x00000011f9407c10 */ /* 0x000fe2000ff1e0ff */
[----:B------:R-:W-:Y:S01]  /*4160*/  HMMA.16816.F32.BF16 R8, R44, R66, R8 ;  /* 0x000000422c08723c */ /* 0x000fe20000041808 */
[----:B------:R-:W-:Y:S03]  /*4170*/  LDSM.16.M88.4 R44, [R3+0x4000] ;  /* 0x00400000032c783b */ /* 0x000fe60000000200 */
[----:B------:R-:W-:Y:S05]  /*4180*/  IADD3.X R65, R248, UR16, RZ, P0, !PT ;  /* 0x00000010f8417c10 */ /* 0x000fea00087fe4ff */
[----:B-----5:R1:W5:Y:S05]  /*4190*/  LDG.E R69, [R64.64] ;  /* 0x0000000440457981 */ /* 0x02036a000c1e1900 */
[----:B------:R1:W5:Y:S02]  /*41a0*/  LDG.E R68, [R64.64+0x20] ;  /* 0x0000200440447981 */ /* 0x000364000c1e1900 */
[C---:B---3--:R-:W-:Y:S08]  /*41b0*/  HMMA.16816.F32.BF16 R4, R48.reuse, R52, R4 ;  /* 0x000000343004723c */ /* 0x048ff00000041804 */
[----:B------:R-:W-:Y:S01]  /*41c0*/  HMMA.16816.F32.BF16 R8, R48, R54, R8 ;  /* 0x000000363008723c */ /* 0x000fe20000041808 */
[----:B------:R-:W-:Y:S05]  /*41d0*/  LDSM.16.M88.4 R48, [R228+0x4000] ;  /* 0x00400000e430783b */ /* 0x000fea0000000200 */
[----:B------:R-:W-:Y:S05]  /*41e0*/  LDSM.16.M88.4 R52, [R231+0x12000] ;  /* 0x01200000e734783b */ /* 0x000fea0000000200 */
[----:B-1----:R-:W1:Y:S05]  /*41f0*/  LDSM.16.M88.4 R64, [R230+0x12000] ;  /* 0x01200000e640783b */ /* 0x002e6a0000000200 */
[C---:B----4-:R-:W-:Y:S08]  /*4200*/  HMMA.16816.F32.BF16 R4, R56.reuse, R60, R4 ;  /* 0x0000003c3804723c */ /* 0x050ff00000041804 */
[----:B------:R-:W-:Y:S01]  /*4210*/  HMMA.16816.F32.BF16 R8, R56, R62, R8 ;  /* 0x0000003e3808723c */ /* 0x000fe20000041808 */
[----:B------:R-:W-:Y:S05]  /*4220*/  LDSM.16.M88.4 R56, [R227+0x4000] ;  /* 0x00400000e338783b */ /* 0x000fea0000000200 */
[----:B------:R-:W3:Y:S10]  /*4230*/  LDSM.16.M88.4 R60, [R232+0x12000] ;  /* 0x01200000e83c783b */ /* 0x000ef40000000200 */
[C---:B-1----:R-:W-:Y:S08]  /*4240*/  HMMA.16816.F32.BF16 R4, R44.reuse, R64, R4 ;  /* 0x000000402c04723c */ /* 0x042ff00000041804 */
[----:B------:R-:W-:Y:S01]  /*4250*/  HMMA.16816.F32.BF16 R8, R44, R66, R8 ;  /* 0x000000422c08723c */ /* 0x000fe20000041808 */
[----:B------:R-:W-:Y:S05]  /*4260*/  LDSM.16.M88.4 R44, [R2+0x6000] ;  /* 0x00600000022c783b */ /* 0x000fea0000000200 */
[----:B------:R-:W1:Y:S10]  /*4270*/  LDSM.16.M88.4 R64, [R229+0x13000] ;  /* 0x01300000e540783b */ /* 0x000e740000000200 */
[C---:B------:R-:W-:Y:S08]  /*4280*/  HMMA.16816.F32.BF16 R4, R48.reuse, R52, R4 ;  /* 0x000000343004723c */ /* 0x040ff00000041804 */
[----:B------:R-:W-:Y:S01]  /*4290*/  HMMA.16816.F32.BF16 R8, R48, R54, R8 ;  /* 0x000000363008723c */ /* 0x000fe20000041808 */
[----:B------:R-:W-:Y:S05]  /*42a0*/  LDSM.16.M88.4 R48, [R3+0x6000] ;  /* 0x006000000330783b */ /* 0x000fea0000000200 */
[----:B------:R-:W4:Y:S10]  /*42b0*/  LDSM.16.M88.4 R52, [R230+0x13000] ;  /* 0x01300000e634783b */ /* 0x000f340000000200 */
[C---:B---3--:R-:W-:Y:S08]  /*42c0*/  HMMA.16816.F32.BF16 R4, R56.reuse, R60, R4 ;  /* 0x0000003c3804723c */ /* 0x048ff00000041804 */
[----:B------:R-:W-:Y:S01]  /*42d0*/  HMMA.16816.F32.BF16 R8, R56, R62, R8 ;  /* 0x0000003e3808723c */ /* 0x000fe20000041808 */
[----:B------:R-:W-:Y:S05]  /*42e0*/  LDSM.16.M88.4 R56, [R228+0x6000] ;  /* 0x00600000e438783b */ /* 0x000fea0000000200 */
[----:B------:R-:W3:Y:S10]  /*42f0*/  LDSM.16.M88.4 R60, [R231+0x13000] ;  /* 0x01300000e73c783b */ /* 0x000ef40000000200 */
[C---:B-1----:R-:W-:Y:S08]  /*4300*/  HMMA.16816.F32.BF16 R4, R44.reuse, R64, R4 ;  /* 0x000000402c04723c */ /* 0x042ff00000041804 */
[----:B------:R-:W-:Y:S01]  /*4310*/  HMMA.16816.F32.BF16 R8, R44, R66, R8 ;  /* 0x000000422c08723c */ /* 0x000fe20000041808 */
[----:B------:R-:W-:Y:S05]  /*4320*/  LDSM.16.M88.4 R44, [R227+0x6000] ;  /* 0x00600000e32c783b */ /* 0x000fea0000000200 */
[----:B------:R-:W1:Y:S10]  /*4330*/  LDSM.16.M88.4 R64, [R232+0x13000] ;  /* 0x01300000e840783b */ /* 0x000e740000000200 */
[C---:B----4-:R-:W-:Y:S07]  /*4340*/  HMMA.16816.F32.BF16 R4, R48.reuse, R52, R4 ;  /* 0x000000343004723c */ /* 0x050fee0000041804 */
[----:B--2---:R-:W-:Y:S01]  /*4350*/  IADD3 R52, R70, UR9, RZ ;  /* 0x0000000946347c10 */ /* 0x004fe2000fffe0ff */
[----:B------:R-:W-:Y:S07]  /*4360*/  HMMA.16816.F32.BF16 R8, R48, R54, R8 ;  /* 0x000000363008723c */ /* 0x000fee0000041808 */
[C---:B------:R-:W-:Y:S02]  /*4370*/  IADD3 R48, R52.reuse, 0x8, RZ ;  /* 0x0000000834307810 */ /* 0x040fe40007ffe0ff */
[----:B------:R-:W-:Y:S02]  /*4380*/  IADD3 R50, R52, 0x7, RZ ;  /* 0x0000000734327810 */ /* 0x000fe40007ffe0ff */
[----:B------:R-:W-:Y:S02]  /*4390*/  ISETP.GE.AND P1, PT, R48, RZ, PT ;  /* 0x000000ff3000720c */ /* 0x000fe40003f26270 */
[----:B------:R-:W-:Y:S02]  /*43a0*/  ISETP.GE.AND P0, PT, R50, RZ, PT ;  /* 0x000000ff3200720c */ /* 0x000fe40003f06270 */
[----:B------:R-:W-:Y:S01]  /*43b0*/  IABS R49, R52 ;  /* 0x0000003400317213 */ /* 0x000fe20000000000 */
[C---:B---3--:R-:W-:Y:S05]  /*43c0*/  HMMA.16816.F32.BF16 R4, R56.reuse, R60, R4 ;  /* 0x0000003c3804723c */ /* 0x048fea0000041804 */
[C---:B------:R-:W-:Y:S02]  /*43d0*/  IADD3 R51, R52.reuse, -0x1, RZ ;  /* 0xffffffff34337810 */ /* 0x040fe40007ffe0ff */
[----:B------:R-:W-:Y:S01]  /*43e0*/  MOV R60, R49 ;  /* 0x00000031003c7202 */ /* 0x000fe20000000f00 */
[----:B------:R-:W-:Y:S03]  /*43f0*/  HMMA.16816.F32.BF16 R8, R56, R62, R8 ;  /* 0x0000003e3808723c */ /* 0x000fe60000041808 */
[----:B------:R-:W-:Y:S02]  /*4400*/  ISETP.GE.AND P2, PT, R51, RZ, PT ;  /* 0x000000ff3300720c */ /* 0x000fe40003f46270 */
[----:B------:R-:W-:Y:S01]  /*4410*/  I2F R60, R60 ;  /* 0x0000003c003c7306 */ /* 0x000fe20000201400 */
[C---:B------:R-:W-:Y:S02]  /*4420*/  @!P1 IADD3 R48, -R52.reuse, -0x8, RZ ;  /* 0xfffffff834309810 */ /* 0x040fe40007ffe1ff */
[C---:B------:R-:W-:Y:S04]  /*4430*/  IADD3 R49, R52.reuse, -0x8, RZ ;  /* 0xfffffff834317810 */ /* 0x040fe80007ffe0ff */
[----:B------:R-:W-:Y:S02]  /*4440*/  ISETP.GE.AND P1, PT, R49, RZ, PT ;  /* 0x000000ff3100720c */ /* 0x000fe40003f26270 */
[C---:B------:R-:W-:Y:S01]  /*4450*/  @!P0 IADD3 R50, -R52.reuse, -0x7, RZ ;  /* 0xfffffff934328810 */ /* 0x040fe20007ffe1ff */
[----:B------:R2:W-:Y:S01]  /*4460*/  I2F R53, R48 ;  /* 0x0000003000357306 */ /* 0x0005e20000201400 */
[C---:B-1----:R-:W-:Y:S05]  /*4470*/  HMMA.16816.F32.BF16 R4, R44.reuse, R64, R4 ;  /* 0x000000402c04723c */ /* 0x042fea0000041804 */
[C---:B------:R-:W-:Y:S03]  /*4480*/  @!P2 IADD3 R51, -R52.reuse, 0x1, RZ ;  /* 0x000000013433a810 */ /* 0x040fe60007ffe1ff */
[----:B------:R-:W-:Y:S01]  /*4490*/  HMMA.16816.F32.BF16 R8, R44, R66, R8 ;  /* 0x000000422c08723c */ /* 0x000fe20000041808 */
[----:B------:R-:W-:Y:S03]  /*44a0*/  I2F R50, R50 ;  /* 0x0000003200327306 */ /* 0x000fe60000201400 */
[C---:B------:R-:W-:Y:S07]  /*44b0*/  @!P1 IADD3 R49, -R52.reuse, 0x8, RZ ;  /* 0x0000000834319810 */ /* 0x040fee0007ffe1ff */
[----:B------:R-:W-:Y:S01]  /*44c0*/  I2F R49, R49 ;  /* 0x0000003100317306 */ /* 0x000fe20000201400 */
[----:B--2---:R-:W-:Y:S04]  /*44d0*/  IADD3 R48, R52, -0x9, RZ ;  /* 0xfffffff734307810 */ /* 0x004fe80007ffe0ff */
[----:B------:R-:W-:Y:S02]  /*44e0*/  FMUL.FTZ R6, R6, c[0x0][0x2ec] ;  /* 0x0000bb0006067a20 */ /* 0x000fe40000410000 */
[----:B------:R-:W-:Y:S01]  /*44f0*/  FMUL.FTZ R5, R5, c[0x0][0x2ec] ;  /* 0x0000bb0005057a20 */ /* 0x000fe20000410000 */
[----:B------:R-:W-:Y:S01]  /*4500*/  ISETP.GE.AND P0, PT, R48, RZ, PT ;  /* 0x000000ff3000720c */ /* 0x000fe20003f06270 */
[----:B------:R-:W-:Y:S01]  /*4510*/  FMUL.FTZ R4, R4, c[0x0][0x2ec] ;  /* 0x0000bb0004047a20 */ /* 0x000fe20000410000 */
[----:B------:R1:W2:Y:S03]  /*4520*/  MUFU.TANH R54, R6 ;  /* 0x0000000600367308 */ /* 0x0002a60000002400 */
[----:B------:R-:W-:Y:S02]  /*4530*/  FMUL.FTZ R9, R9, c[0x0][0x2ec] ;  /* 0x0000bb0009097a20 */ /* 0x000fe40000410000 */
[----:B------:R-:W-:Y:S02]  /*4540*/  FMUL.FTZ R8, R8, c[0x0][0x2ec] ;  /* 0x0000bb0008087a20 */ /* 0x000fe40000410000 */
[----:B------:R-:W-:Y:S03]  /*4550*/  FMUL.FTZ R11, R11, c[0x0][0x2ec] ;  /* 0x0000bb000b0b7a20 */ /* 0x000fe60000410000 */
[----:B------:R-:W3:Y:S01]  /*4560*/  MUFU.TANH R4, R4 ;  /* 0x0000000400047308 */ /* 0x000ee20000002400 */
[----:B------:R-:W-:Y:S02]  /*4570*/  @!P0 IADD3 R48, -R52, 0x9, RZ ;  /* 0x0000000934308810 */ /* 0x000fe40007ffe1ff */
[----:B------:R-:W-:Y:S07]  /*4580*/  PLOP3.LUT P0, PT, PT, PT, UP0, 0x80, 0x0 ;  /* 0x000000000000781c */ /* 0x000fee0003f0f008 */
[----:B------:R4:W4:Y:S01]  /*4590*/  MUFU.TANH R47, R8 ;  /* 0x00000008002f7308 */ /* 0x0009220000002400 */
[----:B-1----:R-:W-:Y:S02]  /*45a0*/  FMUL.FTZ R6, R7, c[0x0][0x2ec] ;  /* 0x0000bb0007067a20 */ /* 0x002fe40000410000 */
[----:B--2---:R-:W-:Y:S02]  /*45b0*/  FFMA.FTZ R44, R53, -UR6, R54 ;  /* 0x80000006352c7c23 */ /* 0x004fe40008010036 */
[----:B------:R-:W-:Y:S05]  /*45c0*/  FFMA.FTZ R54, -R54, R54, 1 ;  /* 0x3f80000036367423 */ /* 0x000fea0000010136 */
[----:B------:R1:W2:Y:S01]  /*45d0*/  MUFU.TANH R7, R5 ;  /* 0x0000000500077308 */ /* 0x0002a20000002400 */
[----:B------:R-:W-:Y:S02]  /*45e0*/  FMUL.FTZ R59, R54, c[0x0][0x2ec] ;  /* 0x0000bb00363b7a20 */ /* 0x000fe40000410000 */
[----:B---3--:R-:W-:Y:S04]  /*45f0*/  FFMA.FTZ R53, -R4, R4, 1 ;  /* 0x3f80000004357423 */ /* 0x008fe80000010104 */
[----:B------:R-:W-:Y:S03]  /*4600*/  FMUL.FTZ R53, R53, c[0x0][0x2ec] ;  /* 0x0000bb0035357a20 */ /* 0x000fe60000410000 */
[----:B------:R-:W-:Y:S01]  /*4610*/  MUFU.TANH R6, R6 ;  /* 0x0000000600067308 */ /* 0x000fe20000002400 */
[----:B----4-:R-:W-:Y:S02]  /*4620*/  FFMA.FTZ R8, R60, -UR6, R4 ;  /* 0x800000063c087c23 */ /* 0x010fe40008010004 */
[----:B------:R-:W-:Y:S02]  /*4630*/  FFMA.FTZ R46, R49, -UR6, R47 ;  /* 0x80000006312e7c23 */ /* 0x000fe4000801002f */
[----:B------:R-:W-:Y:S05]  /*4640*/  FFMA.FTZ R47, -R47, R47, 1 ;  /* 0x3f8000002f2f7423 */ /* 0x000fea000001012f */
[----:B------:R-:W-:Y:S01]  /*4650*/  MUFU.TANH R9, R9 ;  /* 0x0000000900097308 */ /* 0x000fe20000002400 */
[----:B------:R-:W-:Y:S02]  /*4660*/  FMUL.FTZ R56, R47, c[0x0][0x2ec] ;  /* 0x0000bb002f387a20 */ /* 0x000fe40000410000 */
[----:B-1----:R-:W-:Y:S02]  /*4670*/  FMUL.FTZ R5, R10, c[0x0][0x2ec] ;  /* 0x0000bb000a057a20 */ /* 0x002fe40000410000 */
[----:B--2---:R-:W-:Y:S05]  /*4680*/  FFMA.FTZ R52, -R7, R7, 1 ;  /* 0x3f80000007347423 */ /* 0x004fea0000010107 */
[----:B------:R-:W1:Y:S01]  /*4690*/  MUFU.TANH R5, R5 ;  /* 0x0000000500057308 */ /* 0x000e620000002400 */
[----:B------:R-:W-:Y:S09]  /*46a0*/  FMUL.FTZ R52, R52, c[0x0][0x2ec] ;  /* 0x0000bb0034347a20 */ /* 0x000ff20000410000 */
[----:B------:R2:W3:Y:S10]  /*46b0*/  MUFU.TANH R55, R11 ;  /* 0x0000000b00377308 */ /* 0x0004f40000002400 */
[----:B------:R-:W4:Y:S01]  /*46c0*/  I2F R51, R51 ;  /* 0x0000003300337306 */ /* 0x000f220000201400 */
[----:B-1----:R-:W-:Y:S09]  /*46d0*/  FFMA.FTZ R10, R60, -UR6, R5 ;  /* 0x800000063c0a7c23 */ /* 0x002ff20008010005 */
[----:B------:R-:W1:Y:S01]  /*46e0*/  I2F R48, R48 ;  /* 0x0000003000307306 */ /* 0x000e620000201400 */
[----:B--2---:R-:W-:Y:S02]  /*46f0*/  FFMA.FTZ R11, R50, -UR6, R6 ;  /* 0x80000006320b7c23 */ /* 0x004fe40008010006 */
[----:B------:R-:W-:Y:S02]  /*4700*/  FFMA.FTZ R50, -R6, R6, 1 ;  /* 0x3f80000006327423 */ /* 0x000fe40000010106 */
[----:B------:R-:W-:Y:S02]  /*4710*/  FFMA.FTZ R6, -R5, R5, 1 ;  /* 0x3f80000005067423 */ /* 0x000fe40000010105 */
[----:B------:R-:W-:Y:S02]  /*4720*/  FFMA.FTZ R5, -R9, R9, 1 ;  /* 0x3f80000009057423 */ /* 0x000fe40000010109 */
[----:B---3--:R-:W-:Y:S02]  /*4730*/  FFMA.FTZ R4, -R55, R55, 1 ;  /* 0x3f80000037047423 */ /* 0x008fe40000010137 */
[----:B----4-:R-:W-:Y:S02]  /*4740*/  FFMA.FTZ R7, R51, -UR6, R7 ;  /* 0x8000000633077c23 */ /* 0x010fe40008010007 */
[----:B------:R-:W-:Y:S02]  /*4750*/  FMUL.FTZ R58, R50, c[0x0][0x2ec] ;  /* 0x0000bb00323a7a20 */ /* 0x000fe40000410000 */
[----:B------:R-:W-:Y:S02]  /*4760*/  FMUL.FTZ R57, R6, c[0x0][0x2ec] ;  /* 0x0000bb0006397a20 */ /* 0x000fe40000410000 */
[----:B------:R-:W-:Y:S02]  /*4770*/  FMUL.FTZ R54, R5, c[0x0][0x2ec] ;  /* 0x0000bb0005367a20 */ /* 0x000fe40000410000 */
[----:B-1----:R-:W-:Y:S02]  /*4780*/  FFMA.FTZ R45, R48, -UR6, R9 ;  /* 0x80000006302d7c23 */ /* 0x002fe40008010009 */
[----:B------:R-:W-:Y:S02]  /*4790*/  FFMA.FTZ R9, R51, -UR6, R55 ;  /* 0x8000000633097c23 */ /* 0x000fe40008010037 */
[----:B------:R-:W-:Y:S01]  /*47a0*/  FMUL.FTZ R55, R4, c[0x0][0x2ec] ;  /* 0x0000bb0004377a20 */ /* 0x000fe20000410000 */
        /* <DEDUP_REMOVED lines=11> */
.L_x_349:
        /* <DEDUP_REMOVED lines=42> */
.L_x_350:
[----:B------:R-:W2:Y:S01]  /*4b00*/  LDL R71, [R1+0x4] ;  /* 0x0000040001477983 */ /* 0x000ea20000100800 */
[C---:B------:R-:W-:Y:S01]  /*4b10*/  FMUL.FTZ R5, R246.reuse, 1.4426950216293334961 ;  /* 0x3fb8aa3bf6057820 */ /* 0x040fe20000410000 */
[----:B------:R-:W-:Y:S01]  /*4b20*/  FSETP.NEU.FTZ.AND P0, PT, R246, -INF , PT ;  /* 0xff800000f600780b */ /* 0x000fe20003f1d000 */
[----:B------:R-:W-:Y:S01]  /*4b30*/  FMUL.FTZ R4, R247, 1.4426950216293334961 ;  /* 0x3fb8aa3bf7047820 */ /* 0x000fe20000410000 */
[----:B------:R-:W-:Y:S01]  /*4b40*/  MOV R250, c[0x0][0x22c] ;  /* 0x00008b0000fa7a02 */ /* 0x000fe20000000f00 */
[----:B------:R-:W-:Y:S01]  /*4b50*/  UISETP.GT.AND UP0, UPT, UR8, UR18, UPT ;  /* 0x000000120800728c */ /* 0x000fe2000bf04270 */
[----:B------:R-:W3:Y:S01]  /*4b60*/  LDL R70, [R1] ;  /* 0x0000000001467983 */ /* 0x000ee20000100800 */
[----:B------:R-:W-:Y:S02]  /*4b70*/  FSEL R5, R5, RZ, P0 ;  /* 0x000000ff05057208 */ /* 0x000fe40000000000 */
[----:B------:R-:W-:Y:S01]  /*4b80*/  FSETP.NEU.FTZ.AND P0, PT, R247, -INF , PT ;  /* 0xff800000f700780b */ /* 0x000fe20003f1d000 */
[----:B------:R-:W-:Y:S01]  /*4b90*/  IMAD R250, R250, c[0x0][0x1c0], RZ ;  /* 0x00007000fafa7a24 */ /* 0x000fe200078e02ff */
[----:B------:R-:W-:Y:S01]  /*4ba0*/  PLOP3.LUT P2, PT, PT, PT, UP0, 0x80, 0x0 ;  /* 0x000000000000781c */ /* 0x000fe20003f4f008 */
[--C-:B------:R-:W-:Y:S01]  /*4bb0*/  FFMA.FTZ R8, R8, c[0x0][0x23c], -R5.reuse ;  /* 0x00008f0008087a23 */ /* 0x100fe20000010805 */
[----:B------:R-:W-:Y:S01]  /*4bc0*/  FSEL R4, R4, RZ, P0 ;  /* 0x000000ff04047208 */ /* 0x000fe20000000000 */
[--C-:B------:R-:W-:Y:S02]  /*4bd0*/  FFMA.FTZ R7, R7, c[0x0][0x23c], -R5.reuse ;  /* 0x00008f0007077a23 */ /* 0x100fe40000010805 */
[----:B------:R-:W-:Y:S01]  /*4be0*/  MUFU.EX2 R67, R8 ;  /* 0x0000000800437308 */ /* 0x000fe20000000800 */
[--C-:B------:R-:W-:Y:S02]  /*4bf0*/  FFMA.FTZ R46, R46, c[0x0][0x23c], -R5.reuse ;  /* 0x00008f002e2e7a23 */ /* 0x100fe40000010805 */
[--C-:B------:R-:W-:Y:S02]  /*4c00*/  FFMA.FTZ R44, R44, c[0x0][0x23c], -R4.reuse ;  /* 0x00008f002c2c7a23 */ /* 0x100fe40000010804 */
[--C-:B------:R-:W-:Y:S02]  /*4c10*/  FFMA.FTZ R11, R11, c[0x0][0x23c], -R4.reuse ;  /* 0x00008f000b0b7a23 */ /* 0x100fe40000010804 */
[----:B------:R-:W-:Y:S02]  /*4c20*/  FFMA.FTZ R5, R45, c[0x0][0x23c], -R5 ;  /* 0x00008f002d057a23 */ /* 0x000fe40000010805 */
[--C-:B------:R-:W-:Y:S01]  /*4c30*/  FFMA.FTZ R10, R10, c[0x0][0x23c], -R4.reuse ;  /* 0x00008f000a0a7a23 */ /* 0x100fe20000010804 */
[----:B------:R-:W1:Y:S01]  /*4c40*/  MUFU.EX2 R66, R7 ;  /* 0x0000000700427308 */ /* 0x000e620000000800 */
[----:B------:R-:W-:Y:S09]  /*4c50*/  FFMA.FTZ R4, R9, c[0x0][0x23c], -R4 ;  /* 0x00008f0009047a23 */ /* 0x000ff20000010804 */
[----:B------:R-:W-:Y:S10]  /*4c60*/  MUFU.EX2 R65, R44 ;  /* 0x0000002c00417308 */ /* 0x000ff40000000800 */
[----:B------:R-:W4:Y:S10]  /*4c70*/  MUFU.EX2 R64, R11 ;  /* 0x0000000b00407308 */ /* 0x000f340000000800 */
[----:B------:R-:W-:Y:S10]  /*4c80*/  MUFU.EX2 R63, R46 ;  /* 0x0000002e003f7308 */ /* 0x000ff40000000800 */
[----:B------:R-:W4:Y:S10]  /*4c90*/  MUFU.EX2 R62, R5 ;  /* 0x00000005003e7308 */ /* 0x000f340000000800 */
[----:B------:R-:W-:Y:S10]  /*4ca0*/  MUFU.EX2 R61, R10 ;  /* 0x0000000a003d7308 */ /* 0x000ff40000000800 */
[----:B------:R-:W4:Y:S01]  /*4cb0*/  MUFU.EX2 R60, R4 ;  /* 0x00000004003c7308 */ /* 0x000f220000000800 */
[----:B-1----:R-:W-:Y:S02]  /*4cc0*/  F2FP.BF16.PACK_AB R7, R66, R67 ;  /* 0x000000434207723e */ /* 0x002fe400000010ff */
[----:B----4-:R-:W-:Y:S02]  /*4cd0*/  F2FP.BF16.PACK_AB R6, R64, R65 ;  /* 0x000000414006723e */ /* 0x010fe400000010ff */
        /* <DEDUP_REMOVED lines=72> */
[C---:B------:R-:W-:Y:S02]  /*5160*/  FADD.FTZ R6, -R68.reuse, R6 ;  /* 0x0000000644067221 */ /* 0x040fe40000010100 */
[----:B------:R-:W-:Y:S02]  /*5170*/  FADD.FTZ R7, -R68, R7 ;  /* 0x0000000744077221 */ /* 0x000fe40000010100 */
[----:B------:R-:W-:Y:S02]  /*5180*/  FMUL.FTZ R4, R67, R4 ;  /* 0x0000000443047220 */ /* 0x000fe40000410000 */
[----:B------:R-:W-:Y:S02]  /*5190*/  FMUL.FTZ R46, R66, R5 ;  /* 0x00000005422e7220 */ /* 0x000fe40000410000 */
[----:B------:R-:W-:Y:S02]  /*51a0*/  FMUL.FTZ R5, R65, R6 ;  /* 0x0000000641057220 */ /* 0x000fe40000410000 */
[----:B------:R-:W-:Y:S02]  /*51b0*/  FMUL.FTZ R6, R64, R7 ;  /* 0x0000000740067220 */ /* 0x000fe40000410000 */
[----:B------:R-:W-:Y:S02]  /*51c0*/  FMUL.FTZ R4, R53, R4 ;  /* 0x0000000435047220 */ /* 0x000fe40000410000 */
[----:B------:R-:W-:Y:S02]  /*51d0*/  FMUL.FTZ R7, R52, R46 ;  /* 0x0000002e34077220 */ /* 0x000fe40000410000 */
[C---:B------:R-:W-:Y:S02]  /*51e0*/  FADD.FTZ R8, -R69.reuse, R8 ;  /* 0x0000000845087221 */ /* 0x040fe40000010100 */
[----:B------:R-:W-:Y:S01]  /*51f0*/  FADD.FTZ R9, -R69, R9 ;  /* 0x0000000945097221 */ /* 0x000fe20000010100 */
[----:B------:R-:W-:Y:S01]  /*5200*/  F2FP.BF16.PACK_AB R7, R7, R4 ;  /* 0x000000040707723e */ /* 0x000fe200000010ff */
[----:B------:R-:W-:Y:S02]  /*5210*/  FMUL.FTZ R5, R59, R5 ;  /* 0x000000053b057220 */ /* 0x000fe40000410000 */
[----:B------:R-:W-:Y:S02]  /*5220*/  FMUL.FTZ R6, R58, R6 ;  /* 0x000000063a067220 */ /* 0x000fe40000410000 */
[----:B------:R-:W-:Y:S01]  /*5230*/  FMUL.FTZ R45, R63, R8 ;  /* 0x000000083f2d7220 */ /* 0x000fe20000410000 */
[----:B------:R-:W-:Y:S01]  /*5240*/  STS [R251+0x14000], R7 ;  /* 0x01400007fb007388 */ /* 0x000fe20000000800 */
[----:B------:R-:W-:Y:S01]  /*5250*/  FMUL.FTZ R8, R62, R9 ;  /* 0x000000093e087220 */ /* 0x000fe20000410000 */
[----:B------:R-:W-:Y:S01]  /*5260*/  F2FP.BF16.PACK_AB R6, R6, R5 ;  /* 0x000000050606723e */ /* 0x000fe200000010ff */
[C---:B------:R-:W-:Y:S02]  /*5270*/  FADD.FTZ R10, -R68.reuse, R10 ;  /* 0x0000000a440a7221 */ /* 0x040fe40000010100 */
[----:B------:R-:W-:Y:S02]  /*5280*/  FADD.FTZ R11, -R68, R11 ;  /* 0x0000000b440b7221 */ /* 0x000fe40000010100 */
[----:B------:R-:W-:Y:S01]  /*5290*/  FMUL.FTZ R9, R56, R45 ;  /* 0x0000002d38097220 */ /* 0x000fe20000410000 */
[----:B------:R-:W-:Y:S01]  /*52a0*/  STS [R71+0x14000], R6 ;  /* 0x0140000647007388 */ /* 0x000fe20000000800 */
[----:B------:R-:W-:Y:S02]  /*52b0*/  FMUL.FTZ R8, R54, R8 ;  /* 0x0000000836087220 */ /* 0x000fe40000410000 */
[----:B------:R-:W-:Y:S02]  /*52c0*/  FMUL.FTZ R44, R61, R10 ;  /* 0x0000000a3d2c7220 */ /* 0x000fe40000410000 */
[----:B------:R-:W-:Y:S01]  /*52d0*/  FMUL.FTZ R10, R60, R11 ;  /* 0x0000000b3c0a7220 */ /* 0x000fe20000410000 */
        /* <DEDUP_REMOVED lines=121> */
.L_x_351:
        /* <DEDUP_REMOVED lines=376> */
.L_x_352:
        /* <DEDUP_REMOVED lines=123> */
.L_x_354:
        /* <DEDUP_REMOVED lines=16> */
.L_x_355:
[----:B------:R-:W-:Y:S01]  /*7aa0*/  BAR.SYNC.DEFER_BLOCKING 0x0 ;  /* 0x0000000000007b1d */ /* 0x000fe20000010000 */
[----:B------:R-:W-:Y:S01]  /*7ab0*/  UIADD3 UR7, -UR22, UR7, URZ ;  /* 0x0000000716077290 */ /* 0x000fe2000fffe13f */
[----:B-1----:R-:W-:Y:S02]  /*7ac0*/  SHF.R.S32.HI R44, RZ, 0x1f, R245 ;  /* 0x0000001fff2c7819 */ /* 0x002fe400000114f5 */
[C---:B------:R-:W-:Y:S02]  /*7ad0*/  IADD3 R42, R245.reuse, 0xc0, RZ ;  /* 0x000000c0f52a7810 */ /* 0x040fe40007ffe0ff */
[----:B------:R-:W1:Y:S01]  /*7ae0*/  S2R R45, SR_TID.X ;  /* 0x00000000002d7919 */ /* 0x000e620000002100 */
[----:B------:R-:W-:Y:S01]  /*7af0*/  BSSY B0, `(.L_x_356) ;  /* 0x000002c000007945 */ /* 0x000fe20003800000 */
[C---:B------:R-:W-:Y:S02]  /*7b00*/  IADD3 R41, R245.reuse, 0x80, RZ ;  /* 0x00000080f5297810 */ /* 0x040fe40007ffe0ff */
        /* <DEDUP_REMOVED lines=42> */
.L_x_357:
[----:B------:R-:W-:Y:S05]  /*7db0*/  BSYNC B0 ;  /* 0x0000000000007941 */ /* 0x000fea0003800000 */
.L_x_356:
        /* <DEDUP_REMOVED lines=27> */
.L_x_336:
[----:B------:R-:W-:Y:S05]  /*7f70*/  BSYNC B1 ;  /* 0x0000000000017941 */ /* 0x000fea0003800000 */
.L_x_326:
        /* <DEDUP_REMOVED lines=12> */
.L_x_358:
[----:B------:R-:W-:Y:S05]  /*8040*/  EXIT ;  /* 0x000000000000794d */ /* 0x000fea0003800000 */
.L_x_360:
        /* <DEDUP_REMOVED lines=11> */
.L_x_2009:


//--------------------- .text._ZN5flash25flash_bwd_dot_do_o_kernelILb0E23Flash_bwd_kernel_traitsILi256ELi64ELi32ELi8ELi4ELi1ELi2ELb1ELb1EN7cutlass10bfloat16_tE19Flash_kernel_traitsILi256ELi64ELi32ELi8ES3_EEEEvNS_16Flash_bwd_paramsE --------------------------
	.section	.text._ZN5flash25flash_bwd_dot_do_o_kernelILb0E23Flash_bwd_kernel_traitsILi256ELi64ELi32ELi8ELi4ELi1ELi2ELb1ELb1EN7cutlass10bfloat16_tE19Flash_kernel_traitsILi256ELi64ELi32ELi8ES3_EEEEvNS_16Flash_bwd_paramsE,"ax",@progbits
	.sectioninfo	@"SHI_REGISTERS=79"
	.align	128
        .global         _ZN5flash25flash_bwd_dot_do_o_kernelILb0E23Flash_bwd_kernel_traitsILi256ELi64ELi32ELi8ELi4ELi1ELi2ELb1ELb1EN7cutlass10bfloat16_tE19Flash_kernel_traitsILi256ELi64ELi32ELi8ES3_EEEEvNS_16Flash_bwd_paramsE
        .type           _ZN5flash25flash_bwd_dot_do_o_kernelILb0E23Flash_bwd_kernel_traitsILi256ELi64ELi32ELi8ELi4ELi1ELi2ELb1ELb1EN7cutlass10bfloat16_tE19Flash_kernel_traitsILi256ELi64ELi32ELi8ES3_EEEEvNS_16Flash_bwd_paramsE,@function
        .size           _ZN5flash25flash_bwd_dot_do_o_kernelILb0E23Flash_bwd_kernel_traitsILi256ELi64ELi32ELi8ELi4ELi1ELi2ELb1ELb1EN7cutlass10bfloat16_tE19Flash_kernel_traitsILi256ELi64ELi32ELi8ES3_EEEEvNS_16Flash_bwd_paramsE,(.L_x_2010 - _ZN5flash25flash_bwd_dot_do_o_kernelILb0E23Flash_bwd_kernel_traitsILi256ELi64ELi32ELi8ELi4ELi1ELi2ELb1ELb1EN7cutlass10bfloat16_tE19Flash_kernel_traitsILi256ELi64ELi32ELi8ES3_EEEEvNS_16Flash_bwd_paramsE)
        .other          _ZN5flash25flash_bwd_dot_do_o_kernelILb0E23Flash_bwd_kernel_traitsILi256ELi64ELi32ELi8ELi4ELi1ELi2ELb1ELb1EN7cutlass10bfloat16_tE19Flash_kernel_traitsILi256ELi64ELi32ELi8ES3_EEEEvNS_16Flash_bwd_paramsE,@"STO_CUDA_ENTRY STV_DEFAULT"
_ZN5flash25flash_bwd_dot_do_o_kernelILb0E23Flash_bwd_kernel_traitsILi256ELi64ELi32ELi8ELi4ELi1ELi2ELb1ELb1EN7cutlass10bfloat16_tE19Flash_kernel_traitsILi256ELi64ELi32ELi8ES3_EEEEvNS_16Flash_bwd_paramsE:
.text._ZN5flash25flash_bwd_dot_do_o_kernelILb0E23Flash_bwd_kernel_traitsILi256ELi64ELi32ELi8ELi4ELi1ELi2ELb1ELb1EN7cutlass10bfloat16_tE19Flash_kernel_traitsILi256ELi64ELi32ELi8ES3_EEEEvNS_16Flash_bwd_paramsE:
[----:B------:R-:W-:Y:S02]  /*0000*/  IMAD.MOV.U32 R1, RZ, RZ, c[0x0][0x28] ;  /* 0x00000a00ff017624 */ /* 0x000fe400078e00ff */
[----:B------:R-:W0:Y:S01]  /*0010*/  S2R R0, SR_CTAID.Y ;  /* 0x0000000000007919 */ /* 0x000e220000002600 */
[----:B------:R-:W-:Y:S01]  /*0020*/  ISETP.NE.U32.AND P0, PT, RZ, c[0x0][0x240], PT ;  /* 0x00009000ff007a0c */ /* 0x000fe20003f05070 */
[----:B------:R-:W-:Y:S01]  /*0030*/  IMAD.MOV.U32 R13, RZ, RZ, -0x1 ;  /* 0xffffffffff0d7424 */ /* 0x000fe200078e00ff */
[----:B------:R-:W-:Y:S02]  /*0040*/  ULDC.64 UR4, c[0x0][0x118] ;  /* 0x0000460000047ab9 */ /* 0x000fe40000000a00 */
[----:B------:R-:W-:-:S13]  /*0050*/  ISETP.NE.AND.EX P0, PT, RZ, c[0x0][0x244], PT, P0 ;  /* 0x00009100ff007a0c */ /* 0x000fda0003f05300 */
[----:B------:R-:W-:Y:S01]  /*0060*/  @P0 MOV R5, 0x4 ;  /* 0x0000000400050802 */ /* 0x000fe20000000f00 */
[----:B------:R-:W-:Y:S01]  /*0070*/  @P0 IMAD.MOV.U32 R3, RZ, RZ, 0x4 ;  /* 0x00000004ff030424 */ /* 0x000fe200078e00ff */
[----:B0-----:R-:W-:-:S03]  /*0080*/  @P0 IADD3 R4, R0, 0x1, RZ ;  /* 0x0000000100040810 */ /* 0x001fc60007ffe0ff */
[----:B------:R-:W-:-:S04]  /*0090*/  @P0 IMAD.WIDE R2, R0, R3, c[0x0][0x240] ;  /* 0x0000900000020625 */ /* 0x000fc800078e0203 */
[----:B------:R-:W-:Y:S01]  /*00a0*/  @P0 IMAD.WIDE R4, R4, R5, c[0x0][0x240] ;  /* 0x0000900004040625 */ /* 0x000fe200078e0205 */
[----:B------:R-:W2:Y:S05]  /*00b0*/  @P0 LDG.E R13, [R2.64] ;  /* 0x00000004020d0981 */ /* 0x000eaa000c1e1900 */
[----:B------:R-:W2:Y:S04]  /*00c0*/  @P0 LDG.E R4, [R4.64] ;  /* 0x0000000404040981 */ /* 0x000ea8000c1e1900 */
[----:B------:R-:W0:Y:S02]  /*00d0*/  S2R R9, SR_CTAID.X ;  /* 0x0000000000097919 */ /* 0x000e240000002500 */
[----:B0-----:R-:W-:Y:S01]  /*00e0*/  SHF.L.U32 R9, R9, 0x6, RZ ;  /* 0x0000000609097819 */ /* 0x001fe200000006ff */
[----:B--2---:R-:W-:-:S02]  /*00f0*/  @P0 IMAD.IADD R8, R4, 0x1, -R13 ;  /* 0x0000000104080824 */ /* 0x004fc400078e0a0d */
[----:B------:R-:W-:-:S05]  /*0100*/  @!P0 IMAD.MOV.U32 R8, RZ, RZ, c[0x0][0x214] ;  /* 0x00008500ff088624 */ /* 0x000fca00078e00ff */
[----:B------:R-:W-:-:S13]  /*0110*/  ISETP.GT.AND P0, PT, R8, R9, PT ;  /* 0x000000090800720c */ /* 0x000fda0003f04270 */
[----:B------:R-:W-:Y:S05]  /*0120*/  @!P0 EXIT ;  /* 0x000000000000894d */ /* 0x000fea0003800000 */
[----:B------:R-:W-:Y:S01]  /*0130*/  ISETP.NE.AND P1, PT, R13, -0x1, PT ;  /* 0xffffffff0d00780c */ /* 0x000fe20003f25270 */
[----:B------:R-:W0:Y:S01]  /*0140*/  S2R R11, SR_CTAID.Z ;  /* 0x00000000000b7919 */ /* 0x000e220000002700 */
[----:B------:R-:W-:Y:S02]  /*0150*/  ULDC.U8 UR6, c[0x0][0x328] ;  /* 0x0000ca0000067ab9 */ /* 0x000fe40000000000 */
[----:B------:R-:W-:-:S09]  /*0160*/  ISETP.NE.AND P0, PT, RZ, UR6, PT ;  /* 0x00000006ff007c0c */ /* 0x000fd2000bf05270 */
[----:B------:R-:W-:Y:S01]  /*0170*/  @P1 IMAD.WIDE.U32 R2, R13, c[0x0][0x370], RZ ;  /* 0x0000dc000d021a25 */ /* 0x000fe200078e00ff */
[----:B------:R-:W-:-:S03]  /*0180*/  @!P1 SHF.R.S32.HI R23, RZ, 0x1f, R0 ;  /* 0x0000001fff179819 */ /* 0x000fc60000011400 */
[C---:B------:R-:W-:Y:S02]  /*0190*/  @P1 IMAD R19, R13.reuse, c[0x0][0x374], R3 ;  /* 0x0000dd000d131a24 */ /* 0x040fe400078e0203 */
[----:B------:R-:W1:Y:S01]  /*01a0*/  S2R R3, SR_TID.X ;  /* 0x0000000000037919 */ /* 0x000e620000002100 */
[----:B------:R-:W-:Y:S01]  /*01b0*/  @P1 IMAD.MOV.U32 R17, RZ, RZ, R2 ;  /* 0x000000ffff111224 */ /* 0x000fe200078e0002 */
[----:B------:R-:W-:Y:S01]  /*01c0*/  @!P1 SHF.R.S32.HI R2, RZ, 0x1f, R0 ;  /* 0x0000001fff029819 */ /* 0x000fe20000011400 */
[----:B------:R-:W-:-:S04]  /*01d0*/  @P1 IMAD.WIDE.U32 R4, R13, c[0x0][0x1e8], RZ ;  /* 0x00007a000d041a25 */ /* 0x000fc800078e00ff */
[----:B------:R-:W-:Y:S01]  /*01e0*/  @!P1 IMAD R7, R2, c[0x0][0x368], RZ ;  /* 0x0000da0002079a24 */ /* 0x000fe200078e02ff */
[----:B------:R-:W-:Y:S01]  /*01f0*/  @P1 MOV R71, R4 ;  /* 0x0000000400471202 */ /* 0x000fe20000000f00 */
[----:B------:R-:W-:Y:S02]  /*0200*/  @!P1 IMAD R23, R23, c[0x0][0x1e0], RZ ;  /* 0x0000780017179a24 */ /* 0x000fe400078e02ff */
[C---:B------:R-:W-:Y:S02]  /*0210*/  @!P1 IMAD R21, R0.reuse, c[0x0][0x36c], R7 ;  /* 0x0000db0000159a24 */ /* 0x040fe400078e0207 */
[----:B------:R-:W-:Y:S02]  /*0220*/  @P1 IMAD R15, R13, c[0x0][0x1ec], R5 ;  /* 0x00007b000d0f1a24 */ /* 0x000fe400078e0205 */
[----:B------:R-:W-:-:S04]  /*0230*/  @!P1 IMAD.WIDE.U32 R6, R0, c[0x0][0x1e0], RZ ;  /* 0x0000780000069a25 */ /* 0x000fc800078e00ff */
[----:B------:R-:W-:Y:S01]  /*0240*/  @!P1 IMAD.WIDE.U32 R4, R0, c[0x0][0x368], RZ ;  /* 0x0000da0000049a25 */ /* 0x000fe200078e00ff */
[----:B------:R-:W-:-:S03]  /*0250*/  @!P1 MOV R71, R6 ;  /* 0x0000000600479202 */ /* 0x000fc60000000f00 */
[----:B------:R-:W-:Y:S02]  /*0260*/  @!P1 IMAD R23, R0, c[0x0][0x1e4], R23 ;  /* 0x0000790000179a24 */ /* 0x000fe400078e0217 */
[----:B------:R-:W-:Y:S02]  /*0270*/  @!P1 IMAD.MOV.U32 R17, RZ, RZ, R4 ;  /* 0x000000ffff119224 */ /* 0x000fe400078e0004 */
[----:B------:R-:W-:Y:S02]  /*0280*/  @!P1 IMAD.IADD R19, R5, 0x1, R21 ;  /* 0x0000000105139824 */ /* 0x000fe400078e0215 */
[----:B------:R-:W-:Y:S01]  /*0290*/  @!P1 IMAD.IADD R15, R7, 0x1, R23 ;  /* 0x00000001070f9824 */ /* 0x000fe200078e0217 */
[----:B------:R-:W-:Y:S05]  /*02a0*/  @!P0 BRA `(.L_x_361) ;  /* 0x0000007000008947 */ /* 0x000fea0003800000 */
[C---:B01----:R-:W-:Y:S01]  /*02b0*/  @!P1 IMAD R13, R0.reuse, c[0x0][0x224], RZ ;  /* 0x00008900000d9a24 */ /* 0x043fe200078e02ff */
[----:B------:R-:W-:Y:S01]  /*02c0*/  MOV R7, c[0x0][0x210] ;  /* 0x0000840000077a02 */ /* 0x000fe20000000f00 */
[----:B------:R-:W-:Y:S02]  /*02d0*/  IMAD.MOV.U32 R2, RZ, RZ, 0x80 ;  /* 0x00000080ff027424 */ /* 0x000fe400078e00ff */
[----:B------:R-:W-:-:S02]  /*02e0*/  IMAD R5, R0, 0x80, R13 ;  /* 0x0000008000057824 */ /* 0x000fc400078e020d */
[----:B------:R-:W-:-:S04]  /*02f0*/  IMAD R0, R2, R7, c[0x0][0x234] ;  /* 0x00008d0002007624 */ /* 0x000fc800078e0207 */
[----:B------:R-:W-:Y:S01]  /*0300*/  IMAD R0, R0, R11, R5 ;  /* 0x0000000b00007224 */ /* 0x000fe200078e0205 */
[----:B------:R-:W-:Y:S05]  /*0310*/  BRA `(.L_x_362) ;  /* 0x0000002000007947 */ /* 0x000fea0003800000 */
.L_x_361:
[----:B01----:R-:W-:-:S04]  /*0320*/  IMAD R0, R0, c[0x0][0x1c0], R11 ;  /* 0x0000700000007a24 */ /* 0x003fc800078e020b */
[----:B------:R-:W-:Y:S02]  /*0330*/  IMAD R0, R0, c[0x0][0x224], RZ ;  /* 0x0000890000007a24 */ /* 0x000fe400078e02ff */
.L_x_362:
[----:B------:R-:W-:Y:S01]  /*0340*/  SHF.R.S32.HI R2, RZ, 0x1f, R3 ;  /* 0x0000001fff027819 */ /* 0x000fe20000011403 */
[----:B------:R-:W-:Y:S01]  /*0350*/  IMAD.IADD R8, R8, 0x1, -R9 ;  /* 0x0000000108087824 */ /* 0x000fe200078e0a09 */
[----:B------:R-:W-:Y:S01]  /*0360*/  SHF.R.S32.HI R10, RZ, 0x1f, R11 ;  /* 0x0000001fff0a7819 */ /* 0x000fe2000001140b */
[----:B------:R-:W-:Y:S01]  /*0370*/  BSSY B0, `(.L_x_363) ;  /* 0x0000041000007945 */ /* 0x000fe20003800000 */
[----:B------:R-:W-:Y:S01]  /*0380*/  LEA.HI R2, R2, R3, RZ, 0x3 ;  /* 0x0000000302027211 */ /* 0x000fe200078f18ff */
[----:B------:R-:W-:Y:S01]  /*0390*/  IMAD.IADD R0, R9, 0x1, R0 ;  /* 0x0000000109007824 */ /* 0x000fe200078e0200 */
[----:B------:R-:W-:Y:S01]  /*03a0*/  CS2R R26, SRZ ;  /* 0x00000000001a7805 */ /* 0x000fe2000001ff00 */
[----:B------:R-:W-:Y:S01]  /*03b0*/  CS2R R34, SRZ ;  /* 0x0000000000227805 */ /* 0x000fe2000001ff00 */
[----:B------:R-:W-:Y:S01]  /*03c0*/  LOP3.LUT R4, R2, 0x1ffffff8, RZ, 0xc0, !PT ;  /* 0x1ffffff802047812 */ /* 0x000fe200078ec0ff */
[----:B------:R-:W-:Y:S01]  /*03d0*/  CS2R R32, SRZ ;  /* 0x0000000000207805 */ /* 0x000fe2000001ff00 */
[----:B------:R-:W-:Y:S01]  /*03e0*/  SHF.R.S32.HI R75, RZ, 0x3, R2 ;  /* 0x00000003ff4b7819 */ /* 0x000fe20000011402 */
[----:B------:R-:W-:Y:S01]  /*03f0*/  CS2R R62, SRZ ;  /* 0x00000000003e7805 */ /* 0x000fe2000001ff00 */
[----:B------:R-:W-:Y:S01]  /*0400*/  CS2R R60, SRZ ;  /* 0x00000000003c7805 */ /* 0x000fe2000001ff00 */
[----:B------:R-:W-:Y:S01]  /*0410*/  IMAD.IADD R4, R3, 0x1, -R4 ;  /* 0x0000000103047824 */ /* 0x000fe200078e0a04 */
[----:B------:R-:W-:Y:S01]  /*0420*/  IADD3 R2, R75, 0x20, RZ ;  /* 0x000000204b027810 */ /* 0x000fe20007ffe0ff */
[----:B------:R-:W-:Y:S01]  /*0430*/  CS2R R66, SRZ ;  /* 0x0000000000427805 */ /* 0x000fe2000001ff00 */
[----:B------:R-:W-:Y:S01]  /*0440*/  CS2R R64, SRZ ;  /* 0x0000000000407805 */ /* 0x000fe2000001ff00 */
[----:B------:R-:W-:Y:S01]  /*0450*/  CS2R R24, SRZ ;  /* 0x0000000000187805 */ /* 0x000fe2000001ff00 */
[----:B------:R-:W-:Y:S01]  /*0460*/  SHF.L.U32 R68, R4, 0x3, RZ ;  /* 0x0000000304447819 */ /* 0x000fe200000006ff */
[----:B------:R-:W-:Y:S01]  /*0470*/  CS2R R58, SRZ ;  /* 0x00000000003a7805 */ /* 0x000fe2000001ff00 */
[----:B------:R-:W-:Y:S01]  /*0480*/  SHF.R.S32.HI R4, RZ, 0x1f, R9 ;  /* 0x0000001fff047819 */ /* 0x000fe20000011409 */
[----:B------:R-:W-:Y:S01]  /*0490*/  CS2R R56, SRZ ;  /* 0x0000000000387805 */ /* 0x000fe2000001ff00 */
[--C-:B------:R-:W-:Y:S01]  /*04a0*/  SHF.R.S32.HI R69, RZ, 0x1f, R68.reuse ;  /* 0x0000001fff457819 */ /* 0x100fe20000011444 */
[----:B------:R-:W-:Y:S01]  /*04b0*/  CS2R R46, SRZ ;  /* 0x00000000002e7805 */ /* 0x000fe2000001ff00 */
[----:B------:R-:W-:Y:S01]  /*04c0*/  CS2R R44, SRZ ;  /* 0x00000000002c7805 */ /* 0x000fe2000001ff00 */
[C---:B------:R-:W-:Y:S01]  /*04d0*/  IMAD R12, R4.reuse, c[0x0][0x370], RZ ;  /* 0x0000dc00040c7a24 */ /* 0x040fe200078e02ff */
[----:B------:R-:W-:Y:S01]  /*04e0*/  SHF.R.S32.HI R74, RZ, 0x1f, R75 ;  /* 0x0000001fff4a7819 */ /* 0x000fe2000001144b */
[----:B------:R-:W-:Y:S01]  /*04f0*/  IMAD R14, R4, c[0x0][0x1e8], RZ ;  /* 0x00007a00040e7a24 */ /* 0x000fe200078e02ff */
[----:B------:R-:W-:Y:S01]  /*0500*/  IADD3 R76, R68, 0x40, RZ ;  /* 0x00000040444c7810 */ /* 0x000fe20007ffe0ff */
[----:B------:R-:W-:-:S04]  /*0510*/  IMAD.WIDE.U32 R4, R9, c[0x0][0x370], R68 ;  /* 0x0000dc0009047a25 */ /* 0x000fc800078e0044 */
[----:B------:R-:W-:Y:S01]  /*0520*/  IMAD R13, R9, c[0x0][0x374], R12 ;  /* 0x0000dd00090d7a24 */ /* 0x000fe200078e020c */
[----:B------:R-:W-:Y:S01]  /*0530*/  IADD3 R12, P0, R17, R4, RZ ;  /* 0x00000004110c7210 */ /* 0x000fe20007f1e0ff */
[----:B------:R-:W-:-:S03]  /*0540*/  IMAD.WIDE.U32 R6, R9, c[0x0][0x1e8], R68 ;  /* 0x00007a0009067a25 */ /* 0x000fc600078e0044 */
[----:B------:R-:W-:Y:S01]  /*0550*/  IADD3.X R13, R19, R5, R13, P0, !PT ;  /* 0x00000005130d7210 */ /* 0x000fe200007fe40d */
[----:B------:R-:W-:Y:S01]  /*0560*/  IMAD R14, R9, c[0x0][0x1ec], R14 ;  /* 0x00007b00090e7a24 */ /* 0x000fe200078e020e */
[----:B------:R-:W-:Y:S01]  /*0570*/  ISETP.GE.AND P0, PT, R75, R8, PT ;  /* 0x000000084b00720c */ /* 0x000fe20003f06270 */
[C---:B------:R-:W-:Y:S01]  /*0580*/  IMAD R4, R10.reuse, c[0x0][0x378], RZ ;  /* 0x0000de000a047a24 */ /* 0x040fe200078e02ff */
[----:B------:R-:W-:Y:S01]  /*0590*/  IADD3 R70, P1, R71, R6, RZ ;  /* 0x0000000647467210 */ /* 0x000fe20007f3e0ff */
[----:B------:R-:W-:Y:S02]  /*05a0*/  IMAD R10, R10, c[0x0][0x1f0], RZ ;  /* 0x00007c000a0a7a24 */ /* 0x000fe400078e02ff */
[----:B------:R-:W-:Y:S01]  /*05b0*/  IMAD R17, R11, c[0x0][0x37c], R4 ;  /* 0x0000df000b117a24 */ /* 0x000fe200078e0204 */
[----:B------:R-:W-:Y:S01]  /*05c0*/  IADD3.X R71, R15, R7, R14, P1, !PT ;  /* 0x000000070f477210 */ /* 0x000fe20000ffe40e */
[C---:B------:R-:W-:Y:S01]  /*05d0*/  IMAD.WIDE.U32 R12, R11.reuse, c[0x0][0x378], R12 ;  /* 0x0000de000b0c7a25 */ /* 0x040fe200078e000c */
[----:B------:R-:W-:Y:S01]  /*05e0*/  ISETP.GE.AND P1, PT, R2, R8, PT ;  /* 0x000000080200720c */ /* 0x000fe20003f26270 */
[----:B------:R-:W-:Y:S01]  /*05f0*/  CS2R R6, SRZ ;  /* 0x0000000000067805 */ /* 0x000fe2000001ff00 */
[----:B------:R-:W-:Y:S01]  /*0600*/  CS2R R4, SRZ ;  /* 0x0000000000047805 */ /* 0x000fe2000001ff00 */
[C---:B------:R-:W-:Y:S01]  /*0610*/  IMAD R73, R11.reuse, c[0x0][0x1f4], R10 ;  /* 0x00007d000b497a24 */ /* 0x040fe200078e020a */
[----:B------:R-:W-:Y:S01]  /*0620*/  CS2R R8, SRZ ;  /* 0x0000000000087805 */ /* 0x000fe2000001ff00 */
[----:B------:R-:W-:Y:S01]  /*0630*/  IMAD.WIDE.U32 R70, R11, c[0x0][0x1f0], R70 ;  /* 0x00007c000b467a25 */ /* 0x000fe200078e0046 */
[----:B------:R-:W-:Y:S01]  /*0640*/  IADD3 R17, R13, R17, RZ ;  /* 0x000000110d117210 */ /* 0x000fe20007ffe0ff */
[----:B------:R-:W-:Y:S01]  /*0650*/  CS2R R10, SRZ ;  /* 0x00000000000a7805 */ /* 0x000fe2000001ff00 */
[----:B------:R-:W-:Y:S05]  /*0660*/  @P0 BRA `(.L_x_364) ;  /* 0x0000011000000947 */ /* 0x000fea0003800000 */
[----:B------:R-:W-:Y:S01]  /*0670*/  IMAD R2, R74, c[0x0][0x370], RZ ;  /* 0x0000dc004a027a24 */ /* 0x000fe200078e02ff */
[C---:B------:R-:W-:Y:S01]  /*0680*/  IADD3 R18, R68.reuse, 0x80, RZ ;  /* 0x0000008044127810 */ /* 0x040fe20007ffe0ff */
[----:B------:R-:W-:Y:S01]  /*0690*/  IMAD.MOV.U32 R16, RZ, RZ, R12 ;  /* 0x000000ffff107224 */ /* 0x000fe200078e000c */
[----:B------:R-:W-:Y:S01]  /*06a0*/  IADD3 R20, R68, 0xc0, RZ ;  /* 0x000000c044147810 */ /* 0x000fe20007ffe0ff */
[C---:B------:R-:W-:Y:S01]  /*06b0*/  IMAD R19, R75.reuse, c[0x0][0x374], R2 ;  /* 0x0000dd004b137a24 */ /* 0x040fe200078e0202 */
[----:B------:R-:W-:Y:S01]  /*06c0*/  ISETP.GE.AND P4, PT, R18, c[0x0][0x220], PT ;  /* 0x0000880012007a0c */ /* 0x000fe20003f86270 */
[----:B------:R-:W-:Y:S01]  /*06d0*/  IMAD.WIDE.U32 R14, R75, c[0x0][0x370], R16 ;  /* 0x0000dc004b0e7a25 */ /* 0x000fe200078e0010 */
[----:B------:R-:W-:-:S02]  /*06e0*/  ISETP.GE.AND P5, PT, R20, c[0x0][0x220], PT ;  /* 0x0000880014007a0c */ /* 0x000fc40003fa6270 */
[----:B------:R-:W-:Y:S01]  /*06f0*/  ISETP.GE.AND P2, PT, R68, c[0x0][0x220], PT ;  /* 0x0000880044007a0c */ /* 0x000fe20003f46270 */
[----:B------:R-:W-:Y:S01]  /*0700*/  IMAD.IADD R15, R15, 0x1, R19 ;  /* 0x000000010f0f7824 */ /* 0x000fe200078e0213 */
[----:B------:R-:W-:Y:S02]  /*0710*/  ISETP.GE.AND P3, PT, R76, c[0x0][0x220], PT ;  /* 0x000088004c007a0c */ /* 0x000fe40003f66270 */
[----:B------:R-:W-:-:S04]  /*0720*/  LEA R18, P6, R14, c[0x0][0x330], 0x1 ;  /* 0x0000cc000e127a11 */ /* 0x000fc800078c08ff */
[----:B------:R-:W-:-:S05]  /*0730*/  LEA.HI.X R19, R14, c[0x0][0x334], R15, 0x1, P6 ;  /* 0x0000cd000e137a11 */ /* 0x000fca00030f0c0f */
[----:B------:R0:W5:Y:S04]  /*0740*/  @!P2 LDG.E.128 R64, [R18.64] ;  /* 0x000000041240a981 */ /* 0x000168000c1e1d00 */
[----:B------:R0:W5:Y:S04]  /*0750*/  @!P3 LDG.E.128 R60, [R18.64+0x80] ;  /* 0x00008004123cb981 */ /* 0x000168000c1e1d00 */
[----:B------:R0:W5:Y:S04]  /*0760*/  @!P4 LDG.E.128 R32, [R18.64+0x100] ;  /* 0x000100041220c981 */ /* 0x000168000c1e1d00 */
[----:B------:R0:W5:Y:S02]  /*0770*/  @!P5 LDG.E.128 R4, [R18.64+0x180] ;  /* 0x000180041204d981 */ /* 0x000164000c1e1d00 */
.L_x_364:
[----:B------:R-:W-:Y:S05]  /*0780*/  BSYNC B0 ;  /* 0x0000000000007941 */ /* 0x000fea0003800000 */
.L_x_363:
[----:B------:R-:W-:Y:S01]  /*0790*/  BSSY B0, `(.L_x_365) ;  /* 0x0000015000007945 */ /* 0x000fe20003800000 */
[----:B------:R-:W-:Y:S05]  /*07a0*/  @P1 BRA `(.L_x_366) ;  /* 0x0000013000001947 */ /* 0x000fea0003800000 */
[----:B------:R-:W-:Y:S01]  /*07b0*/  IADD3 R15, P2, R75, 0x20, RZ ;  /* 0x000000204b0f7810 */ /* 0x000fe20007f5e0ff */
[----:B------:R-:W-:Y:S01]  /*07c0*/  IMAD.MOV.U32 R13, RZ, RZ, R17 ;  /* 0x000000ffff0d7224 */ /* 0x000fe200078e0011 */
[----:B------:R-:W-:-:S02]  /*07d0*/  IADD3 R14, R68, 0x80, RZ ;  /* 0x00000080440e7810 */ /* 0x000fc40007ffe0ff */
[----:B------:R-:W-:Y:S01]  /*07e0*/  IADD3.X R2, RZ, R74, RZ, P2, !PT ;  /* 0x0000004aff027210 */ /* 0x000fe200017fe4ff */
[C---:B------:R-:W-:Y:S01]  /*07f0*/  IMAD.WIDE.U32 R12, R15.reuse, c[0x0][0x370], R12 ;  /* 0x0000dc000f0c7a25 */ /* 0x040fe200078e000c */
[----:B------:R-:W-:Y:S02]  /*0800*/  IADD3 R16, R68, 0xc0, RZ ;  /* 0x000000c044107810 */ /* 0x000fe40007ffe0ff */
[----:B------:R-:W-:Y:S01]  /*0810*/  ISETP.GE.AND P5, PT, R14, c[0x0][0x220], PT ;  /* 0x000088000e007a0c */ /* 0x000fe20003fa6270 */
[----:B------:R-:W-:Y:S01]  /*0820*/  IMAD R2, R2, c[0x0][0x370], RZ ;  /* 0x0000dc0002027a24 */ /* 0x000fe200078e02ff */
[----:B------:R-:W-:Y:S02]  /*0830*/  ISETP.GE.AND P6, PT, R16, c[0x0][0x220], PT ;  /* 0x0000880010007a0c */ /* 0x000fe40003fc6270 */
[----:B------:R-:W-:Y:S01]  /*0840*/  ISETP.GE.AND P3, PT, R68, c[0x0][0x220], PT ;  /* 0x0000880044007a0c */ /* 0x000fe20003f66270 */
[----:B------:R-:W-:Y:S01]  /*0850*/  IMAD R15, R15, c[0x0][0x374], R2 ;  /* 0x0000dd000f0f7a24 */ /* 0x000fe200078e0202 */
[----:B------:R-:W-:-:S02]  /*0860*/  ISETP.GE.AND P4, PT, R76, c[0x0][0x220], PT ;  /* 0x000088004c007a0c */ /* 0x000fc40003f86270 */
[----:B------:R-:W-:Y:S01]  /*0870*/  LEA R14, P2, R12, c[0x0][0x330], 0x1 ;  /* 0x0000cc000c0e7a11 */ /* 0x000fe200078408ff */
[----:B------:R-:W-:-:S05]  /*0880*/  IMAD.IADD R13, R13, 0x1, R15 ;  /* 0x000000010d0d7824 */ /* 0x000fca00078e020f */
[----:B------:R-:W-:-:S05]  /*0890*/  LEA.HI.X R15, R12, c[0x0][0x334], R13, 0x1, P2 ;  /* 0x0000cd000c0f7a11 */ /* 0x000fca00010f0c0d */
[----:B------:R1:W5:Y:S04]  /*08a0*/  @!P3 LDG.E.128 R44, [R14.64] ;  /* 0x000000040e2cb981 */ /* 0x000368000c1e1d00 */
[----:B------:R1:W5:Y:S04]  /*08b0*/  @!P4 LDG.E.128 R56, [R14.64+0x80] ;  /* 0x000080040e38c981 */ /* 0x000368000c1e1d00 */
[----:B------:R1:W5:Y:S04]  /*08c0*/  @!P5 LDG.E.128 R24, [R14.64+0x100] ;  /* 0x000100040e18d981 */ /* 0x000368000c1e1d00 */
[----:B------:R1:W5:Y:S02]  /*08d0*/  @!P6 LDG.E.128 R8, [R14.64+0x180] ;  /* 0x000180040e08e981 */ /* 0x000364000c1e1d00 */
.L_x_366:
[----:B------:R-:W-:Y:S05]  /*08e0*/  BSYNC B0 ;  /* 0x0000000000007941 */ /* 0x000fea0003800000 */
.L_x_365:
[----:B------:R-:W-:Y:S01]  /*08f0*/  BSSY B0, `(.L_x_367) ;  /* 0x000001c000007945 */ /* 0x000fe20003800000 */
[----:B------:R-:W-:Y:S01]  /*0900*/  CS2R R38, SRZ ;  /* 0x0000000000267805 */ /* 0x000fe2000001ff00 */
[----:B------:R-:W-:Y:S01]  /*0910*/  CS2R R36, SRZ ;  /* 0x0000000000247805 */ /* 0x000fe2000001ff00 */
[----:B------:R-:W-:Y:S01]  /*0920*/  CS2R R50, SRZ ;  /* 0x0000000000327805 */ /* 0x000fe2000001ff00 */
[----:B------:R-:W-:Y:S01]  /*0930*/  CS2R R48, SRZ ;  /* 0x0000000000307805 */ /* 0x000fe2000001ff00 */
[----:B------:R-:W-:Y:S01]  /*0940*/  CS2R R42, SRZ ;  /* 0x00000000002a7805 */ /* 0x000fe2000001ff00 */
[----:B------:R-:W-:Y:S01]  /*0950*/  CS2R R40, SRZ ;  /* 0x0000000000287805 */ /* 0x000fe2000001ff00 */
[----:B-1----:R-:W-:Y:S01]  /*0960*/  CS2R R14, SRZ ;  /* 0x00000000000e7805 */ /* 0x002fe2000001ff00 */
[----:B------:R-:W-:Y:S01]  /*0970*/  CS2R R12, SRZ ;  /* 0x00000000000c7805 */ /* 0x000fe2000001ff00 */
[----:B------:R-:W-:Y:S01]  /*0980*/  IADD3 R73, R71, R73, RZ ;  /* 0x0000004947497210 */ /* 0x000fe20007ffe0ff */
[----:B------:R-:W-:Y:S05]  /*0990*/  @P0 BRA `(.L_x_368) ;  /* 0x0000011000000947 */ /* 0x000fea0003800000 */
[----:B------:R-:W-:Y:S01]  /*09a0*/  IMAD R2, R74, c[0x0][0x1e8], RZ ;  /* 0x00007a004a027a24 */ /* 0x000fe200078e02ff */
[C---:B0-----:R-:W-:Y:S01]  /*09b0*/  IADD3 R18, R68.reuse, 0x80, RZ ;  /* 0x0000008044127810 */ /* 0x041fe20007ffe0ff */
        /* <DEDUP_REMOVED lines=15> */
.L_x_368:
[----:B------:R-:W-:Y:S05]  /*0ab0*/  BSYNC B0 ;  /* 0x0000000000007941 */ /* 0x000fea0003800000 */
.L_x_367:
[----:B------:R-:W-:Y:S01]  /*0ac0*/  BSSY B0, `(.L_x_369) ;  /* 0x000001d000007945 */ /* 0x000fe20003800000 */
[----:B------:R-:W-:Y:S01]  /*0ad0*/  CS2R R22, SRZ ;  /* 0x0000000000167805 */ /* 0x000fe2000001ff00 */
[----:B------:R-:W-:Y:S01]  /*0ae0*/  CS2R R20, SRZ ;  /* 0x0000000000147805 */ /* 0x000fe2000001ff00 */
[----:B------:R-:W-:Y:S01]  /*0af0*/  CS2R R30, SRZ ;  /* 0x00000000001e7805 */ /* 0x000fe2000001ff00 */
[----:B------:R-:W-:Y:S01]  /*0b00*/  CS2R R28, SRZ ;  /* 0x00000000001c7805 */ /* 0x000fe2000001ff00 */
[----:B0-----:R-:W-:Y:S01]  /*0b10*/  CS2R R18, SRZ ;  /* 0x0000000000127805 */ /* 0x001fe2000001ff00 */
[----:B------:R-:W-:Y:S01]  /*0b20*/  CS2R R16, SRZ ;  /* 0x0000000000107805 */ /* 0x000fe2000001ff00 */
[----:B------:R-:W-:Y:S01]  /*0b30*/  CS2R R54, SRZ ;  /* 0x0000000000367805 */ /* 0x000fe2000001ff00 */
[----:B------:R-:W-:Y:S01]  /*0b40*/  CS2R R52, SRZ ;  /* 0x0000000000347805 */ /* 0x000fe2000001ff00 */
[----:B------:R-:W-:Y:S05]  /*0b50*/  @P1 BRA `(.L_x_370) ;  /* 0x0000013000001947 */ /* 0x000fea0003800000 */
[----:B------:R-:W-:Y:S01]  /*0b60*/  IADD3 R2, P0, R75, 0x20, RZ ;  /* 0x000000204b027810 */ /* 0x000fe20007f1e0ff */
[----:B------:R-:W-:Y:S01]  /*0b70*/  IMAD.MOV.U32 R71, RZ, RZ, R73 ;  /* 0x000000ffff477224 */ /* 0x000fe200078e0049 */
[----:B------:R-:W-:-:S02]  /*0b80*/  ISETP.GE.AND P2, PT, R76, c[0x0][0x220], PT ;  /* 0x000088004c007a0c */ /* 0x000fc40003f46270 */
[----:B------:R-:W-:Y:S01]  /*0b90*/  IADD3.X R69, RZ, R74, RZ, P0, !PT ;  /* 0x0000004aff457210 */ /* 0x000fe200007fe4ff */
[----:B------:R-:W-:Y:S01]  /*0ba0*/  IMAD.WIDE.U32 R70, R2, c[0x0][0x1e8], R70 ;  /* 0x00007a0002467a25 */ /* 0x000fe200078e0046 */
[----:B------:R-:W-:-:S03]  /*0bb0*/  ISETP.GE.AND P1, PT, R68, c[0x0][0x220], PT ;  /* 0x0000880044007a0c */ /* 0x000fc60003f26270 */
[----:B------:R-:W-:-:S04]  /*0bc0*/  IMAD R69, R69, c[0x0][0x1e8], RZ ;  /* 0x00007a0045457a24 */ /* 0x000fc800078e02ff */
[----:B------:R-:W-:Y:S01]  /*0bd0*/  IMAD R69, R2, c[0x0][0x1ec], R69 ;  /* 0x00007b0002457a24 */ /* 0x000fe200078e0245 */
[----:B------:R-:W-:-:S03]  /*0be0*/  IADD3 R2, R68, 0x80, RZ ;  /* 0x0000008044027810 */ /* 0x000fc60007ffe0ff */
[----:B------:R-:W-:Y:S01]  /*0bf0*/  IMAD.IADD R69, R71, 0x1, R69 ;  /* 0x0000000147457824 */ /* 0x000fe200078e0245 */
[----:B------:R-:W-:Y:S02]  /*0c00*/  ISETP.GE.AND P3, PT, R2, c[0x0][0x220], PT ;  /* 0x0000880002007a0c */ /* 0x000fe40003f66270 */
[----:B------:R-:W-:Y:S02]  /*0c10*/  IADD3 R2, R68, 0xc0, RZ ;  /* 0x000000c044027810 */ /* 0x000fe40007ffe0ff */
[----:B------:R-:W-:Y:S02]  /*0c20*/  LEA R68, P0, R70, c[0x0][0x1d0], 0x1 ;  /* 0x0000740046447a11 */ /* 0x000fe400078008ff */
[----:B------:R-:W-:Y:S02]  /*0c30*/  ISETP.GE.AND P4, PT, R2, c[0x0][0x220], PT ;  /* 0x0000880002007a0c */ /* 0x000fe40003f86270 */
[----:B------:R-:W-:-:S05]  /*0c40*/  LEA.HI.X R69, R70, c[0x0][0x1d4], R69, 0x1, P0 ;  /* 0x0000750046457a11 */ /* 0x000fca00000f0c45 */
[----:B------:R0:W5:Y:S04]  /*0c50*/  @!P1 LDG.E.128 R52, [R68.64] ;  /* 0x0000000444349981 */ /* 0x000168000c1e1d00 */
[----:B------:R0:W5:Y:S04]  /*0c60*/  @!P2 LDG.E.128 R28, [R68.64+0x80] ;  /* 0x00008004441ca981 */ /* 0x000168000c1e1d00 */
[----:B------:R0:W5:Y:S04]  /*0c70*/  @!P3 LDG.E.128 R20, [R68.64+0x100] ;  /* 0x000100044414b981 */ /* 0x000168000c1e1d00 */
[----:B------:R0:W5:Y:S02]  /*0c80*/  @!P4 LDG.E.128 R16, [R68.64+0x180] ;  /* 0x000180044410c981 */ /* 0x000164000c1e1d00 */
.L_x_370:
[----:B------:R-:W-:Y:S05]  /*0c90*/  BSYNC B0 ;  /* 0x0000000000007941 */ /* 0x000fea0003800000 */
.L_x_369:
[----:B-----5:R-:W-:Y:S02]  /*0ca0*/  LOP3.LUT R2, R64, 0xffff0000, RZ, 0xc0, !PT ;  /* 0xffff000040027812 */ /* 0x020fe400078ec0ff */
[----:B0-----:R-:W-:-:S02]  /*0cb0*/  LOP3.LUT R69, R40, 0xffff0000, RZ, 0xc0, !PT ;  /* 0xffff000028457812 */ /* 0x001fc400078ec0ff */
[----:B------:R-:W-:Y:S02]  /*0cc0*/  LOP3.LUT R70, R45, 0xffff0000, RZ, 0xc0, !PT ;  /* 0xffff00002d467812 */ /* 0x000fe400078ec0ff */
[----:B------:R-:W-:Y:S01]  /*0cd0*/  LOP3.LUT P0, RZ, R3, 0x7, RZ, 0xc0, !PT ;  /* 0x0000000703ff7812 */ /* 0x000fe2000780c0ff */
[----:B------:R-:W-:Y:S01]  /*0ce0*/  FMUL.FTZ R68, R2, R69 ;  /* 0x0000004502447220 */ /* 0x000fe20000410000 */
[----:B------:R-:W-:Y:S01]  /*0cf0*/  SHF.L.U32 R2, R64, 0x10, RZ ;  /* 0x0000001040027819 */ /* 0x000fe200000006ff */
[----:B------:R-:W-:Y:S01]  /*0d00*/  IMAD.U32 R69, R40, 0x10000, RZ ;  /* 0x0001000028457824 */ /* 0x000fe200078e00ff */
[----:B------:R-:W-:Y:S02]  /*0d10*/  LOP3.LUT R40, R52, 0xffff0000, RZ, 0xc0, !PT ;  /* 0xffff000034287812 */ /* 0x000fe400078ec0ff */
[----:B------:R-:W-:Y:S01]  /*0d20*/  SHF.L.U32 R64, R66, 0x10, RZ ;  /* 0x0000001042407819 */ /* 0x000fe200000006ff */
[----:B------:R-:W-:Y:S01]  /*0d30*/  FFMA.FTZ R2, R2, R69, R68 ;  /* 0x0000004502027223 */ /* 0x000fe20000010044 */
[C---:B------:R-:W-:Y:S01]  /*0d40*/  LOP3.LUT R69, R44.reuse, 0xffff0000, RZ, 0xc0, !PT ;  /* 0xffff00002c457812 */ /* 0x040fe200078ec0ff */
[----:B------:R-:W-:Y:S01]  /*0d50*/  IMAD.U32 R44, R44, 0x10000, RZ ;  /* 0x000100002c2c7824 */ /* 0x000fe200078e00ff */
[----:B------:R-:W-:-:S02]  /*0d60*/  LOP3.LUT R68, R41, 0xffff0000, RZ, 0xc0, !PT ;  /* 0xffff000029447812 */ /* 0x000fc400078ec0ff */
[----:B------:R-:W-:Y:S01]  /*0d70*/  LEA.HI R3, P1, R3, R0, RZ, 0x1d ;  /* 0x0000000003037211 */ /* 0x000fe2000783e8ff */
[----:B------:R-:W-:Y:S01]  /*0d80*/  FMUL.FTZ R40, R40, R69 ;  /* 0x0000004528287220 */ /* 0x000fe20000410000 */
[----:B------:R-:W-:Y:S01]  /*0d90*/  SHF.L.U32 R69, R52, 0x10, RZ ;  /* 0x0000001034457819 */ /* 0x000fe200000006ff */
[----:B------:R-:W-:Y:S01]  /*0da0*/  IMAD.U32 R52, R45, 0x10000, RZ ;  /* 0x000100002d347824 */ /* 0x000fe200078e00ff */
[----:B------:R-:W-:-:S03]  /*0db0*/  SHF.L.U32 R45, R60, 0x10, RZ ;  /* 0x000000103c2d7819 */ /* 0x000fc600000006ff */
[----:B------:R-:W-:Y:S01]  /*0dc0*/  FFMA.FTZ R40, R69, R44, R40 ;  /* 0x0000002c45287223 */ /* 0x000fe20000010028 */
[----:B------:R-:W-:Y:S01]  /*0dd0*/  SHF.L.U32 R44, R65, 0x10, RZ ;  /* 0x00000010412c7819 */ /* 0x000fe200000006ff */
[----:B------:R-:W-:Y:S02]  /*0de0*/  IMAD.U32 R69, R41, 0x10000, RZ ;  /* 0x0001000029457824 */ /* 0x000fe400078e00ff */
[C---:B------:R-:W-:Y:S01]  /*0df0*/  IMAD.U32 R41, R43.reuse, 0x10000, RZ ;  /* 0x000100002b297824 */ /* 0x040fe200078e00ff */
[----:B------:R-:W-:Y:S01]  /*0e00*/  LOP3.LUT R43, R43, 0xffff0000, RZ, 0xc0, !PT ;  /* 0xffff00002b2b7812 */ /* 0x000fe200078ec0ff */
[----:B------:R-:W-:Y:S01]  /*0e10*/  FFMA.FTZ R44, R44, R69, R2 ;  /* 0x000000452c2c7223 */ /* 0x000fe20000010002 */
[----:B------:R-:W-:Y:S01]  /*0e20*/  LOP3.LUT R69, R65, 0xffff0000, RZ, 0xc0, !PT ;  /* 0xffff000041457812 */ /* 0x000fe200078ec0ff */
[----:B------:R-:W-:Y:S01]  /*0e30*/  IMAD.U32 R2, R67, 0x10000, RZ ;  /* 0x0001000043027824 */ /* 0x000fe200078e00ff */
[C---:B------:R-:W-:Y:S02]  /*0e40*/  SHF.L.U32 R65, R53.reuse, 0x10, RZ ;  /* 0x0000001035417819 */ /* 0x040fe400000006ff */
[----:B------:R-:W-:Y:S01]  /*0e50*/  LOP3.LUT R53, R53, 0xffff0000, RZ, 0xc0, !PT ;  /* 0xffff000035357812 */ /* 0x000fe200078ec0ff */
[----:B------:R-:W-:Y:S01]  /*0e60*/  FFMA.FTZ R68, R69, R68, R44 ;  /* 0x0000004445447223 */ /* 0x000fe2000001002c */
[----:B------:R-:W-:Y:S01]  /*0e70*/  LOP3.LUT R44, R60, 0xffff0000, RZ, 0xc0, !PT ;  /* 0xffff00003c2c7812 */ /* 0x000fe200078ec0ff */
[----:B------:R-:W-:Y:S01]  /*0e80*/  FFMA.FTZ R52, R65, R52, R40 ;  /* 0x0000003441347223 */ /* 0x000fe20000010028 */
[----:B------:R-:W-:-:S02]  /*0e90*/  LOP3.LUT R40, R66, 0xffff0000, RZ, 0xc0, !PT ;  /* 0xffff000042287812 */ /* 0x000fc400078ec0ff */
[----:B------:R-:W-:Y:S01]  /*0ea0*/  LOP3.LUT R66, R67, 0xffff0000, RZ, 0xc0, !PT ;  /* 0xffff000043427812 */ /* 0x000fe200078ec0ff */
[----:B------:R-:W-:Y:S01]  /*0eb0*/  FFMA.FTZ R70, R53, R70, R52 ;  /* 0x0000004635467223 */ /* 0x000fe20000010034 */
[C---:B------:R-:W-:Y:S01]  /*0ec0*/  SHF.L.U32 R67, R42.reuse, 0x10, RZ ;  /* 0x000000102a437819 */ /* 0x040fe200000006ff */
[----:B------:R-:W-:Y:S01]  /*0ed0*/  IMAD.U32 R53, R49, 0x10000, RZ ;  /* 0x0001000031357824 */ /* 0x000fe200078e00ff */
[----:B------:R-:W-:Y:S01]  /*0ee0*/  LOP3.LUT R65, R42, 0xffff0000, RZ, 0xc0, !PT ;  /* 0xffff00002a417812 */ /* 0x000fe200078ec0ff */
[----:B------:R-:W-:Y:S01]  /*0ef0*/  IMAD.U32 R42, R61, 0x10000, RZ ;  /* 0x000100003d2a7824 */ /* 0x000fe200078e00ff */
[----:B------:R-:W-:Y:S01]  /*0f00*/  SHF.L.U32 R52, R48, 0x10, RZ ;  /* 0x0000001030347819 */ /* 0x000fe200000006ff */
[----:B------:R-:W-:Y:S01]  /*0f10*/  FFMA.FTZ R64, R64, R67, R68 ;  /* 0x0000004340407223 */ /* 0x000fe20000010044 */
[----:B------:R-:W-:Y:S01]  /*0f20*/  SHF.L.U32 R67, R54, 0x10, RZ ;  /* 0x0000001036437819 */ /* 0x000fe200000006ff */
[----:B------:R-:W-:Y:S01]  /*0f30*/  IMAD.U32 R68, R46, 0x10000, RZ ;  /* 0x000100002e447824 */ /* 0x000fe200078e00ff */
[----:B------:R-:W-:Y:S01]  /*0f40*/  LOP3.LUT R54, R54, 0xffff0000, RZ, 0xc0, !PT ;  /* 0xffff000036367812 */ /* 0x000fe200078ec0ff */
[----:B------:R-:W-:Y:S01]  /*0f50*/  FFMA.FTZ R64, R40, R65, R64 ;  /* 0x0000004128407223 */ /* 0x000fe20000010040 */
[----:B------:R-:W-:Y:S01]  /*0f60*/  LOP3.LUT R65, R46, 0xffff0000, RZ, 0xc0, !PT ;  /* 0xffff00002e417812 */ /* 0x000fe200078ec0ff */
[----:B------:R-:W-:Y:S01]  /*0f70*/  FFMA.FTZ R67, R67, R68, R70 ;  /* 0x0000004443437223 */ /* 0x000fe20000010046 */
[----:B------:R-:W-:Y:S01]  /*0f80*/  LOP3.LUT R60, R61, 0xffff0000, RZ, 0xc0, !PT ;  /* 0xffff00003d3c7812 */ /* 0x000fe200078ec0ff */
[----:B------:R-:W-:Y:S01]  /*0f90*/  FFMA.FTZ R2, R2, R41, R64 ;  /* 0x0000002902027223 */ /* 0x000fe20000010040 */
[----:B------:R-:W-:Y:S01]  /*0fa0*/  SHF.L.U32 R41, R50, 0x10, RZ ;  /* 0x0000001032297819 */ /* 0x000fe200000006ff */
[----:B------:R-:W-:Y:S01]  /*0fb0*/  FFMA.FTZ R54, R54, R65, R67 ;  /* 0x0000004136367223 */ /* 0x000fe20000010043 */
[----:B------:R-:W-:Y:S01]  /*0fc0*/  LOP3.LUT R65, R50, 0xffff0000, RZ, 0xc0, !PT ;  /* 0xffff000032417812 */ /* 0x000fe200078ec0ff */
[----:B------:R-:W-:Y:S01]  /*0fd0*/  IMAD.U32 R67, R55, 0x10000, RZ ;  /* 0x0001000037437824 */ /* 0x000fe200078e00ff */
[----:B------:R-:W-:Y:S01]  /*0fe0*/  SHF.L.U32 R50, R47, 0x10, RZ ;  /* 0x000000102f327819 */ /* 0x000fe200000006ff */
[----:B------:R-:W-:Y:S01]  /*0ff0*/  FFMA.FTZ R66, R66, R43, R2 ;  /* 0x0000002b42427223 */ /* 0x000fe20000010002 */
[----:B------:R-:W-:Y:S01]  /*1000*/  LOP3.LUT R55, R55, 0xffff0000, RZ, 0xc0, !PT ;  /* 0xffff000037377812 */ /* 0x000fe200078ec0ff */
[----:B------:R-:W-:Y:S01]  /*1010*/  IMAD.U32 R64, R56, 0x10000, RZ ;  /* 0x0001000038407824 */ /* 0x000fe200078e00ff */
[----:B------:R-:W-:Y:S01]  /*1020*/  LOP3.LUT R47, R47, 0xffff0000, RZ, 0xc0, !PT ;  /* 0xffff00002f2f7812 */ /* 0x000fe200078ec0ff */
[----:B------:R-:W-:Y:S01]  /*1030*/  FFMA.FTZ R50, R67, R50, R54 ;  /* 0x0000003243327223 */ /* 0x000fe20000010036 */
[----:B------:R-:W-:Y:S01]  /*1040*/  LOP3.LUT R61, R48, 0xffff0000, RZ, 0xc0, !PT ;  /* 0xffff0000303d7812 */ /* 0x000fe200078ec0ff */
[----:B------:R-:W-:Y:S01]  /*1050*/  FFMA.FTZ R52, R45, R52, R66 ;  /* 0x000000342d347223 */ /* 0x000fe20000010042 */
[----:B------:R-:W-:Y:S01]  /*1060*/  SHF.L.U32 R54, R28, 0x10, RZ ;  /* 0x000000101c367819 */ /* 0x000fe200000006ff */
[----:B------:R-:W-:Y:S01]  /*1070*/  FFMA.FTZ R55, R55, R47, R50 ;  /* 0x0000002f37377223 */ /* 0x000fe20000010032 */
[----:B------:R-:W-:Y:S01]  /*1080*/  LOP3.LUT R56, R56, 0xffff0000, RZ, 0xc0, !PT ;  /* 0xffff000038387812 */ /* 0x000fe200078ec0ff */
[----:B------:R-:W-:Y:S01]  /*1090*/  FFMA.FTZ R52, R44, R61, R52 ;  /* 0x0000003d2c347223 */ /* 0x000fe20000010034 */
[----:B------:R-:W-:Y:S01]  /*10a0*/  LOP3.LUT R49, R49, 0xffff0000, RZ, 0xc0, !PT ;  /* 0xffff000031317812 */ /* 0x000fe200078ec0ff */
[----:B------:R-:W-:Y:S01]  /*10b0*/  FFMA.FTZ R54, R54, R64, R55 ;  /* 0x0000004036367223 */ /* 0x000fe20000010037 */
[----:B------:R-:W-:Y:S01]  /*10c0*/  LOP3.LUT R55, R28, 0xffff0000, RZ, 0xc0, !PT ;  /* 0xffff00001c377812 */ /* 0x000fe200078ec0ff */
[----:B------:R-:W-:Y:S01]  /*10d0*/  FFMA.FTZ R42, R42, R53, R52 ;  /* 0x000000352a2a7223 */ /* 0x000fe20000010034 */
[----:B------:R-:W-:Y:S01]  /*10e0*/  SHF.L.U32 R52, R57, 0x10, RZ ;  /* 0x0000001039347819 */ /* 0x000fe200000006ff */
[----:B------:R-:W-:Y:S01]  /*10f0*/  IMAD.U32 R46, R63, 0x10000, RZ ;  /* 0x000100003f2e7824 */ /* 0x000fe200078e00ff */
[----:B------:R-:W-:Y:S01]  /*1100*/  SHF.L.U32 R40, R62, 0x10, RZ ;  /* 0x000000103e287819 */ /* 0x000fe200000006ff */
[----:B------:R-:W-:Y:S01]  /*1110*/  FFMA.FTZ R54, R55, R56, R54 ;  /* 0x0000003837367223 */ /* 0x000fe20000010036 */
[----:B------:R-:W-:Y:S01]  /*1120*/  LOP3.LUT R56, R57, 0xffff0000, RZ, 0xc0, !PT ;  /* 0xffff000039387812 */ /* 0x000fe200078ec0ff */
[C---:B------:R-:W-:Y:S01]  /*1130*/  IMAD.U32 R55, R29.reuse, 0x10000, RZ ;  /* 0x000100001d377824 */ /* 0x040fe200078e00ff */
        /* <DEDUP_REMOVED lines=8> */
[----:B------:R-:W-:Y:S01]  /*11c0*/  LOP3.LUT R30, R30, 0xffff0000, RZ, 0xc0, !PT ;  /* 0xffff00001e1e7812 */ /* 0x000fe200078ec0ff */
[----:B------:R-:W-:Y:S01]  /*11d0*/  FFMA.FTZ R29, R29, R56, R52 ;  /* 0x000000381d1d7223 */ /* 0x000fe20000010034 */
[----:B------:R-:W-:Y:S01]  /*11e0*/  LOP3.LUT R41, R58, 0xffff0000, RZ, 0xc0, !PT ;  /* 0xffff00003a297812 */ /* 0x000fe200078ec0ff */
[C---:B------:R-:W-:Y:S01]  /*11f0*/  IMAD.U32 R63, R51.reuse, 0x10000, RZ ;  /* 0x00010000333f7824 */ /* 0x040fe200078e00ff */
[----:B------:R-:W-:Y:S01]  /*1200*/  LOP3.LUT R51, R51, 0xffff0000, RZ, 0xc0, !PT ;  /* 0xffff000033337812 */ /* 0x000fe200078ec0ff */
[----:B------:R-:W-:Y:S01]  /*1210*/  FFMA.FTZ R40, R48, R65, R40 ;  /* 0x0000004130287223 */ /* 0x000fe20000010028 */
[----:B------:R-:W-:Y:S01]  /*1220*/  SHF.L.U32 R42, R31, 0x10, RZ ;  /* 0x000000101f2a7819 */ /* 0x000fe200000006ff */
[----:B------:R-:W-:Y:S01]  /*1230*/  FFMA.FTZ R29, R54, R49, R29 ;  /* 0x00000031361d7223 */ /* 0x000fe2000001001d */
[----:B------:R-:W-:Y:S01]  /*1240*/  SHF.L.U32 R43, R32, 0x10, RZ ;  /* 0x00000010202b7819 */ /* 0x000fe200000006ff */
[----:B------:R-:W-:Y:S01]  /*1250*/  FFMA.FTZ R40, R46, R63, R40 ;  /* 0x0000003f2e287223 */ /* 0x000fe20000010028 */
[----:B------:R-:W-:Y:S01]  /*1260*/  SHF.L.U32 R50, R36, 0x10, RZ ;  /* 0x0000001024327819 */ /* 0x000fe200000006ff */
[C---:B------:R-:W-:Y:S01]  /*1270*/  IMAD.U32 R48, R59.reuse, 0x10000, RZ ;  /* 0x000100003b307824 */ /* 0x040fe200078e00ff */
[----:B------:R-:W-:Y:S01]  /*1280*/  LOP3.LUT R58, R59, 0xffff0000, RZ, 0xc0, !PT ;  /* 0xffff00003b3a7812 */ /* 0x000fe200078ec0ff */
        /* <DEDUP_REMOVED lines=9> */
[----:B------:R-:W-:Y:S01]  /*1320*/  LOP3.LUT R20, R20, 0xffff0000, RZ, 0xc0, !PT ;  /* 0xffff000014147812 */ /* 0x000fe200078ec0ff */
[----:B------:R-:W-:Y:S01]  /*1330*/  FFMA.FTZ R29, R30, R58, R29 ;  /* 0x0000003a1e1d7223 */ /* 0x000fe2000001001d */
[----:B------:R-:W-:Y:S01]  /*1340*/  LOP3.LUT R24, R24, 0xffff0000, RZ, 0xc0, !PT ;  /* 0xffff000018187812 */ /* 0x000fe200078ec0ff */
[C---:B------:R-:W-:Y:S01]  /*1350*/  IMAD.U32 R2, R33.reuse, 0x10000, RZ ;  /* 0x0001000021027824 */ /* 0x040fe200078e00ff */
        /* <DEDUP_REMOVED lines=19> */
[C---:B------:R-:W-:Y:S01]  /*1490*/  IMAD.U32 R28, R35.reuse, 0x10000, RZ ;  /* 0x00010000231c7824 */ /* 0x040fe200078e00ff */
[----:B------:R-:W-:Y:S01]  /*14a0*/  LOP3.LUT R34, R35, 0xffff0000, RZ, 0xc0, !PT ;  /* 0xffff000023227812 */ /* 0x000fe200078ec0ff */
[----:B------:R-:W-:-:S02]  /*14b0*/  IMAD.U32 R29, R26, 0x10000, RZ ;  /* 0x000100001a1d7824 */ /* 0x000fc400078e00ff */
        /* <DEDUP_REMOVED lines=9> */
[C---:B------:R-:W-:Y:S01]  /*1550*/  SHF.L.U32 R2, R4.reuse, 0x10, RZ ;  /* 0x0000001004027819 */ /* 0x040fe200000006ff */
[----:B------:R-:W-:Y:S01]  /*1560*/  FFMA.FTZ R20, R21, R22, R20 ;  /* 0x0000001615147223 */ /* 0x000fe20000010014 */
[----:B------:R-:W-:Y:S01]  /*1570*/  LOP3.LUT R4, R4, 0xffff0000, RZ, 0xc0, !PT ;  /* 0xffff000004047812 */ /* 0x000fe200078ec0ff */
[----:B------:R-:W-:Y:S01]  /*1580*/  IMAD.U32 R21, R12, 0x10000, RZ ;  /* 0x000100000c157824 */ /* 0x000fe200078e00ff */
[----:B------:R-:W-:Y:S01]  /*1590*/  LOP3.LUT R23, R23, 0xffff0000, RZ, 0xc0, !PT ;  /* 0xffff000017177812 */ /* 0x000fe200078ec0ff */
[----:B------:R-:W-:Y:S01]  /*15a0*/  FFMA.FTZ R28, R34, R39, R28 ;  /* 0x00000027221c7223 */ /* 0x000fe2000001001c */
[C---:B------:R-:W-:Y:S01]  /*15b0*/  LOP3.LUT R26, R27.reuse, 0xffff0000, RZ, 0xc0, !PT ;  /* 0xffff00001b1a7812 */ /* 0x040fe200078ec0ff */
[----:B------:R-:W-:-:S02]  /*15c0*/  IMAD.U32 R24, R27, 0x10000, RZ ;  /* 0x000100001b187824 */ /* 0x000fc400078e00ff */
        /* <DEDUP_REMOVED lines=11> */
[----:B------:R-:W-:Y:S01]  /*1680*/  SHF.L.U32 R23, R16, 0x10, RZ ;  /* 0x0000001010177819 */ /* 0x000fe200000006ff */
        /* <DEDUP_REMOVED lines=19> */
[----:B------:R-:W-:Y:S01]  /*17c0*/  SHF.L.U32 R2, R7, 0x10, RZ ;  /* 0x0000001007027819 */ /* 0x000fe200000006ff */
[C---:B------:R-:W-:Y:S01]  /*17d0*/  IMAD.U32 R4, R10.reuse, 0x10000, RZ ;  /* 0x000100000a047824 */ /* 0x040fe200078e00ff */
        /* <DEDUP_REMOVED lines=9> */
[C---:B------:R-:W-:Y:S01]  /*1870*/  IMAD.U32 R6, R11.reuse, 0x10000, RZ ;  /* 0x000100000b067824 */ /* 0x040fe200078e00ff */
[----:B------:R-:W-:Y:S01]  /*1880*/  LOP3.LUT R11, R11, 0xffff0000, RZ, 0xc0, !PT ;  /* 0xffff00000b0b7812 */ /* 0x000fe200078ec0ff */
[----:B------:R-:W-:-:S02]  /*1890*/  FFMA.FTZ R2, R7, R4, R2 ;  /* 0x0000000407027223 */ /* 0x000fc40000010002 */
[----:B------:R-:W-:-:S03]  /*18a0*/  FFMA.FTZ R6, R5, R6, R8 ;  /* 0x0000000605067223 */ /* 0x000fc60000010008 */
[----:B------:R-:W0:Y:S01]  /*18b0*/  SHFL.BFLY PT, R5, R2, 0x4, 0x1f ;  /* 0x0c801f0002057f89 */ /* 0x000e2200000e0000 */
[----:B------:R-:W-:-:S05]  /*18c0*/  FFMA.FTZ R6, R19, R11, R6 ;  /* 0x0000000b13067223 */ /* 0x000fca0000010006 */
[----:B------:R-:W1:Y:S01]  /*18d0*/  SHFL.BFLY PT, R7, R6, 0x4, 0x1f ;  /* 0x0c801f0006077f89 */ /* 0x000e6200000e0000 */
[----:B0-----:R-:W-:-:S05]  /*18e0*/  FADD.FTZ R5, R2, R5 ;  /* 0x0000000502057221 */ /* 0x001fca0000010000 */
[----:B------:R-:W0:Y:S01]  /*18f0*/  SHFL.BFLY PT, R4, R5, 0x2, 0x1f ;  /* 0x0c401f0005047f89 */ /* 0x000e2200000e0000 */
[----:B-1----:R-:W-:-:S05]  /*1900*/  FADD.FTZ R7, R6, R7 ;  /* 0x0000000706077221 */ /* 0x002fca0000010000 */
[----:B------:R-:W1:Y:S01]  /*1910*/  SHFL.BFLY PT, R8, R7, 0x2, 0x1f ;  /* 0x0c401f0007087f89 */ /* 0x000e6200000e0000 */
[----:B0-----:R-:W-:Y:S01]  /*1920*/  FADD.FTZ R10, R5, R4 ;  /* 0x00000004050a7221 */ /* 0x001fe20000010000 */
[----:B------:R-:W-:-:S04]  /*1930*/  SHF.R.S32.HI R4, RZ, 0x1f, R0 ;  /* 0x0000001fff047819 */ /* 0x000fc80000011400 */
[----:B------:R-:W0:Y:S01]  /*1940*/  SHFL.BFLY PT, R11, R10, 0x1, 0x1f ;  /* 0x0c201f000a0b7f89 */ /* 0x000e2200000e0000 */
[----:B-1----:R-:W-:Y:S01]  /*1950*/  FADD.FTZ R8, R7, R8 ;  /* 0x0000000807087221 */ /* 0x002fe20000010000 */
[----:B------:R-:W-:Y:S02]  /*1960*/  IADD3.X R4, RZ, R4, RZ, P1, !PT ;  /* 0x00000004ff047210 */ /* 0x000fe40000ffe4ff */
[C---:B------:R-:W-:Y:S02]  /*1970*/  LEA R2, P1, R3.reuse, c[0x0][0x3c8], 0x2 ;  /* 0x0000f20003027a11 */ /* 0x040fe400078210ff */
[----:B------:R-:W1:Y:S02]  /*1980*/  SHFL.BFLY PT, R9, R8, 0x1, 0x1f ;  /* 0x0c201f0008097f89 */ /* 0x000e6400000e0000 */
[----:B------:R-:W-:Y:S01]  /*1990*/  LEA.HI.X R3, R3, c[0x0][0x3cc], R4, 0x2, P1 ;  /* 0x0000f30003037a11 */ /* 0x000fe200008f1404 */
[----:B0-----:R-:W-:-:S04]  /*19a0*/  @!P0 FADD.FTZ R0, R10, R11 ;  /* 0x0000000b0a008221 */ /* 0x001fc80000010000 */
[----:B------:R-:W-:Y:S02]  /*19b0*/  @!P0 FMUL.FTZ R5, R0, c[0x0][0x2d4] ;  /* 0x0000b50000058a20 */ /* 0x000fe40000410000 */
[----:B-1----:R-:W-:-:S03]  /*19c0*/  FADD.FTZ R9, R8, R9 ;  /* 0x0000000908097221 */ /* 0x002fc60000010000 */
[----:B------:R0:W-:Y:S01]  /*19d0*/  @!P0 STG.E [R2.64], R5 ;  /* 0x0000000502008986 */ /* 0x0001e2000c101904 */
[----:B------:R-:W-:Y:S05]  /*19e0*/  @P0 EXIT ;  /* 0x000000000000094d */ /* 0x000fea0003800000 */
[----:B------:R-:W-:-:S05]  /*19f0*/  FMUL.FTZ R9, R9, c[0x0][0x2d4] ;  /* 0x0000b50009097a20 */ /* 0x000fca0000410000 */
[----:B------:R-:W-:Y:S01]  /*1a00*/  STG.E [R2.64+0x80], R9 ;  /* 0x0000800902007986 */ /* 0x000fe2000c101904 */
[----:B------:R-:W-:Y:S05]  /*1a10*/  EXIT ;  /* 0x000000000000794d */ /* 0x000fea0003800000 */
.L_x_371:
        /* <DEDUP_REMOVED lines=14> */
.L_x_2010:


//--------------------- .text._ZN5flash25flash_bwd_dot_do_o_kernelILb1E23Flash_bwd_kernel_traitsILi256ELi64ELi32ELi8ELi4ELi1ELi2ELb1ELb1EN7cutlass10bfloat16_tE19Flash_kernel_traitsILi256ELi64ELi32ELi8ES3_EEEEvNS_16Flash_bwd_paramsE --------------------------
	.section	.text._ZN5flash25flash_bwd_dot_do_o_kernelILb1E23Flash_bwd_kernel_traitsILi256ELi64ELi32ELi8ELi4ELi1ELi2ELb1ELb1EN7cutlass10bfloat16_tE19Flash_kernel_traitsILi256ELi64ELi32ELi8ES3_EEEEvNS_16Flash_bwd_paramsE,"ax",@progbits
	.sectioninfo	@"SHI_REGISTERS=81"
	.align	128
        .global         _ZN5flash25flash_bwd_dot_do_o_kernelILb1E23Flash_bwd_kernel_traitsILi256ELi64ELi32ELi8ELi4ELi1ELi2ELb1ELb1EN7cutlass10bfloat16_tE19Flash_kernel_traitsILi256ELi64ELi32ELi8ES3_EEEEvNS_16Flash_bwd_paramsE
        .type           _ZN5flash25flash_bwd_dot_do_o_kernelILb1E23Flash_bwd_kernel_traitsILi256ELi64ELi32ELi8ELi4ELi1ELi2ELb1ELb1EN7cutlass10bfloat16_tE19Flash_kernel_traitsILi256ELi64ELi32ELi8ES3_EEEEvNS_16Flash_bwd_paramsE,@function
        .size           _ZN5flash25flash_bwd_dot_do_o_kernelILb1E23Flash_bwd_kernel_traitsILi256ELi64ELi32ELi8ELi4ELi1ELi2ELb1ELb1EN7cutlass10bfloat16_tE19Flash_kernel_traitsILi256ELi64ELi32ELi8ES3_EEEEvNS_16Flash_bwd_paramsE,(.L_x_2011 - _ZN5flash25flash_bwd_dot_do_o_kernelILb1E23Flash_bwd_kernel_traitsILi256ELi64ELi32ELi8ELi4ELi1ELi2ELb1ELb1EN7cutlass10bfloat16_tE19Flash_kernel_traitsILi256ELi64ELi32ELi8ES3_EEEEvNS_16Flash_bwd_paramsE)
        .other          _ZN5flash25flash_bwd_dot_do_o_kernelILb1E23Flash_bwd_kernel_traitsILi256ELi64ELi32ELi8ELi4ELi1ELi2ELb1ELb1EN7cutlass10bfloat16_tE19Flash_kernel_traitsILi256ELi64ELi32ELi8ES3_EEEEvNS_16Flash_bwd_paramsE,@"STO_CUDA_ENTRY STV_DEFAULT"
_ZN5flash25flash_bwd_dot_do_o_kernelILb1E23Flash_bwd_kernel_traitsILi256ELi64ELi32ELi8ELi4ELi1ELi2ELb1ELb1EN7cutlass10bfloat16_tE19Flash_kernel_traitsILi256ELi64ELi32ELi8ES3_EEEEvNS_16Flash_bwd_paramsE:
.text._ZN5flash25flash_bwd_dot_do_o_kernelILb1E23Flash_bwd_kernel_traitsILi256ELi64ELi32ELi8ELi4ELi1ELi2ELb1ELb1EN7cutlass10bfloat16_tE19Flash_kernel_traitsILi256ELi64ELi32ELi8ES3_EEEEvNS_16Flash_bwd_paramsE:
        /* <DEDUP_REMOVED lines=20> */
[----:B------:R-:W-:Y:S01]  /*0140*/  IMAD.WIDE R2, R17, 0x80, RZ ;  /* 0x0000008011027825 */ /* 0x000fe200078e02ff */
[----:B------:R-:W-:Y:S01]  /*0150*/  MOV R68, c[0x0][0x1c0] ;  /* 0x0000700000447a02 */ /* 0x000fe20000000f00 */
[----:B------:R-:W0:Y:S01]  /*0160*/  S2R R74, SR_CTAID.Z ;  /* 0x00000000004a7919 */ /* 0x000e220000002700 */
[----:B------:R-:W-:Y:S02]  /*0170*/  ULDC.U8 UR6, c[0x0][0x328] ;  /* 0x0000ca0000067ab9 */ /* 0x000fe40000000000 */
[----:B------:R-:W-:Y:S01]  /*0180*/  SEL R12, R2, RZ, P0 ;  /* 0x000000ff020c7207 */ /* 0x000fe20000000000 */
[----:B------:R-:W1:Y:S01]  /*0190*/  S2R R69, SR_TID.X ;  /* 0x0000000000457919 */ /* 0x000e620000002100 */
[----:B------:R-:W-:Y:S02]  /*01a0*/  SHF.R.S32.HI R13, RZ, 0x1f, R68 ;  /* 0x0000001fff0d7819 */ /* 0x000fe40000011444 */
[----:B------:R-:W-:-:S02]  /*01b0*/  SEL R15, R3, RZ, P0 ;  /* 0x000000ff030f7207 */ /* 0x000fc40000000000 */
[----:B------:R-:W-:Y:S01]  /*01c0*/  IADD3 R21, P0, R5, R12, RZ ;  /* 0x0000000c05157210 */ /* 0x000fe20007f1e0ff */
[C---:B------:R-:W-:Y:S01]  /*01d0*/  @P1 IMAD.WIDE.U32 R6, R19.reuse, c[0x0][0x370], RZ ;  /* 0x0000dc0013061a25 */ /* 0x040fe200078e00ff */
[--C-:B------:R-:W-:Y:S02]  /*01e0*/  @!P1 SHF.R.S32.HI R0, RZ, 0x1f, R17.reuse ;  /* 0x0000001fff009819 */ /* 0x100fe40000011411 */
[----:B------:R-:W-:Y:S01]  /*01f0*/  @!P1 SHF.R.S32.HI R18, RZ, 0x1f, R17 ;  /* 0x0000001fff129819 */ /* 0x000fe20000011411 */
[----:B------:R-:W-:Y:S02]  /*0200*/  @P1 IMAD R2, R19, c[0x0][0x374], R7 ;  /* 0x0000dd0013021a24 */ /* 0x000fe400078e0207 */
[----:B------:R-:W-:Y:S02]  /*0210*/  @P1 IMAD.MOV.U32 R4, RZ, RZ, R6 ;  /* 0x000000ffff041224 */ /* 0x000fe400078e0006 */
[----:B------:R-:W-:-:S04]  /*0220*/  IMAD.WIDE R6, R17, c[0x0][0x224], RZ ;  /* 0x0000890011067a25 */ /* 0x000fc800078e02ff */
[----:B------:R-:W-:Y:S02]  /*0230*/  @!P1 IMAD R0, R0, c[0x0][0x368], RZ ;  /* 0x0000da0000009a24 */ /* 0x000fe400078e02ff */
[----:B------:R-:W-:Y:S02]  /*0240*/  IMAD R16, R7, c[0x0][0x1c0], RZ ;  /* 0x0000700007107a24 */ /* 0x000fe400078e02ff */
[----:B------:R-:W-:-:S04]  /*0250*/  @!P1 IMAD.WIDE.U32 R8, R17, c[0x0][0x368], RZ ;  /* 0x0000da0011089a25 */ /* 0x000fc800078e00ff */
[----:B------:R-:W-:Y:S02]  /*0260*/  @!P1 IMAD R7, R17, c[0x0][0x36c], R0 ;  /* 0x0000db0011079a24 */ /* 0x000fe400078e0200 */
[----:B------:R-:W-:Y:S02]  /*0270*/  @!P1 IMAD R0, R18, c[0x0][0x1e0], RZ ;  /* 0x0000780012009a24 */ /* 0x000fe400078e02ff */
[----:B------:R-:W-:Y:S01]  /*0280*/  @P1 IMAD.WIDE.U32 R10, R19, c[0x0][0x1e8], RZ ;  /* 0x00007a00130a1a25 */ /* 0x000fe200078e00ff */
[----:B------:R-:W-:-:S03]  /*0290*/  @!P1 IADD3 R2, R9, R7, RZ ;  /* 0x0000000709029210 */ /* 0x000fc60007ffe0ff */
[----:B------:R-:W-:Y:S02]  /*02a0*/  @!P1 IMAD.MOV.U32 R4, RZ, RZ, R8 ;  /* 0x000000ffff049224 */ /* 0x000fe400078e0008 */
[----:B------:R-:W-:-:S04]  /*02b0*/  @!P1 IMAD.WIDE.U32 R8, R17, c[0x0][0x1e0], RZ ;  /* 0x0000780011089a25 */ /* 0x000fc800078e00ff */
[----:B------:R-:W-:Y:S02]  /*02c0*/  @!P1 IMAD R7, R17, c[0x0][0x1e4], R0 ;  /* 0x0000790011079a24 */ /* 0x000fe400078e0200 */
[----:B------:R-:W-:Y:S02]  /*02d0*/  @P1 IMAD R3, R19, c[0x0][0x1ec], R11 ;  /* 0x00007b0013031a24 */ /* 0x000fe400078e020b */
[----:B------:R-:W-:Y:S01]  /*02e0*/  @P1 IMAD.MOV.U32 R23, RZ, RZ, R10 ;  /* 0x000000ffff171224 */ /* 0x000fe200078e000a */
[----:B------:R-:W-:Y:S01]  /*02f0*/  @!P1 IADD3 R3, R9, R7, RZ ;  /* 0x0000000709039210 */ /* 0x000fe20007ffe0ff */
[C---:B------:R-:W-:Y:S01]  /*0300*/  IMAD R13, R6.reuse, R13, R16 ;  /* 0x0000000d060d7224 */ /* 0x040fe200078e0210 */
[----:B------:R-:W-:Y:S01]  /*0310*/  SHF.R.S32.HI R16, RZ, 0x1f, R5 ;  /* 0x0000001fff107819 */ /* 0x000fe20000011405 */
[----:B------:R-:W-:-:S04]  /*0320*/  IMAD.WIDE.U32 R10, R6, c[0x0][0x1c0], RZ ;  /* 0x00007000060a7a25 */ /* 0x000fc800078e00ff */
[----:B------:R-:W-:Y:S01]  /*0330*/  IMAD.MOV.U32 R9, RZ, RZ, c[0x0][0x22c] ;  /* 0x00008b00ff097624 */ /* 0x000fe200078e00ff */
[----:B------:R-:W-:Y:S01]  /*0340*/  IADD3 R0, R11, R13, RZ ;  /* 0x0000000d0b007210 */ /* 0x000fe20007ffe0ff */
[----:B------:R-:W-:Y:S01]  /*0350*/  @P1 IMAD.MOV.U32 R25, RZ, RZ, R19 ;  /* 0x000000ffff191224 */ /* 0x000fe200078e0013 */
[----:B------:R-:W-:Y:S01]  /*0360*/  IADD3.X R13, R16, R15, RZ, P0, !PT ;  /* 0x0000000f100d7210 */ /* 0x000fe200007fe4ff */
[----:B------:R-:W-:Y:S01]  /*0370*/  IMAD.WIDE R6, R68, c[0x0][0x22c], RZ ;  /* 0x00008b0044067a25 */ /* 0x000fe200078e02ff */
[----:B------:R-:W-:Y:S02]  /*0380*/  ISETP.NE.AND P0, PT, RZ, UR6, PT ;  /* 0x00000006ff007c0c */ /* 0x000fe4000bf05270 */
[----:B------:R-:W-:Y:S01]  /*0390*/  SHF.R.S32.HI R9, RZ, 0x1f, R9 ;  /* 0x0000001fff097819 */ /* 0x000fe20000011409 */
[----:B------:R-:W-:Y:S02]  /*03a0*/  @!P1 IMAD.MOV.U32 R25, RZ, RZ, -0x1 ;  /* 0xffffffffff199424 */ /* 0x000fe400078e00ff */
[----:B------:R-:W-:-:S02]  /*03b0*/  IMAD R0, R0, c[0x0][0x22c], RZ ;  /* 0x00008b0000007a24 */ /* 0x000fc400078e02ff */
[----:B------:R-:W-:Y:S02]  /*03c0*/  @!P1 IMAD.MOV.U32 R23, RZ, RZ, R8 ;  /* 0x000000ffff179224 */ /* 0x000fe400078e0008 */
[----:B------:R-:W-:Y:S02]  /*03d0*/  IMAD.MOV.U32 R11, RZ, RZ, RZ ;  /* 0x000000ffff0b7224 */ /* 0x000fe400078e00ff */
[----:B------:R-:W-:Y:S02]  /*03e0*/  IMAD R8, R7, R25, RZ ;  /* 0x0000001907087224 */ /* 0x000fe400078e02ff */
[----:B------:R-:W-:Y:S02]  /*03f0*/  IMAD R27, R9, R10, R0 ;  /* 0x0000000a091b7224 */ /* 0x000fe400078e0200 */
[----:B------:R-:W-:Y:S02]  /*0400*/  IMAD R0, R13, R6, RZ ;  /* 0x000000060d007224 */ /* 0x000fe400078e02ff */
[----:B------:R-:W-:-:S02]  /*0410*/  IMAD R29, R6, R11, R8 ;  /* 0x0000000b061d7224 */ /* 0x000fc400078e0208 */
[----:B------:R-:W-:-:S04]  /*0420*/  IMAD.WIDE.U32 R10, R10, c[0x0][0x22c], RZ ;  /* 0x00008b000a0a7a25 */ /* 0x000fc800078e00ff */
[----:B------:R-:W-:-:S04]  /*0430*/  IMAD.WIDE.U32 R8, R6, R25, RZ ;  /* 0x0000001906087225 */ /* 0x000fc800078e00ff */
[----:B0-----:R-:W-:Y:S01]  /*0440*/  IMAD R15, R74, c[0x0][0x22c], RZ ;  /* 0x00008b004a0f7a24 */ /* 0x001fe200078e02ff */
[----:B------:R-:W-:Y:S01]  /*0450*/  SEL R20, R10, R8, !P1 ;  /* 0x000000080a147207 */ /* 0x000fe20004800000 */
[----:B------:R-:W-:-:S03]  /*0460*/  IMAD.WIDE.U32 R12, R21, R6, RZ ;  /* 0x00000006150c7225 */ /* 0x000fc600078e00ff */
[----:B------:R-:W-:Y:S01]  /*0470*/  SHF.R.S32.HI R18, RZ, 0x1f, R15 ;  /* 0x0000001fff127819 */ /* 0x000fe2000001140f */
[----:B------:R-:W-:Y:S02]  /*0480*/  IMAD R21, R7, R21, R0 ;  /* 0x0000001507157224 */ /* 0x000fe400078e0200 */
[----:B------:R-:W-:Y:S01]  /*0490*/  IMAD.IADD R27, R11, 0x1, R27 ;  /* 0x000000010b1b7824 */ /* 0x000fe200078e021b */
[----:B------:R-:W-:Y:S01]  /*04a0*/  @P1 IADD3 R27, R9, R29, RZ ;  /* 0x0000001d091b1210 */ /* 0x000fe20007ffe0ff */
[----:B------:R-:W-:Y:S01]  /*04b0*/  IMAD.IADD R21, R13, 0x1, R21 ;  /* 0x000000010d157824 */ /* 0x000fe200078e0215 */
[----:B------:R-:W-:Y:S01]  /*04c0*/  SHF.R.S32.HI R11, RZ, 0x1f, R74 ;  /* 0x0000001fff0b7819 */ /* 0x000fe2000001144a */
[----:B------:R-:W-:Y:S05]  /*04d0*/  @!P0 BRA `(.L_x_372) ;  /* 0x0000007000008947 */ /* 0x000fea0003800000 */
[----:B-1----:R-:W-:Y:S01]  /*04e0*/  HFMA2.MMA R7, -RZ, RZ, 0, 7.62939453125e-06 ;  /* 0x00000080ff077435 */ /* 0x002fe200000001ff */
[----:B------:R-:W-:Y:S02]  /*04f0*/  @!P1 IMAD R19, R17, c[0x0][0x224], RZ ;  /* 0x0000890011139a24 */ /* 0x000fe400078e02ff */
[----:B------:R-:W-:-:S03]  /*0500*/  IMAD.MOV.U32 R6, RZ, RZ, c[0x0][0x210] ;  /* 0x00008400ff067624 */ /* 0x000fc600078e00ff */
[----:B------:R-:W-:-:S04]  /*0510*/  LEA R0, R17, R19, 0x7 ;  /* 0x0000001311007211 */ /* 0x000fc800078e38ff */
[----:B------:R-:W-:-:S04]  /*0520*/  IMAD R7, R7, R6, c[0x0][0x234] ;  /* 0x00008d0007077624 */ /* 0x000fc800078e0206 */
[----:B------:R-:W-:Y:S01]  /*0530*/  IMAD R0, R7, R74, R0 ;  /* 0x0000004a07007224 */ /* 0x000fe200078e0200 */
[----:B------:R-:W-:Y:S05]  /*0540*/  BRA `(.L_x_373) ;  /* 0x0000002000007947 */ /* 0x000fea0003800000 */
.L_x_372:
[----:B-1----:R-:W-:-:S04]  /*0550*/  IMAD R0, R17, c[0x0][0x1c0], R74 ;  /* 0x0000700011007a24 */ /* 0x002fc800078e024a */
[----:B------:R-:W-:Y:S02]  /*0560*/  IMAD R0, R0, c[0x0][0x224], RZ ;  /* 0x0000890000007a24 */ /* 0x000fe400078e02ff */
.L_x_373:
[----:B------:R-:W-:Y:S01]  /*0570*/  SHF.R.S32.HI R6, RZ, 0x1f, R69 ;  /* 0x0000001fff067819 */ /* 0x000fe20000011445 */
[----:B------:R-:W-:Y:S01]  /*0580*/  IMAD R68, R68, c[0x0][0x22c], RZ ;  /* 0x00008b0044447a24 */ /* 0x000fe200078e02ff */
[----:B------:R-:W-:Y:S01]  /*0590*/  IADD3 R13, P0, P1, R12, R20, R15 ;  /* 0x000000140c0d7210 */ /* 0x000fe2000791e00f */
[----:B------:R-:W-:Y:S01]  /*05a0*/  IMAD.IADD R0, R5, 0x1, R0 ;  /* 0x0000000105007824 */ /* 0x000fe200078e0200 */
[CC--:B------:R-:W-:Y:S01]  /*05b0*/  LEA.HI R7, R6.reuse, R69.reuse, RZ, 0x4 ;  /* 0x0000004506077211 */ /* 0x0c0fe200078f20ff */
[----:B------:R-:W-:Y:S01]  /*05c0*/  BSSY B0, `(.L_x_374) ;  /* 0x000004a000007945 */ /* 0x000fe20003800000 */
[-C--:B------:R-:W-:Y:S01]  /*05d0*/  LEA.HI R6, R6, R69.reuse, RZ, 0x3 ;  /* 0x0000004506067211 */ /* 0x080fe200078f18ff */
[----:B------:R-:W-:Y:S01]  /*05e0*/  CS2R R24, SRZ ;  /* 0x0000000000187805 */ /* 0x000fe2000001ff00 */
[----:B------:R-:W-:Y:S01]  /*05f0*/  LOP3.LUT R10, R7, 0x3ffffff0, RZ, 0xc0, !PT ;  /* 0x3ffffff0070a7812 */ /* 0x000fe200078ec0ff */
[----:B------:R-:W-:Y:S01]  /*0600*/  CS2R R32, SRZ ;  /* 0x0000000000207805 */ /* 0x000fe2000001ff00 */
[----:B------:R-:W-:Y:S01]  /*0610*/  LOP3.LUT R8, R6, 0x1ffffff8, RZ, 0xc0, !PT ;  /* 0x1ffffff806087812 */ /* 0x000fe200078ec0ff */
[----:B------:R-:W-:Y:S01]  /*0620*/  CS2R R28, SRZ ;  /* 0x00000000001c7805 */ /* 0x000fe2000001ff00 */
[----:B------:R-:W-:Y:S01]  /*0630*/  SHF.R.S32.HI R9, RZ, 0x4, R7 ;  /* 0x00000004ff097819 */ /* 0x000fe20000011407 */
[----:B------:R-:W-:Y:S01]  /*0640*/  IMAD.IADD R10, R69, 0x1, -R10 ;  /* 0x00000001450a7824 */ /* 0x000fe200078e0a0a */
[----:B------:R-:W-:Y:S01]  /*0650*/  IADD3 R8, -R8, R69, RZ ;  /* 0x0000004508087210 */ /* 0x000fe20007ffe1ff */
[----:B------:R-:W-:Y:S01]  /*0660*/  CS2R R30, SRZ ;  /* 0x00000000001e7805 */ /* 0x000fe2000001ff00 */
[----:B------:R-:W-:Y:S01]  /*0670*/  SHF.R.S32.HI R72, RZ, 0x3, R6 ;  /* 0x00000003ff487819 */ /* 0x000fe20000011406 */
[----:B------:R-:W-:Y:S01]  /*0680*/  IMAD.SHL.U32 R7, R10, 0x4, RZ ;  /* 0x000000040a077824 */ /* 0x000fe200078e00ff */
[----:B------:R-:W-:Y:S01]  /*0690*/  SHF.L.U32 R70, R8, 0x3, RZ ;  /* 0x0000000308467819 */ /* 0x000fe200000006ff */
[C---:B------:R-:W-:Y:S01]  /*06a0*/  IMAD R8, R16.reuse, c[0x0][0x370], RZ ;  /* 0x0000dc0010087a24 */ /* 0x040fe200078e02ff */
[----:B------:R-:W-:Y:S01]  /*06b0*/  IADD3 R14, -R5, R14, RZ ;  /* 0x0000000e050e7210 */ /* 0x000fe20007ffe1ff */
[----:B------:R-:W-:Y:S01]  /*06c0*/  IMAD R10, R9, R68, R7 ;  /* 0x00000044090a7224 */ /* 0x000fe200078e0207 */
[----:B------:R-:W-:Y:S01]  /*06d0*/  SHF.R.S32.HI R71, RZ, 0x1f, R70 ;  /* 0x0000001fff477819 */ /* 0x000fe20000011446 */
[----:B------:R-:W-:Y:S01]  /*06e0*/  IMAD R16, R16, c[0x0][0x1e8], RZ ;  /* 0x00007a0010107a24 */ /* 0x000fe200078e02ff */
[----:B------:R-:W-:Y:S01]  /*06f0*/  IADD3.X R15, R21, R27, R18, P0, P1 ;  /* 0x0000001b150f7210 */ /* 0x000fe200007e2412 */
[C---:B------:R-:W-:Y:S01]  /*0700*/  IMAD R17, R5.reuse, c[0x0][0x374], R8 ;  /* 0x0000dd0005117a24 */ /* 0x040fe200078e0208 */
[----:B------:R-:W-:Y:S01]  /*0710*/  ISETP.GE.AND P0, PT, R72, R14, PT ;  /* 0x0000000e4800720c */ /* 0x000fe20003f06270 */
[C---:B------:R-:W-:Y:S01]  /*0720*/  IMAD.WIDE.U32 R6, R5.reuse, c[0x0][0x370], R70 ;  /* 0x0000dc0005067a25 */ /* 0x040fe200078e0046 */
[----:B------:R-:W-:Y:S01]  /*0730*/  IADD3 R12, P2, R10, R13, RZ ;  /* 0x0000000d0a0c7210 */ /* 0x000fe20007f5e0ff */
[----:B------:R-:W-:Y:S01]  /*0740*/  CS2R R18, SRZ ;  /* 0x0000000000127805 */ /* 0x000fe2000001ff00 */
[----:B------:R-:W-:Y:S01]  /*0750*/  CS2R R20, SRZ ;  /* 0x0000000000147805 */ /* 0x000fe2000001ff00 */
[C---:B------:R-:W-:Y:S01]  /*0760*/  IMAD R16, R5.reuse, c[0x0][0x1ec], R16 ;  /* 0x00007b0005107a24 */ /* 0x040fe200078e0210 */
[----:B------:R-:W-:Y:S01]  /*0770*/  IADD3 R4, P3, R4, R6, RZ ;  /* 0x0000000604047210 */ /* 0x000fe20007f7e0ff */
[----:B------:R-:W-:Y:S01]  /*0780*/  IMAD.WIDE.U32 R8, R5, c[0x0][0x1e8], R70 ;  /* 0x00007a0005087a25 */ /* 0x000fe200078e0046 */
[----:B------:R-:W-:Y:S01]  /*0790*/  IADD3 R5, R72, 0x20, RZ ;  /* 0x0000002048057810 */ /* 0x000fe20007ffe0ff */
[----:B------:R-:W-:Y:S01]  /*07a0*/  CS2R R26, SRZ ;  /* 0x00000000001a7805 */ /* 0x000fe2000001ff00 */
[----:B------:R-:W-:Y:S01]  /*07b0*/  LEA.HI.X.SX32 R13, R10, R15, 0x1, P2 ;  /* 0x0000000f0a0d7211 */ /* 0x000fe200010f0eff */
[----:B------:R-:W-:Y:S01]  /*07c0*/  IMAD R15, R11, c[0x0][0x378], RZ ;  /* 0x0000de000b0f7a24 */ /* 0x000fe200078e02ff */
[----:B------:R-:W-:Y:S01]  /*07d0*/  ISETP.GE.AND P1, PT, R5, R14, PT ;  /* 0x0000000e0500720c */ /* 0x000fe20003f26270 */
[----:B------:R-:W-:Y:S01]  /*07e0*/  IMAD R11, R11, c[0x0][0x1f0], RZ ;  /* 0x00007c000b0b7a24 */ /* 0x000fe200078e02ff */
[----:B------:R-:W-:Y:S01]  /*07f0*/  IADD3.X R5, R2, R7, R17, P3, !PT ;  /* 0x0000000702057210 */ /* 0x000fe20001ffe411 */
[C---:B------:R-:W-:Y:S01]  /*0800*/  IMAD R39, R74.reuse, c[0x0][0x37c], R15 ;  /* 0x0000df004a277a24 */ /* 0x040fe200078e020f */
[----:B------:R-:W-:Y:S01]  /*0810*/  IADD3 R6, P3, R23, R8, RZ ;  /* 0x0000000817067210 */ /* 0x000fe20007f7e0ff */
[----:B------:R-:W-:Y:S01]  /*0820*/  IMAD R77, R74, c[0x0][0x1f4], R11 ;  /* 0x00007d004a4d7a24 */ /* 0x000fe200078e020b */
[----:B------:R-:W-:Y:S01]  /*0830*/  LEA R2, P2, R12, c[0x0][0x350], 0x2 ;  /* 0x0000d4000c027a11 */ /* 0x000fe200078410ff */
[----:B------:R-:W-:Y:S01]  /*0840*/  IMAD.WIDE.U32 R40, R74, c[0x0][0x378], R4 ;  /* 0x0000de004a287a25 */ /* 0x000fe200078e0004 */
[----:B------:R-:W-:Y:S01]  /*0850*/  IADD3.X R7, R3, R9, R16, P3, !PT ;  /* 0x0000000903077210 */ /* 0x000fe20001ffe410 */
[----:B------:R-:W-:Y:S01]  /*0860*/  CS2R R4, SRZ ;  /* 0x0000000000047805 */ /* 0x000fe2000001ff00 */
[----:B------:R-:W-:Y:S01]  /*0870*/  LEA.HI.X R3, R12, c[0x0][0x354], R13, 0x2, P2 ;  /* 0x0000d5000c037a11 */ /* 0x000fe200010f140d */
[----:B------:R-:W-:Y:S01]  /*0880*/  CS2R R16, SRZ ;  /* 0x0000000000107805 */ /* 0x000fe2000001ff00 */
[----:B------:R-:W-:Y:S01]  /*0890*/  CS2R R8, SRZ ;  /* 0x0000000000087805 */ /* 0x000fe2000001ff00 */
[----:B------:R-:W-:Y:S01]  /*08a0*/  IMAD.WIDE.U32 R74, R74, c[0x0][0x1f0], R6 ;  /* 0x00007c004a4a7a25 */ /* 0x000fe200078e0006 */
[----:B------:R-:W-:Y:S01]  /*08b0*/  CS2R R10, SRZ ;  /* 0x00000000000a7805 */ /* 0x000fe2000001ff00 */
[----:B------:R-:W-:Y:S01]  /*08c0*/  CS2R R6, SRZ ;  /* 0x0000000000067805 */ /* 0x000fe2000001ff00 */
[----:B------:R-:W-:Y:S01]  /*08d0*/  CS2R R12, SRZ ;  /* 0x00000000000c7805 */ /* 0x000fe2000001ff00 */
[----:B------:R-:W-:Y:S01]  /*08e0*/  CS2R R14, SRZ ;  /* 0x00000000000e7805 */ /* 0x000fe2000001ff00 */
[----:B------:R-:W-:Y:S01]  /*08f0*/  CS2R R22, SRZ ;  /* 0x0000000000167805 */ /* 0x000fe2000001ff00 */
[----:B------:R-:W-:Y:S01]  /*0900*/  CS2R R34, SRZ ;  /* 0x0000000000227805 */ /* 0x000fe2000001ff00 */
[----:B------:R-:W-:Y:S01]  /*0910*/  SHF.R.S32.HI R73, RZ, 0x1f, R72 ;  /* 0x0000001fff497819 */ /* 0x000fe20000011448 */
[----:B------:R-:W-:Y:S01]  /*0920*/  IMAD.IADD R39, R41, 0x1, R39 ;  /* 0x0000000129277824 */ /* 0x000fe200078e0227 */
[----:B------:R-:W-:Y:S01]  /*0930*/  IADD3 R78, R70, 0x40, RZ ;  /* 0x00000040464e7810 */ /* 0x000fe20007ffe0ff */
[----:B------:R-:W-:Y:S05]  /*0940*/  @P0 BRA `(.L_x_375) ;  /* 0x0000011000000947 */ /* 0x000fea0003800000 */
[----:B------:R-:W-:Y:S01]  /*0950*/  MOV R38, R40 ;  /* 0x0000002800267202 */ /* 0x000fe20000000f00 */
[----:B------:R-:W-:Y:S01]  /*0960*/  IMAD R43, R73, c[0x0][0x370], RZ ;  /* 0x0000dc00492b7a24 */ /* 0x000fe200078e02ff */
[----:B------:R-:W-:-:S02]  /*0970*/  IADD3 R42, R70, 0x80, RZ ;  /* 0x00000080462a7810 */ /* 0x000fc40007ffe0ff */
[----:B------:R-:W-:Y:S01]  /*0980*/  IADD3 R44, R70, 0xc0, RZ ;  /* 0x000000c0462c7810 */ /* 0x000fe20007ffe0ff */
[----:B------:R-:W-:Y:S01]  /*0990*/  IMAD.WIDE.U32 R36, R72, c[0x0][0x370], R38 ;  /* 0x0000dc0048247a25 */ /* 0x000fe200078e0026 */
[----:B------:R-:W-:Y:S02]  /*09a0*/  ISETP.GE.AND P4, PT, R42, c[0x0][0x220], PT ;  /* 0x000088002a007a0c */ /* 0x000fe40003f86270 */
[----:B------:R-:W-:Y:S01]  /*09b0*/  ISETP.GE.AND P5, PT, R44, c[0x0][0x220], PT ;  /* 0x000088002c007a0c */ /* 0x000fe20003fa6270 */
[----:B------:R-:W-:Y:S01]  /*09c0*/  IMAD R43, R72, c[0x0][0x374], R43 ;  /* 0x0000dd00482b7a24 */ /* 0x000fe200078e022b */
[----:B------:R-:W-:Y:S02]  /*09d0*/  ISETP.GE.AND P2, PT, R70, c[0x0][0x220], PT ;  /* 0x0000880046007a0c */ /* 0x000fe40003f46270 */
[----:B------:R-:W-:Y:S01]  /*09e0*/  ISETP.GE.AND P3, PT, R78, c[0x0][0x220], PT ;  /* 0x000088004e007a0c */ /* 0x000fe20003f66270 */
[----:B------:R-:W-:Y:S01]  /*09f0*/  IMAD.IADD R37, R37, 0x1, R43 ;  /* 0x0000000125257824 */ /* 0x000fe200078e022b */
[----:B------:R-:W-:-:S04]  /*0a00*/  LEA R42, P6, R36, c[0x0][0x330], 0x1 ;  /* 0x0000cc00242a7a11 */ /* 0x000fc800078c08ff */
[----:B------:R-:W-:-:S05]  /*0a10*/  LEA.HI.X R43, R36, c[0x0][0x334], R37, 0x1, P6 ;  /* 0x0000cd00242b7a11 */ /* 0x000fca00030f0c25 */
[----:B------:R0:W5:Y:S04]  /*0a20*/  @!P2 LDG.E.128 R4, [R42.64] ;  /* 0x000000042a04a981 */ /* 0x000168000c1e1d00 */
[----:B------:R0:W5:Y:S04]  /*0a30*/  @!P3 LDG.E.128 R8, [R42.64+0x80] ;  /* 0x000080042a08b981 */ /* 0x000168000c1e1d00 */
[----:B------:R0:W5:Y:S04]  /*0a40*/  @!P4 LDG.E.128 R12, [R42.64+0x100] ;  /* 0x000100042a0cc981 */ /* 0x000168000c1e1d00 */
[----:B------:R0:W5:Y:S02]  /*0a50*/  @!P5 LDG.E.128 R28, [R42.64+0x180] ;  /* 0x000180042a1cd981 */ /* 0x000164000c1e1d00 */
.L_x_375:
[----:B------:R-:W-:Y:S05]  /*0a60*/  BSYNC B0 ;  /* 0x0000000000007941 */ /* 0x000fea0003800000 */
.L_x_374:
[----:B------:R-:W-:Y:S01]  /*0a70*/  BSSY B0, `(.L_x_376) ;  /* 0x0000016000007945 */ /* 0x000fe20003800000 */
[----:B------:R-:W-:Y:S05]  /*0a80*/  @P1 BRA `(.L_x_377) ;  /* 0x0000014000001947 */ /* 0x000fea0003800000 */
[----:B------:R-:W-:Y:S01]  /*0a90*/  IADD3 R41, P2, R72, 0x20, RZ ;  /* 0x0000002048297810 */ /* 0x000fe20007f5e0ff */
[----:B------:R-:W-:Y:S01]  /*0aa0*/  IMAD.MOV.U32 R36, RZ, RZ, R40 ;  /* 0x000000ffff247224 */ /* 0x000fe200078e0028 */
[----:B------:R-:W-:-:S02]  /*0ab0*/  MOV R37, R39 ;  /* 0x0000002700257202 */ /* 0x000fc40000000f00 */
[----:B------:R-:W-:Y:S02]  /*0ac0*/  IADD3.X R38, RZ, R73, RZ, P2, !PT ;  /* 0x00000049ff267210 */ /* 0x000fe400017fe4ff */
[C---:B0-----:R-:W-:Y:S01]  /*0ad0*/  IADD3 R42, R70.reuse, 0x80, RZ ;  /* 0x00000080462a7810 */ /* 0x041fe20007ffe0ff */
[----:B------:R-:W-:Y:S01]  /*0ae0*/  IMAD.WIDE.U32 R36, R41, c[0x0][0x370], R36 ;  /* 0x0000dc0029247a25 */ /* 0x000fe200078e0024 */
        /* <DEDUP_REMOVED lines=14> */
.L_x_377:
[----:B------:R-:W-:Y:S05]  /*0bd0*/  BSYNC B0 ;  /* 0x0000000000007941 */ /* 0x000fea0003800000 */
.L_x_376:
[----:B------:R-:W-:Y:S01]  /*0be0*/  BSSY B0, `(.L_x_378) ;  /* 0x000001c000007945 */ /* 0x000fe20003800000 */
[----:B------:R-:W-:Y:S01]  /*0bf0*/  CS2R R36, SRZ ;  /* 0x0000000000247805 */ /* 0x000fe2000001ff00 */
[----:B0-----:R-:W-:Y:S01]  /*0c00*/  CS2R R38, SRZ ;  /* 0x0000000000267805 */ /* 0x001fe2000001ff00 */
[----:B------:R-:W-:Y:S01]  /*0c10*/  CS2R R40, SRZ ;  /* 0x0000000000287805 */ /* 0x000fe2000001ff00 */
[----:B------:R-:W-:Y:S01]  /*0c20*/  CS2R R42, SRZ ;  /* 0x00000000002a7805 */ /* 0x000fe2000001ff00 */
[----:B------:R-:W-:Y:S01]  /*0c30*/  CS2R R44, SRZ ;  /* 0x00000000002c7805 */ /* 0x000fe2000001ff00 */
[----:B------:R-:W-:Y:S01]  /*0c40*/  CS2R R46, SRZ ;  /* 0x00000000002e7805 */ /* 0x000fe2000001ff00 */
[----:B------:R-:W-:Y:S01]  /*0c50*/  CS2R R48, SRZ ;  /* 0x0000000000307805 */ /* 0x000fe2000001ff00 */
[----:B------:R-:W-:Y:S01]  /*0c60*/  CS2R R50, SRZ ;  /* 0x0000000000327805 */ /* 0x000fe2000001ff00 */
[----:B------:R-:W-:Y:S01]  /*0c70*/  IADD3 R77, R75, R77, RZ ;  /* 0x0000004d4b4d7210 */ /* 0x000fe20007ffe0ff */
[----:B------:R-:W-:Y:S05]  /*0c80*/  @P0 BRA `(.L_x_379) ;  /* 0x0000011000000947 */ /* 0x000fea0003800000 */
[----:B------:R-:W-:Y:S01]  /*0c90*/  IMAD R55, R73, c[0x0][0x1e8], RZ ;  /* 0x00007a0049377a24 */ /* 0x000fe200078e02ff */
[C---:B------:R-:W-:Y:S01]  /*0ca0*/  IADD3 R54, R70.reuse, 0x80, RZ ;  /* 0x0000008046367810 */ /* 0x040fe20007ffe0ff */
[----:B------:R-:W-:Y:S01]  /*0cb0*/  IMAD.MOV.U32 R76, RZ, RZ, R74 ;  /* 0x000000ffff4c7224 */ /* 0x000fe200078e004a */
[----:B------:R-:W-:Y:S01]  /*0cc0*/  IADD3 R56, R70, 0xc0, RZ ;  /* 0x000000c046387810 */ /* 0x000fe20007ffe0ff */
[----:B------:R-:W-:Y:S01]  /*0cd0*/  IMAD R55, R72, c[0x0][0x1ec], R55 ;  /* 0x00007b0048377a24 */ /* 0x000fe200078e0237 */
[----:B------:R-:W-:Y:S01]  /*0ce0*/  ISETP.GE.AND P4, PT, R54, c[0x0][0x220], PT ;  /* 0x0000880036007a0c */ /* 0x000fe20003f86270 */
[----:B------:R-:W-:Y:S01]  /*0cf0*/  IMAD.WIDE.U32 R52, R72, c[0x0][0x1e8], R76 ;  /* 0x00007a0048347a25 */ /* 0x000fe200078e004c */
[----:B------:R-:W-:-:S02]  /*0d00*/  ISETP.GE.AND P5, PT, R56, c[0x0][0x220], PT ;  /* 0x0000880038007a0c */ /* 0x000fc40003fa6270 */
[----:B------:R-:W-:Y:S02]  /*0d10*/  ISETP.GE.AND P2, PT, R70, c[0x0][0x220], PT ;  /* 0x0000880046007a0c */ /* 0x000fe40003f46270 */
[----:B------:R-:W-:Y:S02]  /*0d20*/  ISETP.GE.AND P3, PT, R78, c[0x0][0x220], PT ;  /* 0x000088004e007a0c */ /* 0x000fe40003f66270 */
[----:B------:R-:W-:Y:S02]  /*0d30*/  IADD3 R53, R53, R55, RZ ;  /* 0x0000003735357210 */ /* 0x000fe40007ffe0ff */
[----:B------:R-:W-:-:S04]  /*0d40*/  LEA R54, P0, R52, c[0x0][0x1d0], 0x1 ;  /* 0x0000740034367a11 */ /* 0x000fc800078008ff */
[----:B------:R-:W-:-:S05]  /*0d50*/  LEA.HI.X R55, R52, c[0x0][0x1d4], R53, 0x1, P0 ;  /* 0x0000750034377a11 */ /* 0x000fca00000f0c35 */
[----:B------:R0:W5:Y:S04]  /*0d60*/  @!P2 LDG.E.128 R36, [R54.64] ;  /* 0x000000043624a981 */ /* 0x000168000c1e1d00 */
[----:B------:R0:W5:Y:S04]  /*0d70*/  @!P3 LDG.E.128 R40, [R54.64+0x80] ;  /* 0x000080043628b981 */ /* 0x000168000c1e1d00 */
[----:B------:R0:W5:Y:S04]  /*0d80*/  @!P4 LDG.E.128 R44, [R54.64+0x100] ;  /* 0x00010004362cc981 */ /* 0x000168000c1e1d00 */
[----:B------:R0:W5:Y:S02]  /*0d90*/  @!P5 LDG.E.128 R48, [R54.64+0x180] ;  /* 0x000180043630d981 */ /* 0x000164000c1e1d00 */
.L_x_379:
[----:B------:R-:W-:Y:S05]  /*0da0*/  BSYNC B0 ;  /* 0x0000000000007941 */ /* 0x000fea0003800000 */
.L_x_378:
        /* <DEDUP_REMOVED lines=9> */
[----:B------:R-:W-:Y:S05]  /*0e40*/  @P1 BRA `(.L_x_381) ;  /* 0x0000014000001947 */ /* 0x000fea0003800000 */
[----:B------:R-:W-:Y:S02]  /*0e50*/  IADD3 R75, P0, R72, 0x20, RZ ;  /* 0x00000020484b7810 */ /* 0x000fe40007f1e0ff */
[----:B------:R-:W-:-:S02]  /*0e60*/  MOV R72, R74 ;  /* 0x0000004a00487202 */ /* 0x000fc40000000f00 */
[----:B------:R-:W-:Y:S01]  /*0e70*/  ISETP.GE.AND P1, PT, R78, c[0x0][0x220], PT ;  /* 0x000088004e007a0c */ /* 0x000fe20003f26270 */
[----:B------:R-:W-:Y:S02]  /*0e80*/  IMAD.X R71, RZ, RZ, R73, P0 ;  /* 0x000000ffff477224 */ /* 0x000fe400000e0649 */
[----:B------:R-:W-:Y:S02]  /*0e90*/  IMAD.MOV.U32 R73, RZ, RZ, R77 ;  /* 0x000000ffff497224 */ /* 0x000fe400078e004d */
[----:B------:R-:W-:Y:S02]  /*0ea0*/  IMAD R71, R71, c[0x0][0x1e8], RZ ;  /* 0x00007a0047477a24 */ /* 0x000fe400078e02ff */
[----:B------:R-:W-:-:S04]  /*0eb0*/  IMAD.WIDE.U32 R72, R75, c[0x0][0x1e8], R72 ;  /* 0x00007a004b487a25 */ /* 0x000fc800078e0048 */
[----:B------:R-:W-:Y:S01]  /*0ec0*/  IMAD R71, R75, c[0x0][0x1ec], R71 ;  /* 0x00007b004b477a24 */ /* 0x000fe200078e0247 */
[----:B------:R-:W-:-:S04]  /*0ed0*/  LEA R74, P0, R72, c[0x0][0x1d0], 0x1 ;  /* 0x00007400484a7a11 */ /* 0x000fc800078008ff */
[----:B------:R-:W-:-:S04]  /*0ee0*/  IADD3 R71, R73, R71, RZ ;  /* 0x0000004749477210 */ /* 0x000fc80007ffe0ff */
[----:B------:R-:W-:Y:S02]  /*0ef0*/  LEA.HI.X R75, R72, c[0x0][0x1d4], R71, 0x1, P0 ;  /* 0x00007500484b7a11 */ /* 0x000fe400000f0c47 */
[C---:B------:R-:W-:Y:S02]  /*0f00*/  ISETP.GE.AND P0, PT, R70.reuse, c[0x0][0x220], PT ;  /* 0x0000880046007a0c */ /* 0x040fe40003f06270 */
[C---:B------:R-:W-:Y:S01]  /*0f10*/  IADD3 R71, R70.reuse, 0x80, RZ ;  /* 0x0000008046477810 */ /* 0x040fe20007ffe0ff */
[----:B------:R0:W5:Y:S01]  /*0f20*/  @!P1 LDG.E.128 R60, [R74.64+0x80] ;  /* 0x000080044a3c9981 */ /* 0x000162000c1e1d00 */
[----:B------:R-:W-:Y:S02]  /*0f30*/  IADD3 R70, R70, 0xc0, RZ ;  /* 0x000000c046467810 */ /* 0x000fe40007ffe0ff */
[----:B------:R-:W-:Y:S02]  /*0f40*/  ISETP.GE.AND P2, PT, R71, c[0x0][0x220], PT ;  /* 0x0000880047007a0c */ /* 0x000fe40003f46270 */
[----:B------:R-:W-:-:S05]  /*0f50*/  ISETP.GE.AND P3, PT, R70, c[0x0][0x220], PT ;  /* 0x0000880046007a0c */ /* 0x000fca0003f66270 */
[----:B------:R0:W5:Y:S06]  /*0f60*/  @!P0 LDG.E.128 R52, [R74.64] ;  /* 0x000000044a348981 */ /* 0x00016c000c1e1d00 */
[----:B------:R0:W5:Y:S04]  /*0f70*/  @!P2 LDG.E.128 R64, [R74.64+0x100] ;  /* 0x000100044a40a981 */ /* 0x000168000c1e1d00 */
[----:B------:R0:W5:Y:S02]  /*0f80*/  @!P3 LDG.E.128 R56, [R74.64+0x180] ;  /* 0x000180044a38b981 */ /* 0x000164000c1e1d00 */
.L_x_381:
[----:B------:R-:W-:Y:S05]  /*0f90*/  BSYNC B0 ;  /* 0x0000000000007941 */ /* 0x000fea0003800000 */
.L_x_380:
[C---:B-----5:R-:W-:Y:S01]  /*0fa0*/  LOP3.LUT R70, R4.reuse, 0xffff0000, RZ, 0xc0, !PT ;  /* 0xffff000004467812 */ /* 0x060fe200078ec0ff */
[----:B------:R-:W-:Y:S01]  /*0fb0*/  IMAD.U32 R4, R4, 0x10000, RZ ;  /* 0x0001000004047824 */ /* 0x000fe200078e00ff */
[----:B------:R-:W-:-:S02]  /*0fc0*/  LOP3.LUT R71, R36, 0xffff0000, RZ, 0xc0, !PT ;  /* 0xffff000024477812 */ /* 0x000fc400078ec0ff */
[C---:B------:R-:W-:Y:S02]  /*0fd0*/  LOP3.LUT R73, R16.reuse, 0xffff0000, RZ, 0xc0, !PT ;  /* 0xffff000010497812 */ /* 0x040fe400078ec0ff */
[----:B------:R-:W-:Y:S01]  /*0fe0*/  SHF.L.U32 R16, R16, 0x10, RZ ;  /* 0x0000001010107819 */ /* 0x000fe200000006ff */
[----:B------:R-:W-:Y:S01]  /*0ff0*/  FMUL.FTZ R70, R70, R71 ;  /* 0x0000004746467220 */ /* 0x000fe20000410000 */
[----:B------:R-:W-:Y:S02]  /*1000*/  SHF.L.U32 R71, R36, 0x10, RZ ;  /* 0x0000001024477819 */ /* 0x000fe400000006ff */
[C---:B------:R-:W-:Y:S02]  /*1010*/  LOP3.LUT P0, RZ, R69.reuse, 0x7, RZ, 0xc0, !PT ;  /* 0x0000000745ff7812 */ /* 0x040fe4000780c0ff */
[----:B------:R-:W-:Y:S01]  /*1020*/  LEA.HI R69, P1, R69, R0, RZ, 0x1d ;  /* 0x0000000045457211 */ /* 0x000fe2000783e8ff */
[----:B------:R-:W-:Y:S01]  /*1030*/  FFMA.FTZ R70, R4, R71, R70 ;  /* 0x0000004704467223 */ /* 0x000fe20000010046 */
[----:B------:R-:W-:Y:S01]  /*1040*/  SHF.L.U32 R71, R37, 0x10, RZ ;  /* 0x0000001025477819 */ /* 0x000fe200000006ff */
[----:B------:R-:W-:Y:S01]  /*1050*/  IMAD.U32 R4, R5, 0x10000, RZ ;  /* 0x0001000005047824 */ /* 0x000fe200078e00ff */
[----:B------:R-:W-:-:S02]  /*1060*/  LOP3.LUT R37, R37, 0xffff0000, RZ, 0xc0, !PT ;  /* 0xffff000025257812 */ /* 0x000fc400078ec0ff */
[----:B------:R-:W-:Y:S01]  /*1070*/  LEA.HI.X.SX32 R0, R0, RZ, 0x1, P1 ;  /* 0x000000ff00007211 */ /* 0x000fe200008f0eff */
[----:B------:R-:W-:Y:S01]  /*1080*/  FFMA.FTZ R70, R4, R71, R70 ;  /* 0x0000004704467223 */ /* 0x000fe20000010046 */
[----:B------:R-:W-:Y:S02]  /*1090*/  LOP3.LUT R4, R5, 0xffff0000, RZ, 0xc0, !PT ;  /* 0xffff000005047812 */ /* 0x000fe400078ec0ff */
[----:B------:R-:W-:Y:S02]  /*10a0*/  SHF.L.U32 R5, R38, 0x10, RZ ;  /* 0x0000001026057819 */ /* 0x000fe400000006ff */
[----:B------:R-:W-:Y:S01]  /*10b0*/  LOP3.LUT R71, R39, 0xffff0000, RZ, 0xc0, !PT ;  /* 0xffff000027477812 */ /* 0x000fe200078ec0ff */
[----:B------:R-:W-:Y:S01]  /*10c0*/  FFMA.FTZ R37, R4, R37, R70 ;  /* 0x0000002504257223 */ /* 0x000fe20000010046 */
[----:B------:R-:W-:Y:S01]  /*10d0*/  LOP3.LUT R70, R9, 0xffff0000, RZ, 0xc0, !PT ;  /* 0xffff000009467812 */ /* 0x000fe200078ec0ff */
[----:B------:R-:W-:-:S04]  /*10e0*/  IMAD.U32 R4, R6, 0x10000, RZ ;  /* 0x0001000006047824 */ /* 0x000fc800078e00ff */
[----:B------:R-:W-:Y:S01]  /*10f0*/  FFMA.FTZ R36, R4, R5, R37 ;  /* 0x0000000504247223 */ /* 0x000fe20000010025 */
[----:B------:R-:W-:Y:S01]  /*1100*/  LOP3.LUT R4, R6, 0xffff0000, RZ, 0xc0, !PT ;  /* 0xffff000006047812 */ /* 0x000fe200078ec0ff */
[----:B------:R-:W-:Y:S01]  /*1110*/  IMAD.U32 R5, R7, 0x10000, RZ ;  /* 0x0001000007057824 */ /* 0x000fe200078e00ff */
[----:B------:R-:W-:Y:S02]  /*1120*/  LOP3.LUT R37, R38, 0xffff0000, RZ, 0xc0, !PT ;  /* 0xffff000026257812 */ /* 0x000fe400078ec0ff */
[----:B------:R-:W-:Y:S02]  /*1130*/  SHF.L.U32 R38, R39, 0x10, RZ ;  /* 0x0000001027267819 */ /* 0x000fe400000006ff */
[----:B------:R-:W-:Y:S01]  /*1140*/  LOP3.LUT R6, R7, 0xffff0000, RZ, 0xc0, !PT ;  /* 0xffff000007067812 */ /* 0x000fe200078ec0ff */
[----:B------:R-:W-:Y:S01]  /*1150*/  FFMA.FTZ R4, R4, R37, R36 ;  /* 0x0000002504047223 */ /* 0x000fe20000010024 */
[C---:B------:R-:W-:Y:S01]  /*1160*/  LOP3.LUT R36, R8.reuse, 0xffff0000, RZ, 0xc0, !PT ;  /* 0xffff000008247812 */ /* 0x040fe200078ec0ff */
[----:B------:R-:W-:Y:S01]  /*1170*/  IMAD.U32 R7, R8, 0x10000, RZ ;  /* 0x0001000008077824 */ /* 0x000fe200078e00ff */
[----:B------:R-:W-:Y:S01]  /*1180*/  SHF.L.U32 R39, R9, 0x10, RZ ;  /* 0x0000001009277819 */ /* 0x000fe200000006ff */
[----:B------:R-:W-:Y:S01]  /*1190*/  FFMA.FTZ R4, R5, R38, R4 ;  /* 0x0000002605047223 */ /* 0x000fe20000010004 */
[C---:B------:R-:W-:Y:S01]  /*11a0*/  LOP3.LUT R9, R40.reuse, 0xffff0000, RZ, 0xc0, !PT ;  /* 0xffff000028097812 */ /* 0x040fe200078ec0ff */
[----:B------:R-:W-:Y:S01]  /*11b0*/  IMAD.U32 R8, R40, 0x10000, RZ ;  /* 0x0001000028087824 */ /* 0x000fe200078e00ff */
[C---:B------:R-:W-:Y:S01]  /*11c0*/  SHF.L.U32 R40, R41.reuse, 0x10, RZ ;  /* 0x0000001029287819 */ /* 0x040fe200000006ff */
[----:B------:R-:W-:Y:S01]  /*11d0*/  FFMA.FTZ R71, R6, R71, R4 ;  /* 0x0000004706477223 */ /* 0x000fe20000010004 */
[----:B------:R-:W-:Y:S01]  /*11e0*/  LOP3.LUT R41, R41, 0xffff0000, RZ, 0xc0, !PT ;  /* 0xffff000029297812 */ /* 0x000fe200078ec0ff */
[C---:B------:R-:W-:Y:S01]  /*11f0*/  IMAD.U32 R4, R10.reuse, 0x10000, RZ ;  /* 0x000100000a047824 */ /* 0x040fe200078e00ff */
[----:B------:R-:W-:Y:S01]  /*1200*/  LOP3.LUT R6, R10, 0xffff0000, RZ, 0xc0, !PT ;  /* 0xffff00000a067812 */ /* 0x000fe200078ec0ff */
[----:B------:R-:W-:Y:S01]  /*1210*/  FFMA.FTZ R7, R7, R8, R71 ;  /* 0x0000000807077223 */ /* 0x000fe20000010047 */
[C---:B------:R-:W-:Y:S01]  /*1220*/  SHF.L.U32 R5, R11.reuse, 0x10, RZ ;  /* 0x000000100b057819 */ /* 0x040fe200000006ff */
[----:B------:R-:W-:Y:S01]  /*1230*/  IMAD.U32 R71, R44, 0x10000, RZ ;  /* 0x000100002c477824 */ /* 0x000fe200078e00ff */
[----:B------:R-:W-:Y:S01]  /*1240*/  LOP3.LUT R10, R11, 0xffff0000, RZ, 0xc0, !PT ;  /* 0xffff00000b0a7812 */ /* 0x000fe200078ec0ff */
[----:B------:R-:W-:Y:S01]  /*1250*/  FFMA.FTZ R7, R36, R9, R7 ;  /* 0x0000000924077223 */ /* 0x000fe20000010007 */
[C---:B------:R-:W-:Y:S01]  /*1260*/  LOP3.LUT R11, R42.reuse, 0xffff0000, RZ, 0xc0, !PT ;  /* 0xffff00002a0b7812 */ /* 0x040fe200078ec0ff */
[----:B------:R-:W-:Y:S01]  /*1270*/  IMAD.U32 R37, R42, 0x10000, RZ ;  /* 0x000100002a257824 */ /* 0x000fe200078e00ff */
[----:B------:R-:W-:Y:S01]  /*1280*/  SHF.L.U32 R8, R43, 0x10, RZ ;  /* 0x000000102b087819 */ /* 0x000fe200000006ff */
[----:B------:R-:W-:Y:S01]  /*1290*/  FFMA.FTZ R7, R39, R40, R7 ;  /* 0x0000002827077223 */ /* 0x000fe20000010007 */
[----:B------:R-:W-:Y:S01]  /*12a0*/  LOP3.LUT R39, R44, 0xffff0000, RZ, 0xc0, !PT ;  /* 0xffff00002c277812 */ /* 0x000fe200078ec0ff */
[----:B------:R-:W-:Y:S01]  /*12b0*/  IMAD.U32 R38, R12, 0x10000, RZ ;  /* 0x000100000c267824 */ /* 0x000fe200078e00ff */
[C---:B------:R-:W-:Y:S01]  /*12c0*/  SHF.L.U32 R40, R45.reuse, 0x10, RZ ;  /* 0x000000102d287819 */ /* 0x040fe200000006ff */
[----:B------:R-:W-:Y:S01]  /*12d0*/  IMAD.U32 R42, R14, 0x10000, RZ ;  /* 0x000100000e2a7824 */ /* 0x000fe200078e00ff */
[----:B------:R-:W-:Y:S01]  /*12e0*/  LOP3.LUT R44, R45, 0xffff0000, RZ, 0xc0, !PT ;  /* 0xffff00002d2c7812 */ /* 0x000fe200078ec0ff */
[----:B------:R-:W-:Y:S01]  /*12f0*/  FFMA.FTZ R45, R70, R41, R7 ;  /* 0x00000029462d7223 */ /* 0x000fe20000010007 */
[----:B------:R-:W-:-:S02]  /*1300*/  LOP3.LUT R70, R52, 0xffff0000, RZ, 0xc0, !PT ;  /* 0xffff000034467812 */ /* 0x000fc400078ec0ff */
[----:B------:R-:W-:Y:S01]  /*1310*/  LOP3.LUT R43, R43, 0xffff0000, RZ, 0xc0, !PT ;  /* 0xffff00002b2b7812 */ /* 0x000fe200078ec0ff */
[----:B------:R-:W-:Y:S01]  /*1320*/  FFMA.FTZ R4, R4, R37, R45 ;  /* 0x0000002504047223 */ /* 0x000fe2000001002d */
[----:B------:R-:W-:Y:S01]  /*1330*/  LOP3.LUT R36, R12, 0xffff0000, RZ, 0xc0, !PT ;  /* 0xffff00000c247812 */ /* 0x000fe200078ec0ff */
[----:B------:R-:W-:Y:S01]  /*1340*/  FMUL.FTZ R70, R70, R73 ;  /* 0x0000004946467220 */ /* 0x000fe20000410000 */
[----:B------:R-:W-:Y:S01]  /*1350*/  SHF.L.U32 R9, R13, 0x10, RZ ;  /* 0x000000100d097819 */ /* 0x000fe200000006ff */
[----:B------:R-:W-:Y:S01]  /*1360*/  IMAD.U32 R73, R52, 0x10000, RZ ;  /* 0x0001000034497824 */ /* 0x000fe200078e00ff */
[C---:B------:R-:W-:Y:S01]  /*1370*/  SHF.L.U32 R52, R17.reuse, 0x10, RZ ;  /* 0x0000001011347819 */ /* 0x040fe200000006ff */
[----:B------:R-:W-:Y:S01]  /*1380*/  FFMA.FTZ R4, R6, R11, R4 ;  /* 0x0000000b06047223 */ /* 0x000fe20000010004 */
[----:B------:R-:W-:Y:S01]  /*1390*/  LOP3.LUT R17, R17, 0xffff0000, RZ, 0xc0, !PT ;  /* 0xffff000011117812 */ /* 0x000fe200078ec0ff */
[----:B------:R-:W-:Y:S01]  /*13a0*/  FFMA.FTZ R16, R73, R16, R70 ;  /* 0x0000001049107223 */ /* 0x000fe20000010046 */
[----:B------:R-:W-:Y:S01]  /*13b0*/  SHF.L.U32 R6, R23, 0x10, RZ ;  /* 0x0000001017067819 */ /* 0x000fe200000006ff */
[C---:B------:R-:W-:Y:S01]  /*13c0*/  IMAD.U32 R73, R53.reuse, 0x10000, RZ ;  /* 0x0001000035497824 */ /* 0x040fe200078e00ff */
[----:B------:R-:W-:Y:S01]  /*13d0*/  LOP3.LUT R53, R53, 0xffff0000, RZ, 0xc0, !PT ;  /* 0xffff000035357812 */ /* 0x000fe200078ec0ff */
[C---:B------:R-:W-:Y:S01]  /*13e0*/  IMAD.U32 R11, R63.reuse, 0x10000, RZ ;  /* 0x000100003f0b7824 */ /* 0x040fe200078e00ff */
[----:B------:R-:W-:Y:S01]  /*13f0*/  LOP3.LUT R63, R63, 0xffff0000, RZ, 0xc0, !PT ;  /* 0xffff00003f3f7812 */ /* 0x000fe200078ec0ff */
[----:B------:R-:W-:Y:S01]  /*1400*/  FFMA.FTZ R16, R73, R52, R16 ;  /* 0x0000003449107223 */ /* 0x000fe20000010010 */
[C---:B------:R-:W-:Y:S01]  /*1410*/  SHF.L.U32 R52, R18.reuse, 0x10, RZ ;  /* 0x0000001012347819 */ /* 0x040fe200000006ff */
        /* <DEDUP_REMOVED lines=49> */
[----:B------:R-:W-:Y:S01]  /*1730*/  SHF.L.U32 R18, R67, 0x10, RZ ;  /* 0x0000001043127819 */ /* 0x000fe200000006ff */
        /* <DEDUP_REMOVED lines=8> */
[C---:B------:R-:W-:Y:S01]  /*17c0*/  IMAD.U32 R4, R28.reuse, 0x10000, RZ ;  /* 0x000100001c047824 */ /* 0x040fe200078e00ff */
[----:B------:R-:W-:Y:S01]  /*17d0*/  LOP3.LUT R28, R28, 0xffff0000, RZ, 0xc0, !PT ;  /* 0xffff00001c1c7812 */ /* 0x000fe200078ec0ff */
[----:B------:R-:W-:Y:S01]  /*17e0*/  FFMA.FTZ R5, R5, R8, R6 ;  /* 0x0000000805057223 */ /* 0x000fe20000010006 */
[----:B------:R-:W-:Y:S01]  /*17f0*/  SHF.L.U32 R8, R25, 0x10, RZ ;  /* 0x0000001019087819 */ /* 0x000fe200000006ff */
[----:B------:R-:W-:Y:S01]  /*1800*/  IMAD.U32 R6, R65, 0x10000, RZ ;  /* 0x0001000041067824 */ /* 0x000fe200078e00ff */
[----:B------:R-:W-:Y:S01]  /*1810*/  LOP3.LUT R12, R49, 0xffff0000, RZ, 0xc0, !PT ;  /* 0xffff0000310c7812 */ /* 0x000fe200078ec0ff */
[----:B------:R-:W-:Y:S01]  /*1820*/  FFMA.FTZ R5, R10, R11, R5 ;  /* 0x0000000b0a057223 */ /* 0x000fe20000010005 */
[----:B------:R-:W-:Y:S01]  /*1830*/  LOP3.LUT R10, R66, 0xffff0000, RZ, 0xc0, !PT ;  /* 0xffff0000420a7812 */ /* 0x000fe200078ec0ff */
[----:B------:R-:W-:Y:S01]  /*1840*/  IMAD.U32 R7, R48, 0x10000, RZ ;  /* 0x0001000030077824 */ /* 0x000fe200078e00ff */
[----:B------:R-:W-:Y:S01]  /*1850*/  LOP3.LUT R11, R26, 0xffff0000, RZ, 0xc0, !PT ;  /* 0xffff00001a0b7812 */ /* 0x000fe200078ec0ff */
[----:B------:R-:W-:Y:S01]  /*1860*/  FFMA.FTZ R5, R6, R8, R5 ;  /* 0x0000000806057223 */ /* 0x000fe20000010005 */
[----:B------:R-:W-:Y:S01]  /*1870*/  LOP3.LUT R13, R50, 0xffff0000, RZ, 0xc0, !PT ;  /* 0xffff0000320d7812 */ /* 0x000fe200078ec0ff */
[----:B------:R-:W-:Y:S01]  /*1880*/  IMAD.U32 R6, R66, 0x10000, RZ ;  /* 0x0001000042067824 */ /* 0x000fe200078e00ff */
        /* <DEDUP_REMOVED lines=12> */
[----:B------:R-:W-:Y:S01]  /*1950*/  LOP3.LUT R9, R48, 0xffff0000, RZ, 0xc0, !PT ;  /* 0xffff000030097812 */ /* 0x000fe200078ec0ff */
[----:B------:R-:W-:Y:S01]  /*1960*/  IMAD.U32 R14, R57, 0x10000, RZ ;  /* 0x00010000390e7824 */ /* 0x000fe200078e00ff */
        /* <DEDUP_REMOVED lines=19> */
[----:B------:R-:W-:Y:S01]  /*1aa0*/  IMAD.U32 R11, R50, 0x10000, RZ ;  /* 0x00010000320b7824 */ /* 0x000fe200078e00ff */
[----:B------:R-:W-:Y:S01]  /*1ab0*/  SHF.L.U32 R8, R31, 0x10, RZ ;  /* 0x000000101f087819 */ /* 0x000fe200000006ff */
[----:B------:R-:W-:Y:S01]  /*1ac0*/  FFMA.FTZ R4, R29, R12, R4 ;  /* 0x0000000c1d047223 */ /* 0x000fe20000010004 */
[----:B------:R-:W-:Y:S01]  /*1ad0*/  LOP3.LUT R31, R31, 0xffff0000, RZ, 0xc0, !PT ;  /* 0xffff00001f1f7812 */ /* 0x000fe200078ec0ff */
[C---:B------:R-:W-:Y:S01]  /*1ae0*/  IMAD.U32 R12, R58.reuse, 0x10000, RZ ;  /* 0x000100003a0c7824 */ /* 0x040fe200078e00ff */
[----:B------:R-:W-:Y:S01]  /*1af0*/  LOP3.LUT R58, R58, 0xffff0000, RZ, 0xc0, !PT ;  /* 0xffff00003a3a7812 */ /* 0x000fe200078ec0ff */
[----:B------:R-:W-:-:S02]  /*1b00*/  FFMA.FTZ R7, R10, R33, R7 ;  /* 0x000000210a077223 */ /* 0x000fc40000010007 */
[----:B------:R-:W-:Y:S02]  /*1b10*/  FFMA.FTZ R4, R6, R11, R4 ;  /* 0x0000000b06047223 */ /* 0x000fe40000010004 */
[----:B------:R-:W-:Y:S01]  /*1b20*/  FFMA.FTZ R5, R12, R5, R7 ;  /* 0x000000050c057223 */ /* 0x000fe20000010007 */
[C---:B------:R-:W-:Y:S01]  /*1b30*/  SHF.L.U32 R7, R35.reuse, 0x10, RZ ;  /* 0x0000001023077819 */ /* 0x040fe200000006ff */
[----:B------:R-:W-:Y:S01]  /*1b40*/  FFMA.FTZ R4, R30, R13, R4 ;  /* 0x0000000d1e047223 */ /* 0x000fe20000010004 */
[----:B------:R-:W-:Y:S01]  /*1b50*/  LOP3.LUT R35, R35, 0xffff0000, RZ, 0xc0, !PT ;  /* 0xffff000023237812 */ /* 0x000fe200078ec0ff */
[----:B------:R-:W-:Y:S01]  /*1b60*/  IMAD.U32 R6, R59, 0x10000, RZ ;  /* 0x000100003b067824 */ /* 0x000fe200078e00ff */
[----:B------:R-:W-:Y:S01]  /*1b70*/  LEA R12, P1, R69, c[0x0][0x3c8], 0x2 ;  /* 0x0000f200450c7a11 */ /* 0x000fe200078210ff */
[----:B------:R-:W-:Y:S02]  /*1b80*/  FFMA.FTZ R5, R58, R34, R5 ;  /* 0x000000223a057223 */ /* 0x000fe40000010005 */
[----:B------:R-:W-:Y:S01]  /*1b90*/  FFMA.FTZ R4, R8, R15, R4 ;  /* 0x0000000f08047223 */ /* 0x000fe20000010004 */
[----:B------:R-:W-:Y:S01]  /*1ba0*/  LOP3.LUT R8, R59, 0xffff0000, RZ, 0xc0, !PT ;  /* 0xffff00003b087812 */ /* 0x000fe200078ec0ff */
[----:B------:R-:W-:-:S02]  /*1bb0*/  FFMA.FTZ R5, R6, R7, R5 ;  /* 0x0000000706057223 */ /* 0x000fc40000010005 */
[----:B------:R-:W-:Y:S02]  /*1bc0*/  FFMA.FTZ R4, R31, R16, R4 ;  /* 0x000000101f047223 */ /* 0x000fe40000010004 */
[----:B------:R-:W-:Y:S02]  /*1bd0*/  FFMA.FTZ R8, R8, R35, R5 ;  /* 0x0000002308087223 */ /* 0x000fe40000010005 */
[----:B------:R-:W-:Y:S01]  /*1be0*/  IMAD.SHL.U32 R11, R68, 0x4, RZ ;  /* 0x00000004440b7824 */ /* 0x000fe200078e00ff */
[----:B------:R-:W1:Y:S04]  /*1bf0*/  SHFL.BFLY PT, R5, R4, 0x4, 0x1f ;  /* 0x0c801f0004057f89 */ /* 0x000e6800000e0000 */
[----:B------:R-:W2:Y:S01]  /*1c00*/  SHFL.BFLY PT, R7, R8, 0x4, 0x1f ;  /* 0x0c801f0008077f89 */ /* 0x000ea200000e0000 */
[----:B-1----:R-:W-:-:S02]  /*1c10*/  FADD.FTZ R5, R4, R5 ;  /* 0x0000000504057221 */ /* 0x002fc40000010000 */
[----:B--2---:R-:W-:-:S03]  /*1c20*/  FADD.FTZ R7, R8, R7 ;  /* 0x0000000708077221 */ /* 0x004fc60000010000 */
[----:B------:R-:W1:Y:S01]  /*1c30*/  SHFL.BFLY PT, R6, R5, 0x2, 0x1f ;  /* 0x0c401f0005067f89 */ /* 0x000e6200000e0000 */
[----:B------:R-:W-:-:S03]  /*1c40*/  IADD3 R8, R11, 0x10, R11 ;  /* 0x000000100b087810 */ /* 0x000fc60007ffe00b */
[----:B------:R-:W2:Y:S01]  /*1c50*/  SHFL.BFLY PT, R10, R7, 0x2, 0x1f ;  /* 0x0c401f00070a7f89 */ /* 0x000ea200000e0000 */
[----:B-1----:R-:W-:Y:S02]  /*1c60*/  FADD.FTZ R14, R5, R6 ;  /* 0x00000006050e7221 */ /* 0x002fe40000010000 */
[C---:B------:R-:W-:Y:S01]  /*1c70*/  IMAD.WIDE R4, R11.reuse, 0x10, R2 ;  /* 0x000000100b047825 */ /* 0x040fe200078e0202 */
[----:B------:R-:W-:Y:S02]  /*1c80*/  IADD3 R11, R11, R8, RZ ;  /* 0x000000080b0b7210 */ /* 0x000fe40007ffe0ff */
[----:B------:R-:W1:Y:S01]  /*1c90*/  SHFL.BFLY PT, R13, R14, 0x1, 0x1f ;  /* 0x0c201f000e0d7f89 */ /* 0x000e6200000e0000 */
[----:B--2---:R-:W-:-:S05]  /*1ca0*/  FADD.FTZ R10, R7, R10 ;  /* 0x0000000a070a7221 */ /* 0x004fca0000010000 */
[----:B------:R-:W2:Y:S01]  /*1cb0*/  SHFL.BFLY PT, R9, R10, 0x1, 0x1f ;  /* 0x0c201f000a097f89 */ /* 0x000ea200000e0000 */
[----:B-1----:R-:W-:Y:S01]  /*1cc0*/  @!P0 FADD.FTZ R6, R14, R13 ;  /* 0x0000000d0e068221 */ /* 0x002fe20000010000 */
[----:B------:R-:W-:-:S03]  /*1cd0*/  LEA.HI.X R13, R69, c[0x0][0x3cc], R0, 0x2, P1 ;  /* 0x0000f300450d7a11 */ /* 0x000fc600008f1400 */
[----:B------:R-:W-:Y:S02]  /*1ce0*/  @!P0 FMUL.FTZ R15, R6, c[0x0][0x2d4] ;  /* 0x0000b500060f8a20 */ /* 0x000fe40000410000 */
[----:B--2---:R-:W-:Y:S02]  /*1cf0*/  FADD.FTZ R9, R10, R9 ;  /* 0x000000090a097221 */ /* 0x004fe40000010000 */
[C---:B------:R-:W-:Y:S01]  /*1d00*/  IMAD.WIDE R6, R68.reuse, 0x40, R4 ;  /* 0x0000004044067825 */ /* 0x040fe200078e0204 */
[----:B------:R-:W-:Y:S03]  /*1d10*/  @!P0 STG.E [R12.64], R15 ;  /* 0x0000000f0c008986 */ /* 0x000fe6000c101904 */
[----:B------:R-:W-:Y:S02]  /*1d20*/  FMUL.FTZ R17, R9, c[0x0][0x2d4] ;  /* 0x0000b50009117a20 */ /* 0x000fe40000410000 */
[----:B------:R-:W-:-:S03]  /*1d30*/  IMAD.WIDE R68, R68, 0x40, R6 ;  /* 0x0000004044447825 */ /* 0x000fc600078e0206 */
[----:B------:R-:W-:Y:S01]  /*1d40*/  @!P0 STG.E [R12.64+0x80], R17 ;  /* 0x000080110c008986 */ /* 0x000fe2000c101904 */
[----:B------:R-:W-:-:S03]  /*1d50*/  IMAD.WIDE R8, R8, 0x10, R2 ;  /* 0x0000001008087825 */ /* 0x000fc600078e0202 */
[----:B------:R-:W-:Y:S01]  /*1d60*/  STG.E.128 [R2.64], RZ ;  /* 0x000000ff02007986 */ /* 0x000fe2000c101d04 */
[----:B------:R-:W-:-:S03]  /*1d70*/  IMAD.WIDE R10, R11, 0x10, R2 ;  /* 0x000000100b0a7825 */ /* 0x000fc600078e0202 */
[----:B------:R-:W-:Y:S04]  /*1d80*/  STG.E.128 [R4.64], RZ ;  /* 0x000000ff04007986 */ /* 0x000fe8000c101d04 */
[----:B------:R-:W-:Y:S04]  /*1d90*/  STG.E.128 [R6.64], RZ ;  /* 0x000000ff06007986 */ /* 0x000fe8000c101d04 */
[----:B------:R-:W-:Y:S04]  /*1da0*/  STG.E.128 [R68.64], RZ ;  /* 0x000000ff44007986 */ /* 0x000fe8000c101d04 */
[----:B------:R-:W-:Y:S04]  /*1db0*/  STG.E.128 [R2.64+0x100], RZ ;  /* 0x000100ff02007986 */ /* 0x000fe8000c101d04 */
[----:B------:R-:W-:Y:S04]  /*1dc0*/  STG.E.128 [R4.64+0x100], RZ ;  /* 0x000100ff04007986 */ /* 0x000fe8000c101d04 */
[----:B------:R-:W-:Y:S04]  /*1dd0*/  STG.E.128 [R8.64], RZ ;  /* 0x000000ff08007986 */ /* 0x000fe8000c101d04 */
[----:B------:R-:W-:Y:S04]  /*1de0*/  STG.E.128 [R10.64], RZ ;  /* 0x000000ff0a007986 */ /* 0x000fe8000c101d04 */
[----:B------:R-:W-:Y:S04]  /*1df0*/  STG.E.128 [R2.64+0x200], RZ ;  /* 0x000200ff02007986 */ /* 0x000fe8000c101d04 */
[----:B------:R-:W-:Y:S04]  /*1e00*/  STG.E.128 [R4.64+0x200], RZ ;  /* 0x000200ff04007986 */ /* 0x000fe8000c101d04 */
[----:B------:R-:W-:Y:S04]  /*1e10*/  STG.E.128 [R8.64+0x100], RZ ;  /* 0x000100ff08007986 */ /* 0x000fe8000c101d04 */
[----:B------:R-:W-:Y:S04]  /*1e20*/  STG.E.128 [R10.64+0x100], RZ ;  /* 0x000100ff0a007986 */ /* 0x000fe8000c101d04 */
[----:B------:R-:W-:Y:S04]  /*1e30*/  STG.E.128 [R2.64+0x300], RZ ;  /* 0x000300ff02007986 */ /* 0x000fe8000c101d04 */
[----:B------:R-:W-:Y:S04]  /*1e40*/  STG.E.128 [R4.64+0x300], RZ ;  /* 0x000300ff04007986 */ /* 0x000fe8000c101d04 */
[----:B------:R-:W-:Y:S04]  /*1e50*/  STG.E.128 [R8.64+0x200], RZ ;  /* 0x000200ff08007986 */ /* 0x000fe8000c101d04 */
[----:B------:R-:W-:Y:S01]  /*1e60*/  STG.E.128 [R10.64+0x200], RZ ;  /* 0x000200ff0a007986 */ /* 0x000fe2000c101d04 */
[----:B------:R-:W-:Y:S05]  /*1e70*/  EXIT ;  /* 0x000000000000794d */ /* 0x000fea0003800000 */
.L_x_382:
        /* <DEDUP_REMOVED lines=16> */
.L_x_2011:


//--------------------- .text._ZN5flash44flash_bwd_dq_dk_dv_loop_seqk_parallel_kernelI23Flash_bwd_kernel_traitsILi256ELi64ELi64ELi8ELi4ELi2ELi2ELb0ELb1EN7cutlass10bfloat16_tE19Flash_kernel_traitsILi256ELi64ELi64ELi8ES3_EELb0ELb0ELb0ELb0ELb0ELb0ELb0EEEvNS_16Flash_bwd_paramsE --------------------------
	.section	.text._ZN5flash44flash_bwd_dq_dk_dv_loop_seqk_parallel_kernelI23Flash_bwd_kernel_traitsILi256ELi64ELi64ELi8ELi4ELi2ELi2ELb0ELb1EN7cutlass10bfloat16_tE19Flash_kernel_traitsILi256ELi64ELi64ELi8ES3_EELb0ELb0ELb0ELb0ELb0ELb0ELb0EEEvNS_16Flash_bwd_paramsE,"ax",@progbits
	.sectioninfo	@"SHI_REGISTERS=255"
	.align	128
        .global         _ZN5flash44flash_bwd_dq_dk_dv_loop_seqk_parallel_kernelI23Flash_bwd_kernel_traitsILi256ELi64ELi64ELi8ELi4ELi2ELi2ELb0ELb1EN7cutlass10bfloat16_tE19Flash_kernel_traitsILi256ELi64ELi64ELi8ES3_EELb0ELb0ELb0ELb0ELb0ELb0ELb0EEEvNS_16Flash_bwd_paramsE
        .type           _ZN5flash44flash_bwd_dq_dk_dv_loop_seqk_parallel_kernelI23Flash_bwd_kernel_traitsILi256ELi64ELi64ELi8ELi4ELi2ELi2ELb0ELb1EN7cutlass10bfloat16_tE19Flash_kernel_traitsILi256ELi64ELi64ELi8ES3_EELb0ELb0ELb0ELb0ELb0ELb0ELb0EEEvNS_16Flash_bwd_paramsE,@function
        .size           _ZN5flash44flash_bwd_dq_dk_dv_loop_seqk_parallel_kernelI23Flash_bwd_kernel_traitsILi256ELi64ELi64ELi8ELi4ELi2ELi2ELb0ELb1EN7cutlass10bfloat16_tE19Flash_kernel_traitsILi256ELi64ELi64ELi8ES3_EELb0ELb0ELb0ELb0ELb0ELb0ELb0EEEvNS_16Flash_bwd_paramsE,(.L_x_2012 - _ZN5flash44flash_bwd_dq_dk_dv_loop_seqk_parallel_kernelI23Flash_bwd_kernel_traitsILi256ELi64ELi64ELi8ELi4ELi2ELi2ELb0ELb1EN7cutlass10bfloat16_tE19Flash_kernel_traitsILi256ELi64ELi64ELi8ES3_EELb0ELb0ELb0ELb0ELb0ELb0ELb0EEEvNS_16Flash_bwd_paramsE)
        .other          _ZN5flash44flash_bwd_dq_dk_dv_loop_seqk_parallel_kernelI23Flash_bwd_kernel_traitsILi256ELi64ELi64ELi8ELi4ELi2ELi2ELb0ELb1EN7cutlass10bfloat16_tE19Flash_kernel_traitsILi256ELi64ELi64ELi8ES3_EELb0ELb0ELb0ELb0ELb0ELb0ELb0EEEvNS_16Flash_bwd_paramsE,@"STO_CUDA_ENTRY STV_DEFAULT"
_ZN5flash44flash_bwd_dq_dk_dv_loop_seqk_parallel_kernelI23Flash_bwd_kernel_traitsILi256ELi64ELi64ELi8ELi4ELi2ELi2ELb0ELb1EN7cutlass10bfloat16_tE19Flash_kernel_traitsILi256ELi64ELi64ELi8ES3_EELb0ELb0ELb0ELb0ELb0ELb0ELb0EEEvNS_16Flash_bwd_paramsE:
.text._ZN5flash44flash_bwd_dq_dk_dv_loop_seqk_parallel_kernelI23Flash_bwd_kernel_traitsILi256ELi64ELi64ELi8ELi4ELi2ELi2ELb0ELb1EN7cutlass10bfloat16_tE19Flash_kernel_traitsILi256ELi64ELi64ELi8ES3_EELb0ELb0ELb0ELb0ELb0ELb0ELb0EEEvNS_16Flash_bwd_paramsE:
[----:B------:R-:W-:Y:S02]  /*0000*/  MOV R1, c[0x0][0x28] ;  /* 0x00000a0000017a02 */ /* 0x000fe40000000f00 */
[----:B------:R-:W1:Y:S01]  /*0010*/  S2UR UR19, SR_CTAID.X ;  /* 0x00000000001379c3 */ /* 0x000e620000002500 */
[----:B------:R-:W-:Y:S02]  /*0020*/  ULDC UR4, c[0x0][0x218] ;  /* 0x0000860000047ab9 */ /* 0x000fe40000000800 */
[----:B------:R-:W-:-:S04]  /*0030*/  UIADD3 UR5, UR4, 0x3f, URZ ;  /* 0x0000003f04057890 */ /* 0x000fc8000fffe03f */
        /* <DEDUP_REMOVED lines=8> */
[----:B------:R-:W-:Y:S01]  /*00c0*/  IMAD.MOV.U32 R222, RZ, RZ, 0x20 ;  /* 0x00000020ffde7424 */ /* 0x000fe200078e00ff */
[----:B------:R-:W-:Y:S01]  /*00d0*/  ULDC.U8 UR7, c[0x0][0x328] ;  /* 0x0000ca0000077ab9 */ /* 0x000fe20000000000 */
[----:B------:R-:W-:Y:S01]  /*00e0*/  IMAD.MOV.U32 R218, RZ, RZ, 0x40 ;  /* 0x00000040ffda7424 */ /* 0x000fe200078e00ff */
[----:B------:R-:W-:Y:S01]  /*00f0*/  UISETP.NE.AND UP2, UPT, UR7, URZ, UPT ;  /* 0x0000003f0700728c */ /* 0x000fe2000bf45270 */
[----:B------:R-:W-:Y:S01]  /*0100*/  IMAD.MOV.U32 R235, RZ, RZ, -0x10 ;  /* 0xfffffff0ffeb7424 */ /* 0x000fe200078e00ff */
[----:B------:R-:W-:Y:S02]  /*0110*/  ULDC UR12, c[0x0][0x224] ;  /* 0x00008900000c7ab9 */ /* 0x000fe40000000800 */
[----:B------:R-:W3:Y:S01]  /*0120*/  S2UR UR35, SR_CTAID.Z ;  /* 0x00000000002379c3 */ /* 0x000ee20000002700 */
[----:B------:R-:W-:-:S02]  /*0130*/  UMOV UR6, 0x80 ;  /* 0x0000008000067882 */ /* 0x000fc40000000000 */
[----:B------:R-:W-:Y:S02]  /*0140*/  ULDC UR4, c[0x0][0x210] ;  /* 0x0000840000047ab9 */ /* 0x000fe40000000800 */
[----:B------:R-:W-:Y:S02]  /*0150*/  ULDC UR56, c[0x0][0x234] ;  /* 0x00008d0000387ab9 */ /* 0x000fe40000000800 */
[----:B------:R-:W-:Y:S02]  /*0160*/  ULDC UR47, c[0x0][0x22c] ;  /* 0x00008b00002f7ab9 */ /* 0x000fe40000000800 */
[----:B------:R-:W-:Y:S02]  /*0170*/  ULDC UR36, c[0x0][0x1c0] ;  /* 0x0000700000247ab9 */ /* 0x000fe40000000800 */
[----:B------:R-:W-:Y:S02]  /*0180*/  ULDC UR10, c[0x0][0x1c0] ;  /* 0x00007000000a7ab9 */ /* 0x000fe40000000800 */
[----:B------:R-:W-:Y:S01]  /*0190*/  USHF.R.S32.HI UR5, URZ, 0x1f, UR12 ;  /* 0x0000001f3f057899 */ /* 0x000fe2000801140c */
[----:B-1----:R-:W-:Y:S01]  /*01a0*/  SHF.R.S32.HI R10, RZ, 0x1f, R13 ;  /* 0x0000001fff0a7819 */ /* 0x002fe2000001140d */
[----:B------:R-:W-:Y:S01]  /*01b0*/  IMAD.SHL.U32 R247, R13, 0x2, RZ ;  /* 0x000000020df77824 */ /* 0x000fe200078e00ff */
[----:B--2---:R-:W-:-:S02]  /*01c0*/  UIMAD.WIDE.U32 UR44, UR33, UR12, URZ ;  /* 0x0000000c212c72a5 */ /* 0x004fc4000f8e003f */
[CC--:B------:R-:W-:Y:S01]  /*01d0*/  LEA.HI R5, R10.reuse, R13.reuse, RZ, 0x5 ;  /* 0x0000000d0a057211 */ /* 0x0c0fe200078f28ff */
[----:B------:R-:W-:Y:S01]  /*01e0*/  UIMAD UR56, UR6, UR4, UR56 ;  /* 0x00000004063872a4 */ /* 0x000fe2000f8e0238 */
[-C--:B------:R-:W-:Y:S01]  /*01f0*/  LEA.HI R6, R10, R13.reuse, RZ, 0x4 ;  /* 0x0000000d0a067211 */ /* 0x080fe200078f20ff */
[----:B------:R-:W-:Y:S01]  /*0200*/  UIMAD.WIDE UR36, UR47, UR36, URZ ;  /* 0x000000242f2472a5 */ /* 0x000fe2000f8e023f */
[--C-:B------:R-:W-:Y:S01]  /*0210*/  SHF.R.S32.HI R4, RZ, 0x5, R5.reuse ;  /* 0x00000005ff047819 */ /* 0x100fe20000011405 */
[----:B------:R-:W-:Y:S01]  /*0220*/  USHF.L.U32 UR12, UR33, 0x7, URZ ;  /* 0x00000007210c7899 */ /* 0x000fe2000800063f */
[----:B------:R-:W-:Y:S01]  /*0230*/  SHF.R.S32.HI R0, RZ, 0x1f, R5 ;  /* 0x0000001fff007819 */ /* 0x000fe20000011405 */
[----:B---3--:R-:W-:Y:S01]  /*0240*/  UIMAD UR48, UR35, UR47, URZ ;  /* 0x0000002f233072a4 */ /* 0x008fe2000f8e023f */
[-C--:B------:R-:W-:Y:S01]  /*0250*/  LEA.HI R3, R5, R4.reuse, RZ, 0x1 ;  /* 0x0000000405037211 */ /* 0x080fe200078f08ff */
[----:B------:R-:W-:Y:S01]  /*0260*/  USHF.R.S32.HI UR6, URZ, 0x1f, UR35 ;  /* 0x0000001f3f067899 */ /* 0x000fe20008011423 */
[----:B------:R-:W-:Y:S01]  /*0270*/  LEA.HI R0, R0, R4, RZ, 0x2 ;  /* 0x0000000400007211 */ /* 0x000fe200078f10ff */
[----:B------:R-:W-:Y:S01]  /*0280*/  UIMAD UR47, UR47, UR10, URZ ;  /* 0x0000000a2f2f72a4 */ /* 0x000fe2000f8e023f */
[----:B------:R-:W-:Y:S01]  /*0290*/  LEA.HI R15, R10, R13, RZ, 0x2 ;  /* 0x0000000d0a0f7211 */ /* 0x000fe200078f10ff */
[----:B------:R-:W-:Y:S01]  /*02a0*/  ULDC UR11, c[0x0][0x1c0] ;  /* 0x00007000000b7ab9 */ /* 0x000fe20000000800 */
[----:B------:R-:W-:Y:S01]  /*02b0*/  LOP3.LUT R2, R0, 0xfffffffc, RZ, 0xc0, !PT ;  /* 0xfffffffc00027812 */ /* 0x000fe200078ec0ff */
[----:B------:R-:W-:Y:S01]  /*02c0*/  ULDC UR9, c[0x0][0x1c0] ;  /* 0x0000700000097ab9 */ /* 0x000fe20000000800 */
[----:B------:R-:W-:Y:S01]  /*02d0*/  LOP3.LUT R0, R3, 0xfffffffe, RZ, 0xc0, !PT ;  /* 0xfffffffe03007812 */ /* 0x000fe200078ec0ff */
[----:B------:R-:W-:Y:S01]  /*02e0*/  UIMAD UR53, UR5, UR33, URZ ;  /* 0x00000021053572a4 */ /* 0x000fe2000f8e023f */
[----:B------:R-:W-:Y:S01]  /*02f0*/  SHF.R.S32.HI R3, RZ, 0x4, R6 ;  /* 0x00000004ff037819 */ /* 0x000fe20000011406 */
[C---:B------:R-:W-:Y:S01]  /*0300*/  IMAD.IADD R214, R4.reuse, 0x1, -R2 ;  /* 0x0000000104d67824 */ /* 0x040fe200078e0a02 */
[--C-:B------:R-:W-:Y:S01]  /*0310*/  SHF.R.S32.HI R7, RZ, 0x2, R15.reuse ;  /* 0x00000002ff077819 */ /* 0x100fe2000001140f */
[----:B------:R-:W-:Y:S01]  /*0320*/  IMAD.IADD R220, R4, 0x1, -R0 ;  /* 0x0000000104dc7824 */ /* 0x000fe200078e0a00 */
[----:B------:R-:W-:Y:S01]  /*0330*/  LEA.HI R0, R6, R3, RZ, 0x1 ;  /* 0x0000000306007211 */ /* 0x000fe200078f08ff */
[----:B------:R-:W-:Y:S01]  /*0340*/  UIMAD UR4, UR33, UR9, UR35 ;  /* 0x00000009210472a4 */ /* 0x000fe2000f8e0223 */
[----:B------:R-:W-:Y:S01]  /*0350*/  SHF.R.S32.HI R4, RZ, 0x1f, R15 ;  /* 0x0000001fff047819 */ /* 0x000fe2000001140f */
[----:B------:R-:W-:Y:S01]  /*0360*/  @!UP2 UIMAD UR5, UR33, UR11, UR35 ;  /* 0x0000000b2105a2a4 */ /* 0x000fe2000f8e0223 */
[----:B------:R-:W-:Y:S01]  /*0370*/  LOP3.LUT R2, R0, 0xfffffffe, RZ, 0xc0, !PT ;  /* 0xfffffffe00027812 */ /* 0x000fe200078ec0ff */
[----:B------:R-:W-:Y:S01]  /*0380*/  USHF.L.U32 UR46, UR47, 0x6, URZ ;  /* 0x000000062f2e7899 */ /* 0x000fe2000800063f */
[----:B------:R-:W-:Y:S01]  /*0390*/  LEA.HI R0, R4, R7, RZ, 0x3 ;  /* 0x0000000704007211 */ /* 0x000fe200078f18ff */
[----:B------:R-:W-:Y:S01]  /*03a0*/  ULDC UR50, c[0x0][0x214] ;  /* 0x0000850000327ab9 */ /* 0x000fe20000000800 */
[-C--:B------:R-:W-:Y:S01]  /*03b0*/  LEA.HI R14, R10, R13.reuse, RZ, 0x3 ;  /* 0x0000000d0a0e7211 */ /* 0x080fe200078f18ff */
[----:B------:R-:W-:Y:S01]  /*03c0*/  IMAD.IADD R11, R3, 0x1, -R2 ;  /* 0x00000001030b7824 */ /* 0x000fe200078e0a02 */
[----:B------:R-:W-:Y:S01]  /*03d0*/  LOP3.LUT R0, R0, 0xfffffff8, RZ, 0xc0, !PT ;  /* 0xfffffff800007812 */ /* 0x000fe200078ec0ff */
[----:B------:R-:W-:Y:S01]  /*03e0*/  IMAD.U32 R252, RZ, RZ, UR12 ;  /* 0x0000000cfffc7e24 */ /* 0x000fe2000f8e00ff */
[----:B------:R-:W-:Y:S01]  /*03f0*/  LOP3.LUT R2, R6, 0xfffffff0, RZ, 0xc0, !PT ;  /* 0xfffffff006027812 */ /* 0x000fe200078ec0ff */
[----:B------:R-:W-:Y:S01]  /*0400*/  IMAD.U32 R251, RZ, RZ, UR6 ;  /* 0x00000006fffb7e24 */ /* 0x000fe2000f8e00ff */
[----:B------:R-:W-:Y:S01]  /*0410*/  SHF.R.S32.HI R244, RZ, 0x3, R14 ;  /* 0x00000003fff47819 */ /* 0x000fe2000001140e */
[----:B------:R-:W-:Y:S01]  /*0420*/  IMAD.IADD R7, R7, 0x1, -R0 ;  /* 0x0000000107077824 */ /* 0x000fe200078e0a00 */
[----:B------:R-:W-:Y:S01]  /*0430*/  LOP3.LUT R0, R5, 0xffffffe0, RZ, 0xc0, !PT ;  /* 0xffffffe005007812 */ /* 0x000fe200078ec0ff */
[C---:B------:R-:W-:Y:S01]  /*0440*/  IMAD.IADD R2, R13.reuse, 0x1, -R2 ;  /* 0x000000010d027824 */ /* 0x040fe200078e0a02 */
[----:B------:R-:W-:Y:S01]  /*0450*/  LOP3.LUT R5, R14, 0xfffffff8, RZ, 0xc0, !PT ;  /* 0xfffffff80e057812 */ /* 0x000fe200078ec0ff */
[----:B------:R-:W-:Y:S01]  /*0460*/  IMAD.SHL.U32 R3, R244, 0x40, RZ ;  /* 0x00000040f4037824 */ /* 0x000fe200078e00ff */
[----:B------:R-:W-:Y:S01]  /*0470*/  ULDC UR57, c[0x0][0x1c8] ;  /* 0x0000720000397ab9 */ /* 0x000fe20000000800 */
[C---:B------:R-:W-:Y:S01]  /*0480*/  IMAD.IADD R4, R13.reuse, 0x1, -R0 ;  /* 0x000000010d047824 */ /* 0x040fe200078e0a00 */
[----:B------:R-:W-:Y:S01]  /*0490*/  ULDC.U8 UR8, c[0x0][0x3d0] ;  /* 0x0000f40000087ab9 */ /* 0x000fe20000000000 */
[----:B------:R-:W-:Y:S01]  /*04a0*/  IMAD.IADD R0, R13, 0x1, -R5 ;  /* 0x000000010d007824 */ /* 0x000fe200078e0a05 */
[----:B------:R-:W-:Y:S01]  /*04b0*/  SHF.R.S32.HI R5, RZ, 0x1f, R2 ;  /* 0x0000001fff057819 */ /* 0x000fe20000011402 */
[----:B------:R-:W-:Y:S01]  /*04c0*/  ULDC UR51, c[0x0][0x224] ;  /* 0x0000890000337ab9 */ /* 0x000fe20000000800 */
[----:B------:R-:W-:Y:S01]  /*04d0*/  SHF.R.S32.HI R6, RZ, 0x1f, R4 ;  /* 0x0000001fff067819 */ /* 0x000fe20000011404 */
[----:B------:R-:W-:Y:S01]  /*04e0*/  IMAD.SHL.U32 R232, R0, 0x8, RZ ;  /* 0x0000000800e87824 */ /* 0x000fe200078e00ff */
[----:B------:R-:W-:Y:S01]  /*04f0*/  LOP3.LUT R3, R3, 0x1c0, RZ, 0xc0, !PT ;  /* 0x000001c003037812 */ /* 0x000fe200078ec0ff */
[----:B------:R-:W-:Y:S01]  /*0500*/  @UP2 UIMAD UR55, UR33, UR50, URZ ;  /* 0x00000032213722a4 */ /* 0x000fe2000f8e023f */
[----:B------:R-:W-:Y:S01]  /*0510*/  LEA.HI R12, R5, R2, RZ, 0x3 ;  /* 0x00000002050c7211 */ /* 0x000fe200078f18ff */
[----:B------:R-:W-:Y:S01]  /*0520*/  UMOV UR39, URZ ;  /* 0x0000003f00277c82 */ /* 0x000fe20008000000 */
[----:B------:R-:W-:Y:S01]  /*0530*/  LEA.HI R16, R6, R4, RZ, 0x2 ;  /* 0x0000000406107211 */ /* 0x000fe200078f10ff */
[----:B------:R-:W-:Y:S01]  /*0540*/  ULOP3.LUT UR57, UR35, UR57, URZ, 0x3c, !UPT ;  /* 0x0000003923397292 */ /* 0x000fe2000f8e3c3f */
[----:B------:R-:W-:Y:S01]  /*0550*/  LOP3.LUT R5, R3, 0x38, R232, 0xf8, !PT ;  /* 0x0000003803057812 */ /* 0x000fe200078ef8e8 */
[----:B------:R-:W-:Y:S01]  /*0560*/  UISETP.NE.AND UP3, UPT, UR8, URZ, UPT ;  /* 0x0000003f0800728c */ /* 0x000fe2000bf65270 */
[----:B------:R-:W-:Y:S01]  /*0570*/  SHF.R.U32.HI R4, RZ, 0x3, R3 ;  /* 0x00000003ff047819 */ /* 0x000fe20000011603 */
[----:B------:R-:W-:Y:S01]  /*0580*/  USHF.R.S32.HI UR61, URZ, 0x1f, UR33 ;  /* 0x0000001f3f3d7899 */ /* 0x000fe20008011421 */
[----:B------:R-:W-:Y:S01]  /*0590*/  LOP3.LUT R3, R12, 0xfffffff8, RZ, 0xc0, !PT ;  /* 0xfffffff80c037812 */ /* 0x000fe200078ec0ff */
[----:B------:R-:W-:Y:S01]  /*05a0*/  USHF.R.S32.HI UR60, URZ, 0x1f, UR35 ;  /* 0x0000001f3f3c7899 */ /* 0x000fe20008011423 */
[C---:B------:R-:W-:Y:S01]  /*05b0*/  LOP3.LUT P4, RZ, R0.reuse, 0x4, RZ, 0xc0, !PT ;  /* 0x0000000400ff7812 */ /* 0x040fe2000788c0ff */
[----:B------:R-:W-:Y:S01]  /*05c0*/  USHF.R.S32.HI UR59, URZ, 0x1f, UR33 ;  /* 0x0000001f3f3b7899 */ /* 0x000fe20008011421 */
[C---:B------:R-:W-:Y:S01]  /*05d0*/  LOP3.LUT P3, RZ, R0.reuse, 0x2, RZ, 0xc0, !PT ;  /* 0x0000000200ff7812 */ /* 0x040fe2000786c0ff */
[----:B------:R-:W-:Y:S01]  /*05e0*/  IMAD.SHL.U32 R0, R0, 0x40, RZ ;  /* 0x0000004000007824 */ /* 0x000fe200078e00ff */
[-C--:B------:R-:W-:Y:S01]  /*05f0*/  LEA.HI R6, R10, R13.reuse, RZ, 0x7 ;  /* 0x0000000d0a067211 */ /* 0x080fe200078f38ff */
[----:B------:R-:W-:Y:S01]  /*0600*/  IMAD.IADD R9, R2, 0x1, -R3 ;  /* 0x0000000102097824 */ /* 0x000fe200078e0a03 */
[----:B------:R-:W-:Y:S01]  /*0610*/  LOP3.LUT R3, R7, 0x1, RZ, 0xc0, !PT ;  /* 0x0000000107037812 */ /* 0x000fe200078ec0ff */
[----:B------:R-:W-:Y:S01]  /*0620*/  IMAD.SHL.U32 R2, R220, 0x10, RZ ;  /* 0x00000010dc027824 */ /* 0x000fe200078e00ff */
[----:B------:R-:W-:Y:S01]  /*0630*/  LOP3.LUT R0, R0, 0x1c0, RZ, 0xc0, !PT ;  /* 0x000001c000007812 */ /* 0x000fe200078ec0ff */
[----:B------:R-:W-:Y:S01]  /*0640*/  USHF.R.S32.HI UR58, URZ, 0x1f, UR35 ;  /* 0x0000001f3f3a7899 */ /* 0x000fe20008011423 */
[----:B------:R-:W-:Y:S01]  /*0650*/  LOP3.LUT R8, R5, R4, RZ, 0x3c, !PT ;  /* 0x0000000405087212 */ /* 0x000fe200078e3cff */
[----:B------:R-:W-:Y:S01]  /*0660*/  UIMAD.WIDE.U32 UR42, UR36, UR44, URZ ;  /* 0x0000002c242a72a5 */ /* 0x000fe2000f8e003f */
[C---:B------:R-:W-:Y:S01]  /*0670*/  LOP3.LUT R2, R0.reuse, 0x10, R2, 0xf8, !PT ;  /* 0x0000001000027812 */ /* 0x040fe200078ef802 */
[----:B------:R-:W-:Y:S01]  /*0680*/  UIMAD UR52, UR37, UR44, URZ ;  /* 0x0000002c253472a4 */ /* 0x000fe2000f8e023f */
[----:B------:R-:W-:Y:S01]  /*0690*/  ISETP.NE.U32.AND P0, PT, R3, 0x1, PT ;  /* 0x000000010300780c */ /* 0x000fe20003f05070 */
[----:B------:R-:W-:Y:S01]  /*06a0*/  IMAD.SHL.U32 R3, R11, 0x200, RZ ;  /* 0x000002000b037824 */ /* 0x000fe200078e00ff */
[----:B------:R-:W-:Y:S01]  /*06b0*/  SHF.R.S32.HI R6, RZ, 0x7, R6 ;  /* 0x00000007ff067819 */ /* 0x000fe20000011406 */
[----:B------:R-:W-:Y:S01]  /*06c0*/  USHF.R.S32.HI UR54, URZ, 0x1f, UR48 ;  /* 0x0000001f3f367899 */ /* 0x000fe20008011430 */
[----:B------:R-:W-:Y:S01]  /*06d0*/  LOP3.LUT R4, R0, 0x8, R14, 0xf8, !PT ;  /* 0x0000000800047812 */ /* 0x000fe200078ef80e */
[----:B------:R-:W-:Y:S01]  /*06e0*/  UIMAD UR51, UR4, UR51, URZ ;  /* 0x00000033043372a4 */ /* 0x000fe2000f8e023f */
[----:B------:R-:W-:Y:S01]  /*06f0*/  SHF.R.U32.HI R216, RZ, 0x3, R0 ;  /* 0x00000003ffd87819 */ /* 0x000fe20000011600 */
[----:B------:R-:W-:Y:S01]  /*0700*/  IMAD R0, R6, 0x800, R3 ;  /* 0x0000080006007824 */ /* 0x000fe200078e0203 */
[----:B------:R-:W-:Y:S01]  /*0710*/  LOP3.LUT R5, R2, 0x8, R14, 0xf8, !PT ;  /* 0x0000000802057812 */ /* 0x000fe200078ef80e */
[----:B------:R-:W-:Y:S01]  /*0720*/  @!UP2 UIMAD UR50, UR5, UR50, URZ ;  /* 0x000000320532a2a4 */ /* 0x000fe2000f8e023f */
[----:B------:R-:W-:Y:S01]  /*0730*/  LOP3.LUT R2, R4, R216, RZ, 0x3c, !PT ;  /* 0x000000d804027212 */ /* 0x000fe200078e3cff */
[----:B------:R-:W-:Y:S01]  /*0740*/  USHF.R.S32.HI UR49, URZ, 0x1f, UR46 ;  /* 0x0000001f3f317899 */ /* 0x000fe2000801142e */
[----:B------:R-:W-:Y:S01]  /*0750*/  LEA.HI R4, R10, R13, RZ, 0x6 ;  /* 0x0000000d0a047211 */ /* 0x000fe200078f30ff */
[----:B------:R-:W-:Y:S01]  /*0760*/  ULDC.64 UR40, c[0x0][0x118] ;  /* 0x0000460000287ab9 */ /* 0x000fe20000000a00 */
[----:B------:R-:W-:Y:S01]  /*0770*/  LOP3.LUT R216, R3, R5, R216, 0xf6, !PT ;  /* 0x0000000503d87212 */ /* 0x000fe200078ef6d8 */
[----:B------:R-:W-:Y:S01]  /*0780*/  IMAD.IADD R2, R0, 0x1, R2 ;  /* 0x0000000100027824 */ /* 0x000fe200078e0202 */
[----:B------:R-:W-:Y:S01]  /*0790*/  SHF.R.S32.HI R0, RZ, 0x6, R4 ;  /* 0x00000006ff007819 */ /* 0x000fe20000011404 */
[----:B------:R-:W-:Y:S01]  /*07a0*/  IMAD.SHL.U32 R4, R6, 0x20, RZ ;  /* 0x0000002006047824 */ /* 0x000fe200078e00ff */
[----:B------:R-:W-:Y:S01]  /*07b0*/  LOP3.LUT R3, R15, 0x7ffffffc, RZ, 0xc0, !PT ;  /* 0x7ffffffc0f037812 */ /* 0x000fe200078ec0ff */
[----:B------:R-:W-:Y:S01]  /*07c0*/  IMAD.SHL.U32 R6, R11, 0x20, RZ ;  /* 0x000000200b067824 */ /* 0x000fe200078e00ff */
[----:B------:R-:W-:Y:S01]  /*07d0*/  R2P PR, R7, 0x6 ;  /* 0x0000000607007804 */ /* 0x000fe20000000000 */
[----:B------:R-:W-:Y:S01]  /*07e0*/  IMAD R226, R0, 0x200, R8 ;  /* 0x0000020000e27824 */ /* 0x000fe200078e0208 */
[----:B------:R-:W-:Y:S01]  /*07f0*/  LOP3.LUT R247, R4, 0x6, R247, 0xf8, !PT ;  /* 0x0000000604f77812 */ /* 0x000fe200078ef8f7 */
[----:B------:R-:W-:Y:S01]  /*0800*/  IMAD.SHL.U32 R5, R0, 0x8, RZ ;  /* 0x0000000800057824 */ /* 0x000fe200078e00ff */
[----:B------:R-:W-:Y:S01]  /*0810*/  LOP3.LUT P6, RZ, R9, 0x4, RZ, 0xc0, !PT ;  /* 0x0000000409ff7812 */ /* 0x000fe200078cc0ff */
[----:B------:R-:W-:Y:S01]  /*0820*/  IMAD.SHL.U32 R0, R7, 0x40, RZ ;  /* 0x0000004007007824 */ /* 0x000fe200078e00ff */
[----:B------:R-:W-:Y:S01]  /*0830*/  LOP3.LUT P5, RZ, R9, 0x2, RZ, 0xc0, !PT ;  /* 0x0000000209ff7812 */ /* 0x000fe200078ac0ff */
[----:B------:R-:W-:Y:S01]  /*0840*/  IMAD.IADD R8, R13, 0x1, -R3 ;  /* 0x000000010d087824 */ /* 0x000fe200078e0a03 */
[----:B------:R-:W-:Y:S01]  /*0850*/  LOP3.LUT R3, R5, 0x18, RZ, 0xc0, !PT ;  /* 0x0000001805037812 */ /* 0x000fe200078ec0ff */
[----:B------:R-:W-:Y:S01]  /*0860*/  IMAD.SHL.U32 R2, R2, 0x2, RZ ;  /* 0x0000000202027824 */ /* 0x000fe200078e00ff */
[----:B------:R-:W-:Y:S01]  /*0870*/  LOP3.LUT R0, R0, 0x1c0, RZ, 0xc0, !PT ;  /* 0x000001c000007812 */ /* 0x000fe200078ec0ff */
[----:B------:R-:W-:Y:S01]  /*0880*/  IMAD.SHL.U32 R217, R216, 0x2, RZ ;  /* 0x00000002d8d97824 */ /* 0x000fe200078e00ff */
[----:B------:R-:W-:Y:S01]  /*0890*/  LOP3.LUT R10, R3, 0x20, R6, 0xf8, !PT ;  /* 0x00000020030a7812 */ /* 0x000fe200078ef806 */
[----:B------:R-:W-:Y:S01]  /*08a0*/  IMAD.SHL.U32 R6, R9, 0x40, RZ ;  /* 0x0000004009067824 */ /* 0x000fe200078e00ff */
[----:B------:R-:W-:Y:S01]  /*08b0*/  SHF.R.U32.HI R5, RZ, 0x3, R0 ;  /* 0x00000003ff057819 */ /* 0x000fe20000011600 */
[----:B------:R-:W-:Y:S01]  /*08c0*/  IMAD.SHL.U32 R226, R226, 0x2, RZ ;  /* 0x00000002e2e27824 */ /* 0x000fe200078e00ff */
[----:B------:R-:W-:-:S02]  /*08d0*/  LOP3.LUT R4, R0, 0x20, R4, 0xf8, !PT ;  /* 0x0000002000047812 */ /* 0x000fc400078ef804 */
[----:B------:R-:W-:Y:S01]  /*08e0*/  LOP3.LUT R7, R5, R0, R3, 0x1e, !PT ;  /* 0x0000000005077212 */ /* 0x000fe200078e1e03 */
[----:B------:R-:W-:Y:S01]  /*08f0*/  IMAD.SHL.U32 R0, R8, 0x2, RZ ;  /* 0x0000000208007824 */ /* 0x000fe200078e00ff */
[----:B------:R-:W-:Y:S02]  /*0900*/  LOP3.LUT R5, R4, R5, RZ, 0x3c, !PT ;  /* 0x0000000504057212 */ /* 0x000fe400078e3cff */
[----:B------:R-:W-:Y:S01]  /*0910*/  SEL R212, R218, 0xffffffc0, !P4 ;  /* 0xffffffc0dad47807 */ /* 0x000fe20006000000 */
[--C-:B------:R-:W-:Y:S01]  /*0920*/  IMAD R4, R214, 0x400, R0.reuse ;  /* 0x00000400d6047824 */ /* 0x100fe200078e0200 */
[----:B------:R-:W-:Y:S01]  /*0930*/  SEL R218, R218, 0xffffffc0, !P6 ;  /* 0xffffffc0dada7807 */ /* 0x000fe20007000000 */
[----:B------:R-:W-:Y:S01]  /*0940*/  IMAD R3, R220, 0x400, R0 ;  /* 0x00000400dc037824 */ /* 0x000fe200078e0200 */
[----:B------:R-:W-:Y:S01]  /*0950*/  LOP3.LUT R0, R6, 0x1c0, RZ, 0xc0, !PT ;  /* 0x000001c006007812 */ /* 0x000fe200078ec0ff */
[----:B------:R-:W-:Y:S01]  /*0960*/  IMAD.IADD R231, R4, 0x1, R5 ;  /* 0x0000000104e77824 */ /* 0x000fe200078e0205 */
[----:B------:R-:W-:Y:S01]  /*0970*/  SEL R235, R235, 0x10, !P0 ;  /* 0x00000010ebeb7807 */ /* 0x000fe20004000000 */
[----:B------:R-:W-:Y:S01]  /*0980*/  IMAD.IADD R245, R3, 0x1, R7 ;  /* 0x0000000103f57824 */ /* 0x000fe200078e0207 */
[--C-:B------:R-:W-:Y:S01]  /*0990*/  SHF.R.U32.HI R3, RZ, 0x3, R0.reuse ;  /* 0x00000003ff037819 */ /* 0x100fe20000011600 */
[----:B------:R-:W-:Y:S01]  /*09a0*/  IMAD.SHL.U32 R4, R11, 0x8, RZ ;  /* 0x000000080b047824 */ /* 0x000fe200078e00ff */
[----:B------:R-:W-:Y:S01]  /*09b0*/  IADD3 R240, R232, 0x40, RZ ;  /* 0x00000040e8f07810 */ /* 0x000fe20007ffe0ff */
[----:B------:R-:W-:Y:S01]  /*09c0*/  IMAD.SHL.U32 R5, R12, 0x40, RZ ;  /* 0x000000400c057824 */ /* 0x000fe200078e00ff */
[----:B------:R-:W-:Y:S01]  /*09d0*/  LOP3.LUT R7, R3, R10, R0, 0x1e, !PT ;  /* 0x0000000a03077212 */ /* 0x000fe200078e1e00 */
[----:B------:R-:W-:Y:S01]  /*09e0*/  IMAD.SHL.U32 R231, R231, 0x2, RZ ;  /* 0x00000002e7e77824 */ /* 0x000fe200078e00ff */
[----:B------:R-:W-:Y:S01]  /*09f0*/  LOP3.LUT R6, R0, 0x8, R4, 0xf8, !PT ;  /* 0x0000000800067812 */ /* 0x000fe200078ef804 */
[--C-:B------:R-:W-:Y:S01]  /*0a00*/  IMAD R216, R216, 0x2, R212.reuse ;  /* 0x00000002d8d87824 */ /* 0x100fe200078e02d4 */
[----:B------:R-:W-:Y:S01]  /*0a10*/  LOP3.LUT R0, R5, 0xfffffe00, RZ, 0xc0, !PT ;  /* 0xfffffe0005007812 */ /* 0x000fe200078ec0ff */
[----:B------:R-:W-:Y:S01]  /*0a20*/  IMAD.IADD R213, R2, 0x1, R212 ;  /* 0x0000000102d57824 */ /* 0x000fe200078e02d4 */
[----:B------:R-:W-:Y:S01]  /*0a30*/  SHF.R.S32.HI R4, RZ, 0x2, R16 ;  /* 0x00000002ff047819 */ /* 0x000fe20000011410 */
[C---:B------:R-:W-:Y:S01]  /*0a40*/  IMAD.IADD R236, R231.reuse, 0x1, R235 ;  /* 0x00000001e7ec7824 */ /* 0x040fe200078e02eb */
[----:B------:R-:W-:Y:S01]  /*0a50*/  LOP3.LUT R3, R6, R3, RZ, 0x3c, !PT ;  /* 0x0000000306037212 */ /* 0x000fe200078e3cff */
[----:B------:R-:W-:Y:S01]  /*0a60*/  IMAD R220, R220, 0x400, R0 ;  /* 0x00000400dcdc7824 */ /* 0x000fe200078e0200 */
[----:B------:R-:W-:Y:S01]  /*0a70*/  IADD3 R234, R231, 0x20, RZ ;  /* 0x00000020e7ea7810 */ /* 0x000fe20007ffe0ff */
[C---:B------:R-:W-:Y:S01]  /*0a80*/  IMAD R249, R214.reuse, 0x10, R4 ;  /* 0x00000010d6f97824 */ /* 0x040fe200078e0204 */
[----:B------:R-:W-:Y:S01]  /*0a90*/  LEA R245, R245, 0x10000, 0x1 ;  /* 0x00010000f5f57811 */ /* 0x000fe200078e08ff */
[----:B------:R-:W-:Y:S01]  /*0aa0*/  IMAD R214, R214, 0x400, R0 ;  /* 0x00000400d6d67824 */ /* 0x000fe200078e0200 */
[----:B------:R-:W-:Y:S01]  /*0ab0*/  LOP3.LUT R0, R7, R0, RZ, 0xfc, !PT ;  /* 0x0000000007007212 */ /* 0x000fe200078efcff */
[----:B------:R-:W-:Y:S01]  /*0ac0*/  IMAD.IADD R220, R3, 0x1, R220 ;  /* 0x0000000103dc7824 */ /* 0x000fe200078e02dc */
[----:B------:R-:W-:Y:S01]  /*0ad0*/  @P1 IADD3 R234, R231, -0x20, RZ ;  /* 0xffffffe0e7ea1810 */ /* 0x000fe20007ffe0ff */
[----:B------:R-:W-:Y:S01]  /*0ae0*/  IMAD.IADD R214, R214, 0x1, R3 ;  /* 0x00000001d6d67824 */ /* 0x000fe200078e0203 */
[----:B------:R-:W-:Y:S01]  /*0af0*/  SEL R3, R222, 0xffffffe0, !P3 ;  /* 0xffffffe0de037807 */ /* 0x000fe20005800000 */
[----:B------:R-:W-:Y:S01]  /*0b00*/  IMAD.SHL.U32 R0, R0, 0x2, RZ ;  /* 0x0000000200007824 */ /* 0x000fe200078e00ff */
[----:B------:R-:W-:Y:S01]  /*0b10*/  SEL R222, R222, 0xffffffe0, !P5 ;  /* 0xffffffe0dede7807 */ /* 0x000fe20006800000 */
[----:B------:R-:W-:Y:S01]  /*0b20*/  IMAD.SHL.U32 R214, R214, 0x2, RZ ;  /* 0x00000002d6d67824 */ /* 0x000fe200078e00ff */
[----:B------:R-:W-:Y:S01]  /*0b30*/  LEA R220, R220, 0x20000, 0x1 ;  /* 0x00020000dcdc7811 */ /* 0x000fe200078e08ff */
[----:B------:R-:W-:Y:S01]  /*0b40*/  IMAD.IADD R3, R2, 0x1, R3 ;  /* 0x0000000102037824 */ /* 0x000fe200078e0203 */
[C---:B------:R-:W-:Y:S01]  /*0b50*/  IADD3 R246, R245.reuse, 0x40, RZ ;  /* 0x00000040f5f67810 */ /* 0x040fe20007ffe0ff */
[----:B------:R-:W-:Y:S01]  /*0b60*/  IMAD.IADD R215, R214, 0x1, R222 ;  /* 0x00000001d6d77824 */ /* 0x000fe200078e02de */
[----:B------:R-:W-:Y:S01]  /*0b70*/  IADD3 R239, R232, 0x80, RZ ;  /* 0x00000080e8ef7810 */ /* 0x000fe20007ffe0ff */
[----:B------:R-:W-:Y:S01]  /*0b80*/  IMAD.IADD R221, R218, 0x1, R220 ;  /* 0x00000001dadd7824 */ /* 0x000fe200078e02dc */
[----:B------:R-:W-:Y:S01]  /*0b90*/  IADD3 R241, R232, 0xc0, RZ ;  /* 0x000000c0e8f17810 */ /* 0x000fe20007ffe0ff */
[----:B------:R-:W-:Y:S01]  /*0ba0*/  IMAD.IADD R219, R214, 0x1, R218 ;  /* 0x00000001d6db7824 */ /* 0x000fe200078e02da */
[----:B------:R-:W-:Y:S01]  /*0bb0*/  @P2 IADD3 R246, R245, -0x40, RZ ;  /* 0xffffffc0f5f62810 */ /* 0x000fe20007ffe0ff */
[----:B------:R-:W-:-:S02]  /*0bc0*/  IMAD.IADD R223, R222, 0x1, R220 ;  /* 0x00000001dedf7824 */ /* 0x000fc400078e02dc */
[----:B------:R-:W-:Y:S02]  /*0bd0*/  IMAD.IADD R212, R212, 0x1, R3 ;  /* 0x00000001d4d47824 */ /* 0x000fe400078e0203 */
[----:B------:R-:W-:Y:S02]  /*0be0*/  IMAD.IADD R235, R235, 0x1, R234 ;  /* 0x00000001ebeb7824 */ /* 0x000fe400078e02ea */
[----:B------:R-:W-:Y:S02]  /*0bf0*/  IMAD.IADD R218, R215, 0x1, R218 ;  /* 0x00000001d7da7824 */ /* 0x000fe400078e02da */
[----:B------:R-:W-:Y:S02]  /*0c00*/  IMAD.IADD R222, R222, 0x1, R221 ;  /* 0x00000001dede7824 */ /* 0x000fe400078e02dd */
.L_x_427:
[----:B------:R-:W-:Y:S02]  /*0c10*/  ULDC.64 UR4, c[0x0][0x240] ;  /* 0x0000900000047ab9 */ /* 0x000fe40000000a00 */
[----:B------:R-:W-:Y:S02]  /*0c20*/  ULDC.64 UR6, c[0x0][0x250] ;  /* 0x0000940000067ab9 */ /* 0x000fe40000000a00 */
[----:B------:R-:W-:-:S02]  /*0c30*/  UISETP.NE.U32.AND UP6, UPT, URZ, UR4, UPT ;  /* 0x000000043f00728c */ /* 0x000fc4000bfc5070 */
[----:B------:R-:W-:Y:S02]  /*0c40*/  UISETP.NE.U32.AND UP4, UPT, URZ, UR6, UPT ;  /* 0x000000063f00728c */ /* 0x000fe4000bf85070 */
[----:B------:R-:W-:Y:S02]  /*0c50*/  USHF.R.S32.HI UR38, URZ, 0x1f, UR33 ;  /* 0x0000001f3f267899 */ /* 0x000fe40008011421 */
[----:B------:R-:W-:Y:S02]  /*0c60*/  USHF.L.U32 UR12, UR33, 0x2, URZ ;  /* 0x00000002210c7899 */ /* 0x000fe4000800063f */
[----:B------:R-:W-:Y:S02]  /*0c70*/  UISETP.NE.AND.EX UP6, UPT, URZ, UR5, UPT, UP6 ;  /* 0x000000053f00728c */ /* 0x000fe4000bfc5360 */
[----:B------:R-:W-:Y:S02]  /*0c80*/  UISETP.NE.AND.EX UP4, UPT, URZ, UR7, UPT, UP4 ;  /* 0x000000073f00728c */ /* 0x000fe4000bf85340 */
[----:B------:R-:W-:-:S02]  /*0c90*/  USHF.L.U64.HI UR11, UR33, 0x2, UR38 ;  /* 0x00000002210b7899 */ /* 0x000fc40008010226 */
[----:B------:R-:W-:Y:S01]  /*0ca0*/  UIADD3 UR4, UP0, UR12, UR4, URZ ;  /* 0x000000040c047290 */ /* 0x000fe2000ff1e03f */
[----:B------:R-:W-:Y:S01]  /*0cb0*/  PLOP3.LUT P2, PT, PT, PT, UP6, 0x80, 0x0 ;  /* 0x000000000000781c */ /* 0x000fe20003f4f068 */
[----:B------:R-:W-:Y:S02]  /*0cc0*/  ULDC.U8 UR10, c[0x0][0x312] ;  /* 0x0000c480000a7ab9 */ /* 0x000fe40000000000 */
[----:B------:R-:W-:Y:S02]  /*0cd0*/  UIADD3.X UR5, UR11, UR5, URZ, UP0, !UPT ;  /* 0x000000050b057290 */ /* 0x000fe400087fe43f */
[----:B------:R-:W-:Y:S01]  /*0ce0*/  ULDC.64 UR8, c[0x0][0x248] ;  /* 0x0000920000087ab9 */ /* 0x000fe20000000a00 */
[----:B-12---:R-:W-:Y:S01]  /*0cf0*/  IMAD.U32 R4, RZ, RZ, UR4 ;  /* 0x00000004ff047e24 */ /* 0x006fe2000f8e00ff */
[----:B------:R-:W-:Y:S02]  /*0d00*/  UISETP.NE.AND UP5, UPT, UR10, URZ, UPT ;  /* 0x0000003f0a00728c */ /* 0x000fe4000bfa5270 */
[----:B------:R-:W-:Y:S01]  /*0d10*/  UISETP.EQ.U32.AND UP1, UPT, URZ, UR8, UPT ;  /* 0x000000083f00728c */ /* 0x000fe2000bf22070 */
[----:B------:R-:W-:Y:S01]  /*0d20*/  IMAD.U32 R5, RZ, RZ, UR5 ;  /* 0x00000005ff057e24 */ /* 0x000fe2000f8e00ff */
[----:B------:R-:W-:-:S02]  /*0d30*/  @UP4 UIADD3 UR6, UP0, UR12, UR6, URZ ;  /* 0x000000060c064290 */ /* 0x000fc4000ff1e03f */
[----:B------:R-:W-:Y:S02]  /*0d40*/  UISETP.EQ.OR.EX UP1, UPT, URZ, UR9, !UP5, UP1 ;  /* 0x000000093f00728c */ /* 0x000fe4000ef22710 */
[----:B------:R-:W-:Y:S02]  /*0d50*/  @UP4 UIADD3.X UR7, UR11, UR7, URZ, UP0, !UPT ;  /* 0x000000070b074290 */ /* 0x000fe400087fe43f */
[----:B------:R-:W-:Y:S01]  /*0d60*/  ULDC.64 UR4, c[0x0][0x118] ;  /* 0x0000460000047ab9 */ /* 0x000fe20000000a00 */
[----:B------:R-:W-:Y:S01]  /*0d70*/  PLOP3.LUT P0, PT, PT, PT, UP4, 0x80, 0x0 ;  /* 0x000000000000781c */ /* 0x000fe20003f0f048 */
[----:B------:R-:W-:Y:S01]  /*0d80*/  UIADD3 UR10, UP0, UR12, UR8, URZ ;  /* 0x000000080c0a7290 */ /* 0x000fe2000ff1e03f */
[----:B------:R1:W2:Y:S01]  /*0d90*/  @P2 LDG.E R9, [R4.64] ;  /* 0x0000000404092981 */ /* 0x0002a2000c1e1900 */
[----:B------:R-:W-:-:S03]  /*0da0*/  PLOP3.LUT P1, PT, PT, PT, UP1, 0x80, 0x0 ;  /* 0x000000000000781c */ /* 0x000fc60003f2f018 */
[----:B------:R1:W3:Y:S01]  /*0db0*/  @P2 LDG.E R8, [R4.64+0x4] ;  /* 0x0000040404082981 */ /* 0x0002e2000c1e1900 */
[----:B------:R-:W-:Y:S01]  /*0dc0*/  UIADD3.X UR8, UR11, UR9, URZ, UP0, !UPT ;  /* 0x000000090b087290 */ /* 0x000fe200087fe43f */
[----:B------:R-:W-:Y:S02]  /*0dd0*/  IMAD.U32 R6, RZ, RZ, UR6 ;  /* 0x00000006ff067e24 */ /* 0x000fe4000f8e00ff */
[----:B----4-:R-:W-:-:S05]  /*0de0*/  IMAD.U32 R7, RZ, RZ, UR7 ;  /* 0x00000007ff077e24 */ /* 0x010fca000f8e00ff */
[----:B-----5:R4:W5:Y:S01]  /*0df0*/  @P0 LDG.E R6, [R6.64] ;  /* 0x0000000406060981 */ /* 0x020962000c1e1900 */
[----:B-1----:R-:W-:Y:S02]  /*0e00*/  IMAD.U32 R4, RZ, RZ, UR10 ;  /* 0x0000000aff047e24 */ /* 0x002fe4000f8e00ff */
[----:B------:R-:W-:-:S05]  /*0e10*/  IMAD.U32 R5, RZ, RZ, UR8 ;  /* 0x00000008ff057e24 */ /* 0x000fca000f8e00ff */
[----:B----4-:R-:W4:Y:S01]  /*0e20*/  @!P1 LDG.E R7, [R4.64] ;  /* 0x0000000404079981 */ /* 0x010f22000c1e1900 */
[----:B------:R-:W1:Y:S01]  /*0e30*/  S2UR UR28, SR_CTAID.X ;  /* 0x00000000001c79c3 */ /* 0x000e620000002500 */
[----:B------:R-:W-:Y:S02]  /*0e40*/  UMOV UR16, 0xffffffff ;  /* 0xffffffff00107882 */ /* 0x000fe40000000000 */
[----:B------:R-:W-:Y:S02]  /*0e50*/  UMOV UR25, 0xffffffff ;  /* 0xffffffff00197882 */ /* 0x000fe40000000000 */
[----:B------:R-:W-:Y:S02]  /*0e60*/  ULDC UR8, c[0x0][0xc] ;  /* 0x0000030000087ab9 */ /* 0x000fe40000000800 */
[----:B------:R-:W-:Y:S02]  /*0e70*/  USHF.L.U32 UR8, UR8, 0x6, URZ ;  /* 0x0000000608087899 */ /* 0x000fe4000800063f */
[----:B------:R-:W-:Y:S01]  /*0e80*/  UMOV UR17, URZ ;  /* 0x0000003f00117c82 */ /* 0x000fe20008000000 */
[----:B------:R-:W-:Y:S01]  /*0e90*/  SHF.R.S32.HI R23, RZ, 0x1f, R244 ;  /* 0x0000001fff177819 */ /* 0x000fe200000114f4 */
[----:B-1----:R-:W-:-:S04]  /*0ea0*/  USHF.L.U32 UR6, UR28, 0x6, URZ ;  /* 0x000000061c067899 */ /* 0x002fc8000800063f */
[----:B------:R-:W-:-:S03]  /*0eb0*/  UIMAD UR6, UR8, UR39, UR6 ;  /* 0x00000027080672a4 */ /* 0x000fc6000f8e0206 */
[----:B------:R-:W-:Y:S01]  /*0ec0*/  ULDC UR8, c[0x0][0x218] ;  /* 0x0000860000087ab9 */ /* 0x000fe20000000800 */
[----:B--2---:R-:W1:Y:S08]  /*0ed0*/  @P2 R2UR UR16, R9 ;  /* 0x00000000091023c2 */ /* 0x004e7000000e0000 */
[----:B---3--:R-:W1:Y:S08]  /*0ee0*/  @P2 R2UR UR7, R8 ;  /* 0x00000000080723c2 */ /* 0x008e7000000e0000 */
[----:B-----5:R2:W3:Y:S01]  /*0ef0*/  @P0 R2UR UR17, R6 ;  /* 0x00000000061103c2 */ /* 0x0204e200000e0000 */
[----:B------:R-:W-:-:S07]  /*0f00*/  IADD3 R19, P0, R244, UR6, RZ ;  /* 0x00000006f4137c10 */ /* 0x000fce000ff1e0ff */
[----:B----4-:R4:W3:Y:S01]  /*0f10*/  @!P1 R2UR UR25, R7 ;  /* 0x00000000071993c2 */ /* 0x0108e200000e0000 */
[----:B------:R-:W-:-:S04]  /*0f20*/  ISETP.NE.U32.AND P1, PT, RZ, c[0x0][0x248], PT ;  /* 0x00009200ff007a0c */ /* 0x000fc80003f25070 */
[----:B------:R-:W-:Y:S01]  /*0f30*/  ISETP.NE.AND.EX P1, PT, RZ, c[0x0][0x24c], PT, P1 ;  /* 0x00009300ff007a0c */ /* 0x000fe20003f25310 */
[----:B-1----:R-:W-:Y:S01]  /*0f40*/  @UP6 UIADD3 UR31, UR7, -UR16, URZ ;  /* 0x80000010071f6290 */ /* 0x002fe2000fffe03f */
[----:B--2---:R-:W-:-:S06]  /*0f50*/  IMAD.U32 R6, RZ, RZ, UR6 ;  /* 0x00000006ff067e24 */ /* 0x004fcc000f8e00ff */
[----:B------:R-:W-:Y:S01]  /*0f60*/  @!UP6 ULDC UR31, c[0x0][0x214] ;  /* 0x00008500001feab9 */ /* 0x000fe20000000800 */
[----:B------:R-:W-:-:S04]  /*0f70*/  LEA.HI.X.SX32 R20, R6, R23, 0x1, P0 ;  /* 0x0000001706147211 */ /* 0x000fc800000f0eff */
[----:B------:R-:W-:Y:S05]  /*0f80*/  @!P1 BRA `(.L_x_383) ;  /* 0x0000007000009947 */ /* 0x000fea0003800000 */
[----:B------:R-:W-:-:S13]  /*0f90*/  PLOP3.LUT P0, PT, PT, PT, UP5, 0x80, 0x0 ;  /* 0x000000000000781c */ /* 0x000fda0003f0f058 */
[----:B------:R-:W2:Y:S04]  /*0fa0*/  @P0 LDG.E R6, [R4.64+0x4] ;  /* 0x0000040404060981 */ /* 0x000ea8000c1e1900 */
[----:B------:R-:W5:Y:S01]  /*0fb0*/  @!P0 LDG.E R4, [R4.64] ;  /* 0x0000000404048981 */ /* 0x000f62000c1e1900 */
[----:B--2---:R-:W1:Y:S02]  /*0fc0*/  @P0 R2UR UR6, R6 ;  /* 0x00000000060603c2 */ /* 0x004e6400000e0000 */
[----:B-1-3--:R-:W-:-:S11]  /*0fd0*/  @UP5 UIADD3 UR8, UR6, -UR25, URZ ;  /* 0x8000001906085290 */ /* 0x00afd6000fffe03f */
[----:B-----5:R1:W2:Y:S01]  /*0fe0*/  @!P0 R2UR UR8, R4 ;  /* 0x00000000040883c2 */ /* 0x0202a200000e0000 */
[----:B------:R-:W-:-:S07]  /*0ff0*/  DEPBAR.LE SB1, 0x0, {2} ;  /* 0x000090040000791a */ /* 0x000fce0000000000 */
.L_x_383:
[----:B------:R-:W-:Y:S02]  /*1000*/  ULDC.64 UR6, c[0x0][0x258] ;  /* 0x0000960000067ab9 */ /* 0x000fe40000000a00 */
        /* <DEDUP_REMOVED lines=8> */
[----:B------:R-:W2:Y:S01]  /*1090*/  @P0 LDG.E R4, [R4.64] ;  /* 0x0000000404040981 */ /* 0x000ea2000c1e1900 */
[----:B------:R-:W-:Y:S02]  /*10a0*/  @!UP1 UISETP.NE.U32.AND UP0, UPT, URZ, UR6, UPT ;  /* 0x000000063f00928c */ /* 0x000fe4000bf05070 */
[----:B------:R-:W-:Y:S02]  /*10b0*/  ULDC UR10, c[0x0][0x21c] ;  /* 0x00008700000a7ab9 */ /* 0x000fe40000000800 */
[----:B------:R-:W-:Y:S02]  /*10c0*/  @!UP1 UISETP.NE.AND.EX UP0, UPT, URZ, UR7, UPT, UP0 ;  /* 0x000000073f00928c */ /* 0x000fe4000bf05300 */
[----:B------:R-:W-:Y:S02]  /*10d0*/  USHF.L.U32 UR24, UR19, 0x6, URZ ;  /* 0x0000000613187899 */ /* 0x000fe4000800063f */
[----:B------:R-:W-:Y:S01]  /*10e0*/  @!UP1 USEL UR7, URZ, UR10, !UP0 ;  /* 0x0000000a3f079287 */ /* 0x000fe2000c000000 */
[----:B--2---:R-:W1:Y:S02]  /*10f0*/  @P0 R2UR UR9, R4 ;  /* 0x00000000040903c2 */ /* 0x004e6400000e0000 */
[----:B-1-3--:R-:W-:-:S02]  /*1100*/  @UP1 UIADD3 UR6, UR9, -UR17, URZ ;  /* 0x8000001109061290 */ /* 0x00afc4000fffe03f */
[----:B------:R-:W-:-:S04]  /*1110*/  @!UP1 UIADD3 UR6, UR7, UR8, -UR17 ;  /* 0x0000000807069290 */ /* 0x000fc8000fffe811 */
[----:B------:R-:W-:-:S06]  /*1120*/  UISETP.GT.AND UP0, UPT, UR6, UR24, UPT ;  /* 0x000000180600728c */ /* 0x000fcc000bf04270 */
[----:B------:R-:W-:-:S13]  /*1130*/  PLOP3.LUT P0, PT, PT, PT, UP0, 0x80, 0x0 ;  /* 0x000000000000781c */ /* 0x000fda0003f0f008 */
[----:B------:R-:W-:Y:S05]  /*1140*/  @!P0 BRA `(.L_x_384) ;  /* 0x00008ce000008947 */ /* 0x000fea0003800000 */
[----:B------:R-:W-:Y:S02]  /*1150*/  UISETP.NE.AND UP0, UPT, UR25, -0x1, UPT ;  /* 0xffffffff1900788c */ /* 0x000fe4000bf05270 */
[----:B------:R-:W-:Y:S02]  /*1160*/  UIADD3 UR7, UR31, 0x3f, URZ ;  /* 0x0000003f1f077890 */ /* 0x000fe4000fffe03f */
[----:B------:R-:W-:Y:S02]  /*1170*/  UISETP.NE.AND UP1, UPT, UR16, -0x1, UPT ;  /* 0xffffffff1000788c */ /* 0x000fe4000bf25270 */
[----:B------:R-:W-:Y:S01]  /*1180*/  ULDC.64 UR12, c[0x0][0x178] ;  /* 0x00005e00000c7ab9 */ /* 0x000fe20000000a00 */
[----:B------:R-:W-:Y:S01]  /*1190*/  PLOP3.LUT P0, PT, PT, PT, UP0, 0x80, 0x0 ;  /* 0x000000000000781c */ /* 0x000fe20003f0f008 */
[----:B------:R-:W-:Y:S02]  /*11a0*/  UIMAD UR14, UR38, UR12, URZ ;  /* 0x0000000c260e72a4 */ /* 0x000fe4000f8e023f */
[----:B------:R-:W-:-:S02]  /*11b0*/  ULDC.64 UR10, c[0x0][0x190] ;  /* 0x00006400000a7ab9 */ /* 0x000fc40000000a00 */
[----:B------:R-:W-:Y:S02]  /*11c0*/  USHF.R.S32.HI UR15, URZ, 0x1f, UR7 ;  /* 0x0000001f3f0f7899 */ /* 0x000fe40008011407 */
[----:B------:R-:W-:Y:S02]  /*11d0*/  UIMAD.WIDE.U32 UR8, UR16, UR10, URZ ;  /* 0x0000000a100872a5 */ /* 0x000fe4000f8e003f */
[----:B------:R-:W-:Y:S02]  /*11e0*/  UIMAD UR18, UR16, UR11, URZ ;  /* 0x0000000b101272a4 */ /* 0x000fe4000f8e023f */
[----:B------:R-:W-:Y:S02]  /*11f0*/  UIMAD.WIDE.U32 UR10, UR33, UR12, URZ ;  /* 0x0000000c210a72a5 */ /* 0x000fe4000f8e003f */
[----:B------:R-:W-:Y:S02]  /*1200*/  UIMAD UR13, UR33, UR13, UR14 ;  /* 0x0000000d210d72a4 */ /* 0x000fe4000f8e020e */
[----:B------:R-:W-:-:S02]  /*1210*/  ULEA.HI UR34, UR15, UR7, URZ, 0x6 ;  /* 0x000000070f227291 */ /* 0x000fc4000f8f303f */
[----:B------:R-:W-:Y:S02]  /*1220*/  @UP0 UIADD3 UR7, UR17, UR25, URZ ;  /* 0x0000001911070290 */ /* 0x000fe4000fffe03f */
[----:B------:R-:W-:Y:S02]  /*1230*/  ULDC.64 UR14, c[0x0][0x198] ;  /* 0x00006600000e7ab9 */ /* 0x000fe40000000a00 */
[----:B------:R-:W-:Y:S02]  /*1240*/  UIADD3 UR29, UR11, UR13, URZ ;  /* 0x0000000d0b1d7290 */ /* 0x000fe4000fffe03f */
[----:B------:R-:W-:Y:S02]  /*1250*/  USEL UR30, UR10, UR8, !UP1 ;  /* 0x000000080a1e7287 */ /* 0x000fe4000c800000 */
[----:B------:R-:W-:Y:S02]  /*1260*/  @UP1 UIADD3 UR29, UR9, UR18, URZ ;  /* 0x00000012091d1290 */ /* 0x000fe4000fffe03f */
[----:B------:R-:W-:-:S02]  /*1270*/  ULOP3.LUT UR10, UR34, 0xffffffc0, URZ, 0xc0, !UPT ;  /* 0xffffffc0220a7892 */ /* 0x000fc4000f8ec03f */
[----:B------:R-:W-:Y:S02]  /*1280*/  @UP0 UIMAD.WIDE.U32 UR8, UR7, UR14, URZ ;  /* 0x0000000e070802a5 */ /* 0x000fe4000f8e003f */
[----:B------:R-:W-:Y:S02]  /*1290*/  UIADD3 UR20, UR10, -0x40, URZ ;  /* 0xffffffc00a147890 */ /* 0x000fe4000fffe03f */
[----:B------:R-:W-:Y:S02]  /*12a0*/  @UP0 UIMAD UR27, UR7, UR15, UR9 ;  /* 0x0000000f071b02a4 */ /* 0x000fe4000f8e0209 */
[----:B------:R-:W-:Y:S02]  /*12b0*/  USHF.R.S32.HI UR32, URZ, 0x1f, UR20 ;  /* 0x0000001f3f207899 */ /* 0x000fe40008011414 */
[----:B------:R-:W-:Y:S01]  /*12c0*/  @UP0 UMOV UR26, UR8 ;  /* 0x00000008001a0c82 */ /* 0x000fe20008000000 */
[----:B------:R-:W-:Y:S05]  /*12d0*/  @P0 BRA `(.L_x_385) ;  /* 0x000000c000000947 */ /* 0x000fea0003800000 */
[----:B------:R-:W-:Y:S02]  /*12e0*/  USHF.R.S32.HI UR7, URZ, 0x1f, UR17 ;  /* 0x0000001f3f077899 */ /* 0x000fe40008011411 */
[----:B------:R-:W-:-:S02]  /*12f0*/  ULDC.64 UR10, c[0x0][0x198] ;  /* 0x00006600000a7ab9 */ /* 0x000fc40000000a00 */
        /* <DEDUP_REMOVED lines=10> */
.L_x_385:
[----:B------:R-:W-:Y:S01]  /*13a0*/  IABS R8, c[0x0][0x1c8] ;  /* 0x0000720000087a13 */ /* 0x000fe20000000000 */
[----:B------:R-:W-:Y:S01]  /*13b0*/  @UP0 UIADD3 UR7, UR17, UR25, URZ ;  /* 0x0000001911070290 */ /* 0x000fe2000fffe03f */
[----:B----4-:R-:W-:Y:S01]  /*13c0*/  IABS R7, UR35 ;  /* 0x0000002300077c13 */ /* 0x010fe20008000000 */
[----:B------:R-:W-:Y:S01]  /*13d0*/  ULDC.64 UR10, c[0x0][0x1a0] ;  /* 0x00006800000a7ab9 */ /* 0x000fe20000000a00 */
[----:B------:R-:W1:Y:S01]  /*13e0*/  I2F.RP R4, R8 ;  /* 0x0000000800047306 */ /* 0x000e620000209400 */
[----:B------:R-:W-:Y:S01]  /*13f0*/  ISETP.LE.AND P1, PT, RZ, UR57, PT ;  /* 0x00000039ff007c0c */ /* 0x000fe2000bf23270 */
[----:B------:R-:W-:-:S04]  /*1400*/  @UP0 UIMAD.WIDE.U32 UR8, UR7, UR10, URZ ;  /* 0x0000000a070802a5 */ /* 0x000fc8000f8e003f */
[----:B------:R-:W-:-:S03]  /*1410*/  @UP0 UIMAD UR23, UR7, UR11, UR9 ;  /* 0x0000000b071702a4 */ /* 0x000fc6000f8e0209 */
[----:B------:R-:W-:Y:S01]  /*1420*/  @UP0 UMOV UR22, UR8 ;  /* 0x0000000800160c82 */ /* 0x000fe20008000000 */
[----:B-1----:R-:W1:Y:S02]  /*1430*/  MUFU.RCP R4, R4 ;  /* 0x0000000400047308 */ /* 0x002e640000001000 */
[----:B-1----:R-:W-:-:S06]  /*1440*/  IADD3 R4, R4, 0xffffffe, RZ ;  /* 0x0ffffffe04047810 */ /* 0x002fcc0007ffe0ff */
[----:B------:R-:W1:Y:S02]  /*1450*/  F2I.FTZ.U32.TRUNC.NTZ R5, R4 ;  /* 0x0000000400057305 */ /* 0x000e64000021f000 */
[----:B-1----:R-:W-:-:S04]  /*1460*/  IMAD.MOV R4, RZ, RZ, -R5 ;  /* 0x000000ffff047224 */ /* 0x002fc800078e0a05 */
[----:B------:R-:W-:Y:S02]  /*1470*/  IMAD R6, R4, R8, RZ ;  /* 0x0000000804067224 */ /* 0x000fe400078e02ff */
[----:B------:R-:W-:-:S04]  /*1480*/  IMAD.MOV.U32 R4, RZ, RZ, RZ ;  /* 0x000000ffff047224 */ /* 0x000fc800078e00ff */
[----:B------:R-:W-:-:S04]  /*1490*/  IMAD.HI.U32 R4, R5, R6, R4 ;  /* 0x0000000605047227 */ /* 0x000fc800078e0004 */
[----:B------:R-:W-:-:S04]  /*14a0*/  IMAD.MOV.U32 R5, RZ, RZ, R7 ;  /* 0x000000ffff057224 */ /* 0x000fc800078e0007 */
[----:B------:R-:W-:-:S04]  /*14b0*/  IMAD.HI.U32 R4, R4, R5, RZ ;  /* 0x0000000504047227 */ /* 0x000fc800078e00ff */
[----:B------:R-:W-:-:S04]  /*14c0*/  IMAD.MOV R6, RZ, RZ, -R4 ;  /* 0x000000ffff067224 */ /* 0x000fc800078e0a04 */
[----:B------:R-:W-:-:S05]  /*14d0*/  IMAD R5, R8, R6, R5 ;  /* 0x0000000608057224 */ /* 0x000fca00078e0205 */
[----:B------:R-:W-:-:S13]  /*14e0*/  ISETP.GT.U32.AND P2, PT, R8, R5, PT ;  /* 0x000000050800720c */ /* 0x000fda0003f44070 */
[----:B------:R-:W-:Y:S01]  /*14f0*/  @!P2 IMAD.IADD R5, R5, 0x1, -R8 ;  /* 0x000000010505a824 */ /* 0x000fe200078e0a08 */
[----:B------:R-:W-:Y:S02]  /*1500*/  @!P2 IADD3 R4, R4, 0x1, RZ ;  /* 0x000000010404a810 */ /* 0x000fe40007ffe0ff */
[----:B------:R-:W-:Y:S02]  /*1510*/  ISETP.NE.AND P2, PT, RZ, c[0x0][0x1c8], PT ;  /* 0x00007200ff007a0c */ /* 0x000fe40003f45270 */
[----:B------:R-:W-:-:S13]  /*1520*/  ISETP.GE.U32.AND P3, PT, R5, R8, PT ;  /* 0x000000080500720c */ /* 0x000fda0003f66070 */
[----:B------:R-:W-:-:S05]  /*1530*/  @P3 IADD3 R4, R4, 0x1, RZ ;  /* 0x0000000104043810 */ /* 0x000fca0007ffe0ff */
[----:B------:R-:W-:-:S04]  /*1540*/  IMAD.MOV.U32 R15, RZ, RZ, R4 ;  /* 0x000000ffff0f7224 */ /* 0x000fc800078e0004 */
[----:B------:R-:W-:Y:S01]  /*1550*/  @!P1 IMAD.MOV R15, RZ, RZ, -R15 ;  /* 0x000000ffff0f9224 */ /* 0x000fe200078e0a0f */
[----:B------:R-:W-:-:S04]  /*1560*/  @!P2 LOP3.LUT R15, RZ, c[0x0][0x1c8], RZ, 0x33, !PT ;  /* 0x00007200ff0faa12 */ /* 0x000fc800078e33ff */
[----:B------:R-:W-:Y:S01]  /*1570*/  SHF.R.S32.HI R21, RZ, 0x1f, R15 ;  /* 0x0000001fff157819 */ /* 0x000fe2000001140f */
        /* <DEDUP_REMOVED lines=13> */
.L_x_386:
[----:B------:R-:W-:Y:S01]  /*1650*/  ULDC.64 UR10, c[0x0][0x370] ;  /* 0x0000dc00000a7ab9 */ /* 0x000fe20000000a00 */
[----:B------:R-:W-:Y:S01]  /*1660*/  PLOP3.LUT P0, PT, PT, PT, UP2, 0x80, 0x0 ;  /* 0x000000000000781c */ /* 0x000fe20003f0f028 */
[----:B------:R-:W-:Y:S02]  /*1670*/  @UP1 UIMAD.WIDE.U32 UR8, UR16, UR10, URZ ;  /* 0x0000000a100812a5 */ /* 0x000fe4000f8e003f */
[----:B------:R-:W-:Y:S02]  /*1680*/  ULDC UR13, c[0x0][0x224] ;  /* 0x00008900000d7ab9 */ /* 0x000fe40000000800 */
[----:B------:R-:W-:Y:S02]  /*1690*/  @UP1 UIMAD UR21, UR16, UR11, UR9 ;  /* 0x0000000b101512a4 */ /* 0x000fe4000f8e0209 */
[----:B------:R-:W-:Y:S02]  /*16a0*/  USHF.L.U32 UR14, UR33, 0x7, URZ ;  /* 0x00000007210e7899 */ /* 0x000fe4000800063f */
[----:B------:R-:W-:-:S02]  /*16b0*/  @UP1 UMOV UR18, UR8 ;  /* 0x0000000800121c82 */ /* 0x000fc40008000000 */
[----:B------:R-:W-:Y:S02]  /*16c0*/  ULDC.64 UR8, c[0x0][0x368] ;  /* 0x0000da0000087ab9 */ /* 0x000fe40000000a00 */
[----:B------:R-:W-:Y:S02]  /*16d0*/  @!UP1 UIMAD UR7, UR38, UR8, URZ ;  /* 0x00000008260792a4 */ /* 0x000fe4000f8e023f */
[----:B------:R-:W-:Y:S02]  /*16e0*/  ULDC.64 UR10, c[0x0][0x3d8] ;  /* 0x0000f600000a7ab9 */ /* 0x000fe40000000a00 */
[----:B------:R-:W-:Y:S02]  /*16f0*/  @!UP1 UIMAD UR7, UR33, UR9, UR7 ;  /* 0x00000009210792a4 */ /* 0x000fe4000f8e0207 */
[----:B------:R-:W-:-:S04]  /*1700*/  @!UP1 UIMAD.WIDE.U32 UR8, UR33, UR8, URZ ;  /* 0x00000008210892a5 */ /* 0x000fc8000f8e003f */
[----:B------:R-:W-:Y:S02]  /*1710*/  @!UP1 UIADD3 UR21, UR9, UR7, URZ ;  /* 0x0000000709159290 */ /* 0x000fe4000fffe03f */
[----:B------:R-:W-:Y:S02]  /*1720*/  UIMAD UR7, UR38, UR13, UR53 ;  /* 0x0000000d260772a4 */ /* 0x000fe4000f8e0235 */
[----:B------:R-:W-:Y:S02]  /*1730*/  @!UP1 UMOV UR18, UR8 ;  /* 0x0000000800129c82 */ /* 0x000fe40008000000 */
[----:B------:R-:W-:Y:S02]  /*1740*/  UIADD3 UR7, UR45, UR7, URZ ;  /* 0x000000072d077290 */ /* 0x000fe4000fffe03f */
[----:B------:R-:W-:Y:S02]  /*1750*/  UIMAD.WIDE.U32 UR8, UR28, UR10, URZ ;  /* 0x0000000a1c0872a5 */ /* 0x000fe4000f8e003f */
[----:B------:R-:W-:-:S02]  /*1760*/  UIMAD UR7, UR36, UR7, UR52 ;  /* 0x00000007240772a4 */ /* 0x000fc4000f8e0234 */
[----:B------:R-:W-:Y:S02]  /*1770*/  UIMAD UR12, UR28, UR11, UR9 ;  /* 0x0000000b1c0c72a4 */ /* 0x000fe4000f8e0209 */
[----:B------:R-:W-:Y:S02]  /*1780*/  UIADD3 UR13, UR43, UR7, URZ ;  /* 0x000000072b0d7290 */ /* 0x000fe4000fffe03f */
[----:B------:R-:W-:Y:S02]  /*1790*/  UIMAD UR7, UR37, UR16, URZ ;  /* 0x00000010250772a4 */ /* 0x000fe4000f8e023f */
[----:B------:R-:W-:Y:S02]  /*17a0*/  UIMAD.WIDE.U32 UR10, UR36, UR16, URZ ;  /* 0x00000010240a72a5 */ /* 0x000fe4000f8e003f */
[----:B------:R-:W-:Y:S02]  /*17b0*/  USEL UR15, UR8, URZ, UP3 ;  /* 0x0000003f080f7287 */ /* 0x000fe40009800000 */
[----:B------:R-:W-:-:S02]  /*17c0*/  @UP1 UIADD3 UR13, UR11, UR7, URZ ;  /* 0x000000070b0d1290 */ /* 0x000fc4000fffe03f */
[----:B------:R-:W-:Y:S02]  /*17d0*/  USHF.L.U64.HI UR7, UR33, 0x7, UR38 ;  /* 0x0000000721077899 */ /* 0x000fe40008010226 */
[----:B------:R-:W-:Y:S02]  /*17e0*/  USEL UR8, UR14, URZ, UP6 ;  /* 0x0000003f0e087287 */ /* 0x000fe4000b000000 */
[----:B------:R-:W-:Y:S02]  /*17f0*/  USEL UR7, UR7, URZ, UP6 ;  /* 0x0000003f07077287 */ /* 0x000fe4000b000000 */
[----:B------:R-:W-:Y:S02]  /*1800*/  UIADD3 UR8, UP0, UR20, UR8, URZ ;  /* 0x0000000814087290 */ /* 0x000fe4000ff1e03f */
[----:B------:R-:W-:Y:S02]  /*1810*/  USEL UR28, UR42, UR10, !UP1 ;  /* 0x0000000a2a1c7287 */ /* 0x000fe4000c800000 */
[----:B------:R-:W-:-:S02]  /*1820*/  UIADD3.X UR9, UR32, UR7, URZ, UP0, !UPT ;  /* 0x0000000720097290 */ /* 0x000fc400087fe43f */
[----:B------:R-:W-:Y:S02]  /*1830*/  UIMAD UR7, UR37, UR8, URZ ;  /* 0x00000008250772a4 */ /* 0x000fe4000f8e023f */
[----:B------:R-:W-:Y:S02]  /*1840*/  ULDC UR14, c[0x0][0x234] ;  /* 0x00008d00000e7ab9 */ /* 0x000fe40000000800 */
[----:B------:R-:W-:Y:S02]  /*1850*/  UIMAD UR10, UR36, UR9, UR7 ;  /* 0x00000009240a72a4 */ /* 0x000fe4000f8e0207 */
[----:B------:R-:W-:Y:S02]  /*1860*/  @UP2 USEL UR7, UR55, UR16, !UP1 ;  /* 0x0000001037072287 */ /* 0x000fe4000c800000 */
[----:B------:R-:W-:Y:S02]  /*1870*/  UIMAD.WIDE.U32 UR8, UR36, UR8, URZ ;  /* 0x00000008240872a5 */ /* 0x000fe4000f8e003f */
[----:B------:R-:W-:-:S02]  /*1880*/  @UP2 UIMAD UR14, UR35, UR14, UR7 ;  /* 0x0000000e230e22a4 */ /* 0x000fc4000f8e0207 */
[----:B------:R-:W-:Y:S02]  /*1890*/  USEL UR12, UR12, URZ, UP3 ;  /* 0x0000003f0c0c7287 */ /* 0x000fe40009800000 */
[----:B------:R-:W-:-:S03]  /*18a0*/  UIADD3 UR10, UR9, UR10, URZ ;  /* 0x0000000a090a7290 */ /* 0x000fc6000fffe03f */
[----:B------:R-:W-:Y:S01]  /*18b0*/  @!UP2 UMOV UR14, UR50 ;  /* 0x00000032000eac82 */ /* 0x000fe20008000000 */
[----:B------:R-:W-:Y:S05]  /*18c0*/  @!P0 BRA `(.L_x_387) ;  /* 0x0000005000008947 */ /* 0x000fea0003800000 */
[----:B------:R-:W-:Y:S02]  /*18d0*/  ULDC UR7, c[0x0][0x224] ;  /* 0x0000890000077ab9 */ /* 0x000fe40000000800 */
[----:B------:R-:W-:-:S04]  /*18e0*/  @!UP1 UIMAD UR16, UR33, UR7, URZ ;  /* 0x00000007211092a4 */ /* 0x000fc8000f8e023f */
[----:B------:R-:W-:-:S04]  /*18f0*/  ULEA UR7, UR33, UR16, 0x7 ;  /* 0x0000001021077291 */ /* 0x000fc8000f8e383f */
[----:B------:R-:W-:Y:S01]  /*1900*/  UIMAD UR11, UR56, UR35, UR7 ;  /* 0x00000023380b72a4 */ /* 0x000fe2000f8e0207 */
[----:B------:R-:W-:Y:S05]  /*1910*/  BRA `(.L_x_388) ;  /* 0x0000001000007947 */ /* 0x000fea0003800000 */
.L_x_387:
[----:B------:R-:W-:-:S03]  /*1920*/  UMOV UR11, UR51 ;  /* 0x00000033000b7c82 */ /* 0x000fc60008000000 */
.L_x_388:
[----:B------:R-:W1:Y:S01]  /*1930*/  S2R R8, SR_TID.X ;  /* 0x0000000000087919 */ /* 0x000e620000002100 */
[----:B------:R-:W-:Y:S01]  /*1940*/  SHF.R.S32.HI R233, RZ, 0x1f, R232 ;  /* 0x0000001fffe97819 */ /* 0x000fe200000114e8 */
[----:B------:R-:W-:Y:S01]  /*1950*/  IMAD.U32 R6, RZ, RZ, UR20 ;  /* 0x00000014ff067e24 */ /* 0x000fe2000f8e00ff */
[----:B------:R-:W-:Y:S01]  /*1960*/  IADD3 R4, P0, R232, UR18, RZ ;  /* 0x00000012e8047c10 */ /* 0x000fe2000ff1e0ff */
[----:B------:R-:W-:Y:S01]  /*1970*/  UIADD3 UR8, UP5, UP4, UR8, UR46, UR48 ;  /* 0x0000002e08087290 */ /* 0x000fe2000fcbe030 */
[----:B------:R-:W-:Y:S01]  /*1980*/  IADD3 R14, P1, R244, UR20, RZ ;  /* 0x00000014f40e7c10 */ /* 0x000fe2000ff3e0ff */
[----:B------:R-:W-:Y:S01]  /*1990*/  USHF.R.S32.HI UR16, URZ, 0x1f, UR35 ;  /* 0x0000001f3f107899 */ /* 0x000fe20008011423 */
[----:B------:R-:W-:Y:S01]  /*19a0*/  IADD3.X R5, R233, UR21, RZ, P0, !PT ;  /* 0x00000015e9057c10 */ /* 0x000fe200087fe4ff */
[----:B------:R-:W-:Y:S01]  /*19b0*/  UIADD3 UR15, UP1, UP0, UR15, UR8, UR28 ;  /* 0x000000080f0f7290 */ /* 0x000fe2000f83e01c */
[----:B------:R-:W-:Y:S01]  /*19c0*/  IADD3.X R11, R23, UR32, RZ, P1, !PT ;  /* 0x00000020170b7c10 */ /* 0x000fe20008ffe4ff */
[----:B------:R-:W-:Y:S01]  /*19d0*/  UIADD3.X UR7, UR10, UR49, UR54, UP5, UP4 ;  /* 0x000000310a077290 */ /* 0x000fe2000afe8436 */
[----:B------:R-:W-:Y:S01]  /*19e0*/  IMAD.U32 R16, RZ, RZ, UR5 ;  /* 0x00000005ff107e24 */ /* 0x000fe2000f8e00ff */
[----:B------:R-:W-:Y:S01]  /*19f0*/  ULDC.64 UR8, c[0x0][0x370] ;  /* 0x0000dc0000087ab9 */ /* 0x000fe20000000a00 */
[----:B------:R-:W-:Y:S01]  /*1a00*/  IMAD.WIDE.U32 R4, R6, c[0x0][0x370], R4 ;  /* 0x0000dc0006047a25 */ /* 0x000fe200078e0004 */
[----:B------:R-:W-:Y:S01]  /*1a10*/  UIADD3.X UR12, UR12, UR7, UR13, UP1, UP0 ;  /* 0x000000070c0c7290 */ /* 0x000fe20008fe040d */
[----:B------:R-:W-:Y:S01]  /*1a20*/  BSSY B1, `(.L_x_384) ;  /* 0x0000840000017945 */ /* 0x000fe20003800000 */
[----:B------:R-:W-:Y:S01]  /*1a30*/  UISETP.GE.AND UP0, UPT, UR31, 0x1, UPT ;  /* 0x000000011f00788c */ /* 0x000fe2000bf06270 */
[----:B------:R-:W-:Y:S01]  /*1a40*/  IMAD.U32 R13, RZ, RZ, UR4 ;  /* 0x00000004ff0d7e24 */ /* 0x000fe2000f8e00ff */
[----:B------:R-:W-:-:S02]  /*1a50*/  UIMAD UR7, UR32, UR8, URZ ;  /* 0x00000008200772a4 */ /* 0x000fc4000f8e023f */
[----:B------:R-:W-:Y:S02]  /*1a60*/  UIADD3 UR14, UR20, UR14, URZ ;  /* 0x0000000e140e7290 */ /* 0x000fe4000fffe03f */
[----:B------:R-:W-:Y:S01]  /*1a70*/  UIMAD UR10, UR20, UR9, UR7 ;  /* 0x00000009140a72a4 */ /* 0x000fe2000f8e0207 */
[----:B-1----:R-:W-:Y:S02]  /*1a80*/  SHF.R.S32.HI R6, RZ, 0x1f, R8 ;  /* 0x0000001fff067819 */ /* 0x002fe40000011408 */
[----:B------:R-:W-:Y:S02]  /*1a90*/  ULDC.64 UR8, c[0x0][0x378] ;  /* 0x0000de0000087ab9 */ /* 0x000fe40000000a00 */
[----:B------:R-:W-:Y:S01]  /*1aa0*/  UIMAD UR7, UR16, UR8, URZ ;  /* 0x00000008100772a4 */ /* 0x000fe2000f8e023f */
[----:B------:R-:W-:Y:S01]  /*1ab0*/  LEA.HI R6, R6, R8, RZ, 0x5 ;  /* 0x0000000806067211 */ /* 0x000fe200078f28ff */
[----:B------:R-:W-:Y:S01]  /*1ac0*/  UIADD3 UR8, UR20, UR11, URZ ;  /* 0x0000000b14087290 */ /* 0x000fe2000fffe03f */
[----:B------:R-:W-:Y:S01]  /*1ad0*/  IADD3 R5, R5, UR10, RZ ;  /* 0x0000000a05057c10 */ /* 0x000fe2000fffe0ff */
[----:B------:R-:W-:Y:S01]  /*1ae0*/  ULDC.64 UR4, c[0x0][0x3c8] ;  /* 0x0000f20000047ab9 */ /* 0x000fe20000000a00 */
[----:B------:R-:W-:Y:S01]  /*1af0*/  LOP3.LUT R7, R6, 0xffffffe0, RZ, 0xc0, !PT ;  /* 0xffffffe006077812 */ /* 0x000fe200078ec0ff */
[----:B------:R-:W-:Y:S01]  /*1b00*/  UIMAD UR16, UR35, UR9, UR7 ;  /* 0x00000009231072a4 */ /* 0x000fe2000f8e0207 */
[----:B------:R-:W-:Y:S01]  /*1b10*/  SHF.R.S32.HI R6, RZ, 0x5, R6 ;  /* 0x00000005ff067819 */ /* 0x000fe20000011406 */
[----:B------:R-:W-:-:S02]  /*1b20*/  UMOV UR13, 0x4 ;  /* 0x00000004000d7882 */ /* 0x000fc40000000000 */
[----:B------:R-:W-:Y:S01]  /*1b30*/  IMAD.IADD R7, R8, 0x1, -R7 ;  /* 0x0000000108077824 */ /* 0x000fe200078e0a07 */
[----:B------:R-:W-:Y:S01]  /*1b40*/  ULDC.64 UR10, c[0x0][0x200] ;  /* 0x00008000000a7ab9 */ /* 0x000fe20000000a00 */
[----:B------:R-:W-:Y:S01]  /*1b50*/  IMAD.WIDE.U32 R8, R14, c[0x0][0x190], R232 ;  /* 0x000064000e087a25 */ /* 0x000fe200078e00e8 */
[----:B------:R-:W-:Y:S01]  /*1b60*/  UIMAD.WIDE UR8, UR8, UR13, UR4 ;  /* 0x0000000d080872a5 */ /* 0x000fe2000f8e0204 */
[----:B------:R1:W2:Y:S01]  /*1b70*/  R2UR UR5, R16 ;  /* 0x00000000100573c2 */ /* 0x0002a200000e0000 */
[----:B------:R-:W-:Y:S01]  /*1b80*/  ULEA.HI.SX32 UR7, UR34, 0xffffffff, 0x1a ;  /* 0xffffffff22077891 */ /* 0x000fe2000f8fd23f */
[----:B------:R-:W-:Y:S01]  /*1b90*/  IMAD R6, R6, UR47, R7 ;  /* 0x0000002f06067c24 */ /* 0x000fe2000f8e0207 */
[----:B------:R-:W-:Y:S01]  /*1ba0*/  IADD3 R8, P1, R8, UR30, RZ ;  /* 0x0000001e08087c10 */ /* 0x000fe2000ff3e0ff */
[----:B------:R-:W-:-:S03]  /*1bb0*/  IMAD.U32 R7, RZ, RZ, UR35 ;  /* 0x00000023ff077e24 */ /* 0x000fc6000f8e00ff */
[C---:B------:R-:W-:Y:S01]  /*1bc0*/  IADD3 R10, P0, R6.reuse, UR15, RZ ;  /* 0x0000000f060a7c10 */ /* 0x040fe2000ff1e0ff */
[----:B------:R-:W-:Y:S01]  /*1bd0*/  IMAD.WIDE.U32 R4, R7, c[0x0][0x378], R4 ;  /* 0x0000de0007047a25 */ /* 0x000fe200078e0004 */
[----:B------:R1:W3:Y:S01]  /*1be0*/  R2UR UR4, R13 ;  /* 0x000000000d0473c2 */ /* 0x0002e200000e0000 */
[----:B------:R-:W-:Y:S01]  /*1bf0*/  UIMAD.WIDE UR14, UR14, UR13, UR10 ;  /* 0x0000000d0e0e72a5 */ /* 0x000fe2000f8e020a */
[----:B------:R-:W-:Y:S01]  /*1c00*/  LEA.HI.X.SX32 R12, R6, UR12, 0x1, P0 ;  /* 0x0000000c060c7c11 */ /* 0x000fe200080f0eff */
[----:B------:R-:W-:Y:S01]  /*1c10*/  IMAD R6, R11, c[0x0][0x190], RZ ;  /* 0x000064000b067a24 */ /* 0x000fe200078e02ff */
[----:B------:R-:W-:Y:S02]  /*1c20*/  LEA R224, P0, R10, c[0x0][0x350], 0x2 ;  /* 0x0000d4000ae07a11 */ /* 0x000fe400078010ff */
[----:B------:R-:W-:Y:S01]  /*1c30*/  IADD3 R7, R5, UR16, RZ ;  /* 0x0000001005077c10 */ /* 0x000fe2000fffe0ff */
[----:B------:R-:W-:Y:S01]  /*1c40*/  IMAD R17, R14, c[0x0][0x194], R6 ;  /* 0x000065000e117a24 */ /* 0x000fe200078e0206 */
[----:B------:R-:W-:Y:S01]  /*1c50*/  LEA.HI.X R225, R10, c[0x0][0x354], R12, 0x2, P0 ;  /* 0x0000d5000ae17a11 */ /* 0x000fe200000f140c */
[----:B------:R-:W-:Y:S01]  /*1c60*/  IMAD.MOV.U32 R6, RZ, RZ, R4 ;  /* 0x000000ffff067224 */ /* 0x000fe200078e0004 */
[----:B------:R-:W-:-:S02]  /*1c70*/  PLOP3.LUT P0, PT, PT, PT, UP0, 0x80, 0x0 ;  /* 0x000000000000781c */ /* 0x000fc40003f0f008 */
[----:B------:R-:W-:-:S11]  /*1c80*/  IADD3.X R9, R9, UR29, R17, P1, !PT ;  /* 0x0000001d09097c10 */ /* 0x000fd60008ffe411 */
[----:B-123--:R-:W-:Y:S05]  /*1c90*/  @!P0 BRA `(.L_x_389) ;  /* 0x0000784000008947 */ /* 0x00efea0003800000 */
[----:B------:R-:W-:Y:S01]  /*1ca0*/  PLOP3.LUT P0, PT, PT, PT, UP3, 0x80, 0x0 ;  /* 0x000000000000781c */ /* 0x000fe20003f0f038 */
[----:B------:R-:W-:Y:S01]  /*1cb0*/  USHF.R.S32.HI UR12, URZ, 0x1f, UR35 ;  /* 0x0000001f3f0c7899 */ /* 0x000fe20008011423 */
[----:B------:R-:W-:Y:S01]  /*1cc0*/  IMAD.U32 R12, RZ, RZ, UR35 ;  /* 0x00000023ff0c7e24 */ /* 0x000fe2000f8e00ff */
[----:B------:R-:W-:Y:S01]  /*1cd0*/  UMOV UR11, UR8 ;  /* 0x00000008000b7c82 */ /* 0x000fe20008000000 */
[----:B------:R-:W-:Y:S01]  /*1ce0*/  IMAD R4, R23, c[0x0][0x370], RZ ;  /* 0x0000dc0017047a24 */ /* 0x000fe200078e02ff */
[----:B------:R-:W-:Y:S01]  /*1cf0*/  UMOV UR10, UR9 ;  /* 0x00000009000a7c82 */ /* 0x000fe20008000000 */
[----:B------:R-:W-:Y:S01]  /*1d00*/  IMAD.WIDE.U32 R6, R244, c[0x0][0x370], R6 ;  /* 0x0000dc00f4067a25 */ /* 0x000fe200078e0006 */
[----:B------:R-:W-:Y:S01]  /*1d10*/  ULDC.64 UR8, c[0x0][0x1a8] ;  /* 0x00006a0000087ab9 */ /* 0x000fe20000000a00 */
[----:B------:R-:W-:Y:S01]  /*1d20*/  BSSY B0, `(.L_x_390) ;  /* 0x000003d000007945 */ /* 0x000fe20003800000 */
[----:B------:R-:W-:Y:S01]  /*1d30*/  UIMAD UR13, UR12, UR8, URZ ;  /* 0x000000080c0d72a4 */ /* 0x000fe2000f8e023f */
[----:B------:R-:W-:Y:S01]  /*1d40*/  IMAD.WIDE.U32 R12, R12, c[0x0][0x1a8], R8 ;  /* 0x00006a000c0c7a25 */ /* 0x000fe200078e0008 */
[----:B------:R-:W-:-:S02]  /*1d50*/  UIMAD UR12, UR7, -0x40, UR31 ;  /* 0xffffffc0070c78a4 */ /* 0x000fc4000f8e021f */
[----:B------:R-:W-:Y:S01]  /*1d60*/  @P0 BAR.SYNC.DEFER_BLOCKING 0x0 ;  /* 0x0000000000000b1d */ /* 0x000fe20000010000 */
[----:B------:R-:W-:Y:S01]  /*1d70*/  UIMAD UR13, UR35, UR9, UR13 ;  /* 0x00000009230d72a4 */ /* 0x000fe2000f8e020d */
[----:B------:R-:W-:Y:S01]  /*1d80*/  IMAD R4, R244, c[0x0][0x374], R4 ;  /* 0x0000dd00f4047a24 */ /* 0x000fe200078e0204 */
[----:B------:R-:W-:Y:S02]  /*1d90*/  LEA R228, P0, R6, c[0x0][0x330], 0x1 ;  /* 0x0000cc0006e47a11 */ /* 0x000fe400078008ff */
[----:B------:R-:W-:Y:S01]  /*1da0*/  ISETP.GE.AND P6, PT, R244, UR12, PT ;  /* 0x0000000cf4007c0c */ /* 0x000fe2000bfc6270 */
[----:B------:R-:W-:Y:S01]  /*1db0*/  IMAD.IADD R16, R7, 0x1, R4 ;  /* 0x0000000107107824 */ /* 0x000fe200078e0204 */
[----:B------:R-:W-:Y:S01]  /*1dc0*/  LEA R227, P1, R12, c[0x0][0x160], 0x1 ;  /* 0x000058000ce37a11 */ /* 0x000fe200078208ff */
[----:B------:R-:W-:Y:S01]  /*1dd0*/  UMOV UR9, UR14 ;  /* 0x0000000e00097c82 */ /* 0x000fe20008000000 */
[----:B------:R-:W-:Y:S01]  /*1de0*/  IADD3 R18, R13, UR13, RZ ;  /* 0x0000000d0d127c10 */ /* 0x000fe2000fffe0ff */
[----:B------:R-:W-:Y:S01]  /*1df0*/  UMOV UR8, UR15 ;  /* 0x0000000f00087c82 */ /* 0x000fe20008000000 */
[----:B------:R-:W-:-:S02]  /*1e00*/  LEA.HI.X R230, R6, c[0x0][0x334], R16, 0x1, P0 ;  /* 0x0000cd0006e67a11 */ /* 0x000fc400000f0c10 */
[----:B------:R-:W-:-:S05]  /*1e10*/  LEA.HI.X R229, R12, c[0x0][0x164], R18, 0x1, P1 ;  /* 0x000059000ce57a11 */ /* 0x000fca00008f0c12 */
[----:B------:R1:W-:Y:S04]  /*1e20*/  @P6 STS.128 [R226+0x8000], RZ ;  /* 0x008000ffe2006388 */ /* 0x0003e80000000c00 */
[----:B------:R1:W-:Y:S04]  /*1e30*/  @P6 STS.128 [R226+0xa000], RZ ;  /* 0x00a000ffe2006388 */ /* 0x0003e80000000c00 */
[----:B------:R1:W-:Y:S04]  /*1e40*/  @P6 STS.128 [R226+0xc000], RZ ;  /* 0x00c000ffe2006388 */ /* 0x0003e80000000c00 */
[----:B------:R1:W-:Y:S01]  /*1e50*/  @P6 STS.128 [R226+0xe000], RZ ;  /* 0x00e000ffe2006388 */ /* 0x0003e20000000c00 */
[----:B------:R-:W-:Y:S05]  /*1e60*/  @P6 BRA `(.L_x_391) ;  /* 0x0000028000006947 */ /* 0x000fea0003800000 */
[----:B------:R-:W-:Y:S01]  /*1e70*/  MOV R5, UR21 ;  /* 0x0000001500057c02 */ /* 0x000fe20008000f00 */
[----:B------:R-:W-:Y:S01]  /*1e80*/  IMAD R8, R11, c[0x0][0x370], RZ ;  /* 0x0000dc000b087a24 */ /* 0x000fe200078e02ff */
[----:B------:R-:W-:Y:S01]  /*1e90*/  ISETP.GE.AND P4, PT, R232, c[0x0][0x220], PT ;  /* 0x00008800e8007a0c */ /* 0x000fe20003f86270 */
[----:B------:R-:W-:Y:S01]  /*1ea0*/  IMAD.U32 R4, RZ, RZ, UR18 ;  /* 0x00000012ff047e24 */ /* 0x000fe2000f8e00ff */
[----:B------:R-:W-:Y:S01]  /*1eb0*/  ISETP.GE.AND P3, PT, R240, c[0x0][0x220], PT ;  /* 0x00008800f0007a0c */ /* 0x000fe20003f66270 */
[C---:B------:R-:W-:Y:S01]  /*1ec0*/  IMAD R8, R14.reuse, c[0x0][0x374], R8 ;  /* 0x0000dd000e087a24 */ /* 0x040fe200078e0208 */
[----:B------:R-:W-:Y:S01]  /*1ed0*/  ISETP.GE.AND P2, PT, R239, c[0x0][0x220], PT ;  /* 0x00008800ef007a0c */ /* 0x000fe20003f46270 */
[----:B------:R-:W-:Y:S01]  /*1ee0*/  IMAD.WIDE.U32 R4, R14, c[0x0][0x370], R4 ;  /* 0x0000dc000e047a25 */ /* 0x000fe200078e0004 */
[----:B------:R-:W-:-:S03]  /*1ef0*/  ISETP.GE.AND P1, PT, R241, c[0x0][0x220], PT ;  /* 0x00008800f1007a0c */ /* 0x000fc60003f26270 */
[----:B------:R-:W-:Y:S01]  /*1f00*/  IMAD.IADD R5, R5, 0x1, R8 ;  /* 0x0000000105057824 */ /* 0x000fe200078e0208 */
[----:B------:R-:W-:Y:S01]  /*1f10*/  MOV R8, UR35 ;  /* 0x0000002300087c02 */ /* 0x000fe20008000f00 */
[----:B------:R-:W-:Y:S02]  /*1f20*/  IMAD.MOV.U32 R10, RZ, RZ, 0x2 ;  /* 0x00000002ff0a7424 */ /* 0x000fe400078e00ff */
[----:B------:R2:W-:Y:S02]  /*1f30*/  @P4 STS.128 [R226+0x8000], RZ ;  /* 0x008000ffe2004388 */ /* 0x0005e40000000c00 */
[----:B------:R-:W-:-:S04]  /*1f40*/  IMAD.WIDE.U32 R8, R8, c[0x0][0x378], R4 ;  /* 0x0000de0008087a25 */ /* 0x000fc800078e0004 */
[----:B------:R-:W-:Y:S01]  /*1f50*/  IMAD.WIDE R4, R232, R10, c[0x0][0x330] ;  /* 0x0000cc00e8047625 */ /* 0x000fe200078e020a */
[----:B------:R-:W-:-:S04]  /*1f60*/  IADD3 R9, R9, UR16, RZ ;  /* 0x0000001009097c10 */ /* 0x000fc8000fffe0ff */
[----:B------:R-:W-:-:S04]  /*1f70*/  LEA R4, P0, R8, R4, 0x1 ;  /* 0x0000000408047211 */ /* 0x000fc800078008ff */
[----:B------:R-:W-:Y:S01]  /*1f80*/  LEA.HI.X R5, R8, R5, R9, 0x1, P0 ;  /* 0x0000000508057211 */ /* 0x000fe200000f0c09 */
[----:B------:R-:W-:Y:S01]  /*1f90*/  @!P4 IMAD.MOV.U32 R9, RZ, RZ, R230 ;  /* 0x000000ffff09c224 */ /* 0x000fe200078e00e6 */
        /* <DEDUP_REMOVED lines=21> */
.L_x_391:
[----:B------:R-:W-:Y:S05]  /*20f0*/  BSYNC B0 ;  /* 0x0000000000007941 */ /* 0x000fea0003800000 */
.L_x_390:
[----:B------:R-:W-:Y:S01]  /*2100*/  IADD3 R22, R244, 0x20, RZ ;  /* 0x00000020f4167810 */ /* 0x000fe20007ffe0ff */
        /* <DEDUP_REMOVED lines=8> */
[----:B------:R-:W-:Y:S01]  /*2190*/  ISETP.GE.AND P4, PT, R232, c[0x0][0x220], PT ;  /* 0x00008800e8007a0c */ /* 0x000fe20003f86270 */
[----:B--23--:R-:W-:Y:S01]  /*21a0*/  IMAD.WIDE.U32 R4, R24, c[0x0][0x370], RZ ;  /* 0x0000dc0018047a25 */ /* 0x00cfe200078e00ff */
[----:B------:R-:W-:-:S02]  /*21b0*/  ISETP.GE.AND P3, PT, R240, c[0x0][0x220], PT ;  /* 0x00008800f0007a0c */ /* 0x000fc40003f66270 */
[----:B------:R-:W-:Y:S01]  /*21c0*/  ISETP.GE.AND P2, PT, R239, c[0x0][0x220], PT ;  /* 0x00008800ef007a0c */ /* 0x000fe20003f46270 */
[----:B------:R-:W-:Y:S01]  /*21d0*/  IMAD R8, R24, c[0x0][0x374], RZ ;  /* 0x0000dd0018087a24 */ /* 0x000fe200078e02ff */
[----:B------:R-:W-:-:S04]  /*21e0*/  IADD3 R4, P1, R6, R4, RZ ;  /* 0x0000000406047210 */ /* 0x000fc80007f3e0ff */
[----:B------:R-:W-:-:S03]  /*21f0*/  IADD3.X R5, R16, R5, R8, P1, !PT ;  /* 0x0000000510057210 */ /* 0x000fc60000ffe408 */
[----:B------:R-:W-:Y:S01]  /*2200*/  @!P4 IMAD.MOV.U32 R7, RZ, RZ, c[0x0][0x370] ;  /* 0x0000dc00ff07c624 */ /* 0x000fe200078e00ff */
[----:B------:R2:W-:Y:S01]  /*2210*/  @P4 STS.128 [R226+0x9000], RZ ;  /* 0x009000ffe2004388 */ /* 0x0005e20000000c00 */
[----:B------:R-:W-:-:S03]  /*2220*/  @!P4 IMAD.MOV.U32 R6, RZ, RZ, c[0x0][0x374] ;  /* 0x0000dd00ff06c624 */ /* 0x000fc600078e00ff */
[----:B------:R-:W-:-:S04]  /*2230*/  @!P4 LEA R10, P0, R7, R228, 0x6 ;  /* 0x000000e4070ac211 */ /* 0x000fc800078030ff */
[----:B------:R-:W-:Y:S02]  /*2240*/  @!P4 LEA.HI.X R11, R7, R230, R6, 0x6, P0 ;  /* 0x000000e6070bc211 */ /* 0x000fe400000f3406 */
[C---:B------:R-:W-:Y:S02]  /*2250*/  @!P3 LEA R8, P0, R4.reuse, c[0x0][0x330], 0x1 ;  /* 0x0000cc000408ba11 */ /* 0x040fe400078008ff */
[C---:B------:R-:W-:Y:S01]  /*2260*/  @!P2 LEA R6, P1, R4.reuse, c[0x0][0x330], 0x1 ;  /* 0x0000cc000406aa11 */ /* 0x040fe200078208ff */
[----:B------:R-:W-:Y:S01]  /*2270*/  @!PT LDS RZ, [RZ] ;  /* 0x00000000fffff984 */ /* 0x000fe20000000800 */
[----:B------:R-:W-:Y:S01]  /*2280*/  @!PT LDS RZ, [RZ] ;  /* 0x00000000fffff984 */ /* 0x000fe20000000800 */
[----:B------:R-:W-:Y:S01]  /*2290*/  @!PT LDS RZ, [RZ] ;  /* 0x00000000fffff984 */ /* 0x000fe20000000800 */
[----:B------:R2:W-:Y:S01]  /*22a0*/  @!P4 LDGSTS.E.BYPASS.LTC128B.128 [R226+0x9000], [R10.64] ;  /* 0x090000000ae2cfae */ /* 0x0005e2000b901d44 */
[C-C-:B------:R-:W-:Y:S02]  /*22b0*/  @!P3 LEA.HI.X R9, R4.reuse, c[0x0][0x334], R5.reuse, 0x1, P0 ;  /* 0x0000cd000409ba11 */ /* 0x140fe400000f0c05 */
[----:B------:R-:W-:Y:S01]  /*22c0*/  ISETP.GE.AND P0, PT, R241, c[0x0][0x220], PT ;  /* 0x00008800f1007a0c */ /* 0x000fe20003f06270 */
[----:B------:R2:W-:Y:S01]  /*22d0*/  @P3 STS.128 [R226+0xb000], RZ ;  /* 0x00b000ffe2003388 */ /* 0x0005e20000000c00 */
[----:B------:R-:W-:-:S03]  /*22e0*/  @!P2 LEA.HI.X R7, R4, c[0x0][0x334], R5, 0x1, P1 ;  /* 0x0000cd000407aa11 */ /* 0x000fc600008f0c05 */
        /* <DEDUP_REMOVED lines=11> */
[----:B--2---:R-:W-:-:S04]  /*23a0*/  LEA R6, P0, R4, c[0x0][0x330], 0x1 ;  /* 0x0000cc0004067a11 */ /* 0x004fc800078008ff */
[----:B------:R-:W-:-:S05]  /*23b0*/  LEA.HI.X R7, R4, c[0x0][0x334], R5, 0x1, P0 ;  /* 0x0000cd0004077a11 */ /* 0x000fca00000f0c05 */
[----:B------:R-:W-:Y:S01]  /*23c0*/  @!PT LDS RZ, [RZ] ;  /* 0x00000000fffff984 */ /* 0x000fe20000000800 */
[----:B------:R-:W-:Y:S01]  /*23d0*/  @!PT LDS RZ, [RZ] ;  /* 0x00000000fffff984 */ /* 0x000fe20000000800 */
[----:B------:R-:W-:Y:S01]  /*23e0*/  @!PT LDS RZ, [RZ] ;  /* 0x00000000fffff984 */ /* 0x000fe20000000800 */
[----:B------:R2:W-:Y:S04]  /*23f0*/  LDGSTS.E.BYPASS.LTC128B.128 [R226+0xf000], [R6.64+0x180] ;  /* 0x0f00018006e27fae */ /* 0x0005e8000b901d44 */
.L_x_393:
[----:B------:R-:W-:Y:S05]  /*2400*/  BSYNC B0 ;  /* 0x0000000000007941 */ /* 0x000fea0003800000 */
.L_x_392:
[----:B------:R1:W-:Y:S01]  /*2410*/  @P6 STS.128 [R226], RZ ;  /* 0x000000ffe2006388 */ /* 0x0003e20000000c00 */
[----:B------:R-:W-:Y:S03]  /*2420*/  BSSY B0, `(.L_x_394) ;  /* 0x000002b000007945 */ /* 0x000fe60003800000 */
[----:B------:R1:W-:Y:S04]  /*2430*/  @P6 STS.128 [R226+0x2000], RZ ;  /* 0x002000ffe2006388 */ /* 0x0003e80000000c00 */
[----:B------:R1:W-:Y:S04]  /*2440*/  @P6 STS.128 [R226+0x4000], RZ ;  /* 0x004000ffe2006388 */ /* 0x0003e80000000c00 */
[----:B------:R1:W-:Y:S01]  /*2450*/  @P6 STS.128 [R226+0x6000], RZ ;  /* 0x006000ffe2006388 */ /* 0x0003e20000000c00 */
[----:B------:R-:W-:Y:S05]  /*2460*/  @P6 BRA `(.L_x_395) ;  /* 0x0000026000006947 */ /* 0x000fea0003800000 */
[----:B--23--:R-:W-:Y:S01]  /*2470*/  IMAD.U32 R4, RZ, RZ, UR30 ;  /* 0x0000001eff047e24 */ /* 0x00cfe2000f8e00ff */
[----:B------:R-:W-:Y:S01]  /*2480*/  MOV R8, 0x2 ;  /* 0x0000000200087802 */ /* 0x000fe20000000f00 */
[----:B------:R-:W-:Y:S01]  /*2490*/  IMAD.U32 R5, RZ, RZ, UR29 ;  /* 0x0000001dff057e24 */ /* 0x000fe2000f8e00ff */
[----:B------:R-:W-:Y:S01]  /*24a0*/  ISETP.GE.AND P3, PT, R232, c[0x0][0x220], PT ;  /* 0x00008800e8007a0c */ /* 0x000fe20003f66270 */
[----:B------:R-:W-:Y:S01]  /*24b0*/  IMAD.U32 R6, RZ, RZ, UR35 ;  /* 0x00000023ff067e24 */ /* 0x000fe2000f8e00ff */
[----:B------:R-:W-:Y:S01]  /*24c0*/  ISETP.GE.AND P2, PT, R240, c[0x0][0x220], PT ;  /* 0x00008800f0007a0c */ /* 0x000fe20003f46270 */
[----:B------:R-:W-:Y:S01]  /*24d0*/  IMAD.WIDE.U32 R4, R14, c[0x0][0x190], R4 ;  /* 0x000064000e047a25 */ /* 0x000fe200078e0004 */
[----:B------:R-:W-:-:S02]  /*24e0*/  ISETP.GE.AND P1, PT, R239, c[0x0][0x220], PT ;  /* 0x00008800ef007a0c */ /* 0x000fc40003f26270 */
[----:B------:R-:W-:Y:S02]  /*24f0*/  ISETP.GE.AND P0, PT, R241, c[0x0][0x220], PT ;  /* 0x00008800f1007a0c */ /* 0x000fe40003f06270 */
[----:B------:R-:W-:-:S05]  /*2500*/  IADD3 R5, R17, R5, RZ ;  /* 0x0000000511057210 */ /* 0x000fca0007ffe0ff */
[----:B------:R-:W-:Y:S01]  /*2510*/  IMAD.WIDE.U32 R6, R6, c[0x0][0x1a8], R4 ;  /* 0x00006a0006067a25 */ /* 0x000fe200078e0004 */
[----:B------:R2:W-:Y:S03]  /*2520*/  @P3 STS.128 [R226], RZ ;  /* 0x000000ffe2003388 */ /* 0x0005e60000000c00 */
        /* <DEDUP_REMOVED lines=26> */
.L_x_395:
[----:B------:R-:W-:Y:S05]  /*26d0*/  BSYNC B0 ;  /* 0x0000000000007941 */ /* 0x000fea0003800000 */
.L_x_394:
[----:B------:R1:W-:Y:S01]  /*26e0*/  @P5 STS.128 [R226+0x1000], RZ ;  /* 0x001000ffe2005388 */ /* 0x0003e20000000c00 */
[----:B------:R-:W-:Y:S03]  /*26f0*/  BSSY B0, `(.L_x_396) ;  /* 0x000002c000007945 */ /* 0x000fe60003800000 */
        /* <DEDUP_REMOVED lines=13> */
[----:B------:R-:W-:Y:S01]  /*27d0*/  @!P4 IMAD.MOV.U32 R7, RZ, RZ, c[0x0][0x194] ;  /* 0x00006500ff07c624 */ /* 0x000fe200078e00ff */
[----:B------:R-:W-:Y:S02]  /*27e0*/  @!P3 LEA R8, P5, R4, c[0x0][0x160], 0x1 ;  /* 0x000058000408ba11 */ /* 0x000fe400078a08ff */
[----:B------:R-:W-:Y:S02]  /*27f0*/  @!P4 LEA R10, P0, R6, R227, 0x6 ;  /* 0x000000e3060ac211 */ /* 0x000fe400078030ff */
[----:B------:R-:W-:Y:S02]  /*2800*/  @!P3 LEA.HI.X R9, R4, c[0x0][0x164], R5, 0x1, P5 ;  /* 0x000059000409ba11 */ /* 0x000fe400028f0c05 */
[----:B------:R-:W-:Y:S02]  /*2810*/  @!P4 LEA.HI.X R11, R6, R229, R7, 0x6, P0 ;  /* 0x000000e5060bc211 */ /* 0x000fe400000f3407 */
[----:B------:R-:W-:-:S02]  /*2820*/  ISETP.GE.AND P0, PT, R241, c[0x0][0x220], PT ;  /* 0x00008800f1007a0c */ /* 0x000fc40003f06270 */
[C---:B------:R-:W-:Y:S01]  /*2830*/  @!P2 LEA R6, P1, R4.reuse, c[0x0][0x160], 0x1 ;  /* 0x000058000406aa11 */ /* 0x040fe200078208ff */
[----:B------:R-:W-:Y:S01]  /*2840*/  @!PT LDS RZ, [RZ] ;  /* 0x00000000fffff984 */ /* 0x000fe20000000800 */
[----:B------:R-:W-:Y:S01]  /*2850*/  @!PT LDS RZ, [RZ] ;  /* 0x00000000fffff984 */ /* 0x000fe20000000800 */
[----:B------:R-:W-:Y:S01]  /*2860*/  @!PT LDS RZ, [RZ] ;  /* 0x00000000fffff984 */ /* 0x000fe20000000800 */
[----:B------:R2:W-:Y:S03]  /*2870*/  @!P4 LDGSTS.E.BYPASS.LTC128B.128 [R226+0x1000], [R10.64] ;  /* 0x010000000ae2cfae */ /* 0x0005e6000b901d44 */
[----:B------:R-:W-:Y:S01]  /*2880*/  @!P2 LEA.HI.X R7, R4, c[0x0][0x164], R5, 0x1, P1 ;  /* 0x000059000407aa11 */ /* 0x000fe200008f0c05 */
        /* <DEDUP_REMOVED lines=18> */
.L_x_397:
[----:B------:R-:W-:Y:S05]  /*29b0*/  BSYNC B0 ;  /* 0x0000000000007941 */ /* 0x000fea0003800000 */
.L_x_396:
[----:B------:R-:W-:Y:S01]  /*29c0*/  UIADD3 UR13, -UR24, UR6, URZ ;  /* 0x00000006180d7290 */ /* 0x000fe2000fffe13f */
[C---:B--23--:R-:W-:Y:S01]  /*29d0*/  IADD3 R4, R249.reuse, 0x8, RZ ;  /* 0x00000008f9047810 */ /* 0x04cfe20007ffe0ff */
[C---:B------:R-:W-:Y:S01]  /*29e0*/  IMAD.SHL.U32 R5, R249.reuse, 0x4, RZ ;  /* 0x00000004f9057824 */ /* 0x040fe200078e00ff */
[----:B------:R-:W-:Y:S01]  /*29f0*/  SHF.R.S32.HI R242, RZ, 0x1f, R249 ;  /* 0x0000001ffff27819 */ /* 0x000fe200000114f9 */
[----:B------:R-:W-:Y:S01]  /*2a00*/  ULDC.64 UR14, c[0x0][0x198] ;  /* 0x00006600000e7ab9 */ /* 0x000fe20000000a00 */
[----:B------:R-:W-:Y:S01]  /*2a10*/  ISETP.GE.AND P2, PT, R249, UR12, PT ;  /* 0x0000000cf9007c0c */ /* 0x000fe2000bf46270 */
[----:B------:R-:W-:Y:S01]  /*2a20*/  IMAD.MOV.U32 R237, RZ, RZ, 0x7f800000 ;  /* 0x7f800000ffed7424 */ /* 0x000fe200078e00ff */
[----:B------:R-:W-:Y:S01]  /*2a30*/  ISETP.GE.AND P5, PT, R244, UR13, PT ;  /* 0x0000000df4007c0c */ /* 0x000fe2000bfa6270 */
[----:B------:R-:W-:Y:S01]  /*2a40*/  IMAD.MOV.U32 R238, RZ, RZ, 0x7f800000 ;  /* 0x7f800000ffee7424 */ /* 0x000fe200078e00ff */
[----:B------:R-:W-:Y:S01]  /*2a50*/  ISETP.GE.AND P1, PT, R4, UR12, PT ;  /* 0x0000000c04007c0c */ /* 0x000fe2000bf26270 */
[----:B------:R-:W-:Y:S01]  /*2a60*/  USHF.R.S32.HI UR12, URZ, 0x1f, UR24 ;  /* 0x0000001f3f0c7899 */ /* 0x000fe20008011418 */
[----:B------:R-:W-:-:S02]  /*2a70*/  IADD3 R4, P0, R5, UR9, RZ ;  /* 0x0000000905047c10 */ /* 0x000fc4000ff1e0ff */
[----:B------:R-:W-:Y:S01]  /*2a80*/  SHF.L.U64.HI R5, R249, 0x2, R242 ;  /* 0x00000002f9057819 */ /* 0x000fe200000102f2 */
[----:B------:R-:W-:Y:S01]  /*2a90*/  UIMAD UR14, UR12, UR14, URZ ;  /* 0x0000000e0c0e72a4 */ /* 0x000fe2000f8e023f */
[----:B------:R-:W-:Y:S02]  /*2aa0*/  IMAD.U32 R17, RZ, RZ, UR24 ;  /* 0x00000018ff117e24 */ /* 0x000fe4000f8e00ff */
[----:B------:R-:W-:Y:S01]  /*2ab0*/  IADD3.X R5, R5, UR8, RZ, P0, !PT ;  /* 0x0000000805057c10 */ /* 0x000fe200087fe4ff */
[----:B------:R-:W-:Y:S02]  /*2ac0*/  UIMAD UR14, UR24, UR15, UR14 ;  /* 0x0000000f180e72a4 */ /* 0x000fe4000f8e020e */
[----:B------:R2:W-:Y:S04]  /*2ad0*/  @P5 STS.128 [R226+0x10000], RZ ;  /* 0x010000ffe2005388 */ /* 0x0005e80000000c00 */
[----:B------:R2:W-:Y:S04]  /*2ae0*/  @P5 STS.128 [R226+0x12000], RZ ;  /* 0x012000ffe2005388 */ /* 0x0005e80000000c00 */
[----:B------:R2:W-:Y:S04]  /*2af0*/  @P5 STS.128 [R226+0x14000], RZ ;  /* 0x014000ffe2005388 */ /* 0x0005e80000000c00 */
[----:B------:R2:W-:Y:S04]  /*2b00*/  @P5 STS.128 [R226+0x16000], RZ ;  /* 0x016000ffe2005388 */ /* 0x0005e80000000c00 */
[----:B------:R3:W5:Y:S04]  /*2b10*/  @!P2 LDG.E R237, [R4.64] ;  /* 0x0000000404eda981 */ /* 0x000768000c1e1900 */
[----:B------:R3:W5:Y:S01]  /*2b20*/  @!P1 LDG.E R238, [R4.64+0x20] ;  /* 0x0000200404ee9981 */ /* 0x000762000c1e1900 */
[----:B------:R-:W-:Y:S01]  /*2b30*/  IMAD.U32 R6, RZ, RZ, UR14 ;  /* 0x0000000eff067e24 */ /* 0x000fe2000f8e00ff */
[----:B------:R-:W-:Y:S01]  /*2b40*/  BSSY B0, `(.L_x_398) ;  /* 0x0000036000007945 */ /* 0x000fe20003800000 */
[----:B---3--:R-:W-:-:S05]  /*2b50*/  IMAD.WIDE.U32 R4, R17, c[0x0][0x198], R232 ;  /* 0x0000660011047a25 */ /* 0x008fca00078e00e8 */
[----:B------:R-:W-:-:S04]  /*2b60*/  IADD3 R4, P0, R4, UR26, RZ ;  /* 0x0000001a04047c10 */ /* 0x000fc8000ff1e0ff */
[----:B------:R-:W-:Y:S01]  /*2b70*/  IADD3.X R5, R5, UR27, R6, P0, !PT ;  /* 0x0000001b05057c10 */ /* 0x000fe200087fe406 */
[----:B------:R-:W-:-:S04]  /*2b80*/  IMAD R6, R21, c[0x0][0x1b0], RZ ;  /* 0x00006c0015067a24 */ /* 0x000fc800078e02ff */
[C---:B------:R-:W-:Y:S02]  /*2b90*/  IMAD R14, R15.reuse, c[0x0][0x1b4], R6 ;  /* 0x00006d000f0e7a24 */ /* 0x040fe400078e0206 */
[----:B------:R-:W-:-:S04]  /*2ba0*/  IMAD.WIDE.U32 R10, R15, c[0x0][0x1b0], R4 ;  /* 0x00006c000f0a7a25 */ /* 0x000fc800078e0004 */
[----:B------:R-:W-:Y:S01]  /*2bb0*/  IMAD.IADD R16, R11, 0x1, R14 ;  /* 0x000000010b107824 */ /* 0x000fe200078e020e */
[----:B------:R-:W-:Y:S05]  /*2bc0*/  @P5 BRA `(.L_x_399) ;  /* 0x000002d000005947 */ /* 0x000fea0003800000 */
[----:B--2---:R-:W-:Y:S01]  /*2bd0*/  ISETP.GE.AND P3, PT, R232, c[0x0][0x220], PT ;  /* 0x00008800e8007a0c */ /* 0x004fe20003f66270 */
[----:B------:R-:W-:Y:S01]  /*2be0*/  IMAD.U32 R4, RZ, RZ, UR26 ;  /* 0x0000001aff047e24 */ /* 0x000fe2000f8e00ff */
[----:B------:R-:W-:Y:S01]  /*2bf0*/  ISETP.GE.AND P2, PT, R240, c[0x0][0x220], PT ;  /* 0x00008800f0007a0c */ /* 0x000fe20003f46270 */
[----:B------:R-:W-:Y:S01]  /*2c00*/  IMAD.U32 R5, RZ, RZ, UR27 ;  /* 0x0000001bff057e24 */ /* 0x000fe2000f8e00ff */
[----:B------:R-:W-:Y:S01]  /*2c10*/  ISETP.GE.AND P1, PT, R239, c[0x0][0x220], PT ;  /* 0x00008800ef007a0c */ /* 0x000fe20003f26270 */
[----:B------:R-:W-:Y:S01]  /*2c20*/  IMAD R6, R20, c[0x0][0x198], RZ ;  /* 0x0000660014067a24 */ /* 0x000fe200078e02ff */
[----:B------:R-:W-:Y:S01]  /*2c30*/  ISETP.GE.AND P0, PT, R241, c[0x0][0x220], PT ;  /* 0x00008800f1007a0c */ /* 0x000fe20003f06270 */
[----:B------:R-:W-:-:S04]  /*2c40*/  IMAD.WIDE.U32 R4, R19, c[0x0][0x198], R4 ;  /* 0x0000660013047a25 */ /* 0x000fc800078e0004 */
[----:B------:R-:W-:Y:S02]  /*2c50*/  IMAD R6, R19, c[0x0][0x19c], R6 ;  /* 0x0000670013067a24 */ /* 0x000fe400078e0206 */
[----:B------:R-:W-:Y:S01]  /*2c60*/  @!P3 IMAD R12, R23, c[0x0][0x198], RZ ;  /* 0x00006600170cba24 */ /* 0x000fe200078e02ff */
[----:B------:R2:W-:Y:S01]  /*2c70*/  @P3 STS.128 [R226+0x10000], RZ ;  /* 0x010000ffe2003388 */ /* 0x0005e20000000c00 */
[----:B------:R-:W-:Y:S01]  /*2c80*/  @!P3 IMAD.MOV.U32 R7, RZ, RZ, R16 ;  /* 0x000000ffff07b224 */ /* 0x000fe200078e0010 */
[----:B------:R-:W-:Y:S01]  /*2c90*/  IADD3 R5, R5, R6, RZ ;  /* 0x0000000605057210 */ /* 0x000fe20007ffe0ff */
[----:B------:R-:W-:Y:S01]  /*2ca0*/  IMAD.MOV.U32 R13, RZ, RZ, 0x2 ;  /* 0x00000002ff0d7424 */ /* 0x000fe200078e00ff */
[----:B------:R-:W-:Y:S01]  /*2cb0*/  @!P3 MOV R6, R10 ;  /* 0x0000000a0006b202 */ /* 0x000fe20000000f00 */
[----:B------:R-:W-:-:S04]  /*2cc0*/  @!P3 IMAD R12, R244, c[0x0][0x19c], R12 ;  /* 0x00006700f40cba24 */ /* 0x000fc800078e020c */
[----:B------:R-:W-:-:S04]  /*2cd0*/  @!P3 IMAD.WIDE.U32 R8, R244, c[0x0][0x198], R6 ;  /* 0x00006600f408ba25 */ /* 0x000fc800078e0006 */
[----:B------:R-:W-:Y:S01]  /*2ce0*/  IMAD.WIDE.U32 R6, R15, c[0x0][0x1b0], R4 ;  /* 0x00006c000f067a25 */ /* 0x000fe200078e0004 */
[----:B------:R-:W-:Y:S02]  /*2cf0*/  @!P3 IADD3 R9, R9, R12, RZ ;  /* 0x0000000c0909b210 */ /* 0x000fe40007ffe0ff */
[----:B------:R-:W-:Y:S01]  /*2d00*/  @!P3 LEA R12, P6, R8, c[0x0][0x168], 0x1 ;  /* 0x00005a00080cba11 */ /* 0x000fe200078c08ff */
[----:B------:R-:W-:Y:S01]  /*2d10*/  IMAD.WIDE R4, R232, R13, c[0x0][0x168] ;  /* 0x00005a00e8047625 */ /* 0x000fe200078e020d */
[----:B------:R-:W-:Y:S02]  /*2d20*/  IADD3 R7, R14, R7, RZ ;  /* 0x000000070e077210 */ /* 0x000fe40007ffe0ff */
[----:B------:R-:W-:Y:S02]  /*2d30*/  @!P3 LEA.HI.X R13, R8, c[0x0][0x16c], R9, 0x1, P6 ;  /* 0x00005b00080dba11 */ /* 0x000fe400030f0c09 */
[----:B------:R-:W-:-:S03]  /*2d40*/  LEA R4, P4, R6, R4, 0x1 ;  /* 0x0000000406047211 */ /* 0x000fc600078808ff */
[----:B------:R-:W-:Y:S01]  /*2d50*/  @!PT LDS RZ, [RZ] ;  /* 0x00000000fffff984 */ /* 0x000fe20000000800 */
[----:B------:R-:W-:Y:S01]  /*2d60*/  @!PT LDS RZ, [RZ] ;  /* 0x00000000fffff984 */ /* 0x000fe20000000800 */
[----:B------:R-:W-:Y:S01]  /*2d70*/  @!PT LDS RZ, [RZ] ;  /* 0x00000000fffff984 */ /* 0x000fe20000000800 */
[----:B------:R2:W-:Y:S01]  /*2d80*/  @!P3 LDGSTS.E.BYPASS.LTC128B.128 [R226+0x10000], [R12.64] ;  /* 0x100000000ce2bfae */ /* 0x0005e2000b901d44 */
[----:B------:R-:W-:-:S03]  /*2d90*/  LEA.HI.X R5, R6, R5, R7, 0x1, P4 ;  /* 0x0000000506057211 */ /* 0x000fc600020f0c07 */
        /* <DEDUP_REMOVED lines=16> */
.L_x_399:
[----:B--2---:R-:W-:Y:S05]  /*2ea0*/  BSYNC B0 ;  /* 0x0000000000007941 */ /* 0x004fea0003800000 */
.L_x_398:
[----:B------:R-:W-:Y:S01]  /*2eb0*/  ISETP.GE.AND P4, PT, R22, UR13, PT ;  /* 0x0000000d16007c0c */ /* 0x000fe2000bf86270 */
[----:B------:R-:W-:-:S12]  /*2ec0*/  BSSY B0, `(.L_x_400) ;  /* 0x0000036000007945 */ /* 0x000fd80003800000 */
[----:B------:R2:W-:Y:S04]  /*2ed0*/  @P4 STS.128 [R226+0x11000], RZ ;  /* 0x011000ffe2004388 */ /* 0x0005e80000000c00 */
[----:B------:R2:W-:Y:S04]  /*2ee0*/  @P4 STS.128 [R226+0x13000], RZ ;  /* 0x013000ffe2004388 */ /* 0x0005e80000000c00 */
[----:B------:R2:W-:Y:S04]  /*2ef0*/  @P4 STS.128 [R226+0x15000], RZ ;  /* 0x015000ffe2004388 */ /* 0x0005e80000000c00 */
[----:B------:R2:W-:Y:S01]  /*2f00*/  @P4 STS.128 [R226+0x17000], RZ ;  /* 0x017000ffe2004388 */ /* 0x0005e20000000c00 */
[----:B------:R-:W-:Y:S05]  /*2f10*/  @P4 BRA `(.L_x_401) ;  /* 0x0000030000004947 */ /* 0x000fea0003800000 */
[----:B------:R-:W-:Y:S01]  /*2f20*/  IADD3 R6, P0, R19, 0x20, RZ ;  /* 0x0000002013067810 */ /* 0x000fe20007f1e0ff */
[----:B---3--:R-:W-:Y:S01]  /*2f30*/  IMAD.U32 R4, RZ, RZ, UR26 ;  /* 0x0000001aff047e24 */ /* 0x008fe2000f8e00ff */
[----:B------:R-:W-:Y:S01]  /*2f40*/  ISETP.GE.AND P3, PT, R232, c[0x0][0x220], PT ;  /* 0x00008800e8007a0c */ /* 0x000fe20003f66270 */
[----:B------:R-:W-:Y:S01]  /*2f50*/  IMAD.U32 R5, RZ, RZ, UR27 ;  /* 0x0000001bff057e24 */ /* 0x000fe2000f8e00ff */
[----:B------:R-:W-:Y:S01]  /*2f60*/  IADD3.X R8, RZ, R20, RZ, P0, !PT ;  /* 0x00000014ff087210 */ /* 0x000fe200007fe4ff */
[----:B------:R-:W-:Y:S01]  /*2f70*/  IMAD.MOV.U32 R12, RZ, RZ, 0x2 ;  /* 0x00000002ff0c7424 */ /* 0x000fe200078e00ff */
[----:B------:R-:W-:Y:S01]  /*2f80*/  IADD3 R7, P0, R244, 0x20, RZ ;  /* 0x00000020f4077810 */ /* 0x000fe20007f1e0ff */
[----:B------:R-:W-:Y:S01]  /*2f90*/  IMAD.WIDE.U32 R4, R6, c[0x0][0x198], R4 ;  /* 0x0000660006047a25 */ /* 0x000fe200078e0004 */
[----:B------:R-:W-:-:S02]  /*2fa0*/  MOV R11, R16 ;  /* 0x00000010000b7202 */ /* 0x000fc40000000f00 */
[----:B------:R-:W-:Y:S01]  /*2fb0*/  ISETP.GE.AND P2, PT, R240, c[0x0][0x220], PT ;  /* 0x00008800f0007a0c */ /* 0x000fe20003f46270 */
[----:B------:R-:W-:Y:S01]  /*2fc0*/  IMAD R9, R8, c[0x0][0x198], RZ ;  /* 0x0000660008097a24 */ /* 0x000fe200078e02ff */
[----:B------:R-:W-:Y:S01]  /*2fd0*/  IADD3.X R8, RZ, R23, RZ, P0, !PT ;  /* 0x00000017ff087210 */ /* 0x000fe200007fe4ff */
[----:B------:R-:W-:Y:S01]  /*2fe0*/  IMAD.WIDE.U32 R10, R7, c[0x0][0x198], R10 ;  /* 0x00006600070a7a25 */ /* 0x000fe200078e000a */
[----:B------:R-:W-:Y:S01]  /*2ff0*/  ISETP.GE.AND P1, PT, R239, c[0x0][0x220], PT ;  /* 0x00008800ef007a0c */ /* 0x000fe20003f26270 */
[----:B------:R3:W-:Y:S02]  /*3000*/  @P3 STS.128 [R226+0x11000], RZ ;  /* 0x011000ffe2003388 */ /* 0x0007e40000000c00 */
[----:B------:R-:W-:Y:S02]  /*3010*/  IMAD R8, R8, c[0x0][0x198], RZ ;  /* 0x0000660008087a24 */ /* 0x000fe400078e02ff */
[----:B------:R-:W-:Y:S02]  /*3020*/  IMAD R6, R6, c[0x0][0x19c], R9 ;  /* 0x0000670006067a24 */ /* 0x000fe400078e0209 */
[----:B------:R-:W-:Y:S01]  /*3030*/  IMAD R7, R7, c[0x0][0x19c], R8 ;  /* 0x0000670007077a24 */ /* 0x000fe200078e0208 */
[----:B------:R-:W-:Y:S01]  /*3040*/  @!P3 LEA R8, P0, R10, c[0x0][0x168], 0x1 ;  /* 0x00005a000a08ba11 */ /* 0x000fe200078008ff */
[----:B------:R-:W-:-:S03]  /*3050*/  IMAD.IADD R5, R5, 0x1, R6 ;  /* 0x0000000105057824 */ /* 0x000fc600078e0206 */
[----:B------:R-:W-:Y:S01]  /*3060*/  IADD3 R9, R11, R7, RZ ;  /* 0x000000070b097210 */ /* 0x000fe20007ffe0ff */
[----:B------:R-:W-:-:S03]  /*3070*/  IMAD.WIDE.U32 R6, R15, c[0x0][0x1b0], R4 ;  /* 0x00006c000f067a25 */ /* 0x000fc600078e0004 */
[----:B------:R-:W-:Y:S01]  /*3080*/  @!P3 LEA.HI.X R9, R10, c[0x0][0x16c], R9, 0x1, P0 ;  /* 0x00005b000a09ba11 */ /* 0x000fe200000f0c09 */
[----:B------:R-:W-:Y:S01]  /*3090*/  IMAD.WIDE R4, R232, R12, c[0x0][0x168] ;  /* 0x00005a00e8047625 */ /* 0x000fe200078e020c */
[----:B------:R-:W-:-:S03]  /*30a0*/  ISETP.GE.AND P0, PT, R241, c[0x0][0x220], PT ;  /* 0x00008800f1007a0c */ /* 0x000fc60003f06270 */
[----:B------:R-:W-:Y:S01]  /*30b0*/  IMAD.IADD R7, R14, 0x1, R7 ;  /* 0x000000010e077824 */ /* 0x000fe200078e0207 */
[C---:B------:R-:W-:Y:S01]  /*30c0*/  LEA R4, P6, R6.reuse, R4, 0x1 ;  /* 0x0000000406047211 */ /* 0x040fe200078c08ff */
[----:B------:R-:W-:Y:S01]  /*30d0*/  @!PT LDS RZ, [RZ] ;  /* 0x00000000fffff984 */ /* 0x000fe20000000800 */
[----:B------:R-:W-:Y:S01]  /*30e0*/  @!PT LDS RZ, [RZ] ;  /* 0x00000000fffff984 */ /* 0x000fe20000000800 */
[----:B------:R-:W-:Y:S01]  /*30f0*/  @!PT LDS RZ, [RZ] ;  /* 0x00000000fffff984 */ /* 0x000fe20000000800 */
[----:B------:R3:W-:Y:S03]  /*3100*/  @!P3 LDGSTS.E.BYPASS.LTC128B.128 [R226+0x11000], [R8.64] ;  /* 0x1100000008e2bfae */ /* 0x0007e6000b901d44 */
[----:B------:R-:W-:Y:S01]  /*3110*/  LEA.HI.X R5, R6, R5, R7, 0x1, P6 ;  /* 0x0000000506057211 */ /* 0x000fe200030f0c07 */
        /* <DEDUP_REMOVED lines=16> */
.L_x_401:
[----:B------:R-:W-:Y:S05]  /*3220*/  BSYNC B0 ;  /* 0x0000000000007941 */ /* 0x000fea0003800000 */
.L_x_400:
[----:B------:R-:W-:Y:S01]  /*3230*/  ULDC.64 UR14, c[0x0][0x1a0] ;  /* 0x00006800000e7ab9 */ /* 0x000fe20000000a00 */
[----:B------:R1:W-:Y:S01]  /*3240*/  @P5 STS.128 [R226+0x18000], RZ ;  /* 0x018000ffe2005388 */ /* 0x0003e20000000c00 */
[----:B------:R-:W-:Y:S01]  /*3250*/  UIMAD UR12, UR12, UR14, URZ ;  /* 0x0000000e0c0c72a4 */ /* 0x000fe2000f8e023f */
[----:B-1-3--:R-:W-:Y:S01]  /*3260*/  IMAD.WIDE.U32 R4, R17, c[0x0][0x1a0], R232 ;  /* 0x0000680011047a25 */ /* 0x00afe200078e00e8 */
[----:B------:R-:W-:Y:S01]  /*3270*/  BSSY B0, `(.L_x_402) ;  /* 0x000003a000007945 */ /* 0x000fe20003800000 */
[----:B------:R1:W-:Y:S01]  /*3280*/  @P5 STS.128 [R226+0x1a000], RZ ;  /* 0x01a000ffe2005388 */ /* 0x0003e20000000c00 */
[----:B------:R-:W-:-:S02]  /*3290*/  UIMAD UR12, UR24, UR15, UR12 ;  /* 0x0000000f180c72a4 */ /* 0x000fc4000f8e020c */
[----:B------:R-:W-:Y:S01]  /*32a0*/  IADD3 R4, P0, R4, UR22, RZ ;  /* 0x0000001604047c10 */ /* 0x000fe2000ff1e0ff */
[----:B------:R1:W-:Y:S03]  /*32b0*/  @P5 STS.128 [R226+0x1c000], RZ ;  /* 0x01c000ffe2005388 */ /* 0x0003e60000000c00 */
[----:B------:R-:W-:Y:S01]  /*32c0*/  MOV R6, UR12 ;  /* 0x0000000c00067c02 */ /* 0x000fe20008000f00 */
[----:B------:R1:W-:Y:S03]  /*32d0*/  @P5 STS.128 [R226+0x1e000], RZ ;  /* 0x01e000ffe2005388 */ /* 0x0003e60000000c00 */
[----:B------:R-:W-:Y:S01]  /*32e0*/  IADD3.X R5, R5, UR23, R6, P0, !PT ;  /* 0x0000001705057c10 */ /* 0x000fe200087fe406 */
[----:B------:R-:W-:-:S04]  /*32f0*/  IMAD R6, R21, c[0x0][0x1b8], RZ ;  /* 0x00006e0015067a24 */ /* 0x000fc800078e02ff */
[C---:B------:R-:W-:Y:S02]  /*3300*/  IMAD R14, R15.reuse, c[0x0][0x1bc], R6 ;  /* 0x00006f000f0e7a24 */ /* 0x040fe400078e0206 */
[----:B------:R-:W-:-:S05]  /*3310*/  IMAD.WIDE.U32 R10, R15, c[0x0][0x1b8], R4 ;  /* 0x00006e000f0a7a25 */ /* 0x000fca00078e0004 */
[----:B------:R-:W-:Y:S01]  /*3320*/  IADD3 R16, R11, R14, RZ ;  /* 0x0000000e0b107210 */ /* 0x000fe20007ffe0ff */
[----:B------:R-:W-:Y:S05]  /*3330*/  @P5 BRA `(.L_x_403) ;  /* 0x000002d000005947 */ /* 0x000fea0003800000 */
[----:B------:R-:W-:Y:S01]  /*3340*/  ISETP.GE.AND P3, PT, R232, c[0x0][0x220], PT ;  /* 0x00008800e8007a0c */ /* 0x000fe20003f66270 */
        /* <DEDUP_REMOVED lines=44> */
.L_x_403:
[----:B------:R-:W-:Y:S05]  /*3610*/  BSYNC B0 ;  /* 0x0000000000007941 */ /* 0x000fea0003800000 */
.L_x_402:
[----:B------:R1:W-:Y:S01]  /*3620*/  @P4 STS.128 [R226+0x19000], RZ ;  /* 0x019000ffe2004388 */ /* 0x0003e20000000c00 */
[----:B------:R-:W-:Y:S03]  /*3630*/  BSSY B0, `(.L_x_404) ;  /* 0x0000035000007945 */ /* 0x000fe60003800000 */
[----:B------:R1:W-:Y:S04]  /*3640*/  @P4 STS.128 [R226+0x1b000], RZ ;  /* 0x01b000ffe2004388 */ /* 0x0003e80000000c00 */
[----:B------:R1:W-:Y:S04]  /*3650*/  @P4 STS.128 [R226+0x1d000], RZ ;  /* 0x01d000ffe2004388 */ /* 0x0003e80000000c00 */
[----:B------:R1:W-:Y:S01]  /*3660*/  @P4 STS.128 [R226+0x1f000], RZ ;  /* 0x01f000ffe2004388 */ /* 0x0003e20000000c00 */
[----:B------:R-:W-:Y:S05]  /*3670*/  @P4 BRA `(.L_x_405) ;  /* 0x0000030000004947 */ /* 0x000fea0003800000 */
[----:B------:R-:W-:Y:S01]  /*3680*/  IADD3 R6, P0, R19, 0x20, RZ ;  /* 0x0000002013067810 */ /* 0x000fe20007f1e0ff */
[----:B-1-3--:R-:W-:Y:S01]  /*3690*/  IMAD.U32 R5, RZ, RZ, UR23 ;  /* 0x00000017ff057e24 */ /* 0x00afe2000f8e00ff */
[----:B------:R-:W-:-:S02]  /*36a0*/  IADD3 R7, P1, R244, 0x20, RZ ;  /* 0x00000020f4077810 */ /* 0x000fc40007f3e0ff */
[----:B------:R-:W-:Y:S01]  /*36b0*/  MOV R4, UR22 ;  /* 0x0000001600047c02 */ /* 0x000fe20008000f00 */
[----:B------:R-:W-:Y:S01]  /*36c0*/  IMAD.X R8, RZ, RZ, R20, P0 ;  /* 0x000000ffff087224 */ /* 0x000fe200000e0614 */
[----:B------:R-:W-:Y:S02]  /*36d0*/  ISETP.GE.AND P3, PT, R232, c[0x0][0x220], PT ;  /* 0x00008800e8007a0c */ /* 0x000fe40003f66270 */
[----:B------:R-:W-:Y:S01]  /*36e0*/  MOV R11, R16 ;  /* 0x00000010000b7202 */ /* 0x000fe20000000f00 */
[----:B------:R-:W-:Y:S01]  /*36f0*/  IMAD R9, R8, c[0x0][0x1a0], RZ ;  /* 0x0000680008097a24 */ /* 0x000fe200078e02ff */
[----:B------:R-:W-:Y:S01]  /*3700*/  IADD3.X R8, RZ, R23, RZ, P1, !PT ;  /* 0x00000017ff087210 */ /* 0x000fe20000ffe4ff */
[----:B------:R-:W-:Y:S01]  /*3710*/  IMAD.WIDE.U32 R4, R6, c[0x0][0x1a0], R4 ;  /* 0x0000680006047a25 */ /* 0x000fe200078e0004 */
[----:B------:R-:W-:Y:S02]  /*3720*/  ISETP.GE.AND P2, PT, R240, c[0x0][0x220], PT ;  /* 0x00008800f0007a0c */ /* 0x000fe40003f46270 */
[----:B------:R-:W-:Y:S01]  /*3730*/  ISETP.GE.AND P1, PT, R239, c[0x0][0x220], PT ;  /* 0x00008800ef007a0c */ /* 0x000fe20003f26270 */
[----:B------:R-:W-:Y:S01]  /*3740*/  IMAD R6, R6, c[0x0][0x1a4], R9 ;  /* 0x0000690006067a24 */ /* 0x000fe200078e0209 */
[----:B------:R-:W-:Y:S01]  /*3750*/  ISETP.GE.AND P0, PT, R241, c[0x0][0x220], PT ;  /* 0x00008800f1007a0c */ /* 0x000fe20003f06270 */
[----:B------:R-:W-:-:S02]  /*3760*/  IMAD R8, R8, c[0x0][0x1a0], RZ ;  /* 0x0000680008087a24 */ /* 0x000fc400078e02ff */
[----:B------:R-:W-:Y:S01]  /*3770*/  IMAD.IADD R5, R5, 0x1, R6 ;  /* 0x0000000105057824 */ /* 0x000fe200078e0206 */
[----:B------:R1:W-:Y:S01]  /*3780*/  @P3 STS.128 [R226+0x19000], RZ ;  /* 0x019000ffe2003388 */ /* 0x0003e20000000c00 */
[C---:B------:R-:W-:Y:S02]  /*3790*/  IMAD R9, R7.reuse, c[0x0][0x1a4], R8 ;  /* 0x0000690007097a24 */ /* 0x040fe400078e0208 */
[----:B------:R-:W-:Y:S02]  /*37a0*/  IMAD.MOV.U32 R8, RZ, RZ, 0x2 ;  /* 0x00000002ff087424 */ /* 0x000fe400078e00ff */
[----:B------:R-:W-:-:S04]  /*37b0*/  IMAD.WIDE.U32 R10, R7, c[0x0][0x1a0], R10 ;  /* 0x00006800070a7a25 */ /* 0x000fc800078e000a */
[----:B------:R-:W-:Y:S01]  /*37c0*/  IMAD.WIDE.U32 R6, R15, c[0x0][0x1b8], R4 ;  /* 0x00006e000f067a25 */ /* 0x000fe200078e0004 */
[----:B------:R-:W-:-:S03]  /*37d0*/  IADD3 R9, R11, R9, RZ ;  /* 0x000000090b097210 */ /* 0x000fc60007ffe0ff */
[----:B------:R-:W-:Y:S01]  /*37e0*/  IMAD.WIDE R4, R232, R8, c[0x0][0x170] ;  /* 0x00005c00e8047625 */ /* 0x000fe200078e0208 */
[----:B------:R-:W-:-:S03]  /*37f0*/  @!P3 LEA R8, P5, R10, c[0x0][0x170], 0x1 ;  /* 0x00005c000a08ba11 */ /* 0x000fc600078a08ff */
[----:B------:R-:W-:Y:S01]  /*3800*/  IMAD.IADD R7, R14, 0x1, R7 ;  /* 0x000000010e077824 */ /* 0x000fe200078e0207 */
[----:B------:R-:W-:Y:S02]  /*3810*/  LEA R4, P4, R6, R4, 0x1 ;  /* 0x0000000406047211 */ /* 0x000fe400078808ff */
[----:B------:R-:W-:Y:S02]  /*3820*/  @!P3 LEA.HI.X R9, R10, c[0x0][0x174], R9, 0x1, P5 ;  /* 0x00005d000a09ba11 */ /* 0x000fe400028f0c09 */
[----:B------:R-:W-:-:S03]  /*3830*/  LEA.HI.X R5, R6, R5, R7, 0x1, P4 ;  /* 0x0000000506057211 */ /* 0x000fc600020f0c07 */
        /* <DEDUP_REMOVED lines=20> */
.L_x_405:
[----:B------:R-:W-:Y:S05]  /*3980*/  BSYNC B0 ;  /* 0x0000000000007941 */ /* 0x000fea0003800000 */
.L_x_404:
[----:B------:R-:W0:Y:S01]  /*3990*/  LDGDEPBAR ;  /* 0x00000000000079af */ /* 0x000e220000000000 */
[----:B------:R-:W-:Y:S01]  /*39a0*/  MOV R248, c[0x0][0x22c] ;  /* 0x00008b0000f87a02 */ /* 0x000fe20000000f00 */
[----:B------:R-:W-:Y:S01]  /*39b0*/  UIADD3 UR12, UR24, 0x40, URZ ;  /* 0x00000040180c7890 */ /* 0x000fe2000fffe03f */
[----:B------:R-:W-:Y:S01]  /*39c0*/  CS2R R190, SRZ ;  /* 0x0000000000be7805 */ /* 0x000fe2000001ff00 */
[----:B------:R-:W-:Y:S01]  /*39d0*/  CS2R R188, SRZ ;  /* 0x0000000000bc7805 */ /* 0x000fe2000001ff00 */
[----:B------:R-:W-:Y:S01]  /*39e0*/  CS2R R194, SRZ ;  /* 0x0000000000c27805 */ /* 0x000fe2000001ff00 */
[----:B------:R-:W-:Y:S01]  /*39f0*/  IMAD R248, R248, c[0x0][0x1c0], RZ ;  /* 0x00007000f8f87a24 */ /* 0x000fe200078e02ff */
        /* <DEDUP_REMOVED lines=61> */
[C---:B------:R-:W-:Y:S01]  /*3dd0*/  SHF.L.U64.HI R242, R249.reuse, 0x2, R242 ;  /* 0x00000002f9f27819 */ /* 0x040fe200000102f2 */
[----:B------:R-:W-:Y:S01]  /*3de0*/  UISETP.GE.AND UP0, UPT, UR12, UR6, UPT ;  /* 0x000000060c00728c */ /* 0x000fe2000bf06270 */
[----:B------:R-:W-:-:S02]  /*3df0*/  SHF.L.U32 R243, R249, 0x2, RZ ;  /* 0x00000002f9f37819 */ /* 0x000fc400000006ff */
[----:B------:R-:W-:Y:S02]  /*3e00*/  LEA R250, -R248, RZ, 0x6 ;  /* 0x000000fff8fa7211 */ /* 0x000fe400078e31ff */
.L_x_408:
[----:B------:R-:W0:Y:S01]  /*3e10*/  LDGDEPBAR ;  /* 0x00000000000079af */ /* 0x000e220000000000 */
[----:B------:R-:W-:Y:S01]  /*3e20*/  PLOP3.LUT P1, PT, PT, PT, UP0, 0x80, 0x0 ;  /* 0x000000000000781c */ /* 0x000fe20003f2f008 */
[----:B------:R-:W-:Y:S01]  /*3e30*/  UISETP.GE.AND UP5, UPT, UR7, 0x1, UPT ;  /* 0x000000010700788c */ /* 0x000fe2000bfa6270 */
[----:B------:R-:W-:Y:S02]  /*3e40*/  PLOP3.LUT P4, PT, PT, PT, UP0, 0x80, 0x0 ;  /* 0x000000000000781c */ /* 0x000fe40003f8f008 */
[----:B------:R-:W-:Y:S02]  /*3e50*/  PLOP3.LUT P0, PT, PT, PT, UP0, 0x80, 0x0 ;  /* 0x000000000000781c */ /* 0x000fe40003f0f008 */
[----:B------:R-:W-:Y:S02]  /*3e60*/  PLOP3.LUT P5, PT, PT, PT, UP0, 0x80, 0x0 ;  /* 0x000000000000781c */ /* 0x000fe40003faf008 */
[----:B-----5:R-:W-:Y:S02]  /*3e70*/  FSETP.NEU.FTZ.AND P2, PT, R237, -INF , PT ;  /* 0xff800000ed00780b */ /* 0x020fe40003f5d000 */
[----:B------:R-:W-:Y:S02]  /*3e80*/  PLOP3.LUT P3, PT, PT, PT, UP0, 0x80, 0x0 ;  /* 0x000000000000781c */ /* 0x000fe40003f6f008 */
[----:B------:R-:W-:Y:S01]  /*3e90*/  PLOP3.LUT P6, PT, PT, PT, UP0, 0x80, 0x0 ;  /* 0x000000000000781c */ /* 0x000fe20003fcf008 */
[----:B------:R-:W-:Y:S04]  /*3ea0*/  DEPBAR.LE SB0, 0x0 ;  /* 0x000080000000791a */ /* 0x000fe80000000000 */
[----:B------:R-:W-:Y:S06]  /*3eb0*/  BAR.SYNC.DEFER_BLOCKING 0x0 ;  /* 0x0000000000007b1d */ /* 0x000fec0000010000 */
[----:B------:R-:W-:Y:S05]  /*3ec0*/  LDSM.16.M88.4 R16, [R214] ;  /* 0x00000000d610783b */ /* 0x000fea0000000200 */
[----:B-1----:R-:W1:Y:S05]  /*3ed0*/  LDSM.16.M88.4 R8, [R2+0x10000] ;  /* 0x010000000208783b */ /* 0x002e6a0000000200 */
[----:B------:R-:W2:Y:S05]  /*3ee0*/  LDSM.16.M88.4 R84, [R2+0x10800] ;  /* 0x010800000254783b */ /* 0x000eaa0000000200 */
[----:B------:R-:W-:Y:S05]  /*3ef0*/  LDSM.16.M88.4 R88, [R215] ;  /* 0x00000000d758783b */ /* 0x000fea0000000200 */
[----:B------:R-:W3:Y:S05]  /*3f00*/  LDSM.16.M88.4 R92, [R3+0x10000] ;  /* 0x01000000035c783b */ /* 0x000eea0000000200 */
[----:B------:R-:W4:Y:S05]  /*3f10*/  LDSM.16.M88.4 R96, [R3+0x10800] ;  /* 0x010800000360783b */ /* 0x000f2a0000000200 */
[----:B------:R-:W-:Y:S05]  /*3f20*/  LDSM.16.M88.4 R100, [R219] ;  /* 0x00000000db64783b */ /* 0x000fea0000000200 */
[----:B------:R-:W3:Y:S05]  /*3f30*/  LDSM.16.M88.4 R104, [R213+0x10000] ;  /* 0x01000000d568783b */ /* 0x000eea0000000200 */
[----:B------:R-:W-:Y:S01]  /*3f40*/  LDSM.16.M88.4 R108, [R212+0x10000] ;  /* 0x01000000d46c783b */ /* 0x000fe20000000200 */
[C---:B-1-3--:R-:W-:Y:S08]  /*3f50*/  HMMA.16816.F32.BF16 R4, R16.reuse, R8, RZ ;  /* 0x000000081004723c */ /* 0x04aff000000418ff */
[C---:B------:R-:W-:Y:S08]  /*3f60*/  HMMA.16816.F32.BF16 R8, R16.reuse, R10, RZ ;  /* 0x0000000a1008723c */ /* 0x040ff000000418ff */
[C---:B--2---:R-:W-:Y:S08]  /*3f70*/  HMMA.16816.F32.BF16 R12, R16.reuse, R84, RZ ;  /* 0x00000054100c723c */ /* 0x044ff000000418ff */
[----:B------:R-:W-:Y:S01]  /*3f80*/  HMMA.16816.F32.BF16 R16, R16, R86, RZ ;  /* 0x000000561010723c */ /* 0x000fe200000418ff */
[----:B------:R-:W1:Y:S07]  /*3f90*/  LDSM.16.M88.4 R84, [R213+0x10800] ;  /* 0x01080000d554783b */ /* 0x000e6e0000000200 */
[C---:B------:R-:W-:Y:S08]  /*3fa0*/  HMMA.16816.F32.BF16 R4, R88.reuse, R92, R4 ;  /* 0x0000005c5804723c */ /* 0x040ff00000041804 */
[C---:B------:R-:W-:Y:S01]  /*3fb0*/  HMMA.16816.F32.BF16 R8, R88.reuse, R94, R8 ;  /* 0x0000005e5808723c */ /* 0x040fe20000041808 */
[----:B------:R-:W2:Y:S07]  /*3fc0*/  LDSM.16.M88.4 R92, [R218] ;  /* 0x00000000da5c783b */ /* 0x000eae0000000200 */
[C---:B----4-:R-:W-:Y:S08]  /*3fd0*/  HMMA.16816.F32.BF16 R12, R88.reuse, R96, R12 ;  /* 0x00000060580c723c */ /* 0x050ff0000004180c */
[----:B------:R-:W-:Y:S01]  /*3fe0*/  HMMA.16816.F32.BF16 R16, R88, R98, R16 ;  /* 0x000000625810723c */ /* 0x000fe20000041810 */
[----:B------:R-:W3:Y:S05]  /*3ff0*/  LDSM.16.M88.4 R88, [R212+0x10800] ;  /* 0x01080000d458783b */ /* 0x000eea0000000200 */
[----:B------:R-:W-:Y:S02]  /*4000*/  LDSM.16.M88.4 R96, [R214+0x2000] ;  /* 0x00200000d660783b */ /* 0x000fe40000000200 */
[C---:B------:R-:W-:Y:S08]  /*4010*/  HMMA.16816.F32.BF16 R4, R100.reuse, R104, R4 ;  /* 0x000000686404723c */ /* 0x040ff00000041804 */
[C---:B------:R-:W-:Y:S01]  /*4020*/  HMMA.16816.F32.BF16 R8, R100.reuse, R106, R8 ;  /* 0x0000006a6408723c */ /* 0x040fe20000041808 */
[----:B------:R-:W4:Y:S07]  /*4030*/  LDSM.16.M88.4 R104, [R2+0x12000] ;  /* 0x012000000268783b */ /* 0x000f2e0000000200 */
[C---:B-1----:R-:W-:Y:S08]  /*4040*/  HMMA.16816.F32.BF16 R12, R100.reuse, R84, R12 ;  /* 0x00000054640c723c */ /* 0x042ff0000004180c */
[----:B------:R-:W-:Y:S01]  /*4050*/  HMMA.16816.F32.BF16 R16, R100, R86, R16 ;  /* 0x000000566410723c */ /* 0x000fe20000041810 */
[----:B------:R-:W1:Y:S05]  /*4060*/  LDSM.16.M88.4 R84, [R2+0x12800] ;  /* 0x012800000254783b */ /* 0x000e6a0000000200 */
[----:B------:R-:W-:Y:S02]  /*4070*/  LDSM.16.M88.4 R100, [R215+0x2000] ;  /* 0x00200000d764783b */ /* 0x000fe40000000200 */
[C---:B--2---:R-:W-:Y:S08]  /*4080*/  HMMA.16816.F32.BF16 R4, R92.reuse, R108, R4 ;  /* 0x0000006c5c04723c */ /* 0x044ff00000041804 */
[C---:B------:R-:W-:Y:S01]  /*4090*/  HMMA.16816.F32.BF16 R8, R92.reuse, R110, R8 ;  /* 0x0000006e5c08723c */ /* 0x040fe20000041808 */
[----:B------:R-:W2:Y:S07]  /*40a0*/  LDSM.16.M88.4 R108, [R3+0x12000] ;  /* 0x01200000036c783b */ /* 0x000eae0000000200 */
[C---:B---3--:R-:W-:Y:S08]  /*40b0*/  HMMA.16816.F32.BF16 R12, R92.reuse, R88, R12 ;  /* 0x000000585c0c723c */ /* 0x048ff0000004180c */
[----:B------:R-:W-:Y:S01]  /*40c0*/  HMMA.16816.F32.BF16 R16, R92, R90, R16 ;  /* 0x0000005a5c10723c */ /* 0x000fe20000041810 */
[----:B------:R-:W3:Y:S05]  /*40d0*/  LDSM.16.M88.4 R88, [R3+0x12800] ;  /* 0x012800000358783b */ /* 0x000eea0000000200 */
[----:B------:R-:W-:Y:S02]  /*40e0*/  LDSM.16.M88.4 R92, [R219+0x2000] ;  /* 0x00200000db5c783b */ /* 0x000fe40000000200 */
[C---:B----4-:R-:W-:Y:S08]  /*40f0*/  HMMA.16816.F32.BF16 R4, R96.reuse, R104, R4 ;  /* 0x000000686004723c */ /* 0x050ff00000041804 */
        /* <DEDUP_REMOVED lines=65> */
[C---:B---3--:R-:W-:Y:S07]  /*4510*/  HMMA.16816.F32.BF16 R12, R96.reuse, R88, R12 ;  /* 0x00000058600c723c */ /* 0x048fee000004180c */
[----:B------:R-:W-:Y:S01]  /*4520*/  IMAD.U32 R89, RZ, RZ, UR19 ;  /* 0x00000013ff597e24 */ /* 0x000fe2000f8e00ff */
[----:B------:R-:W-:Y:S04]  /*4530*/  HMMA.16816.F32.BF16 R16, R96, R90, R16 ;  /* 0x0000005a6010723c */ /* 0x000fe80000041810 */
[----:B------:R-:W-:Y:S01]  /*4540*/  @P0 IMAD R89, R89, 0x40, R247 ;  /* 0x0000004059590824 */ /* 0x000fe200078e02f7 */
[----:B------:R-:W-:Y:S01]  /*4550*/  PLOP3.LUT P0, PT, PT, PT, UP0, 0x80, 0x0 ;  /* 0x000000000000781c */ /* 0x000fe20003f0f008 */
[----:B------:R-:W-:Y:S02]  /*4560*/  FMUL.FTZ R88, R237, 1.4426950216293334961 ;  /* 0x3fb8aa3bed587820 */ /* 0x000fe40000410000 */
[C---:B----4-:R-:W-:Y:S05]  /*4570*/  HMMA.16816.F32.BF16 R4, R100.reuse, R104, R4 ;  /* 0x000000686404723c */ /* 0x050fea0000041804 */
[C---:B------:R-:W-:Y:S02]  /*4580*/  @P5 ISETP.GE.AND P5, PT, R89.reuse, UR6, PT ;  /* 0x0000000659005c0c */ /* 0x040fe4000bfa6270 */
[----:B------:R-:W-:Y:S01]  /*4590*/  FSEL R88, R88, RZ, P2 ;  /* 0x000000ff58587208 */ /* 0x000fe20001000000 */
[C---:B------:R-:W-:Y:S03]  /*45a0*/  HMMA.16816.F32.BF16 R8, R100.reuse, R106, R8 ;  /* 0x0000006a6408723c */ /* 0x040fe60000041808 */
[----:B------:R-:W-:Y:S05]  /*45b0*/  FSETP.NEU.FTZ.AND P2, PT, R238, -INF , PT ;  /* 0xff800000ee00780b */ /* 0x000fea0003f5d000 */
[C---:B-1----:R-:W-:Y:S07]  /*45c0*/  HMMA.16816.F32.BF16 R12, R100.reuse, R84, R12 ;  /* 0x00000054640c723c */ /* 0x042fee000004180c */
[----:B------:R-:W-:Y:S01]  /*45d0*/  @P1 IADD3 R84, R89, 0x1, RZ ;  /* 0x0000000159541810 */ /* 0x000fe20007ffe0ff */
[----:B------:R-:W-:Y:S01]  /*45e0*/  HMMA.16816.F32.BF16 R16, R100, R86, R16 ;  /* 0x000000566410723c */ /* 0x000fe20000041810 */
[----:B------:R-:W-:Y:S02]  /*45f0*/  PLOP3.LUT P1, PT, PT, PT, UP0, 0x80, 0x0 ;  /* 0x000000000000781c */ /* 0x000fe40003f2f008 */
[----:B------:R-:W-:Y:S02]  /*4600*/  @P4 ISETP.GE.AND P4, PT, R84, UR6, PT ;  /* 0x0000000654004c0c */ /* 0x000fe4000bf86270 */
[----:B------:R-:W1:Y:S03]  /*4610*/  LDSM.16.M88.4 R84, [R212+0x16800] ;  /* 0x01680000d454783b */ /* 0x000e660000000200 */
[C---:B--2---:R-:W-:Y:S08]  /*4620*/  HMMA.16816.F32.BF16 R4, R92.reuse, R108, R4 ;  /* 0x0000006c5c04723c */ /* 0x044ff00000041804 */
[C---:B------:R-:W-:Y:S11]  /*4630*/  HMMA.16816.F32.BF16 R8, R92.reuse, R110, R8 ;  /* 0x0000006e5c08723c */ /* 0x040ff60000041808 */
[----:B------:R-:W-:Y:S05]  /*4640*/  @!UPT UIADD3 URZ, URZ, URZ, URZ ;  /* 0x0000003f3f3ff290 */ /* 0x000fea000fffe03f */
[----:B------:R-:W-:Y:S02]  /*4650*/  @P0 FSEL R4, R4, -INF , !P5 ;  /* 0xff80000004040808 */ /* 0x000fe40006800000 */
[----:B------:R-:W-:Y:S02]  /*4660*/  @P1 FSEL R5, R5, -INF , !P4 ;  /* 0xff80000005051808 */ /* 0x000fe40006000000 */
[----:B------:R-:W-:Y:S01]  /*4670*/  PLOP3.LUT P0, PT, PT, PT, UP0, 0x80, 0x0 ;  /* 0x000000000000781c */ /* 0x000fe20003f0f008 */
[--C-:B------:R-:W-:Y:S01]  /*4680*/  FFMA.FTZ R4, R4, c[0x0][0x23c], -R88.reuse ;  /* 0x00008f0004047a23 */ /* 0x100fe20000010858 */
[----:B------:R-:W-:Y:S01]  /*4690*/  PLOP3.LUT P1, PT, PT, PT, UP0, 0x80, 0x0 ;  /* 0x000000000000781c */ /* 0x000fe20003f2f008 */
[----:B------:R-:W-:Y:S02]  /*46a0*/  FFMA.FTZ R5, R5, c[0x0][0x23c], -R88 ;  /* 0x00008f0005057a23 */ /* 0x000fe40000010858 */
[----:B------:R2:W-:Y:S01]  /*46b0*/  MUFU.EX2 R128, R4 ;  /* 0x0000000400807308 */ /* 0x0005e20000000800 */
[C---:B-1----:R-:W-:Y:S07]  /*46c0*/  HMMA.16816.F32.BF16 R12, R92.reuse, R84, R12 ;  /* 0x000000545c0c723c */ /* 0x042fee000004180c */
[----:B------:R-:W-:Y:S02]  /*46d0*/  @P0 FSEL R6, R6, -INF , !P5 ;  /* 0xff80000006060808 */ /* 0x000fe40006800000 */
[----:B------:R1:W3:Y:S01]  /*46e0*/  MUFU.EX2 R126, R5 ;  /* 0x00000005007e7308 */ /* 0x0002e20000000800 */
[----:B------:R-:W-:Y:S01]  /*46f0*/  PLOP3.LUT P0, PT, PT, PT, UP0, 0x80, 0x0 ;  /* 0x000000000000781c */ /* 0x000fe20003f0f008 */
[----:B------:R-:W-:Y:S01]  /*4700*/  HMMA.16816.F32.BF16 R16, R92, R86, R16 ;  /* 0x000000565c10723c */ /* 0x000fe20000041810 */
[----:B------:R-:W-:Y:S02]  /*4710*/  PLOP3.LUT P5, PT, PT, PT, UP0, 0x80, 0x0 ;  /* 0x000000000000781c */ /* 0x000fe40003faf008 */
[----:B------:R-:W-:Y:S02]  /*4720*/  @P1 FSEL R7, R7, -INF , !P4 ;  /* 0xff80000007071808 */ /* 0x000fe40006000000 */
[----:B------:R-:W-:Y:S02]  /*4730*/  PLOP3.LUT P1, PT, PT, PT, UP0, 0x80, 0x0 ;  /* 0x000000000000781c */ /* 0x000fe40003f2f008 */
[----:B------:R-:W-:Y:S01]  /*4740*/  PLOP3.LUT P4, PT, PT, PT, UP0, 0x80, 0x0 ;  /* 0x000000000000781c */ /* 0x000fe20003f8f008 */
[----:B--2---:R-:W-:Y:S05]  /*4750*/  FMUL.FTZ R4, R238, 1.4426950216293334961 ;  /* 0x3fb8aa3bee047820 */ /* 0x004fea0000410000 */
[----:B------:R-:W-:Y:S02]  /*4760*/  FSEL R4, R4, RZ, P2 ;  /* 0x000000ff04047208 */ /* 0x000fe40001000000 */
[----:B------:R-:W-:Y:S02]  /*4770*/  PLOP3.LUT P2, PT, PT, PT, UP0, 0x80, 0x0 ;  /* 0x000000000000781c */ /* 0x000fe40003f4f008 */
[----:B-1----:R-:W-:Y:S01]  /*4780*/  @P3 IADD3 R5, R89, 0x8, RZ ;  /* 0x0000000859053810 */ /* 0x002fe20007ffe0ff */
[--C-:B------:R-:W-:Y:S01]  /*4790*/  FFMA.FTZ R6, R6, c[0x0][0x23c], -R4.reuse ;  /* 0x00008f0006067a23 */ /* 0x100fe20000010804 */
[----:B------:R-:W-:Y:S01]  /*47a0*/  PLOP3.LUT P3, PT, PT, PT, UP0, 0x80, 0x0 ;  /* 0x000000000000781c */ /* 0x000fe20003f6f008 */
[----:B------:R-:W-:Y:S01]  /*47b0*/  FFMA.FTZ R7, R7, c[0x0][0x23c], -R4 ;  /* 0x00008f0007077a23 */ /* 0x000fe20000010804 */
[----:B------:R-:W-:Y:S01]  /*47c0*/  @P6 ISETP.GE.AND P6, PT, R5, UR6, PT ;  /* 0x0000000605006c0c */ /* 0x000fe2000bfc6270 */
[----:B------:R3:W-:Y:S06]  /*47d0*/  MUFU.EX2 R131, R6 ;  /* 0x0000000600837308 */ /* 0x0007ec0000000800 */
[----:B------:R-:W-:Y:S02]  /*47e0*/  @P2 IADD3 R5, R89, 0x9, RZ ;  /* 0x0000000959052810 */ /* 0x000fe40007ffe0ff */
[----:B------:R-:W-:Y:S02]  /*47f0*/  PLOP3.LUT P2, PT, PT, PT, UP0, 0x80, 0x0 ;  /* 0x000000000000781c */ /* 0x000fe40003f4f008 */
[----:B------:R-:W-:Y:S01]  /*4800*/  @P3 ISETP.GE.AND P3, PT, R5, UR6, PT ;  /* 0x0000000605003c0c */ /* 0x000fe2000bf66270 */
[----:B------:R-:W1:Y:S01]  /*4810*/  MUFU.EX2 R130, R7 ;  /* 0x0000000700827308 */ /* 0x000e620000000800 */
[----:B------:R-:W-:Y:S02]  /*4820*/  @P0 FSEL R8, R8, -INF , !P6 ;  /* 0xff80000008080808 */ /* 0x000fe40007000000 */
[----:B------:R-:W-:Y:S02]  /*4830*/  PLOP3.LUT P0, PT, PT, PT, UP0, 0x80, 0x0 ;  /* 0x000000000000781c */ /* 0x000fe40003f0f008 */
[----:B------:R-:W-:Y:S01]  /*4840*/  @P4 IADD3 R5, R89, 0x10, RZ ;  /* 0x0000001059054810 */ /* 0x000fe20007ffe0ff */
[--C-:B------:R-:W-:Y:S01]  /*4850*/  FFMA.FTZ R8, R8, c[0x0][0x23c], -R88.reuse ;  /* 0x00008f0008087a23 */ /* 0x100fe20000010858 */
[----:B------:R-:W-:Y:S02]  /*4860*/  PLOP3.LUT P4, PT, PT, PT, UP0, 0x80, 0x0 ;  /* 0x000000000000781c */ /* 0x000fe40003f8f008 */
[----:B------:R-:W-:Y:S01]  /*4870*/  @P5 ISETP.GE.AND P5, PT, R5, UR6, PT ;  /* 0x0000000605005c0c */ /* 0x000fe2000bfa6270 */
[----:B------:R-:W-:Y:S01]  /*4880*/  MUFU.EX2 R125, R8 ;  /* 0x00000008007d7308 */ /* 0x000fe20000000800 */
[----:B------:R-:W-:Y:S02]  /*4890*/  @P2 IADD3 R5, R89, 0x11, RZ ;  /* 0x0000001159052810 */ /* 0x000fe40007ffe0ff */
[----:B------:R-:W-:Y:S02]  /*48a0*/  @P1 FSEL R9, R9, -INF , !P3 ;  /* 0xff80000009091808 */ /* 0x000fe40005800000 */
[----:B------:R-:W-:Y:S02]  /*48b0*/  PLOP3.LUT P1, PT, PT, PT, UP0, 0x80, 0x0 ;  /* 0x000000000000781c */ /* 0x000fe40003f2f008 */
[----:B------:R-:W-:Y:S01]  /*48c0*/  @P0 FSEL R10, R10, -INF , !P6 ;  /* 0xff8000000a0a0808 */ /* 0x000fe20007000000 */
[----:B------:R-:W-:Y:S01]  /*48d0*/  FFMA.FTZ R9, R9, c[0x0][0x23c], -R88 ;  /* 0x00008f0009097a23 */ /* 0x000fe20000010858 */
[----:B------:R-:W-:Y:S02]  /*48e0*/  PLOP3.LUT P6, PT, PT, PT, UP0, 0x80, 0x0 ;  /* 0x000000000000781c */ /* 0x000fe40003fcf008 */
[----:B------:R-:W-:Y:S01]  /*48f0*/  PLOP3.LUT P0, PT, PT, PT, UP0, 0x80, 0x0 ;  /* 0x000000000000781c */ /* 0x000fe20003f0f008 */
[--C-:B------:R-:W-:Y:S01]  /*4900*/  FFMA.FTZ R10, R10, c[0x0][0x23c], -R4.reuse ;  /* 0x00008f000a0a7a23 */ /* 0x100fe20000010804 */
[----:B------:R-:W-:Y:S01]  /*4910*/  PLOP3.LUT P2, PT, PT, PT, UP0, 0x80, 0x0 ;  /* 0x000000000000781c */ /* 0x000fe20003f4f008 */
[----:B------:R-:W-:Y:S01]  /*4920*/  MUFU.EX2 R123, R9 ;  /* 0x00000009007b7308 */ /* 0x000fe20000000800 */
[----:B---3--:R-:W-:Y:S03]  /*4930*/  F2FP.BF16.PACK_AB R6, R126, R128 ;  /* 0x000000807e06723e */ /* 0x008fe600000010ff */
[----:B------:R-:W-:Y:S02]  /*4940*/  @P1 FSEL R11, R11, -INF , !P3 ;  /* 0xff8000000b0b1808 */ /* 0x000fe40005800000 */
[----:B------:R-:W-:Y:S01]  /*4950*/  PLOP3.LUT P1, PT, PT, PT, UP0, 0x80, 0x0 ;  /* 0x000000000000781c */ /* 0x000fe20003f2f008 */
[----:B------:R2:W-:Y:S01]  /*4960*/  STS [R231+0x22000], R6 ;  /* 0x02200006e7007388 */ /* 0x0005e20000000800 */
[----:B------:R-:W-:Y:S01]  /*4970*/  @P6 ISETP.GE.AND P6, PT, R5, UR6, PT ;  /* 0x0000000605006c0c */ /* 0x000fe2000bfc6270 */
[----:B------:R-:W-:Y:S01]  /*4980*/  FFMA.FTZ R11, R11, c[0x0][0x23c], -R4 ;  /* 0x00008f000b0b7a23 */ /* 0x000fe20000010804 */
[----:B------:R-:W-:Y:S01]  /*4990*/  PLOP3.LUT P3, PT, PT, PT, UP0, 0x80, 0x0 ;  /* 0x000000000000781c */ /* 0x000fe20003f6f008 */
[----:B------:R-:W-:Y:S01]  /*49a0*/  MUFU.EX2 R129, R10 ;  /* 0x0000000a00817308 */ /* 0x000fe20000000800 */
[----:B------:R-:W-:Y:S02]  /*49b0*/  @P0 FSEL R12, R12, -INF , !P5 ;  /* 0xff8000000c0c0808 */ /* 0x000fe40006800000 */
[----:B------:R-:W-:Y:S03]  /*49c0*/  PLOP3.LUT P0, PT, PT, PT, UP0, 0x80, 0x0 ;  /* 0x000000000000781c */ /* 0x000fe60003f0f008 */
[----:B------:R-:W-:Y:S02]  /*49d0*/  FFMA.FTZ R12, R12, c[0x0][0x23c], -R88 ;  /* 0x00008f000c0c7a23 */ /* 0x000fe40000010858 */
[----:B------:R-:W-:Y:S02]  /*49e0*/  @P1 FSEL R14, R14, -INF , !P5 ;  /* 0xff8000000e0e1808 */ /* 0x000fe40006800000 */
[----:B------:R-:W-:Y:S01]  /*49f0*/  PLOP3.LUT P1, PT, PT, PT, UP0, 0x80, 0x0 ;  /* 0x000000000000781c */ /* 0x000fe20003f2f008 */
[----:B------:R-:W3:Y:S01]  /*4a00*/  MUFU.EX2 R127, R11 ;  /* 0x0000000b007f7308 */ /* 0x000ee20000000800 */
[----:B------:R-:W-:Y:S01]  /*4a10*/  @P2 FSEL R13, R13, -INF , !P6 ;  /* 0xff8000000d0d2808 */ /* 0x000fe20007000000 */
[----:B------:R-:W-:Y:S01]  /*4a20*/  FFMA.FTZ R14, R14, c[0x0][0x23c], -R4 ;  /* 0x00008f000e0e7a23 */ /* 0x000fe20000010804 */
[----:B------:R-:W-:Y:S02]  /*4a30*/  PLOP3.LUT P2, PT, PT, PT, UP0, 0x80, 0x0 ;  /* 0x000000000000781c */ /* 0x000fe40003f4f008 */
[----:B------:R-:W-:Y:S01]  /*4a40*/  @P3 IADD3 R5, R89, 0x18, RZ ;  /* 0x0000001859053810 */ /* 0x000fe20007ffe0ff */
[----:B------:R-:W-:Y:S01]  /*4a50*/  FFMA.FTZ R13, R13, c[0x0][0x23c], -R88 ;  /* 0x00008f000d0d7a23 */ /* 0x000fe20000010858 */
[----:B------:R-:W-:Y:S02]  /*4a60*/  @P4 IADD3 R89, R89, 0x19, RZ ;  /* 0x0000001959594810 */ /* 0x000fe40007ffe0ff */
[----:B------:R-:W-:Y:S01]  /*4a70*/  @P0 FSEL R15, R15, -INF , !P6 ;  /* 0xff8000000f0f0808 */ /* 0x000fe20007000000 */
[----:B------:R-:W-:Y:S01]  /*4a80*/  MUFU.EX2 R121, R12 ;  /* 0x0000000c00797308 */ /* 0x000fe20000000800 */
[----:B------:R-:W-:Y:S02]  /*4a90*/  PLOP3.LUT P0, PT, PT, PT, UP0, 0x80, 0x0 ;  /* 0x000000000000781c */ /* 0x000fe40003f0f008 */
[----:B------:R-:W-:Y:S01]  /*4aa0*/  @P1 ISETP.GE.AND P1, PT, R89, UR6, PT ;  /* 0x0000000659001c0c */ /* 0x000fe2000bf26270 */
[----:B------:R-:W-:Y:S02]  /*4ab0*/  FFMA.FTZ R15, R15, c[0x0][0x23c], -R4 ;  /* 0x00008f000f0f7a23 */ /* 0x000fe40000010804 */
[----:B------:R-:W-:Y:S02]  /*4ac0*/  @P2 ISETP.GE.AND P3, PT, R5, UR6, PT ;  /* 0x0000000605002c0c */ /* 0x000fe4000bf66270 */
[----:B------:R-:W-:Y:S02]  /*4ad0*/  PLOP3.LUT P2, PT, PT, PT, UP0, 0x80, 0x0 ;  /* 0x000000000000781c */ /* 0x000fe40003f4f008 */
[----:B-1----:R-:W-:Y:S01]  /*4ae0*/  F2FP.BF16.PACK_AB R5, R130, R131 ;  /* 0x000000838205723e */ /* 0x002fe200000010ff */
[----:B------:R-:W1:Y:S01]  /*4af0*/  MUFU.EX2 R118, R13 ;  /* 0x0000000d00767308 */ /* 0x000e620000000800 */
[----:B---3--:R-:W-:Y:S03]  /*4b00*/  F2FP.BF16.PACK_AB R8, R127, R129 ;  /* 0x000000817f08723e */ /* 0x008fe600000010ff */
[----:B------:R3:W-:Y:S01]  /*4b10*/  STS [R231+0x22400], R5 ;  /* 0x02240005e7007388 */ /* 0x0007e20000000800 */
[----:B------:R-:W-:Y:S02]  /*4b20*/  @P0 FSEL R17, R17, -INF , !P1 ;  /* 0xff80000011110808 */ /* 0x000fe40004800000 */
[----:B------:R-:W-:Y:S02]  /*4b30*/  PLOP3.LUT P0, PT, PT, PT, UP0, 0x80, 0x0 ;  /* 0x000000000000781c */ /* 0x000fe40003f0f008 */
[----:B------:R-:W-:Y:S01]  /*4b40*/  STS [R236+0x22400], R8 ;  /* 0x02240008ec007388 */ /* 0x000fe20000000800 */
[----:B------:R-:W-:Y:S01]  /*4b50*/  @P2 FSEL R16, R16, -INF , !P3 ;  /* 0xff80000010102808 */ /* 0x000fe20005800000 */
[----:B------:R-:W-:Y:S01]  /*4b60*/  MUFU.EX2 R124, R14 ;  /* 0x0000000e007c7308 */ /* 0x000fe20000000800 */
[----:B------:R-:W-:Y:S03]  /*4b70*/  PLOP3.LUT P2, PT, PT, PT, UP0, 0x80, 0x0 ;  /* 0x000000000000781c */ /* 0x000fe60003f4f008 */
[--C-:B------:R-:W-:Y:S02]  /*4b80*/  FFMA.FTZ R16, R16, c[0x0][0x23c], -R88.reuse ;  /* 0x00008f0010107a23 */ /* 0x100fe40000010858 */
[----:B------:R-:W-:Y:S03]  /*4b90*/  FFMA.FTZ R88, R17, c[0x0][0x23c], -R88 ;  /* 0x00008f0011587a23 */ /* 0x000fe60000010858 */
[----:B------:R-:W-:Y:S01]  /*4ba0*/  @P0 FSEL R19, R19, -INF , !P1 ;  /* 0xff80000013130808 */ /* 0x000fe20004800000 */
[----:B------:R-:W2:Y:S01]  /*4bb0*/  MUFU.EX2 R122, R15 ;  /* 0x0000000f007a7308 */ /* 0x000ea20000000800 */
[----:B------:R-:W-:Y:S02]  /*4bc0*/  PLOP3.LUT P1, PT, PT, PT, UP5, 0x80, 0x0 ;  /* 0x000000000000781c */ /* 0x000fe40003f2f058 */
[----:B-1----:R-:W-:Y:S02]  /*4bd0*/  F2FP.BF16.PACK_AB R7, R118, R121 ;  /* 0x000000797607723e */ /* 0x002fe400000010ff */
[----:B------:R-:W-:Y:S05]  /*4be0*/  @P2 FSEL R18, R18, -INF , !P3 ;  /* 0xff80000012122808 */ /* 0x000fea0005800000 */
[--C-:B------:R-:W-:Y:S01]  /*4bf0*/  FFMA.FTZ R18, R18, c[0x0][0x23c], -R4.reuse ;  /* 0x00008f0012127a23 */ /* 0x100fe20000010804 */
[----:B------:R-:W-:Y:S01]  /*4c00*/  MUFU.EX2 R117, R16 ;  /* 0x0000001000757308 */ /* 0x000fe20000000800 */
[----:B------:R-:W-:Y:S09]  /*4c10*/  FFMA.FTZ R4, R19, c[0x0][0x23c], -R4 ;  /* 0x00008f0013047a23 */ /* 0x000ff20000010804 */
[----:B------:R1:W-:Y:S01]  /*4c20*/  MUFU.EX2 R119, R4 ;  /* 0x0000000400777308 */ /* 0x0003e20000000800 */
[----:B--2---:R-:W-:Y:S09]  /*4c30*/  F2FP.BF16.PACK_AB R6, R122, R124 ;  /* 0x0000007c7a06723e */ /* 0x004ff200000010ff */
[----:B------:R-:W3:Y:S10]  /*4c40*/  MUFU.EX2 R116, R88 ;  /* 0x0000005800747308 */ /* 0x000ef40000000800 */
[----:B------:R-:W2:Y:S01]  /*4c50*/  MUFU.EX2 R120, R18 ;  /* 0x0000001200787308 */ /* 0x000ea20000000800 */
[----:B-1----:R-:W-:Y:S05]  /*4c60*/  F2FP.BF16.PACK_AB R4, R123, R125 ;  /* 0x0000007d7b04723e */ /* 0x002fea00000010ff */
[----:B------:R2:W-:Y:S05]  /*4c70*/  STS [R236+0x22000], R4 ;  /* 0x02200004ec007388 */ /* 0x0005ea0000000800 */
[----:B------:R-:W-:Y:S01]  /*4c80*/  STS [R234+0x22000], R7 ;  /* 0x02200007ea007388 */ /* 0x000fe20000000800 */
[----:B---3--:R-:W-:Y:S04]  /*4c90*/  F2FP.BF16.PACK_AB R5, R116, R117 ;  /* 0x000000757405723e */ /* 0x008fe800000010ff */
[----:B------:R-:W-:Y:S05]  /*4ca0*/  STS [R234+0x22400], R6 ;  /* 0x02240006ea007388 */ /* 0x000fea0000000800 */
[----:B------:R-:W-:Y:S01]  /*4cb0*/  STS [R235+0x22000], R5 ;  /* 0x02200005eb007388 */ /* 0x000fe20000000800 */
[----:B--2---:R-:W-:Y:S05]  /*4cc0*/  F2FP.BF16.PACK_AB R4, R119, R120 ;  /* 0x000000787704723e */ /* 0x004fea00000010ff */
[----:B------:R-:W-:Y:S05]  /*4cd0*/  STS [R235+0x22400], R4 ;  /* 0x02240004eb007388 */ /* 0x000fea0000000800 */
[----:B------:R-:W-:Y:S05]  /*4ce0*/  LDSM.16.M88.4 R16, [R214+0x8000] ;  /* 0x00800000d610783b */ /* 0x000fea0000000200 */
[----:B------:R-:W1:Y:S05]  /*4cf0*/  LDSM.16.M88.4 R8, [R2+0x18000] ;  /* 0x018000000208783b */ /* 0x000e6a0000000200 */
[----:B------:R-:W2:Y:S05]  /*4d00*/  LDSM.16.M88.4 R84, [R2+0x18800] ;  /* 0x018800000254783b */ /* 0x000eaa0000000200 */
[----:B------:R-:W-:Y:S05]  /*4d10*/  LDSM.16.M88.4 R88, [R215+0x8000] ;  /* 0x00800000d758783b */ /* 0x000fea0000000200 */
[----:B------:R-:W3:Y:S05]  /*4d20*/  LDSM.16.M88.4 R92, [R3+0x18000] ;  /* 0x01800000035c783b */ /* 0x000eea0000000200 */
[----:B------:R-:W4:Y:S05]  /*4d30*/  LDSM.16.M88.4 R96, [R3+0x18800] ;  /* 0x018800000360783b */ /* 0x000f2a0000000200 */
[----:B------:R-:W-:Y:S05]  /*4d40*/  LDSM.16.M88.4 R100, [R219+0x8000] ;  /* 0x00800000db64783b */ /* 0x000fea0000000200 */
[----:B------:R-:W3:Y:S05]  /*4d50*/  LDSM.16.M88.4 R104, [R213+0x18000] ;  /* 0x01800000d568783b */ /* 0x000eea0000000200 */
[----:B------:R-:W4:Y:S01]  /*4d60*/  LDSM.16.M88.4 R108, [R213+0x18800] ;  /* 0x01880000d56c783b */ /* 0x000f220000000200 */
[C---:B-1----:R-:W-:Y:S04]  /*4d70*/  HMMA.16816.F32.BF16 R4, R16.reuse, R8, RZ ;  /* 0x000000081004723c */ /* 0x042fe800000418ff */
[----:B------:R-:W-:Y:S04]  /*4d80*/  LDSM.16.M88.4 R112, [R212+0x18800] ;  /* 0x01880000d470783b */ /* 0x000fe80000000200 */
[C---:B------:R-:W-:Y:S08]  /*4d90*/  HMMA.16816.F32.BF16 R8, R16.reuse, R10, RZ ;  /* 0x0000000a1008723c */ /* 0x040ff000000418ff */
[C---:B--2---:R-:W-:Y:S08]  /*4da0*/  HMMA.16816.F32.BF16 R12, R16.reuse, R84, RZ ;  /* 0x00000054100c723c */ /* 0x044ff000000418ff */
[----:B------:R-:W-:Y:S01]  /*4db0*/  HMMA.16816.F32.BF16 R16, R16, R86, RZ ;  /* 0x000000561010723c */ /* 0x000fe200000418ff */
[----:B------:R-:W-:Y:S07]  /*4dc0*/  LDSM.16.M88.4 R84, [R218+0x8000] ;  /* 0x00800000da54783b */ /* 0x000fee0000000200 */
[C---:B---3--:R-:W-:Y:S08]  /*4dd0*/  HMMA.16816.F32.BF16 R4, R88.reuse, R92, R4 ;  /* 0x0000005c5804723c */ /* 0x048ff00000041804 */
[C---:B------:R-:W-:Y:S01]  /*4de0*/  HMMA.16816.F32.BF16 R8, R88.reuse, R94, R8 ;  /* 0x0000005e5808723c */ /* 0x040fe20000041808 */
[----:B------:R-:W1:Y:S07]  /*4df0*/  LDSM.16.M88.4 R92, [R212+0x18000] ;  /* 0x01800000d45c783b */ /* 0x000e6e0000000200 */
[C---:B----4-:R-:W-:Y:S08]  /*4e00*/  HMMA.16816.F32.BF16 R12, R88.reuse, R96, R12 ;  /* 0x00000060580c723c */ /* 0x050ff0000004180c */
[----:B------:R-:W-:Y:S01]  /*4e10*/  HMMA.16816.F32.BF16 R16, R88, R98, R16 ;  /* 0x000000625810723c */ /* 0x000fe20000041810 */
[----:B------:R-:W-:Y:S05]  /*4e20*/  LDSM.16.M88.4 R88, [R214+0xa000] ;  /* 0x00a00000d658783b */ /* 0x000fea0000000200 */
[----:B------:R-:W2:Y:S02]  /*4e30*/  LDSM.16.M88.4 R96, [R2+0x1a000] ;  /* 0x01a000000260783b */ /* 0x000ea40000000200 */
[C---:B------:R-:W-:Y:S08]  /*4e40*/  HMMA.16816.F32.BF16 R4, R100.reuse, R104, R4 ;  /* 0x000000686404723c */ /* 0x040ff00000041804 */
[C---:B------:R-:W-:Y:S01]  /*4e50*/  HMMA.16816.F32.BF16 R8, R100.reuse, R106, R8 ;  /* 0x0000006a6408723c */ /* 0x040fe20000041808 */
[----:B------:R-:W-:Y:S07]  /*4e60*/  LDSM.16.M88.4 R104, [R3+0x1a000] ;  /* 0x01a000000368783b */ /* 0x000fee0000000200 */
[C---:B------:R-:W-:Y:S08]  /*4e70*/  HMMA.16816.F32.BF16 R12, R100.reuse, R108, R12 ;  /* 0x0000006c640c723c */ /* 0x040ff0000004180c */
[----:B------:R-:W-:Y:S01]  /*4e80*/  HMMA.16816.F32.BF16 R16, R100, R110, R16 ;  /* 0x0000006e6410723c */ /* 0x000fe20000041810 */
[----:B------:R-:W3:Y:S05]  /*4e90*/  LDSM.16.M88.4 R100, [R2+0x1a800] ;  /* 0x01a800000264783b */ /* 0x000eea0000000200 */
[----:B------:R-:W-:Y:S02]  /*4ea0*/  LDSM.16.M88.4 R108, [R213+0x1a000] ;  /* 0x01a00000d56c783b */ /* 0x000fe40000000200 */
[C---:B-1----:R-:W-:Y:S08]  /*4eb0*/  HMMA.16816.F32.BF16 R4, R84.reuse, R92, R4 ;  /* 0x0000005c5404723c */ /* 0x042ff00000041804 */
[C---:B------:R-:W-:Y:S01]  /*4ec0*/  HMMA.16816.F32.BF16 R8, R84.reuse, R94, R8 ;  /* 0x0000005e5408723c */ /* 0x040fe20000041808 */
[----:B------:R-:W1:Y:S07]  /*4ed0*/  LDSM.16.M88.4 R92, [R215+0xa000] ;  /* 0x00a00000d75c783b */ /* 0x000e6e0000000200 */
[C---:B------:R-:W-:Y:S07]  /*4ee0*/  HMMA.16816.F32.BF16 R12, R84.reuse, R112, R12 ;  /* 0x00000070540c723c */ /* 0x040fee000004180c */
[----:B------:R-:W-:Y:S01]  /*4ef0*/  IADD3 R112, P0, R243, UR11, RZ ;  /* 0x0000000bf3707c10 */ /* 0x000fe2000ff1e0ff */
[----:B------:R-:W-:Y:S01]  /*4f00*/  HMMA.16816.F32.BF16 R16, R84, R114, R16 ;  /* 0x000000725410723c */ /* 0x000fe20000041810 */
[----:B------:R-:W2:Y:S03]  /*4f10*/  LDSM.16.M88.4 R84, [R3+0x1a800] ;  /* 0x01a800000354783b */ /* 0x000ea60000000200 */
[----:B------:R-:W-:Y:S02]  /*4f20*/  IADD3.X R113, R242, UR10, RZ, P0, !PT ;  /* 0x0000000af2717c10 */ /* 0x000fe400087fe4ff */
[C---:B------:R-:W-:Y:S02]  /*4f30*/  LEA R224, P0, R250.reuse, R224, 0x2 ;  /* 0x000000e0fae07211 */ /* 0x040fe400078010ff */
[C---:B--2---:R-:W-:Y:S01]  /*4f40*/  HMMA.16816.F32.BF16 R4, R88.reuse, R96, R4 ;  /* 0x000000605804723c */ /* 0x044fe20000041804 */
[----:B------:R2:W4:Y:S04]  /*4f50*/  LDG.E R114, [R112.64] ;  /* 0x0000000470727981 */ /* 0x000528000c1e1900 */
[----:B------:R-:W-:Y:S03]  /*4f60*/  LEA.HI.X.SX32 R225, R250, R225, 0x2, P0 ;  /* 0x000000e1fae17211 */ /* 0x000fe600000f16ff */
[C---:B------:R-:W-:Y:S01]  /*4f70*/  HMMA.16816.F32.BF16 R8, R88.reuse, R98, R8 ;  /* 0x000000625808723c */ /* 0x040fe20000041808 */
[----:B------:R-:W2:Y:S07]  /*4f80*/  LDSM.16.M88.4 R96, [R219+0xa000] ;  /* 0x00a00000db60783b */ /* 0x000eae0000000200 */
[C---:B---3--:R-:W-:Y:S08]  /*4f90*/  HMMA.16816.F32.BF16 R12, R88.reuse, R100, R12 ;  /* 0x00000064580c723c */ /* 0x048ff0000004180c */
[----:B------:R-:W-:Y:S01]  /*4fa0*/  HMMA.16816.F32.BF16 R16, R88, R102, R16 ;  /* 0x000000665810723c */ /* 0x000fe20000041810 */
[----:B------:R-:W3:Y:S05]  /*4fb0*/  LDSM.16.M88.4 R88, [R213+0x1a800] ;  /* 0x01a80000d558783b */ /* 0x000eea0000000200 */
[----:B--2---:R-:W2:Y:S02]  /*4fc0*/  LDG.E R112, [R112.64+0x20] ;  /* 0x0000200470707981 */ /* 0x004ea4000c1e1900 */
[C---:B-1----:R-:W-:Y:S03]  /*4fd0*/  HMMA.16816.F32.BF16 R4, R92.reuse, R104, R4 ;  /* 0x000000685c04723c */ /* 0x042fe60000041804 */
[----:B------:R-:W-:Y:S05]  /*4fe0*/  LDSM.16.M88.4 R100, [R218+0xa000] ;  /* 0x00a00000da64783b */ /* 0x000fea0000000200 */
[C---:B------:R-:W-:Y:S01]  /*4ff0*/  HMMA.16816.F32.BF16 R8, R92.reuse, R106, R8 ;  /* 0x0000006a5c08723c */ /* 0x040fe20000041808 */
[----:B------:R-:W1:Y:S07]  /*5000*/  LDSM.16.M88.4 R104, [R212+0x1a000] ;  /* 0x01a00000d468783b */ /* 0x000e6e0000000200 */
[C---:B------:R-:W-:Y:S08]  /*5010*/  HMMA.16816.F32.BF16 R12, R92.reuse, R84, R12 ;  /* 0x000000545c0c723c */ /* 0x040ff0000004180c */
[----:B------:R-:W-:Y:S01]  /*5020*/  HMMA.16816.F32.BF16 R16, R92, R86, R16 ;  /* 0x000000565c10723c */ /* 0x000fe20000041810 */
[----:B------:R-:W1:Y:S05]  /*5030*/  LDSM.16.M88.4 R84, [R212+0x1a800] ;  /* 0x01a80000d454783b */ /* 0x000e6a0000000200 */
[----:B------:R-:W-:Y:S02]  /*5040*/  LDSM.16.M88.4 R92, [R214+0xc000] ;  /* 0x00c00000d65c783b */ /* 0x000fe40000000200 */
[C---:B------:R-:W-:Y:S08]  /*5050*/  HMMA.16816.F32.BF16 R4, R96.reuse, R108, R4 ;  /* 0x0000006c6004723c */ /* 0x040ff00000041804 */
[C---:B------:R-:W-:Y:S01]  /*5060*/  HMMA.16816.F32.BF16 R8, R96.reuse, R110, R8 ;  /* 0x0000006e6008723c */ /* 0x040fe20000041808 */
[----:B------:R-:W1:Y:S07]  /*5070*/  LDSM.16.M88.4 R108, [R2+0x1c000] ;  /* 0x01c00000026c783b */ /* 0x000e6e0000000200 */
[C---:B---3--:R-:W-:Y:S08]  /*5080*/  HMMA.16816.F32.BF16 R12, R96.reuse, R88, R12 ;  /* 0x00000058600c723c */ /* 0x048ff0000004180c */
[----:B------:R-:W-:Y:S01]  /*5090*/  HMMA.16816.F32.BF16 R16, R96, R90, R16 ;  /* 0x0000005a6010723c */ /* 0x000fe20000041810 */
[----:B------:R-:W3:Y:S05]  /*50a0*/  LDSM.16.M88.4 R88, [R2+0x1c800] ;  /* 0x01c800000258783b */ /* 0x000eea0000000200 */
[----:B------:R-:W-:Y:S02]  /*50b0*/  LDSM.16.M88.4 R96, [R215+0xc000] ;  /* 0x00c00000d760783b */ /* 0x000fe40000000200 */
[C---:B-1----:R-:W-:Y:S08]  /*50c0*/  HMMA.16816.F32.BF16 R4, R100.reuse, R104, R4 ;  /* 0x000000686404723c */ /* 0x042ff00000041804 */
        /* <DEDUP_REMOVED lines=32> */
[----:B------:R-:W4:Y:S05]  /*52d0*/  LDSM.16.M88.4 R84, [R3+0x1e800] ;  /* 0x01e800000354783b */ /* 0x000f2a0000000200 */
[----:B------:R-:W-:Y:S02]  /*52e0*/  LDSM.16.M88.4 R92, [R219+0xe000] ;  /* 0x00e00000db5c783b */ /* 0x000fe40000000200 */
[C---:B------:R-:W-:Y:S08]  /*52f0*/  HMMA.16816.F32.BF16 R4, R96.reuse, R108, R4 ;  /* 0x0000006c6004723c */ /* 0x040ff00000041804 */
[C---:B------:R-:W-:Y:S01]  /*5300*/  HMMA.16816.F32.BF16 R8, R96.reuse, R110, R8 ;  /* 0x0000006e6008723c */ /* 0x040fe20000041808 */
[----:B------:R-:W4:Y:S07]  /*5310*/  LDSM.16.M88.4 R108, [R213+0x1e000] ;  /* 0x01e00000d56c783b */ /* 0x000f2e0000000200 */
[C---:B---3--:R-:W-:Y:S08]  /*5320*/  HMMA.16816.F32.BF16 R12, R96.reuse, R88, R12 ;  /* 0x00000058600c723c */ /* 0x048ff0000004180c */
[----:B------:R-:W-:Y:S01]  /*5330*/  HMMA.16816.F32.BF16 R16, R96, R90, R16 ;  /* 0x0000005a6010723c */ /* 0x000fe20000041810 */
[----:B------:R-:W3:Y:S05]  /*5340*/  LDSM.16.M88.4 R88, [R213+0x1e800] ;  /* 0x01e80000d558783b */ /* 0x000eea0000000200 */
[----:B------:R-:W-:Y:S02]  /*5350*/  LDSM.16.M88.4 R96, [R218+0xe000] ;  /* 0x00e00000da60783b */ /* 0x000fe40000000200 */
[C---:B-1----:R-:W-:Y:S08]  /*5360*/  HMMA.16816.F32.BF16 R4, R100.reuse, R104, R4 ;  /* 0x000000686404723c */ /* 0x042ff00000041804 */
[C---:B------:R-:W-:Y:S01]  /*5370*/  HMMA.16816.F32.BF16 R8, R100.reuse, R106, R8 ;  /* 0x0000006a6408723c */ /* 0x040fe20000041808 */
[----:B------:R-:W1:Y:S07]  /*5380*/  LDSM.16.M88.4 R104, [R212+0x1e000] ;  /* 0x01e00000d468783b */ /* 0x000e6e0000000200 */
[C---:B----4-:R-:W-:Y:S08]  /*5390*/  HMMA.16816.F32.BF16 R12, R100.reuse, R84, R12 ;  /* 0x00000054640c723c */ /* 0x050ff0000004180c */
[----:B------:R-:W-:Y:S01]  /*53a0*/  HMMA.16816.F32.BF16 R16, R100, R86, R16 ;  /* 0x000000566410723c */ /* 0x000fe20000041810 */
[----:B------:R-:W4:Y:S07]  /*53b0*/  LDSM.16.M88.4 R84, [R212+0x1e800] ;  /* 0x01e80000d454783b */ /* 0x000f2e0000000200 */
[C---:B------:R-:W-:Y:S08]  /*53c0*/  HMMA.16816.F32.BF16 R4, R92.reuse, R108, R4 ;  /* 0x0000006c5c04723c */ /* 0x040ff00000041804 */
[C---:B------:R-:W-:Y:S08]  /*53d0*/  HMMA.16816.F32.BF16 R8, R92.reuse, R110, R8 ;  /* 0x0000006e5c08723c */ /* 0x040ff00000041808 */
[C---:B---3--:R-:W-:Y:S08]  /*53e0*/  HMMA.16816.F32.BF16 R12, R92.reuse, R88, R12 ;  /* 0x000000585c0c723c */ /* 0x048ff0000004180c */
[----:B------:R-:W-:Y:S08]  /*53f0*/  HMMA.16816.F32.BF16 R16, R92, R90, R16 ;  /* 0x0000005a5c10723c */ /* 0x000ff00000041810 */
[C---:B-1----:R-:W-:Y:S08]  /*5400*/  HMMA.16816.F32.BF16 R4, R96.reuse, R104, R4 ;  /* 0x000000686004723c */ /* 0x042ff00000041804 */
[C---:B------:R-:W-:Y:S08]  /*5410*/  HMMA.16816.F32.BF16 R8, R96.reuse, R106, R8 ;  /* 0x0000006a6008723c */ /* 0x040ff00000041808 */
[C---:B----4-:R-:W-:Y:S08]  /*5420*/  HMMA.16816.F32.BF16 R12, R96.reuse, R84, R12 ;  /* 0x00000054600c723c */ /* 0x050ff0000004180c */
[----:B------:R-:W-:Y:S04]  /*5430*/  HMMA.16816.F32.BF16 R16, R96, R86, R16 ;  /* 0x000000566010723c */ /* 0x000fe80000041810 */
[C---:B------:R-:W-:Y:S02]  /*5440*/  FADD.FTZ R84, -R114.reuse, R4 ;  /* 0x0000000472547221 */ /* 0x040fe40000010100 */
[----:B------:R-:W-:Y:S02]  /*5450*/  FADD.FTZ R4, -R114, R5 ;  /* 0x0000000572047221 */ /* 0x000fe40000010100 */
[----:B------:R-:W-:Y:S04]  /*5460*/  FMUL.FTZ R5, R128, R84 ;  /* 0x0000005480057220 */ /* 0x000fe80000410000 */
[----:B------:R-:W-:Y:S02]  /*5470*/  FMUL.FTZ R4, R126, R4 ;  /* 0x000000047e047220 */ /* 0x000fe40000410000 */
[----:B--2---:R-:W-:Y:S02]  /*5480*/  FADD.FTZ R6, -R112, R6 ;  /* 0x0000000670067221 */ /* 0x004fe40000010100 */
[----:B------:R-:W-:Y:S01]  /*5490*/  FADD.FTZ R8, -R114, R8 ;  /* 0x0000000872087221 */ /* 0x000fe20000010100 */
[----:B------:R-:W-:Y:S01]  /*54a0*/  F2FP.BF16.PACK_AB R4, R4, R5 ;  /* 0x000000050404723e */ /* 0x000fe200000010ff */
[----:B------:R-:W-:Y:S02]  /*54b0*/  FADD.FTZ R5, -R114, R12 ;  /* 0x0000000c72057221 */ /* 0x000fe40000010100 */
[----:B------:R-:W-:Y:S02]  /*54c0*/  FADD.FTZ R12, -R112, R7 ;  /* 0x00000007700c7221 */ /* 0x000fe40000010100 */
[----:B------:R1:W-:Y:S01]  /*54d0*/  STS [R231+0x20000], R4 ;  /* 0x02000004e7007388 */ /* 0x0003e20000000800 */
[----:B------:R-:W-:Y:S02]  /*54e0*/  FMUL.FTZ R84, R125, R8 ;  /* 0x000000087d547220 */ /* 0x000fe40000410000 */
[C---:B------:R-:W-:Y:S02]  /*54f0*/  FADD.FTZ R17, -R114.reuse, R17 ;  /* 0x0000001172117221 */ /* 0x040fe40000010100 */
[----:B------:R-:W-:Y:S02]  /*5500*/  FADD.FTZ R16, -R114, R16 ;  /* 0x0000001072107221 */ /* 0x000fe40000010100 */
[----:B------:R-:W-:Y:S02]  /*5510*/  FMUL.FTZ R7, R116, R17 ;  /* 0x0000001174077220 */ /* 0x000fe40000410000 */
[----:B------:R-:W-:Y:S02]  /*5520*/  FMUL.FTZ R12, R130, R12 ;  /* 0x0000000c820c7220 */ /* 0x000fe40000410000 */
[----:B------:R-:W-:Y:S02]  /*5530*/  FADD.FTZ R8, -R114, R13 ;  /* 0x0000000d72087221 */ /* 0x000fe40000010100 */
[----:B------:R-:W-:Y:S02]  /*5540*/  FMUL.FTZ R5, R121, R5 ;  /* 0x0000000579057220 */ /* 0x000fe40000410000 */
[----:B------:R-:W-:Y:S02]  /*5550*/  FMUL.FTZ R8, R118, R8 ;  /* 0x0000000876087220 */ /* 0x000fe40000410000 */
[----:B------:R-:W-:Y:S02]  /*5560*/  FADD.FTZ R10, -R112, R10 ;  /* 0x0000000a700a7221 */ /* 0x000fe40000010100 */
[----:B------:R-:W-:Y:S01]  /*5570*/  FADD.FTZ R9, -R114, R9 ;  /* 0x0000000972097221 */ /* 0x000fe20000010100 */
[----:B------:R-:W-:Y:S01]  /*5580*/  F2FP.BF16.PACK_AB R8, R8, R5 ;  /* 0x000000050808723e */ /* 0x000fe200000010ff */
[----:B------:R-:W-:Y:S02]  /*5590*/  FMUL.FTZ R13, R129, R10 ;  /* 0x0000000a810d7220 */ /* 0x000fe40000410000 */
[----:B------:R-:W-:Y:S02]  /*55a0*/  FMUL.FTZ R9, R123, R9 ;  /* 0x000000097b097220 */ /* 0x000fe40000410000 */
[----:B-1----:R-:W-:Y:S02]  /*55b0*/  FMUL.FTZ R4, R117, R16 ;  /* 0x0000001075047220 */ /* 0x002fe40000410000 */
[----:B------:R-:W-:Y:S01]  /*55c0*/  FMUL.FTZ R16, R131, R6 ;  /* 0x0000000683107220 */ /* 0x000fe20000410000 */
[----:B------:R-:W-:Y:S01]  /*55d0*/  F2FP.BF16.PACK_AB R9, R9, R84 ;  /* 0x000000540909723e */ /* 0x000fe200000010ff */
[C---:B------:R-:W-:Y:S01]  /*55e0*/  FADD.FTZ R6, -R112.reuse, R11 ;  /* 0x0000000b70067221 */ /* 0x040fe20000010100 */
[----:B------:R-:W-:Y:S01]  /*55f0*/  F2FP.BF16.PACK_AB R7, R7, R4 ;  /* 0x000000040707723e */ /* 0x000fe200000010ff */
[----:B------:R-:W-:Y:S01]  /*5600*/  FADD.FTZ R10, -R112, R14 ;  /* 0x0000000e700a7221 */ /* 0x000fe20000010100 */
[----:B------:R-:W-:Y:S01]  /*5610*/  F2FP.BF16.PACK_AB R4, R12, R16 ;  /* 0x000000100c04723e */ /* 0x000fe200000010ff */
[----:B------:R-:W-:Y:S02]  /*5620*/  FMUL.FTZ R6, R127, R6 ;  /* 0x000000067f067220 */ /* 0x000fe40000410000 */
[----:B------:R-:W-:Y:S02]  /*5630*/  FADD.FTZ R5, -R112, R15 ;  /* 0x0000000f70057221 */ /* 0x000fe40000010100 */
[----:B------:R1:W-:Y:S01]  /*5640*/  STS [R231+0x20400], R4 ;  /* 0x02040004e7007388 */ /* 0x0003e20000000800 */
[----:B------:R-:W-:Y:S01]  /*5650*/  FMUL.FTZ R10, R124, R10 ;  /* 0x0000000a7c0a7220 */ /* 0x000fe20000410000 */
[----:B------:R-:W-:Y:S01]  /*5660*/  F2FP.BF16.PACK_AB R6, R6, R13 ;  /* 0x0000000d0606723e */ /* 0x000fe200000010ff */
[----:B------:R-:W-:Y:S02]  /*5670*/  FMUL.FTZ R5, R122, R5 ;  /* 0x000000057a057220 */ /* 0x000fe40000410000 */
[C---:B------:R-:W-:Y:S01]  /*5680*/  FADD.FTZ R12, -R112.reuse, R18 ;  /* 0x00000012700c7221 */ /* 0x040fe20000010100 */
[----:B------:R-:W-:Y:S01]  /*5690*/  STS [R236+0x20000], R9 ;  /* 0x02000009ec007388 */ /* 0x000fe20000000800 */
[----:B------:R-:W-:Y:S01]  /*56a0*/  FADD.FTZ R11, -R112, R19 ;  /* 0x00000013700b7221 */ /* 0x000fe20000010100 */
[----:B------:R-:W-:Y:S01]  /*56b0*/  F2FP.BF16.PACK_AB R5, R5, R10 ;  /* 0x0000000a0505723e */ /* 0x000fe200000010ff */
[----:B------:R-:W-:Y:S02]  /*56c0*/  FMUL.FTZ R12, R120, R12 ;  /* 0x0000000c780c7220 */ /* 0x000fe40000410000 */
[----:B------:R-:W-:Y:S01]  /*56d0*/  STS [R236+0x20400], R6 ;  /* 0x02040006ec007388 */ /* 0x000fe20000000800 */
[----:B------:R-:W-:Y:S04]  /*56e0*/  FMUL.FTZ R11, R119, R11 ;  /* 0x0000000b770b7220 */ /* 0x000fe80000410000 */
[----:B------:R-:W-:Y:S05]  /*56f0*/  STS [R234+0x20000], R8 ;  /* 0x02000008ea007388 */ /* 0x000fea0000000800 */
[----:B------:R-:W-:Y:S01]  /*5700*/  STS [R234+0x20400], R5 ;  /* 0x02040005ea007388 */ /* 0x000fe20000000800 */
[----:B-1----:R-:W-:Y:S04]  /*5710*/  F2FP.BF16.PACK_AB R4, R11, R12 ;  /* 0x0000000c0b04723e */ /* 0x002fe800000010ff */
[----:B------:R-:W-:Y:S05]  /*5720*/  STS [R235+0x20000], R7 ;  /* 0x02000007eb007388 */ /* 0x000fea0000000800 */
[----:B------:R-:W-:Y:S05]  /*5730*/  STS [R235+0x20400], R4 ;  /* 0x02040004eb007388 */ /* 0x000fea0000000800 */
[----:B------:R-:W-:Y:S06]  /*5740*/  BAR.SYNC.DEFER_BLOCKING 0x0 ;  /* 0x0000000000007b1d */ /* 0x000fec0000010000 */
[----:B------:R-:W-:Y:S05]  /*5750*/  LDSM.16.MT88.4 R4, [R217+0x22000] ;  /* 0x02200000d904783b */ /* 0x000fea0000004200 */
[----:B------:R-:W1:Y:S05]  /*5760*/  LDSM.16.MT88.4 R8, [R0+0x8000] ;  /* 0x008000000008783b */ /* 0x000e6a0000004200 */
[----:B------:R-:W2:Y:S05]  /*5770*/  LDSM.16.MT88.4 R12, [R216+0x22000] ;  /* 0x02200000d80c783b */ /* 0x000eaa0000004200 */
[----:B------:R-:W3:Y:S05]  /*5780*/  LDSM.16.MT88.4 R16, [R0+0xa000] ;  /* 0x00a000000010783b */ /* 0x000eea0000004200 */
[----:B------:R-:W4:Y:S05]  /*5790*/  LDSM.16.MT88.4 R84, [R0+0xc000] ;  /* 0x00c000000054783b */ /* 0x000f2a0000004200 */
[----:B------:R-:W3:Y:S05]  /*57a0*/  LDSM.16.MT88.4 R88, [R0+0xe000] ;  /* 0x00e000000058783b */ /* 0x000eea0000004200 */
[----:B------:R-:W-:Y:S05]  /*57b0*/  LDSM.16.MT88.4 R92, [R0+0x8800] ;  /* 0x00880000005c783b */ /* 0x000fea0000004200 */
[----:B------:R-:W-:Y:S05]  /*57c0*/  LDSM.16.MT88.4 R96, [R216+0x22800] ;  /* 0x02280000d860783b */ /* 0x000fea0000004200 */
[----:B------:R-:W-:Y:S01]  /*57d0*/  LDSM.16.MT88.4 R100, [R0+0xa800] ;  /* 0x00a800000064783b */ /* 0x000fe20000004200 */
[-C--:B-1----:R-:W-:Y:S04]  /*57e0*/  HMMA.16816.F32.BF16 R20, R4, R8.reuse, R20 ;  /* 0x000000080414723c */ /* 0x082fe80000041814 */
[----:B------:R-:W-:Y:S05]  /*57f0*/  LDSM.16.MT88.4 R104, [R0+0xc800] ;  /* 0x00c800000068783b */ /* 0x000fea0000004200 */
[----:B------:R-:W-:Y:S01]  /*5800*/  LDSM.16.MT88.4 R108, [R0+0xe800] ;  /* 0x00e80000006c783b */ /* 0x000fe20000004200 */
[C---:B--2---:R-:W-:Y:S08]  /*5810*/  HMMA.16816.F32.BF16 R24, R12.reuse, R8, R24 ;  /* 0x000000080c18723c */ /* 0x044ff00000041818 */
[-C--:B------:R-:W-:Y:S08]  /*5820*/  HMMA.16816.F32.BF16 R28, R12, R10.reuse, R28 ;  /* 0x0000000a0c1c723c */ /* 0x080ff0000004181c */
[C---:B------:R-:W-:Y:S01]  /*5830*/  HMMA.16816.F32.BF16 R32, R4.reuse, R10, R32 ;  /* 0x0000000a0420723c */ /* 0x040fe20000041820 */
[----:B------:R-:W1:Y:S07]  /*5840*/  LDSM.16.MT88.4 R8, [R217+0x22800] ;  /* 0x02280000d908783b */ /* 0x000e6e0000004200 */
[-C--:B---3--:R-:W-:Y:S08]  /*5850*/  HMMA.16816.F32.BF16 R36, R4, R16.reuse, R36 ;  /* 0x000000100424723c */ /* 0x088ff00000041824 */
[C---:B------:R-:W-:Y:S08]  /*5860*/  HMMA.16816.F32.BF16 R40, R12.reuse, R16, R40 ;  /* 0x000000100c28723c */ /* 0x040ff00000041828 */
[-C--:B------:R-:W-:Y:S08]  /*5870*/  HMMA.16816.F32.BF16 R44, R12, R18.reuse, R44 ;  /* 0x000000120c2c723c */ /* 0x080ff0000004182c */
[C---:B------:R-:W-:Y:S01]  /*5880*/  HMMA.16816.F32.BF16 R48, R4.reuse, R18, R48 ;  /* 0x000000120430723c */ /* 0x040fe20000041830 */
[----:B------:R-:W-:Y:S07]  /*5890*/  LDSM.16.MT88.4 R16, [R216+0x23000] ;  /* 0x02300000d810783b */ /* 0x000fee0000004200 */
        /* <DEDUP_REMOVED lines=10> */
[----:B------:R-:W2:Y:S05]  /*5940*/  LDSM.16.MT88.4 R4, [R217+0x23000] ;  /* 0x02300000d904783b */ /* 0x000eaa0000004200 */
[----:B------:R-:W3:Y:S02]  /*5950*/  LDSM.16.MT88.4 R88, [R0+0xd000] ;  /* 0x00d000000058783b */ /* 0x000ee40000004200 */
[-C--:B-1----:R-:W-:Y:S08]  /*5960*/  HMMA.16816.F32.BF16 R20, R8, R92.reuse, R20 ;  /* 0x0000005c0814723c */ /* 0x082ff00000041814 */
[C---:B------:R-:W-:Y:S08]  /*5970*/  HMMA.16816.F32.BF16 R24, R96.reuse, R92, R24 ;  /* 0x0000005c6018723c */ /* 0x040ff00000041818 */
[-C--:B------:R-:W-:Y:S08]  /*5980*/  HMMA.16816.F32.BF16 R28, R96, R94.reuse, R28 ;  /* 0x0000005e601c723c */ /* 0x080ff0000004181c */
[C---:B------:R-:W-:Y:S01]  /*5990*/  HMMA.16816.F32.BF16 R32, R8.reuse, R94, R32 ;  /* 0x0000005e0820723c */ /* 0x040fe20000041820 */
[----:B------:R-:W1:Y:S07]  /*59a0*/  LDSM.16.MT88.4 R92, [R0+0xf000] ;  /* 0x00f00000005c783b */ /* 0x000e6e0000004200 */
[-C--:B------:R-:W-:Y:S08]  /*59b0*/  HMMA.16816.F32.BF16 R36, R8, R100.reuse, R36 ;  /* 0x000000640824723c */ /* 0x080ff00000041824 */
[C---:B------:R-:W-:Y:S08]  /*59c0*/  HMMA.16816.F32.BF16 R40, R96.reuse, R100, R40 ;  /* 0x000000646028723c */ /* 0x040ff00000041828 */
[-C--:B------:R-:W-:Y:S08]  /*59d0*/  HMMA.16816.F32.BF16 R44, R96, R102.reuse, R44 ;  /* 0x00000066602c723c */ /* 0x080ff0000004182c */
[C---:B------:R-:W-:Y:S01]  /*59e0*/  HMMA.16816.F32.BF16 R48, R8.reuse, R102, R48 ;  /* 0x000000660830723c */ /* 0x040fe20000041830 */
[----:B------:R-:W-:Y:S07]  /*59f0*/  LDSM.16.MT88.4 R100, [R216+0x23800] ;  /* 0x02380000d864783b */ /* 0x000fee0000004200 */
        /* <DEDUP_REMOVED lines=10> */
[----:B------:R-:W4:Y:S05]  /*5aa0*/  LDSM.16.MT88.4 R8, [R217+0x23800] ;  /* 0x02380000d908783b */ /* 0x000f2a0000004200 */
[----:B------:R-:W1:Y:S02]  /*5ab0*/  LDSM.16.MT88.4 R108, [R0+0xd800] ;  /* 0x00d80000006c783b */ /* 0x000e640000004200 */
[-C--:B--2---:R-:W-:Y:S08]  /*5ac0*/  HMMA.16816.F32.BF16 R20, R4, R12.reuse, R20 ;  /* 0x0000000c0414723c */ /* 0x084ff00000041814 */
[C---:B------:R-:W-:Y:S08]  /*5ad0*/  HMMA.16816.F32.BF16 R24, R16.reuse, R12, R24 ;  /* 0x0000000c1018723c */ /* 0x040ff00000041818 */
[-C--:B------:R-:W-:Y:S08]  /*5ae0*/  HMMA.16816.F32.BF16 R28, R16, R14.reuse, R28 ;  /* 0x0000000e101c723c */ /* 0x080ff0000004181c */
[C---:B------:R-:W-:Y:S01]  /*5af0*/  HMMA.16816.F32.BF16 R32, R4.reuse, R14, R32 ;  /* 0x0000000e0420723c */ /* 0x040fe20000041820 */
[----:B------:R-:W2:Y:S05]  /*5b00*/  LDSM.16.MT88.4 R12, [R0+0xf800] ;  /* 0x00f80000000c783b */ /* 0x000eaa0000004200 */
[----:B------:R-:W-:Y:S02]  /*5b10*/  BAR.SYNC.DEFER_BLOCKING 0x0 ;  /* 0x0000000000007b1d */ /* 0x000fe40000010000 */
[-C--:B------:R-:W-:Y:S08]  /*5b20*/  HMMA.16816.F32.BF16 R36, R4, R84.reuse, R36 ;  /* 0x000000540424723c */ /* 0x080ff00000041824 */
[C---:B------:R-:W-:Y:S08]  /*5b30*/  HMMA.16816.F32.BF16 R40, R16.reuse, R84, R40 ;  /* 0x000000541028723c */ /* 0x040ff00000041828 */
[-C--:B------:R-:W-:Y:S08]  /*5b40*/  HMMA.16816.F32.BF16 R44, R16, R86.reuse, R44 ;  /* 0x00000056102c723c */ /* 0x080ff0000004182c */
[C---:B------:R-:W-:Y:S08]  /*5b50*/  HMMA.16816.F32.BF16 R48, R4.reuse, R86, R48 ;  /* 0x000000560430723c */ /* 0x040ff00000041830 */
[-C--:B---3--:R-:W-:Y:S08]  /*5b60*/  HMMA.16816.F32.BF16 R52, R4, R88.reuse, R52 ;  /* 0x000000580434723c */ /* 0x088ff00000041834 */
[C---:B------:R-:W-:Y:S08]  /*5b70*/  HMMA.16816.F32.BF16 R56, R16.reuse, R88, R56 ;  /* 0x000000581038723c */ /* 0x040ff00000041838 */
[-C--:B------:R-:W-:Y:S08]  /*5b80*/  HMMA.16816.F32.BF16 R60, R16, R90.reuse, R60 ;  /* 0x0000005a103c723c */ /* 0x080ff0000004183c */
[C---:B------:R-:W-:Y:S08]  /*5b90*/  HMMA.16816.F32.BF16 R64, R4.reuse, R90, R64 ;  /* 0x0000005a0440723c */ /* 0x040ff00000041840 */
[-C--:B-1----:R-:W-:Y:S08]  /*5ba0*/  HMMA.16816.F32.BF16 R68, R4, R92.reuse, R68 ;  /* 0x0000005c0444723c */ /* 0x082ff00000041844 */
[C---:B------:R-:W-:Y:S08]  /*5bb0*/  HMMA.16816.F32.BF16 R72, R16.reuse, R92, R72 ;  /* 0x0000005c1048723c */ /* 0x040ff00000041848 */
[-C--:B------:R-:W-:Y:S08]  /*5bc0*/  HMMA.16816.F32.BF16 R76, R16, R94.reuse, R76 ;  /* 0x0000005e104c723c */ /* 0x080ff0000004184c */
[----:B------:R-:W-:Y:S08]  /*5bd0*/  HMMA.16816.F32.BF16 R80, R4, R94, R80 ;  /* 0x0000005e0450723c */ /* 0x000ff00000041850 */
[-C--:B----4-:R-:W-:Y:S08]  /*5be0*/  HMMA.16816.F32.BF16 R20, R8, R96.reuse, R20 ;  /* 0x000000600814723c */ /* 0x090ff00000041814 */
[C---:B------:R-:W-:Y:S08]  /*5bf0*/  HMMA.16816.F32.BF16 R24, R100.reuse, R96, R24 ;  /* 0x000000606418723c */ /* 0x040ff00000041818 */
[-C--:B------:R-:W-:Y:S08]  /*5c00*/  HMMA.16816.F32.BF16 R28, R100, R98.reuse, R28 ;  /* 0x00000062641c723c */ /* 0x080ff0000004181c */
        /* <DEDUP_REMOVED lines=9> */
[-C--:B--2---:R-:W-:Y:S08]  /*5ca0*/  HMMA.16816.F32.BF16 R68, R8, R12.reuse, R68 ;  /* 0x0000000c0844723c */ /* 0x084ff00000041844 */
[C---:B------:R-:W-:Y:S08]  /*5cb0*/  HMMA.16816.F32.BF16 R72, R100.reuse, R12, R72 ;  /* 0x0000000c6448723c */ /* 0x040ff00000041848 */
[-C--:B------:R-:W-:Y:S08]  /*5cc0*/  HMMA.16816.F32.BF16 R76, R100, R14.reuse, R76 ;  /* 0x0000000e644c723c */ /* 0x080ff0000004184c */
[----:B------:R-:W-:Y:S01]  /*5cd0*/  HMMA.16816.F32.BF16 R80, R8, R14, R80 ;  /* 0x0000000e0850723c */ /* 0x000fe20000041850 */
[----:B------:R-:W-:-:S07]  /*5ce0*/  @!P1 BRA `(.L_x_406) ;  /* 0x0000041000009947 */ /* 0x000fce0003800000 */
[----:B------:R-:W-:Y:S01]  /*5cf0*/  IMAD.MOV.U32 R15, RZ, RZ, c[0x0][0x370] ;  /* 0x0000dc00ff0f7624 */ /* 0x000fe200078e00ff */
[----:B------:R-:W-:Y:S01]  /*5d00*/  ISETP.GE.AND P5, PT, R232, c[0x0][0x220], PT ;  /* 0x00008800e8007a0c */ /* 0x000fe20003fa6270 */
[----:B------:R-:W-:Y:S01]  /*5d10*/  IMAD.MOV.U32 R4, RZ, RZ, R228 ;  /* 0x000000ffff047224 */ /* 0x000fe200078e00e4 */
[----:B------:R-:W-:Y:S01]  /*5d20*/  ISETP.GE.AND P4, PT, R240, c[0x0][0x220], PT ;  /* 0x00008800f0007a0c */ /* 0x000fe20003f86270 */
[----:B------:R-:W-:Y:S01]  /*5d30*/  IMAD.U32 R8, R15, -0x40, RZ ;  /* 0xffffffc00f087824 */ /* 0x000fe200078e00ff */
[----:B------:R-:W-:Y:S01]  /*5d40*/  ISETP.GE.AND P3, PT, R239, c[0x0][0x220], PT ;  /* 0x00008800ef007a0c */ /* 0x000fe20003f66270 */
[----:B------:R-:W-:Y:S01]  /*5d50*/  IMAD.MOV.U32 R5, RZ, RZ, R230 ;  /* 0x000000ffff057224 */ /* 0x000fe200078e00e6 */
[----:B------:R-:W-:Y:S01]  /*5d60*/  ISETP.GE.AND P2, PT, R241, c[0x0][0x220], PT ;  /* 0x00008800f1007a0c */ /* 0x000fe20003f46270 */
[----:B------:R-:W-:Y:S01]  /*5d70*/  IMAD.MOV.U32 R16, RZ, RZ, c[0x0][0x374] ;  /* 0x0000dd00ff107624 */ /* 0x000fe200078e00ff */
[C---:B------:R-:W-:Y:S02]  /*5d80*/  LEA R4, P0, R8.reuse, R4, 0x1 ;  /* 0x0000000408047211 */ /* 0x040fe400078008ff */
[----:B------:R-:W-:Y:S02]  /*5d90*/  SHF.R.S32.HI R7, RZ, 0x1f, R8 ;  /* 0x0000001fff077819 */ /* 0x000fe40000011408 */
[----:B------:R-:W-:Y:S01]  /*5da0*/  LEA.HI.X.SX32 R5, R8, R5, 0x1, P0 ;  /* 0x0000000508057211 */ /* 0x000fe200000f0eff */
[----:B------:R1:W-:Y:S01]  /*5db0*/  @P5 STS.128 [R226+0x8000], RZ ;  /* 0x008000ffe2005388 */ /* 0x0003e20000000c00 */
        /* <DEDUP_REMOVED lines=52> */
.L_x_406:
[----:B------:R-:W-:Y:S01]  /*6100*/  LDSM.16.M88.4 R128, [R220] ;  /* 0x00000000dc80783b */ /* 0x000fe20000000200 */
[----:B------:R-:W-:Y:S02]  /*6110*/  @UP5 UIADD3 UR13, UP4, UR9, -0x100, URZ ;  /* 0xffffff00090d5890 */ /* 0x000fe4000ff9e03f */
[----:B------:R-:W-:Y:S02]  /*6120*/  @UP5 UIADD3 UR11, UP1, UR11, -0x100, URZ ;  /* 0xffffff000b0b5890 */ /* 0x000fe4000ff3e03f */
[----:B------:R-:W2:Y:S01]  /*6130*/  LDSM.16.MT88.4 R16, [R0+0x10000] ;  /* 0x010000000010783b */ /* 0x000ea20000004200 */
[----:B------:R-:W-:Y:S02]  /*6140*/  @UP5 UIADD3.X UR12, UR8, -0x1, URZ, UP4, !UPT ;  /* 0xffffffff080c5890 */ /* 0x000fe4000a7fe43f */
[----:B------:R-:W-:Y:S02]  /*6150*/  @UP5 UIADD3.X UR10, UR10, -0x1, URZ, UP1, !UPT ;  /* 0xffffffff0a0a5890 */ /* 0x000fe40008ffe43f */
[----:B------:R-:W3:Y:S05]  /*6160*/  LDSM.16.M88.4 R124, [R220+0x1000] ;  /* 0x00100000dc7c783b */ /* 0x000eea0000000200 */
[----:B------:R-:W4:Y:S05]  /*6170*/  LDSM.16.MT88.4 R96, [R0+0x12000] ;  /* 0x012000000060783b */ /* 0x000f2a0000004200 */
[----:B------:R-:W1:Y:S05]  /*6180*/  LDSM.16.MT88.4 R112, [R0+0x14000] ;  /* 0x014000000070783b */ /* 0x000e6a0000004200 */
[----:B------:R-:W1:Y:S05]  /*6190*/  LDSM.16.MT88.4 R196, [R0+0x16000] ;  /* 0x0160000000c4783b */ /* 0x000e6a0000004200 */
[----:B------:R-:W-:Y:S05]  /*61a0*/  LDSM.16.M88.4 R200, [R223] ;  /* 0x00000000dfc8783b */ /* 0x000fea0000000200 */
[----:B------:R-:W1:Y:S05]  /*61b0*/  LDSM.16.MT88.4 R204, [R0+0x10800] ;  /* 0x0108000000cc783b */ /* 0x000e6a0000004200 */
[----:B------:R-:W1:Y:S02]  /*61c0*/  LDSM.16.M88.4 R208, [R223+0x1000] ;  /* 0x00100000dfd0783b */ /* 0x000e640000000200 */
[-C--:B-12---:R-:W-:Y:S08]  /*61d0*/  HMMA.16816.F32.BF16 R4, R128, R16.reuse, RZ ;  /* 0x000000108004723c */ /* 0x086ff000000418ff */
        /* <DEDUP_REMOVED lines=14> */
[----:B------:R-:W-:Y:S01]  /*62c0*/  HMMA.16816.F32.BF16 R128, R128, R198, RZ ;  /* 0x000000c68080723c */ /* 0x000fe200000418ff */
[----:B------:R-:W1:Y:S07]  /*62d0*/  LDSM.16.MT88.4 R196, [R0+0x12800] ;  /* 0x0128000000c4783b */ /* 0x000e6e0000004200 */
[-C--:B------:R-:W-:Y:S08]  /*62e0*/  HMMA.16816.F32.BF16 R4, R200, R204.reuse, R4 ;  /* 0x000000ccc804723c */ /* 0x080ff00000041804 */
[C---:B------:R-:W-:Y:S08]  /*62f0*/  HMMA.16816.F32.BF16 R8, R208.reuse, R204, R8 ;  /* 0x000000ccd008723c */ /* 0x040ff00000041808 */
[-C--:B------:R-:W-:Y:S08]  /*6300*/  HMMA.16816.F32.BF16 R12, R208, R206.reuse, R12 ;  /* 0x000000ced00c723c */ /* 0x080ff0000004180c */
[C---:B------:R-:W-:Y:S01]  /*6310*/  HMMA.16816.F32.BF16 R16, R200.reuse, R206, R16 ;  /* 0x000000cec810723c */ /* 0x040fe20000041810 */
[----:B------:R-:W2:Y:S07]  /*6320*/  LDSM.16.MT88.4 R204, [R0+0x14800] ;  /* 0x0148000000cc783b */ /* 0x000eae0000004200 */
[-C--:B-1----:R-:W-:Y:S08]  /*6330*/  HMMA.16816.F32.BF16 R84, R200, R196.reuse, R84 ;  /* 0x000000c4c854723c */ /* 0x082ff00000041854 */
[C---:B------:R-:W-:Y:S08]  /*6340*/  HMMA.16816.F32.BF16 R88, R208.reuse, R196, R88 ;  /* 0x000000c4d058723c */ /* 0x040ff00000041858 */
[-C--:B------:R-:W-:Y:S08]  /*6350*/  HMMA.16816.F32.BF16 R92, R208, R198.reuse, R92 ;  /* 0x000000c6d05c723c */ /* 0x080ff0000004185c */
[C---:B------:R-:W-:Y:S01]  /*6360*/  HMMA.16816.F32.BF16 R96, R200.reuse, R198, R96 ;  /* 0x000000c6c860723c */ /* 0x040fe20000041860 */
[----:B------:R-:W1:Y:S07]  /*6370*/  LDSM.16.MT88.4 R196, [R0+0x16800] ;  /* 0x0168000000c4783b */ /* 0x000e6e0000004200 */
[-C--:B--2---:R-:W-:Y:S08]  /*6380*/  HMMA.16816.F32.BF16 R100, R200, R204.reuse, R100 ;  /* 0x000000ccc864723c */ /* 0x084ff00000041864 */
[C---:B------:R-:W-:Y:S08]  /*6390*/  HMMA.16816.F32.BF16 R104, R208.reuse, R204, R104 ;  /* 0x000000ccd068723c */ /* 0x040ff00000041868 */
[-C--:B------:R-:W-:Y:S08]  /*63a0*/  HMMA.16816.F32.BF16 R108, R208, R206.reuse, R108 ;  /* 0x000000ced06c723c */ /* 0x080ff0000004186c */
[C---:B------:R-:W-:Y:S01]  /*63b0*/  HMMA.16816.F32.BF16 R112, R200.reuse, R206, R112 ;  /* 0x000000cec870723c */ /* 0x040fe20000041870 */
[----:B------:R-:W-:Y:S07]  /*63c0*/  LDSM.16.M88.4 R204, [R221] ;  /* 0x00000000ddcc783b */ /* 0x000fee0000000200 */
[-C--:B-1----:R-:W-:Y:S08]  /*63d0*/  HMMA.16816.F32.BF16 R116, R200, R196.reuse, R116 ;  /* 0x000000c4c874723c */ /* 0x082ff00000041874 */
[C---:B------:R-:W-:Y:S08]  /*63e0*/  HMMA.16816.F32.BF16 R120, R208.reuse, R196, R120 ;  /* 0x000000c4d078723c */ /* 0x040ff00000041878 */
[-C--:B------:R-:W-:Y:S01]  /*63f0*/  HMMA.16816.F32.BF16 R124, R208, R198.reuse, R124 ;  /* 0x000000c6d07c723c */ /* 0x080fe2000004187c */
[----:B------:R-:W1:Y:S07]  /*6400*/  LDSM.16.MT88.4 R208, [R0+0x11000] ;  /* 0x0110000000d0783b */ /* 0x000e6e0000004200 */
[----:B------:R-:W-:Y:S01]  /*6410*/  HMMA.16816.F32.BF16 R128, R200, R198, R128 ;  /* 0x000000c6c880723c */ /* 0x000fe20000041880 */
[----:B------:R-:W2:Y:S05]  /*6420*/  LDSM.16.M88.4 R196, [R221+0x1000] ;  /* 0x00100000ddc4783b */ /* 0x000eaa0000000200 */
[----:B------:R-:W3:Y:S02]  /*6430*/  LDSM.16.MT88.4 R200, [R0+0x13000] ;  /* 0x0130000000c8783b */ /* 0x000ee40000004200 */
[-C--:B-1----:R-:W-:Y:S08]  /*6440*/  HMMA.16816.F32.BF16 R4, R204, R208.reuse, R4 ;  /* 0x000000d0cc04723c */ /* 0x082ff00000041804 */
        /* <DEDUP_REMOVED lines=13> */
[----:B------:R-:W-:Y:S07]  /*6520*/  LDSM.16.MT88.4 R208, [R0+0x11800] ;  /* 0x0118000000d0783b */ /* 0x000fee0000004200 */
[-C--:B--2---:R-:W-:Y:S08]  /*6530*/  HMMA.16816.F32.BF16 R116, R204, R200.reuse, R116 ;  /* 0x000000c8cc74723c */ /* 0x084ff00000041874 */
[C---:B------:R-:W-:Y:S08]  /*6540*/  HMMA.16816.F32.BF16 R120, R196.reuse, R200, R120 ;  /* 0x000000c8c478723c */ /* 0x040ff00000041878 */
[-C--:B------:R-:W-:Y:S01]  /*6550*/  HMMA.16816.F32.BF16 R124, R196, R202.reuse, R124 ;  /* 0x000000cac47c723c */ /* 0x080fe2000004187c */
[----:B------:R-:W1:Y:S07]  /*6560*/  LDSM.16.M88.4 R196, [R222] ;  /* 0x00000000dec4783b */ /* 0x000e6e0000000200 */
        /* <DEDUP_REMOVED lines=16> */
[C---:B------:R-:W-:Y:S08]  /*6670*/  HMMA.16816.F32.BF16 R112, R196.reuse, R210, R112 ;  /* 0x000000d2c470723c */ /* 0x040ff00000041870 */
[-C--:B--2---:R-:W-:Y:S08]  /*6680*/  HMMA.16816.F32.BF16 R116, R196, R204.reuse, R116 ;  /* 0x000000ccc474723c */ /* 0x084ff00000041874 */
[C---:B------:R-:W-:Y:S07]  /*6690*/  HMMA.16816.F32.BF16 R120, R200.reuse, R204, R120 ;  /* 0x000000ccc878723c */ /* 0x040fee0000041878 */
[----:B------:R-:W-:Y:S01]  /*66a0*/  @P1 IADD3 R204, P0, R243, UR9, RZ ;  /* 0x00000009f3cc1c10 */ /* 0x000fe2000ff1e0ff */
[-C--:B------:R-:W-:Y:S01]  /*66b0*/  HMMA.16816.F32.BF16 R124, R200, R206.reuse, R124 ;  /* 0x000000cec87c723c */ /* 0x080fe2000004187c */
[----:B------:R-:W-:Y:S03]  /*66c0*/  @UP5 UMOV UR9, UR13 ;  /* 0x0000000d00095c82 */ /* 0x000fe60008000000 */
[----:B------:R-:W-:Y:S01]  /*66d0*/  @P1 IADD3.X R205, R242, UR8, RZ, P0, !PT ;  /* 0x00000008f2cd1c10 */ /* 0x000fe200087fe4ff */
[----:B------:R-:W-:Y:S02]  /*66e0*/  @UP5 UMOV UR8, UR12 ;  /* 0x0000000c00085c82 */ /* 0x000fe40008000000 */
[----:B------:R-:W-:Y:S01]  /*66f0*/  IMAD.SHL.U32 R202, R248, 0x8, RZ ;  /* 0x00000008f8ca7824 */ /* 0x000fe200078e00ff */
[----:B------:R-:W-:Y:S01]  /*6700*/  HMMA.16816.F32.BF16 R128, R196, R206, R128 ;  /* 0x000000cec480723c */ /* 0x000fe20000041880 */
[----:B------:R1:W5:Y:S03]  /*6710*/  @P1 LDG.E R237, [R204.64+-0x100] ;  /* 0xffff0004cced1981 */ /* 0x000366000c1e1900 */
[-C--:B------:R-:W-:Y:S01]  /*6720*/  LEA R200, P0, R202, R224.reuse, 0x2 ;  /* 0x000000e0cac87211 */ /* 0x080fe200078010ff */
[C---:B------:R-:W-:Y:S01]  /*6730*/  IMAD.SHL.U32 R203, R248.reuse, 0x10, RZ ;  /* 0x00000010f8cb7824 */ /* 0x040fe200078e00ff */
[----:B------:R1:W5:Y:S01]  /*6740*/  @P1 LDG.E R238, [R204.64+-0xe0] ;  /* 0xffff2004ccee1981 */ /* 0x000362000c1e1900 */
[----:B------:R-:W-:Y:S01]  /*6750*/  IMAD R199, R248, 0x18, RZ ;  /* 0x00000018f8c77824 */ /* 0x000fe200078e02ff */
[-C--:B------:R-:W-:Y:S01]  /*6760*/  LEA.HI.X.SX32 R201, R202, R225.reuse, 0x2, P0 ;  /* 0x000000e1cac97211 */ /* 0x080fe200000f16ff */
[C---:B------:R-:W-:Y:S02]  /*6770*/  IMAD R206, R248.reuse, 0x28, RZ ;  /* 0x00000028f8ce7824 */ /* 0x040fe400078e02ff */
[----:B------:R2:W-:Y:S01]  /*6780*/  RED.E.ADD.F32.FTZ.RN.STRONG.GPU [R224.64], R4 ;  /* 0x00000004e000798e */ /* 0x0005e2000c10e784 */
[CC--:B------:R-:W-:Y:S04]  /*6790*/  LEA R196, P2, R203.reuse, R224.reuse, 0x2 ;  /* 0x000000e0cbc47211 */ /* 0x0c0fe800078410ff */
[----:B------:R3:W-:Y:S01]  /*67a0*/  RED.E.ADD.F32.FTZ.RN.STRONG.GPU [R200.64], R5 ;  /* 0x00000005c800798e */ /* 0x0007e2000c10e784 */
[-C--:B------:R-:W-:Y:S05]  /*67b0*/  LEA.HI.X.SX32 R197, R203, R225.reuse, 0x2, P2 ;  /* 0x000000e1cbc57211 */ /* 0x080fea00010f16ff */
[----:B------:R4:W-:Y:S01]  /*67c0*/  RED.E.ADD.F32.FTZ.RN.STRONG.GPU [R196.64], R6 ;  /* 0x00000006c400798e */ /* 0x0009e2000c10e784 */
[C---:B-1----:R-:W-:Y:S02]  /*67d0*/  IMAD.SHL.U32 R205, R248.reuse, 0x20, RZ ;  /* 0x00000020f8cd7824 */ /* 0x042fe400078e00ff */
[----:B------:R-:W-:Y:S03]  /*67e0*/  IMAD R204, R248, 0x30, RZ ;  /* 0x00000030f8cc7824 */ /* 0x000fe600078e02ff */
[-C--:B------:R-:W-:Y:S02]  /*67f0*/  LEA R198, P2, R205, R224.reuse, 0x2 ;  /* 0x000000e0cdc67211 */ /* 0x080fe400078410ff */
[CC--:B--2---:R-:W-:Y:S04]  /*6800*/  LEA R4, P0, R199.reuse, R224.reuse, 0x2 ;  /* 0x000000e0c7047211 */ /* 0x0c4fe800078010ff */
[-C--:B---3--:R-:W-:Y:S02]  /*6810*/  LEA.HI.X.SX32 R5, R199, R225.reuse, 0x2, P0 ;  /* 0x000000e1c7057211 */ /* 0x088fe400000f16ff */
[-C--:B------:R-:W-:Y:S03]  /*6820*/  LEA.HI.X.SX32 R199, R205, R225.reuse, 0x2, P2 ;  /* 0x000000e1cdc77211 */ /* 0x080fe600010f16ff */
[----:B------:R1:W-:Y:S01]  /*6830*/  RED.E.ADD.F32.FTZ.RN.STRONG.GPU [R4.64], R7 ;  /* 0x000000070400798e */ /* 0x0003e2000c10e784 */
[CC--:B----4-:R-:W-:Y:S04]  /*6840*/  LEA R196, P0, R206.reuse, R224.reuse, 0x2 ;  /* 0x000000e0cec47211 */ /* 0x0d0fe800078010ff */
[----:B------:R-:W-:Y:S01]  /*6850*/  RED.E.ADD.F32.FTZ.RN.STRONG.GPU [R198.64], R8 ;  /* 0x00000008c600798e */ /* 0x000fe2000c10e784 */
[-C--:B------:R-:W-:Y:S05]  /*6860*/  LEA.HI.X.SX32 R197, R206, R225.reuse, 0x2, P0 ;  /* 0x000000e1cec57211 */ /* 0x080fea00000f16ff */
[----:B------:R2:W-:Y:S01]  /*6870*/  RED.E.ADD.F32.FTZ.RN.STRONG.GPU [R196.64], R9 ;  /* 0x00000009c400798e */ /* 0x0005e2000c10e784 */
[-C--:B-1----:R-:W-:Y:S01]  /*6880*/  LEA R4, P2, R204, R224.reuse, 0x2 ;  /* 0x000000e0cc047211 */ /* 0x082fe200078410ff */
[----:B------:R-:W-:Y:S03]  /*6890*/  IMAD R7, R248, 0x38, RZ ;  /* 0x00000038f8077824 */ /* 0x000fe600078e02ff */
[-C--:B------:R-:W-:Y:S02]  /*68a0*/  LEA.HI.X.SX32 R5, R204, R225.reuse, 0x2, P2 ;  /* 0x000000e1cc057211 */ /* 0x080fe400010f16ff */
[CC--:B------:R-:W-:Y:S03]  /*68b0*/  LEA R6, P0, R7.reuse, R224.reuse, 0x2 ;  /* 0x000000e007067211 */ /* 0x0c0fe600078010ff */
[----:B------:R1:W-:Y:S01]  /*68c0*/  RED.E.ADD.F32.FTZ.RN.STRONG.GPU [R4.64], R10 ;  /* 0x0000000a0400798e */ /* 0x0003e2000c10e784 */
[-C--:B------:R-:W-:Y:S02]  /*68d0*/  LEA.HI.X.SX32 R7, R7, R225.reuse, 0x2, P0 ;  /* 0x000000e107077211 */ /* 0x080fe400000f16ff */
[----:B--2---:R-:W-:Y:S03]  /*68e0*/  IADD3 R9, R203, 0x20, RZ ;  /* 0x00000020cb097810 */ /* 0x004fe60007ffe0ff */
[----:B------:R2:W-:Y:S01]  /*68f0*/  RED.E.ADD.F32.FTZ.RN.STRONG.GPU [R6.64], R11 ;  /* 0x0000000b0600798e */ /* 0x0005e2000c10e784 */
[CC--:B------:R-:W-:Y:S04]  /*6900*/  LEA R8, P0, R9.reuse, R224.reuse, 0x2 ;  /* 0x000000e009087211 */ /* 0x0c0fe800078010ff */
[----:B------:R3:W-:Y:S05]  /*6910*/  RED.E.ADD.F32.FTZ.RN.STRONG.GPU [R224.64+0x80], R16 ;  /* 0x00008010e000798e */ /* 0x0007ea000c10e784 */
        /* <DEDUP_REMOVED lines=11> */
[-C--:B------:R-:W-:Y:S02]  /*69d0*/  LEA.HI.X.SX32 R11, R6, R225.reuse, 0x2, P2 ;  /* 0x000000e1060b7211 */ /* 0x080fe400010f16ff */
[CC--:B---3--:R-:W-:Y:S03]  /*69e0*/  LEA R16, P0, R5.reuse, R224.reuse, 0x2 ;  /* 0x000000e005107211 */ /* 0x0c8fe600078010ff */
[----:B------:R2:W-:Y:S01]  /*69f0*/  RED.E.ADD.F32.FTZ.RN.STRONG.GPU [R10.64], R12 ;  /* 0x0000000c0a00798e */ /* 0x0005e2000c10e784 */
[-C--:B----4-:R-:W-:Y:S01]  /*6a00*/  LEA.HI.X.SX32 R17, R5, R225.reuse, 0x2, P0 ;  /* 0x000000e105117211 */ /* 0x090fe200000f16ff */
[----:B------:R-:W-:Y:S04]  /*6a10*/  IMAD.IADD R5, R202, 0x1, R4 ;  /* 0x00000001ca057824 */ /* 0x000fe800078e0204 */
[----:B------:R-:W-:Y:S05]  /*6a20*/  RED.E.ADD.F32.FTZ.RN.STRONG.GPU [R16.64], R13 ;  /* 0x0000000d1000798e */ /* 0x000fea000c10e784 */
[----:B------:R-:W-:Y:S01]  /*6a30*/  LDSM.16.MT88.4 R16, [R0+0x2000] ;  /* 0x002000000010783b */ /* 0x000fe20000004200 */
[CC--:B-1----:R-:W-:Y:S04]  /*6a40*/  LEA R8, P0, R4.reuse, R224.reuse, 0x2 ;  /* 0x000000e004087211 */ /* 0x0c2fe800078010ff */
[-C--:B------:R-:W-:Y:S02]  /*6a50*/  LEA.HI.X.SX32 R9, R4, R225.reuse, 0x2, P0 ;  /* 0x000000e104097211 */ /* 0x080fe400000f16ff */
[CC--:B------:R-:W-:Y:S03]  /*6a60*/  LEA R6, P0, R5.reuse, R224.reuse, 0x2 ;  /* 0x000000e005067211 */ /* 0x0c0fe600078010ff */
[----:B------:R1:W-:Y:S01]  /*6a70*/  RED.E.ADD.F32.FTZ.RN.STRONG.GPU [R8.64], R14 ;  /* 0x0000000e0800798e */ /* 0x0003e2000c10e784 */
[-C--:B------:R-:W-:Y:S05]  /*6a80*/  LEA.HI.X.SX32 R7, R5, R225.reuse, 0x2, P0 ;  /* 0x000000e105077211 */ /* 0x080fea00000f16ff */
[----:B------:R3:W-:Y:S01]  /*6a90*/  RED.E.ADD.F32.FTZ.RN.STRONG.GPU [R6.64], R15 ;  /* 0x0000000f0600798e */ /* 0x0007e2000c10e784 */
[----:B--2---:R-:W-:Y:S04]  /*6aa0*/  IADD3 R10, R203, 0x40, RZ ;  /* 0x00000040cb0a7810 */ /* 0x004fe80007ffe0ff */
[----:B------:R-:W-:Y:S01]  /*6ab0*/  RED.E.ADD.F32.FTZ.RN.STRONG.GPU [R224.64+0x100], R84 ;  /* 0x00010054e000798e */ /* 0x000fe2000c10e784 */
[----:B------:R-:W-:Y:S04]  /*6ac0*/  IMAD.IADD R4, R202, 0x1, R10 ;  /* 0x00000001ca047824 */ /* 0x000fe800078e020a */
[----:B------:R-:W-:Y:S01]  /*6ad0*/  RED.E.ADD.F32.FTZ.RN.STRONG.GPU [R200.64+0x100], R85 ;  /* 0x00010055c800798e */ /* 0x000fe2000c10e784 */
[CC--:B-1----:R-:W-:Y:S04]  /*6ae0*/  LEA R8, P0, R10.reuse, R224.reuse, 0x2 ;  /* 0x000000e00a087211 */ /* 0x0c2fe800078010ff */
[-C--:B------:R-:W-:Y:S02]  /*6af0*/  LEA.HI.X.SX32 R9, R10, R225.reuse, 0x2, P0 ;  /* 0x000000e10a097211 */ /* 0x080fe400000f16ff */
[-C--:B------:R-:W-:Y:S01]  /*6b00*/  LEA R14, P0, R4, R224.reuse, 0x2 ;  /* 0x000000e0040e7211 */ /* 0x080fe200078010ff */
[----:B---3--:R-:W-:Y:S02]  /*6b10*/  IMAD.IADD R6, R202, 0x1, R4 ;  /* 0x00000001ca067824 */ /* 0x008fe400078e0204 */
[----:B------:R1:W-:Y:S01]  /*6b20*/  RED.E.ADD.F32.FTZ.RN.STRONG.GPU [R8.64], R86 ;  /* 0x000000560800798e */ /* 0x0003e2000c10e784 */
[-C--:B------:R-:W-:Y:S01]  /*6b30*/  LEA.HI.X.SX32 R15, R4, R225.reuse, 0x2, P0 ;  /* 0x000000e1040f7211 */ /* 0x080fe200000f16ff */
[----:B------:R-:W-:Y:S01]  /*6b40*/  IMAD.IADD R5, R202, 0x1, R6 ;  /* 0x00000001ca057824 */ /* 0x000fe200078e0206 */
[CC--:B------:R-:W-:Y:S03]  /*6b50*/  LEA R10, P2, R6.reuse, R224.reuse, 0x2 ;  /* 0x000000e0060a7211 */ /* 0x0c0fe600078410ff */
[----:B------:R-:W-:Y:S01]  /*6b60*/  RED.E.ADD.F32.FTZ.RN.STRONG.GPU [R14.64], R87 ;  /* 0x000000570e00798e */ /* 0x000fe2000c10e784 */
[-C--:B------:R-:W-:Y:S01]  /*6b70*/  LEA.HI.X.SX32 R11, R6, R225.reuse, 0x2, P2 ;  /* 0x000000e1060b7211 */ /* 0x080fe200010f16ff */
[C---:B------:R-:W-:Y:S01]  /*6b80*/  IMAD.IADD R4, R202.reuse, 0x1, R5 ;  /* 0x00000001ca047824 */ /* 0x040fe200078e0205 */
[CC--:B------:R-:W-:Y:S02]  /*6b90*/  LEA R12, P0, R5.reuse, R224.reuse, 0x2 ;  /* 0x000000e0050c7211 */ /* 0x0c0fe400078010ff */
[----:B------:R-:W-:Y:S02]  /*6ba0*/  LDSM.16.MT88.4 R84, [R0+0x4000] ;  /* 0x004000000054783b */ /* 0x000fe40000004200 */
[-C--:B------:R-:W-:Y:S01]  /*6bb0*/  LEA.HI.X.SX32 R13, R5, R225.reuse, 0x2, P0 ;  /* 0x000000e1050d7211 */ /* 0x080fe200000f16ff */
[----:B------:R-:W-:Y:S02]  /*6bc0*/  IMAD.IADD R5, R202, 0x1, R4 ;  /* 0x00000001ca057824 */ /* 0x000fe400078e0204 */
[----:B------:R2:W-:Y:S05]  /*6bd0*/  RED.E.ADD.F32.FTZ.RN.STRONG.GPU [R10.64], R88 ;  /* 0x000000580a00798e */ /* 0x0005ea000c10e784 */
[----:B------:R-:W-:Y:S01]  /*6be0*/  RED.E.ADD.F32.FTZ.RN.STRONG.GPU [R12.64], R89 ;  /* 0x000000590c00798e */ /* 0x000fe2000c10e784 */
        /* <DEDUP_REMOVED lines=9> */
[----:B------:R-:W-:Y:S05]  /*6c80*/  RED.E.ADD.F32.FTZ.RN.STRONG.GPU [R200.64+0x180], R97 ;  /* 0x00018061c800798e */ /* 0x000fea000c10e784 */
[----:B------:R-:W-:Y:S01]  /*6c90*/  LDSM.16.MT88.4 R88, [R0+0x6000] ;  /* 0x006000000058783b */ /* 0x000fe20000004200 */
        /* <DEDUP_REMOVED lines=67> */
[CC--:B------:R-:W-:Y:S03]  /*70d0*/  LEA R12, P0, R5.reuse, R224.reuse, 0x2 ;  /* 0x000000e0050c7211 */ /* 0x0c0fe600078010ff */
[----:B------:R2:W-:Y:S01]  /*70e0*/  RED.E.ADD.F32.FTZ.RN.STRONG.GPU [R10.64], R108 ;  /* 0x0000006c0a00798e */ /* 0x0005e2000c10e784 */
[-C--:B------:R-:W-:Y:S01]  /*70f0*/  LEA.HI.X.SX32 R13, R5, R225.reuse, 0x2, P0 ;  /* 0x000000e1050d7211 */ /* 0x080fe200000f16ff */
[----:B------:R-:W-:Y:S04]  /*7100*/  IMAD.IADD R5, R202, 0x1, R4 ;  /* 0x00000001ca057824 */ /* 0x000fe800078e0204 */
        /* <DEDUP_REMOVED lines=8> */
[----:B------:R-:W-:Y:S03]  /*7190*/  IMAD.IADD R4, R202, 0x1, R10 ;  /* 0x00000001ca047824 */ /* 0x000fe600078e020a */
[----:B------:R-:W-:Y:S05]  /*71a0*/  RED.E.ADD.F32.FTZ.RN.STRONG.GPU [R224.64+0x300], R116 ;  /* 0x00030074e000798e */ /* 0x000fea000c10e784 */
[----:B------:R-:W-:Y:S05]  /*71b0*/  RED.E.ADD.F32.FTZ.RN.STRONG.GPU [R200.64+0x300], R117 ;  /* 0x00030075c800798e */ /* 0x000fea000c10e784 */
[----:B------:R-:W-:Y:S01]  /*71c0*/  LDSM.16.MT88.4 R108, [R0+0x6800] ;  /* 0x00680000006c783b */ /* 0x000fe20000004200 */
[CC--:B-1----:R-:W-:Y:S04]  /*71d0*/  LEA R8, P0, R10.reuse, R224.reuse, 0x2 ;  /* 0x000000e00a087211 */ /* 0x0c2fe800078010ff */
[-C--:B------:R-:W-:Y:S02]  /*71e0*/  LEA.HI.X.SX32 R9, R10, R225.reuse, 0x2, P0 ;  /* 0x000000e10a097211 */ /* 0x080fe400000f16ff */
[-C--:B------:R-:W-:Y:S01]  /*71f0*/  LEA R12, P0, R4, R224.reuse, 0x2 ;  /* 0x000000e0040c7211 */ /* 0x080fe200078010ff */
[----:B--2---:R-:W-:Y:S02]  /*7200*/  IMAD.IADD R6, R202, 0x1, R4 ;  /* 0x00000001ca067824 */ /* 0x004fe400078e0204 */
[----:B------:R1:W-:Y:S01]  /*7210*/  RED.E.ADD.F32.FTZ.RN.STRONG.GPU [R8.64], R118 ;  /* 0x000000760800798e */ /* 0x0003e2000c10e784 */
[-C--:B------:R-:W-:Y:S01]  /*7220*/  LEA.HI.X.SX32 R13, R4, R225.reuse, 0x2, P0 ;  /* 0x000000e1040d7211 */ /* 0x080fe200000f16ff */
[C---:B------:R-:W-:Y:S04]  /*7230*/  IMAD.IADD R5, R202.reuse, 0x1, R6 ;  /* 0x00000001ca057824 */ /* 0x040fe800078e0206 */
[----:B------:R-:W-:Y:S01]  /*7240*/  RED.E.ADD.F32.FTZ.RN.STRONG.GPU [R12.64], R119 ;  /* 0x000000770c00798e */ /* 0x000fe2000c10e784 */
[CC--:B------:R-:W-:Y:S01]  /*7250*/  LEA R10, P0, R5.reuse, R224.reuse, 0x2 ;  /* 0x000000e0050a7211 */ /* 0x0c0fe200078010ff */
[C---:B------:R-:W-:Y:S03]  /*7260*/  IMAD.IADD R4, R202.reuse, 0x1, R5 ;  /* 0x00000001ca047824 */ /* 0x040fe600078e0205 */
[-C--:B------:R-:W-:Y:S01]  /*7270*/  LEA.HI.X.SX32 R11, R5, R225.reuse, 0x2, P0 ;  /* 0x000000e1050b7211 */ /* 0x080fe200000f16ff */
[----:B------:R-:W-:Y:S01]  /*7280*/  IMAD.IADD R5, R202, 0x1, R4 ;  /* 0x00000001ca057824 */ /* 0x000fe200078e0204 */
[CC--:B-1----:R-:W-:Y:S04]  /*7290*/  LEA R8, P2, R6.reuse, R224.reuse, 0x2 ;  /* 0x000000e006087211 */ /* 0x0c2fe800078410ff */
[-C--:B------:R-:W-:Y:S02]  /*72a0*/  LEA.HI.X.SX32 R9, R6, R225.reuse, 0x2, P2 ;  /* 0x000000e106097211 */ /* 0x080fe400010f16ff */
[CC--:B------:R-:W-:Y:S03]  /*72b0*/  LEA R6, P0, R4.reuse, R224.reuse, 0x2 ;  /* 0x000000e004067211 */ /* 0x0c0fe600078010ff */
[----:B------:R1:W-:Y:S01]  /*72c0*/  RED.E.ADD.F32.FTZ.RN.STRONG.GPU [R8.64], R120 ;  /* 0x000000780800798e */ /* 0x0003e2000c10e784 */
[-C--:B------:R-:W-:Y:S02]  /*72d0*/  LEA.HI.X.SX32 R7, R4, R225.reuse, 0x2, P0 ;  /* 0x000000e104077211 */ /* 0x080fe400000f16ff */
[----:B------:R-:W-:Y:S02]  /*72e0*/  IADD3 R4, R203, 0xe0, RZ ;  /* 0x000000e0cb047810 */ /* 0x000fe40007ffe0ff */
[----:B------:R2:W-:Y:S05]  /*72f0*/  RED.E.ADD.F32.FTZ.RN.STRONG.GPU [R10.64], R121 ;  /* 0x000000790a00798e */ /* 0x0005ea000c10e784 */
[----:B------:R3:W-:Y:S01]  /*7300*/  RED.E.ADD.F32.FTZ.RN.STRONG.GPU [R6.64], R122 ;  /* 0x0000007a0600798e */ /* 0x0007e2000c10e784 */
[CC--:B-1----:R-:W-:Y:S04]  /*7310*/  LEA R8, P0, R5.reuse, R224.reuse, 0x2 ;  /* 0x000000e005087211 */ /* 0x0c2fe800078010ff */
[-C--:B------:R-:W-:Y:S02]  /*7320*/  LEA.HI.X.SX32 R9, R5, R225.reuse, 0x2, P0 ;  /* 0x000000e105097211 */ /* 0x080fe400000f16ff */
[CC--:B--2---:R-:W-:Y:S03]  /*7330*/  LEA R10, P0, R4.reuse, R224.reuse, 0x2 ;  /* 0x000000e0040a7211 */ /* 0x0c4fe600078010ff */
[----:B------:R1:W-:Y:S01]  /*7340*/  RED.E.ADD.F32.FTZ.RN.STRONG.GPU [R8.64], R123 ;  /* 0x0000007b0800798e */ /* 0x0003e2000c10e784 */
[-C--:B------:R-:W-:Y:S01]  /*7350*/  LEA.HI.X.SX32 R11, R4, R225.reuse, 0x2, P0 ;  /* 0x000000e1040b7211 */ /* 0x080fe200000f16ff */
[----:B---3--:R-:W-:Y:S03]  /*7360*/  IMAD.IADD R6, R202, 0x1, R4 ;  /* 0x00000001ca067824 */ /* 0x008fe600078e0204 */
[----:B------:R-:W-:Y:S02]  /*7370*/  RED.E.ADD.F32.FTZ.RN.STRONG.GPU [R224.64+0x380], R128 ;  /* 0x00038080e000798e */ /* 0x000fe4000c10e784 */
[CC--:B------:R-:W-:Y:S03]  /*7380*/  LEA R14, P0, R6.reuse, R224.reuse, 0x2 ;  /* 0x000000e0060e7211 */ /* 0x0c0fe600078010ff */
[----:B------:R-:W-:Y:S01]  /*7390*/  RED.E.ADD.F32.FTZ.RN.STRONG.GPU [R200.64+0x380], R129 ;  /* 0x00038081c800798e */ /* 0x000fe2000c10e784 */
[-C--:B------:R-:W-:Y:S04]  /*73a0*/  LEA.HI.X.SX32 R15, R6, R225.reuse, 0x2, P0 ;  /* 0x000000e1060f7211 */ /* 0x080fe800000f16ff */
[----:B------:R2:W-:Y:S05]  /*73b0*/  RED.E.ADD.F32.FTZ.RN.STRONG.GPU [R10.64], R130 ;  /* 0x000000820a00798e */ /* 0x0005ea000c10e784 */
[----:B------:R-:W-:Y:S01]  /*73c0*/  RED.E.ADD.F32.FTZ.RN.STRONG.GPU [R14.64], R131 ;  /* 0x000000830e00798e */ /* 0x000fe2000c10e784 */
[C---:B-1----:R-:W-:Y:S04]  /*73d0*/  IMAD.IADD R8, R202.reuse, 0x1, R6 ;  /* 0x00000001ca087824 */ /* 0x042fe800078e0206 */
[----:B------:R-:W-:Y:S01]  /*73e0*/  IMAD.IADD R5, R202, 0x1, R8 ;  /* 0x00000001ca057824 */ /* 0x000fe200078e0208 */
[-C--:B------:R-:W-:Y:S03]  /*73f0*/  LEA R12, P0, R8, R224.reuse, 0x2 ;  /* 0x000000e0080c7211 */ /* 0x080fe600078010ff */
[----:B------:R-:W-:Y:S01]  /*7400*/  IMAD.IADD R4, R202, 0x1, R5 ;  /* 0x00000001ca047824 */ /* 0x000fe200078e0205 */
[-C--:B------:R-:W-:Y:S03]  /*7410*/  LEA.HI.X.SX32 R13, R8, R225.reuse, 0x2, P0 ;  /* 0x000000e1080d7211 */ /* 0x080fe600000f16ff */
[----:B------:R-:W-:Y:S01]  /*7420*/  IMAD.IADD R7, R202, 0x1, R4 ;  /* 0x00000001ca077824 */ /* 0x000fe200078e0204 */
[CC--:B------:R-:W-:Y:S01]  /*7430*/  LEA R8, P2, R4.reuse, R224.reuse, 0x2 ;  /* 0x000000e004087211 */ /* 0x0c0fe200078410ff */
[----:B------:R-:W-:Y:S01]  /*7440*/  RED.E.ADD.F32.FTZ.RN.STRONG.GPU [R12.64], R124 ;  /* 0x0000007c0c00798e */ /* 0x000fe2000c10e784 */
[-C--:B--2---:R-:W-:Y:S02]  /*7450*/  LEA R10, P3, R5, R224.reuse, 0x2 ;  /* 0x000000e0050a7211 */ /* 0x084fe400078610ff */
[----:B------:R-:W-:Y:S02]  /*7460*/  LEA R6, P0, R7, R224, 0x2 ;  /* 0x000000e007067211 */ /* 0x000fe400078010ff */
[-C--:B------:R-:W-:Y:S01]  /*7470*/  LEA.HI.X.SX32 R11, R5, R225.reuse, 0x2, P3 ;  /* 0x000000e1050b7211 */ /* 0x080fe200018f16ff */
[----:B------:R-:W-:Y:S01]  /*7480*/  LDSM.16.MT88.4 R12, [R216+0x20000] ;  /* 0x02000000d80c783b */ /* 0x000fe20000004200 */
[-C--:B------:R-:W-:Y:S02]  /*7490*/  LEA.HI.X.SX32 R9, R4, R225.reuse, 0x2, P2 ;  /* 0x000000e104097211 */ /* 0x080fe400010f16ff */
[----:B------:R-:W-:Y:S02]  /*74a0*/  LEA.HI.X.SX32 R7, R7, R225, 0x2, P0 ;  /* 0x000000e107077211 */ /* 0x000fe400000f16ff */
[----:B------:R-:W-:Y:S05]  /*74b0*/  RED.E.ADD.F32.FTZ.RN.STRONG.GPU [R10.64], R125 ;  /* 0x0000007d0a00798e */ /* 0x000fea000c10e784 */
[----:B------:R-:W-:Y:S05]  /*74c0*/  RED.E.ADD.F32.FTZ.RN.STRONG.GPU [R8.64], R126 ;  /* 0x0000007e0800798e */ /* 0x000fea000c10e784 */
[----:B------:R-:W-:Y:S05]  /*74d0*/  LDSM.16.MT88.4 R8, [R0] ;  /* 0x000000000008783b */ /* 0x000fea0000004200 */
[----:B------:R-:W-:Y:S05]  /*74e0*/  RED.E.ADD.F32.FTZ.RN.STRONG.GPU [R6.64], R127 ;  /* 0x0000007f0600798e */ /* 0x000fea000c10e784 */
[----:B------:R-:W1:Y:S02]  /*74f0*/  LDSM.16.MT88.4 R4, [R217+0x20000] ;  /* 0x02000000d904783b */ /* 0x000e640000004200 */
        /* <DEDUP_REMOVED lines=48> */
[----:B------:R-:W2:Y:S07]  /*7800*/  LDSM.16.MT88.4 R12, [R0+0x7800] ;  /* 0x00780000000c783b */ /* 0x000eae0000004200 */
        /* <DEDUP_REMOVED lines=29> */
[----:B------:R-:W-:Y:S01]  /*79e0*/  BAR.SYNC.DEFER_BLOCKING 0x0 ;  /* 0x0000000000007b1d */ /* 0x000fe20000010000 */
        /* <DEDUP_REMOVED lines=11> */
[----:B------:R-:W-:Y:S02]  /*7aa0*/  LEA.HI.X.SX32 R5, R7, R5, 0x1, P0 ;  /* 0x0000000507057211 */ /* 0x000fe400000f0eff */
[C---:B------:R-:W-:Y:S04]  /*7ab0*/  LEA R6, P1, R15.reuse, R7, 0x5 ;  /* 0x000000070f067211 */ /* 0x040fe800078228ff */
[CC--:B------:R-:W-:Y:S02]  /*7ac0*/  @!P4 LEA R12, P6, R6.reuse, R227.reuse, 0x1 ;  /* 0x000000e3060cc211 */ /* 0x0c0fe400078c08ff */
[C-C-:B------:R-:W-:Y:S01]  /*7ad0*/  LEA.HI.X R7, R15.reuse, R8, R16.reuse, 0x5, P1 ;  /* 0x000000080f077211 */ /* 0x140fe200008f2c10 */
[----:B------:R1:W-:Y:S01]  /*7ae0*/  @P5 STS.128 [R226], RZ ;  /* 0x000000ffe2005388 */ /* 0x0003e20000000c00 */
[C---:B------:R-:W-:Y:S02]  /*7af0*/  @!P3 LEA R10, P1, R6.reuse, R227, 0x1 ;  /* 0x000000e3060ab211 */ /* 0x040fe400078208ff */
[CCC-:B------:R-:W-:Y:S01]  /*7b00*/  @!P4 LEA.HI.X R13, R6.reuse, R229.reuse, R7.reuse, 0x1, P6 ;  /* 0x000000e5060dc211 */ /* 0x1c0fe200030f0c07 */
[----:B------:R-:W-:Y:S01]  /*7b10*/  @!PT LDS RZ, [RZ] ;  /* 0x00000000fffff984 */ /* 0x000fe20000000800 */
[----:B------:R-:W-:Y:S01]  /*7b20*/  @!PT LDS RZ, [RZ] ;  /* 0x00000000fffff984 */ /* 0x000fe20000000800 */
[----:B------:R-:W-:Y:S01]  /*7b30*/  @!PT LDS RZ, [RZ] ;  /* 0x00000000fffff984 */ /* 0x000fe20000000800 */
[----:B------:R1:W-:Y:S01]  /*7b40*/  @!P5 LDGSTS.E.BYPASS.LTC128B.128 [R226], [R4.64] ;  /* 0x0000000004e2dfae */ /* 0x0003e2000b901d44 */
        /* <DEDUP_REMOVED lines=43> */
.L_x_407:
        /* <DEDUP_REMOVED lines=31> */
[----:B------:R2:W-:Y:S01]  /*7ff0*/  STS [R245], R35 ;  /* 0x00000023f5007388 */ /* 0x0005e20000000800 */
[----:B------:R-:W-:Y:S01]  /*8000*/  FMUL.FTZ R29, R141, c[0x0][0x2e0] ;  /* 0x0000b8008d1d7a20 */ /* 0x000fe20000410000 */
[----:B------:R-:W-:Y:S01]  /*8010*/  F2FP.BF16.PACK_AB R32, R32, R138 ;  /* 0x0000008a2020723e */ /* 0x000fe200000010ff */
[----:B------:R-:W-:Y:S01]  /*8020*/  FMUL.FTZ R142, R142, c[0x0][0x2e0] ;  /* 0x0000b8008e8e7a20 */ /* 0x000fe20000410000 */
[----:B------:R2:W-:Y:S01]  /*8030*/  STS [R245+0x400], R34 ;  /* 0x00040022f5007388 */ /* 0x0005e20000000800 */
        /* <DEDUP_REMOVED lines=44> */
[----:B-1----:R-:W-:Y:S01]  /*8300*/  FMUL.FTZ R15, R177, c[0x0][0x2e0] ;  /* 0x0000b800b10f7a20 */ /* 0x002fe20000410000 */
        /* <DEDUP_REMOVED lines=53> */
[----:B------:R-:W-:Y:S01]  /*8660*/  UISETP.NE.AND UP0, UPT, UR25, -0x1, UPT ;  /* 0xffffffff1900788c */ /* 0x000fe2000bf05270 */
[----:B------:R2:W-:Y:S01]  /*8670*/  STS [R246+0x6000], R7 ;  /* 0x00600007f6007388 */ /* 0x0005e20000000800 */
[----:B------:R-:W-:Y:S01]  /*8680*/  F2FP.BF16.PACK_AB R36, R37, R36 ;  /* 0x000000242524723e */ /* 0x000fe200000010ff */
[----:B------:R-:W-:Y:S01]  /*8690*/  ULDC.64 UR10, c[0x0][0x3a0] ;  /* 0x0000e800000a7ab9 */ /* 0x000fe20000000a00 */
[----:B------:R-:W-:Y:S01]  /*86a0*/  F2FP.BF16.PACK_AB R4, R4, R190 ;  /* 0x000000be0404723e */ /* 0x000fe200000010ff */
[----:B------:R2:W-:Y:S01]  /*86b0*/  STS [R246+0x6400], R6 ;  /* 0x00640006f6007388 */ /* 0x0005e20000000800 */
[----:B------:R-:W-:-:S02]  /*86c0*/  F2FP.BF16.PACK_AB R38, R39, R38 ;  /* 0x000000262726723e */ /* 0x000fc400000010ff */
[----:B------:R-:W-:Y:S01]  /*86d0*/  F2FP.BF16.PACK_AB R48, R49, R48 ;  /* 0x000000303130723e */ /* 0x000fe200000010ff */
[----:B------:R2:W-:Y:S01]  /*86e0*/  STS [R245+0x7000], R9 ;  /* 0x00700009f5007388 */ /* 0x0005e20000000800 */
[----:B------:R-:W-:Y:S01]  /*86f0*/  F2FP.BF16.PACK_AB R50, R51, R50 ;  /* 0x000000323332723e */ /* 0x000fe200000010ff */
[----:B------:R-:W-:Y:S01]  /*8700*/  @UP0 UIADD3 UR7, UR17, UR25, URZ ;  /* 0x0000001911070290 */ /* 0x000fe2000fffe03f */
[----:B------:R-:W-:Y:S01]  /*8710*/  F2FP.BF16.PACK_AB R40, R41, R40 ;  /* 0x000000282928723e */ /* 0x000fe200000010ff */
[----:B------:R2:W-:Y:S01]  /*8720*/  STS [R245+0x7400], R8 ;  /* 0x00740008f5007388 */ /* 0x0005e20000000800 */
[----:B------:R-:W-:Y:S01]  /*8730*/  F2FP.BF16.PACK_AB R42, R43, R42 ;  /* 0x0000002a2b2a723e */ /* 0x000fe200000010ff */
[----:B------:R-:W-:Y:S01]  /*8740*/  @UP0 UIMAD.WIDE.U32 UR8, UR7, UR10, URZ ;  /* 0x0000000a070802a5 */ /* 0x000fe2000f8e003f */
[----:B------:R-:W-:Y:S01]  /*8750*/  F2FP.BF16.PACK_AB R44, R45, R44 ;  /* 0x0000002c2d2c723e */ /* 0x000fe200000010ff */
[----:B------:R2:W-:Y:S01]  /*8760*/  STS [R246+0x7000], R5 ;  /* 0x00700005f6007388 */ /* 0x0005e20000000800 */
[----:B------:R-:W-:Y:S01]  /*8770*/  F2FP.BF16.PACK_AB R46, R47, R46 ;  /* 0x0000002e2f2e723e */ /* 0x000fe200000010ff */
[----:B------:R-:W-:Y:S01]  /*8780*/  @UP0 UIMAD UR15, UR7, UR11, UR9 ;  /* 0x0000000b070f02a4 */ /* 0x000fe2000f8e0209 */
[----:B------:R-:W-:Y:S01]  /*8790*/  F2FP.BF16.PACK_AB R52, R53, R52 ;  /* 0x000000343534723e */ /* 0x000fe200000010ff */
[----:B------:R2:W-:Y:S01]  /*87a0*/  STS [R246+0x7400], R4 ;  /* 0x00740004f6007388 */ /* 0x0005e20000000800 */
[----:B------:R-:W-:Y:S01]  /*87b0*/  F2FP.BF16.PACK_AB R54, R55, R54 ;  /* 0x000000363736723e */ /* 0x000fe200000010ff */
[----:B------:R-:W-:Y:S01]  /*87c0*/  @UP0 UMOV UR14, UR8 ;  /* 0x00000008000e0c82 */ /* 0x000fe20008000000 */
[----:B------:R-:W-:Y:S01]  /*87d0*/  F2FP.BF16.PACK_AB R64, R65, R64 ;  /* 0x000000404140723e */ /* 0x000fe200000010ff */
[----:B------:R2:W-:Y:S01]  /*87e0*/  STS [R245+0x8000], R91 ;  /* 0x0080005bf5007388 */ /* 0x0005e20000000800 */
[----:B------:R-:W-:-:S02]  /*87f0*/  F2FP.BF16.PACK_AB R66, R67, R66 ;  /* 0x000000424342723e */ /* 0x000fc400000010ff */
[----:B------:R-:W-:Y:S01]  /*8800*/  F2FP.BF16.PACK_AB R56, R57, R56 ;  /* 0x000000383938723e */ /* 0x000fe200000010ff */
[----:B------:R2:W-:Y:S01]  /*8810*/  STS [R245+0x8400], R90 ;  /* 0x0084005af5007388 */ /* 0x0005e20000000800 */
[----:B------:R-:W-:Y:S02]  /*8820*/  F2FP.BF16.PACK_AB R58, R59, R58 ;  /* 0x0000003a3b3a723e */ /* 0x000fe400000010ff */
[----:B------:R-:W-:Y:S01]  /*8830*/  F2FP.BF16.PACK_AB R60, R61, R60 ;  /* 0x0000003c3d3c723e */ /* 0x000fe200000010ff */
[----:B------:R2:W-:Y:S01]  /*8840*/  STS [R246+0x8000], R87 ;  /* 0x00800057f6007388 */ /* 0x0005e20000000800 */
[----:B------:R-:W-:Y:S02]  /*8850*/  F2FP.BF16.PACK_AB R62, R63, R62 ;  /* 0x0000003e3f3e723e */ /* 0x000fe400000010ff */
        /* <DEDUP_REMOVED lines=12> */
[----:B------:R-:W-:Y:S01]  /*8920*/  PLOP3.LUT P0, PT, PT, PT, UP0, 0x80, 0x0 ;  /* 0x000000000000781c */ /* 0x000fe20003f0f008 */
        /* <DEDUP_REMOVED lines=38> */
.L_x_409:
        /* <DEDUP_REMOVED lines=18> */
.L_x_410:
[----:B------:R-:W-:Y:S01]  /*8cb0*/  BAR.SYNC.DEFER_BLOCKING 0x0 ;  /* 0x0000000000007b1d */ /* 0x000fe20000010000 */
[----:B------:R-:W-:Y:S01]  /*8cc0*/  USHF.L.U32 UR7, UR19, 0x6, URZ ;  /* 0x0000000613077899 */ /* 0x000fe2000800063f */
[--C-:B--2---:R-:W-:Y:S01]  /*8cd0*/  SHF.R.S32.HI R7, RZ, 0x1f, R232.reuse ;  /* 0x0000001fff077819 */ /* 0x104fe200000114e8 */
[----:B------:R-:W-:Y:S01]  /*8ce0*/  IMAD.MOV.U32 R6, RZ, RZ, R232 ;  /* 0x000000ffff067224 */ /* 0x000fe200078e00e8 */
[----:B------:R-:W-:Y:S01]  /*8cf0*/  UIMAD UR6, UR19, -0x40, UR6 ;  /* 0xffffffc0130678a4 */ /* 0x000fe2000f8e0206 */
[----:B------:R-:W-:Y:S01]  /*8d00*/  SHF.R.S32.HI R14, RZ, 0x1f, R244 ;  /* 0x0000001fff0e7819 */ /* 0x000fe200000114f4 */
[----:B------:R-:W-:Y:S01]  /*8d10*/  USHF.R.S32.HI UR10, URZ, 0x1f, UR7 ;  /* 0x0000001f3f0a7899 */ /* 0x000fe20008011407 */
[----:B------:R-:W-:Y:S01]  /*8d20*/  IMAD.U32 R13, RZ, RZ, UR7 ;  /* 0x00000007ff0d7e24 */ /* 0x000fe2000f8e00ff */
[----:B------:R-:W-:Y:S01]  /*8d30*/  ULDC.64 UR8, c[0x0][0x3a0] ;  /* 0x0000e80000087ab9 */ /* 0x000fe20000000a00 */
[----:B------:R-:W-:Y:S01]  /*8d40*/  BSSY B0, `(.L_x_411) ;  /* 0x000002f000007945 */ /* 0x000fe20003800000 */
[----:B------:R-:W-:Y:S01]  /*8d50*/  UIMAD UR8, UR10, UR8, URZ ;  /* 0x000000080a0872a4 */ /* 0x000fe2000f8e023f */
[----:B------:R-:W-:Y:S01]  /*8d60*/  IMAD.WIDE.U32 R4, R13, c[0x0][0x3a0], R6 ;  /* 0x0000e8000d047a25 */ /* 0x000fe200078e0006 */
[----:B------:R-:W-:-:S02]  /*8d70*/  ISETP.GE.AND P5, PT, R244, UR6, PT ;  /* 0x00000006f4007c0c */ /* 0x000fc4000bfa6270 */
[----:B------:R-:W-:Y:S02]  /*8d80*/  UIMAD UR8, UR7, UR9, UR8 ;  /* 0x00000009070872a4 */ /* 0x000fe4000f8e0208 */
[----:B------:R-:W-:-:S04]  /*8d90*/  IADD3 R4, P0, R4, UR14, RZ ;  /* 0x0000000e04047c10 */ /* 0x000fc8000ff1e0ff */
[----:B------:R-:W-:Y:S01]  /*8da0*/  IMAD.U32 R8, RZ, RZ, UR8 ;  /* 0x00000008ff087e24 */ /* 0x000fe2000f8e00ff */
[----:B------:R-:W-:Y:S02]  /*8db0*/  ULDC.64 UR8, c[0x0][0x3b8] ;  /* 0x0000ee0000087ab9 */ /* 0x000fe40000000a00 */
[----:B------:R-:W-:Y:S01]  /*8dc0*/  UIMAD UR8, UR60, UR8, URZ ;  /* 0x000000083c0872a4 */ /* 0x000fe2000f8e023f */
[----:B------:R1:W2:Y:S01]  /*8dd0*/  LDS.128 R44, [R226+0x11000] ;  /* 0x01100000e22c7984 */ /* 0x0002a20000000c00 */
[----:B------:R-:W-:Y:S01]  /*8de0*/  IADD3.X R5, R5, UR15, R8, P0, !PT ;  /* 0x0000000f05057c10 */ /* 0x000fe200087fe408 */
[----:B------:R-:W-:Y:S01]  /*8df0*/  IMAD.U32 R8, RZ, RZ, UR35 ;  /* 0x00000023ff087e24 */ /* 0x000fe2000f8e00ff */
[----:B------:R-:W-:Y:S01]  /*8e00*/  UIMAD UR8, UR35, UR9, UR8 ;  /* 0x00000009230872a4 */ /* 0x000fe2000f8e0208 */
[----:B------:R1:W3:Y:S02]  /*8e10*/  LDS.128 R40, [R226+0x13000] ;  /* 0x01300000e2287984 */ /* 0x0002e40000000c00 */
[----:B------:R-:W-:-:S02]  /*8e20*/  IMAD.WIDE.U32 R8, R8, c[0x0][0x3b8], R4 ;  /* 0x0000ee0008087a25 */ /* 0x000fc400078e0004 */
[----:B------:R1:W4:Y:S03]  /*8e30*/  LDS.128 R36, [R226+0x15000] ;  /* 0x01500000e2247984 */ /* 0x0003260000000c00 */
[----:B------:R-:W-:Y:S01]  /*8e40*/  IADD3 R12, R9, UR8, RZ ;  /* 0x00000008090c7c10 */ /* 0x000fe2000fffe0ff */
[----:B------:R1:W1:Y:S04]  /*8e50*/  LDS.128 R32, [R226+0x17000] ;  /* 0x01700000e2207984 */ /* 0x0002680000000c00 */
[----:B------:R1:W1:Y:S04]  /*8e60*/  LDS.128 R60, [R226+0x18000] ;  /* 0x01800000e23c7984 */ /* 0x0002680000000c00 */
[----:B------:R1:W1:Y:S04]  /*8e70*/  LDS.128 R76, [R226+0x19000] ;  /* 0x01900000e24c7984 */ /* 0x0002680000000c00 */
[----:B------:R1:W1:Y:S04]  /*8e80*/  LDS.128 R56, [R226+0x1a000] ;  /* 0x01a00000e2387984 */ /* 0x0002680000000c00 */
[----:B------:R1:W1:Y:S04]  /*8e90*/  LDS.128 R72, [R226+0x1b000] ;  /* 0x01b00000e2487984 */ /* 0x0002680000000c00 */
[----:B------:R1:W1:Y:S04]  /*8ea0*/  LDS.128 R52, [R226+0x1c000] ;  /* 0x01c00000e2347984 */ /* 0x0002680000000c00 */
[----:B------:R1:W1:Y:S04]  /*8eb0*/  LDS.128 R68, [R226+0x1d000] ;  /* 0x01d00000e2447984 */ /* 0x0002680000000c00 */
[----:B------:R1:W1:Y:S04]  /*8ec0*/  LDS.128 R48, [R226+0x1e000] ;  /* 0x01e00000e2307984 */ /* 0x0002680000000c00 */
[----:B------:R1:W1:Y:S01]  /*8ed0*/  LDS.128 R64, [R226+0x1f000] ;  /* 0x01f00000e2407984 */ /* 0x0002620000000c00 */
[----:B------:R-:W-:Y:S05]  /*8ee0*/  @P5 BRA `(.L_x_412) ;  /* 0x0000014000005947 */ /* 0x000fea0003800000 */
[----:B--23--:R-:W-:Y:S01]  /*8ef0*/  ISETP.GE.AND P4, PT, R232, c[0x0][0x220], PT ;  /* 0x00008800e8007a0c */ /* 0x00cfe20003f86270 */
[----:B------:R-:W2:Y:S01]  /*8f00*/  LDS.128 R28, [R226+0x12000] ;  /* 0x01200000e21c7984 */ /* 0x000ea20000000c00 */
[----:B------:R-:W-:Y:S01]  /*8f10*/  IMAD.MOV.U32 R4, RZ, RZ, R8 ;  /* 0x000000ffff047224 */ /* 0x000fe200078e0008 */
[----:B------:R-:W-:Y:S01]  /*8f20*/  ISETP.GE.AND P3, PT, R240, c[0x0][0x220], PT ;  /* 0x00008800f0007a0c */ /* 0x000fe20003f66270 */
[----:B------:R-:W-:Y:S01]  /*8f30*/  IMAD.MOV.U32 R5, RZ, RZ, R12 ;  /* 0x000000ffff057224 */ /* 0x000fe200078e000c */
[----:B------:R-:W3:Y:S01]  /*8f40*/  LDS.128 R24, [R226+0x14000] ;  /* 0x01400000e2187984 */ /* 0x000ee20000000c00 */
[----:B------:R-:W-:Y:S01]  /*8f50*/  IMAD R15, R14, c[0x0][0x3a0], RZ ;  /* 0x0000e8000e0f7a24 */ /* 0x000fe200078e02ff */
[----:B------:R-:W-:Y:S01]  /*8f60*/  ISETP.GE.AND P2, PT, R239, c[0x0][0x220], PT ;  /* 0x00008800ef007a0c */ /* 0x000fe20003f46270 */
[----:B------:R-:W-:Y:S01]  /*8f70*/  IMAD.WIDE.U32 R10, R244, c[0x0][0x3a0], R4 ;  /* 0x0000e800f40a7a25 */ /* 0x000fe200078e0004 */
[----:B------:R-:W4:Y:S01]  /*8f80*/  LDS.128 R20, [R226+0x16000] ;  /* 0x01600000e2147984 */ /* 0x000f220000000c00 */
[----:B------:R-:W-:-:S02]  /*8f90*/  ISETP.GE.AND P1, PT, R241, c[0x0][0x220], PT ;  /* 0x00008800f1007a0c */ /* 0x000fc40003f26270 */
[----:B------:R-:W-:Y:S01]  /*8fa0*/  IMAD R4, R244, c[0x0][0x3a4], R15 ;  /* 0x0000e900f4047a24 */ /* 0x000fe200078e020f */
[----:B------:R-:W1:Y:S03]  /*8fb0*/  @!P4 LDS.128 R16, [R226+0x10000] ;  /* 0x01000000e210c984 */ /* 0x000e660000000c00 */
[----:B------:R-:W-:Y:S01]  /*8fc0*/  IMAD.IADD R5, R11, 0x1, R4 ;  /* 0x000000010b057824 */ /* 0x000fe200078e0204 */
[----:B------:R-:W-:-:S04]  /*8fd0*/  LEA R4, P0, R10, c[0x0][0x340], 0x1 ;  /* 0x0000d0000a047a11 */ /* 0x000fc800078008ff */
[----:B------:R-:W-:-:S05]  /*8fe0*/  LEA.HI.X R5, R10, c[0x0][0x344], R5, 0x1, P0 ;  /* 0x0000d1000a057a11 */ /* 0x000fca00000f0c05 */
[----:B--2---:R2:W-:Y:S04]  /*8ff0*/  @!P3 STG.E.128 [R4.64+0x80], R28 ;  /* 0x0000801c0400b986 */ /* 0x0045e8000c101d04 */
[----:B---3--:R2:W-:Y:S04]  /*9000*/  @!P2 STG.E.128 [R4.64+0x100], R24 ;  /* 0x000100180400a986 */ /* 0x0085e8000c101d04 */
[----:B----4-:R2:W-:Y:S04]  /*9010*/  @!P1 STG.E.128 [R4.64+0x180], R20 ;  /* 0x0001801404009986 */ /* 0x0105e8000c101d04 */
[----:B-1----:R2:W-:Y:S02]  /*9020*/  @!P4 STG.E.128 [R4.64], R16 ;  /* 0x000000100400c986 */ /* 0x0025e4000c101d04 */
.L_x_412:
[----:B--23--:R-:W-:Y:S05]  /*9030*/  BSYNC B0 ;  /* 0x0000000000007941 */ /* 0x00cfea0003800000 */
.L_x_411:
[----:B------:R-:W-:Y:S01]  /*9040*/  IADD3 R4, R244, 0x20, RZ ;  /* 0x00000020f4047810 */ /* 0x000fe20007ffe0ff */
[----:B------:R-:W-:Y:S03]  /*9050*/  BSSY B0, `(.L_x_413) ;  /* 0x0000014000007945 */ /* 0x000fe60003800000 */
[----:B------:R-:W-:-:S13]  /*9060*/  ISETP.GE.AND P4, PT, R4, UR6, PT ;  /* 0x0000000604007c0c */ /* 0x000fda000bf86270 */
[----:B------:R-:W-:Y:S05]  /*9070*/  @P4 BRA `(.L_x_414) ;  /* 0x0000011000004947 */ /* 0x000fea0003800000 */
[----:B------:R-:W-:Y:S01]  /*9080*/  IADD3 R4, P0, R244, 0x20, RZ ;  /* 0x00000020f4047810 */ /* 0x000fe20007f1e0ff */
[----:B------:R-:W-:Y:S01]  /*9090*/  IMAD.MOV.U32 R9, RZ, RZ, R12 ;  /* 0x000000ffff097224 */ /* 0x000fe200078e000c */
[----:B------:R-:W-:Y:S02]  /*90a0*/  ISETP.GE.AND P3, PT, R232, c[0x0][0x220], PT ;  /* 0x00008800e8007a0c */ /* 0x000fe40003f66270 */
[----:B------:R-:W-:Y:S01]  /*90b0*/  ISETP.GE.AND P2, PT, R240, c[0x0][0x220], PT ;  /* 0x00008800f0007a0c */ /* 0x000fe20003f46270 */
[----:B------:R-:W-:Y:S01]  /*90c0*/  IMAD.X R5, RZ, RZ, R14, P0 ;  /* 0x000000ffff057224 */ /* 0x000fe200000e060e */
[----:B------:R-:W-:Y:S01]  /*90d0*/  ISETP.GE.AND P1, PT, R239, c[0x0][0x220], PT ;  /* 0x00008800ef007a0c */ /* 0x000fe20003f26270 */
[----:B------:R-:W-:Y:S01]  /*90e0*/  IMAD.WIDE.U32 R8, R4, c[0x0][0x3a0], R8 ;  /* 0x0000e80004087a25 */ /* 0x000fe200078e0008 */
[----:B------:R-:W-:-:S03]  /*90f0*/  ISETP.GE.AND P0, PT, R241, c[0x0][0x220], PT ;  /* 0x00008800f1007a0c */ /* 0x000fc60003f06270 */
[----:B------:R-:W-:-:S04]  /*9100*/  IMAD R5, R5, c[0x0][0x3a0], RZ ;  /* 0x0000e80005057a24 */ /* 0x000fc800078e02ff */
[----:B------:R-:W-:Y:S01]  /*9110*/  IMAD R5, R4, c[0x0][0x3a4], R5 ;  /* 0x0000e90004057a24 */ /* 0x000fe200078e0205 */
[----:B------:R-:W-:-:S03]  /*9120*/  LEA R4, P6, R8, c[0x0][0x340], 0x1 ;  /* 0x0000d00008047a11 */ /* 0x000fc600078c08ff */
[----:B------:R-:W-:-:S05]  /*9130*/  IMAD.IADD R5, R9, 0x1, R5 ;  /* 0x0000000109057824 */ /* 0x000fca00078e0205 */
[----:B------:R-:W-:-:S05]  /*9140*/  LEA.HI.X R5, R8, c[0x0][0x344], R5, 0x1, P6 ;  /* 0x0000d10008057a11 */ /* 0x000fca00030f0c05 */
[----:B------:R2:W-:Y:S04]  /*9150*/  @!P3 STG.E.128 [R4.64], R44 ;  /* 0x0000002c0400b986 */ /* 0x0005e8000c101d04 */
[----:B------:R2:W-:Y:S04]  /*9160*/  @!P2 STG.E.128 [R4.64+0x80], R40 ;  /* 0x000080280400a986 */ /* 0x0005e8000c101d04 */
[----:B----4-:R2:W-:Y:S04]  /*9170*/  @!P1 STG.E.128 [R4.64+0x100], R36 ;  /* 0x0001002404009986 */ /* 0x0105e8000c101d04 */
[----:B-1----:R2:W-:Y:S02]  /*9180*/  @!P0 STG.E.128 [R4.64+0x180], R32 ;  /* 0x0001802004008986 */ /* 0x0025e4000c101d04 */
.L_x_414:
[----:B------:R-:W-:Y:S05]  /*9190*/  BSYNC B0 ;  /* 0x0000000000007941 */ /* 0x000fea0003800000 */
.L_x_413:
[----:B------:R-:W-:Y:S01]  /*91a0*/  ULDC.64 UR8, c[0x0][0x3a8] ;  /* 0x0000ea0000087ab9 */ /* 0x000fe20000000a00 */
[----:B------:R-:W-:Y:S01]  /*91b0*/  IMAD.WIDE.U32 R6, R13, c[0x0][0x3a8], R6 ;  /* 0x0000ea000d067a25 */ /* 0x000fe200078e0006 */
[----:B------:R-:W-:Y:S01]  /*91c0*/  UIMAD UR6, UR10, UR8, URZ ;  /* 0x000000080a0672a4 */ /* 0x000fe2000f8e023f */
[----:B------:R-:W-:Y:S03]  /*91d0*/  BSSY B0, `(.L_x_415) ;  /* 0x000001c000007945 */ /* 0x000fe60003800000 */
[----:B------:R-:W-:Y:S01]  /*91e0*/  UIMAD UR7, UR7, UR9, UR6 ;  /* 0x00000009070772a4 */ /* 0x000fe2000f8e0206 */
[----:B------:R-:W-:-:S05]  /*91f0*/  IADD3 R6, P0, R6, UR11, RZ ;  /* 0x0000000b06067c10 */ /* 0x000fca000ff1e0ff */
[----:B--2---:R-:W-:Y:S01]  /*9200*/  IMAD.U32 R4, RZ, RZ, UR7 ;  /* 0x00000007ff047e24 */ /* 0x004fe2000f8e00ff */
[----:B------:R-:W-:Y:S02]  /*9210*/  ULDC.64 UR6, c[0x0][0x3c0] ;  /* 0x0000f00000067ab9 */ /* 0x000fe40000000a00 */
[----:B------:R-:W-:Y:S02]  /*9220*/  UIMAD UR6, UR60, UR6, URZ ;  /* 0x000000063c0672a4 */ /* 0x000fe4000f8e023f */
[----:B------:R-:W-:Y:S02]  /*9230*/  IADD3.X R7, R7, UR12, R4, P0, !PT ;  /* 0x0000000c07077c10 */ /* 0x000fe400087fe404 */
[----:B------:R-:W-:Y:S01]  /*9240*/  MOV R4, UR35 ;  /* 0x0000002300047c02 */ /* 0x000fe20008000f00 */
[----:B------:R-:W-:-:S04]  /*9250*/  UIMAD UR6, UR35, UR7, UR6 ;  /* 0x00000007230672a4 */ /* 0x000fc8000f8e0206 */
[----:B------:R-:W-:-:S05]  /*9260*/  IMAD.WIDE.U32 R6, R4, c[0x0][0x3c0], R6 ;  /* 0x0000f00004067a25 */ /* 0x000fca00078e0006 */
[----:B------:R-:W-:Y:S01]  /*9270*/  IADD3 R10, R7, UR6, RZ ;  /* 0x00000006070a7c10 */ /* 0x000fe2000fffe0ff */
[----:B------:R-:W-:Y:S05]  /*9280*/  @P5 BRA `(.L_x_416) ;  /* 0x0000010000005947 */ /* 0x000fea0003800000 */
[----:B------:R-:W-:Y:S01]  /*9290*/  IMAD.MOV.U32 R4, RZ, RZ, R6 ;  /* 0x000000ffff047224 */ /* 0x000fe200078e0006 */
[----:B------:R-:W-:Y:S01]  /*92a0*/  ISETP.GE.AND P3, PT, R232, c[0x0][0x220], PT ;  /* 0x00008800e8007a0c */ /* 0x000fe20003f66270 */
[----:B------:R-:W-:Y:S01]  /*92b0*/  IMAD.MOV.U32 R5, RZ, RZ, R10 ;  /* 0x000000ffff057224 */ /* 0x000fe200078e000a */
[----:B------:R-:W-:Y:S01]  /*92c0*/  ISETP.GE.AND P2, PT, R240, c[0x0][0x220], PT ;  /* 0x00008800f0007a0c */ /* 0x000fe20003f46270 */
[----:B------:R-:W-:Y:S01]  /*92d0*/  IMAD R11, R14, c[0x0][0x3a8], RZ ;  /* 0x0000ea000e0b7a24 */ /* 0x000fe200078e02ff */
[----:B------:R-:W-:Y:S01]  /*92e0*/  ISETP.GE.AND P1, PT, R239, c[0x0][0x220], PT ;  /* 0x00008800ef007a0c */ /* 0x000fe20003f26270 */
[----:B------:R-:W-:Y:S01]  /*92f0*/  IMAD.WIDE.U32 R8, R244, c[0x0][0x3a8], R4 ;  /* 0x0000ea00f4087a25 */ /* 0x000fe200078e0004 */
[----:B------:R-:W-:-:S03]  /*9300*/  ISETP.GE.AND P0, PT, R241, c[0x0][0x220], PT ;  /* 0x00008800f1007a0c */ /* 0x000fc60003f06270 */
[----:B------:R-:W-:-:S04]  /*9310*/  IMAD R4, R244, c[0x0][0x3ac], R11 ;  /* 0x0000eb00f4047a24 */ /* 0x000fc800078e020b */
[----:B------:R-:W-:Y:S01]  /*9320*/  IMAD.IADD R5, R9, 0x1, R4 ;  /* 0x0000000109057824 */ /* 0x000fe200078e0204 */
[----:B------:R-:W-:-:S04]  /*9330*/  LEA R4, P5, R8, c[0x0][0x348], 0x1 ;  /* 0x0000d20008047a11 */ /* 0x000fc800078a08ff */
[----:B------:R-:W-:-:S05]  /*9340*/  LEA.HI.X R5, R8, c[0x0][0x34c], R5, 0x1, P5 ;  /* 0x0000d30008057a11 */ /* 0x000fca00028f0c05 */
[----:B-1----:R1:W-:Y:S04]  /*9350*/  @!P3 STG.E.128 [R4.64], R60 ;  /* 0x0000003c0400b986 */ /* 0x0023e8000c101d04 */
[----:B------:R1:W-:Y:S04]  /*9360*/  @!P2 STG.E.128 [R4.64+0x80], R56 ;  /* 0x000080380400a986 */ /* 0x0003e8000c101d04 */
[----:B------:R1:W-:Y:S04]  /*9370*/  @!P1 STG.E.128 [R4.64+0x100], R52 ;  /* 0x0001003404009986 */ /* 0x0003e8000c101d04 */
[----:B------:R1:W-:Y:S02]  /*9380*/  @!P0 STG.E.128 [R4.64+0x180], R48 ;  /* 0x0001803004008986 */ /* 0x0003e4000c101d04 */
.L_x_416:
[----:B------:R-:W-:Y:S05]  /*9390*/  BSYNC B0 ;  /* 0x0000000000007941 */ /* 0x000fea0003800000 */
.L_x_415:
[----:B------:R-:W-:Y:S05]  /*93a0*/  @P4 BRA `(.L_x_417) ;  /* 0x00000a7000004947 */ /* 0x000fea0003800000 */
[----:B-1----:R-:W-:Y:S01]  /*93b0*/  IADD3 R4, P0, R244, 0x20, RZ ;  /* 0x00000020f4047810 */ /* 0x002fe20007f1e0ff */
[----:B------:R-:W-:Y:S01]  /*93c0*/  IMAD.MOV.U32 R7, RZ, RZ, R10 ;  /* 0x000000ffff077224 */ /* 0x000fe200078e000a */
[----:B------:R-:W-:-:S02]  /*93d0*/  ISETP.GE.AND P2, PT, R232, c[0x0][0x220], PT ;  /* 0x00008800e8007a0c */ /* 0x000fc40003f46270 */
[----:B------:R-:W-:Y:S01]  /*93e0*/  ISETP.GE.AND P1, PT, R240, c[0x0][0x220], PT ;  /* 0x00008800f0007a0c */ /* 0x000fe20003f26270 */
[----:B------:R-:W-:Y:S01]  /*93f0*/  IMAD.X R5, RZ, RZ, R14, P0 ;  /* 0x000000ffff057224 */ /* 0x000fe200000e060e */
[----:B------:R-:W-:Y:S01]  /*9400*/  ISETP.GE.AND P0, PT, R239, c[0x0][0x220], PT ;  /* 0x00008800ef007a0c */ /* 0x000fe20003f06270 */
[----:B------:R-:W-:-:S04]  /*9410*/  IMAD.WIDE.U32 R6, R4, c[0x0][0x3a8], R6 ;  /* 0x0000ea0004067a25 */ /* 0x000fc800078e0006 */
[----:B------:R-:W-:-:S04]  /*9420*/  IMAD R5, R5, c[0x0][0x3a8], RZ ;  /* 0x0000ea0005057a24 */ /* 0x000fc800078e02ff */
[----:B------:R-:W-:Y:S01]  /*9430*/  IMAD R5, R4, c[0x0][0x3ac], R5 ;  /* 0x0000eb0004057a24 */ /* 0x000fe200078e0205 */
[----:B------:R-:W-:-:S03]  /*9440*/  LEA R4, P3, R6, c[0x0][0x348], 0x1 ;  /* 0x0000d20006047a11 */ /* 0x000fc600078608ff */
[----:B------:R-:W-:-:S05]  /*9450*/  IMAD.IADD R5, R7, 0x1, R5 ;  /* 0x0000000107057824 */ /* 0x000fca00078e0205 */
[----:B------:R-:W-:-:S05]  /*9460*/  LEA.HI.X R5, R6, c[0x0][0x34c], R5, 0x1, P3 ;  /* 0x0000d30006057a11 */ /* 0x000fca00018f0c05 */
[----:B------:R1:W-:Y:S04]  /*9470*/  @!P2 STG.E.128 [R4.64], R76 ;  /* 0x0000004c0400a986 */ /* 0x0003e8000c101d04 */
[----:B------:R1:W-:Y:S04]  /*9480*/  @!P1 STG.E.128 [R4.64+0x80], R72 ;  /* 0x0000804804009986 */ /* 0x0003e8000c101d04 */
[----:B------:R1:W-:Y:S01]  /*9490*/  @!P0 STG.E.128 [R4.64+0x100], R68 ;  /* 0x0001004404008986 */ /* 0x0003e2000c101d04 */
[----:B------:R-:W-:-:S13]  /*94a0*/  ISETP.GE.AND P0, PT, R241, c[0x0][0x220], PT ;  /* 0x00008800f1007a0c */ /* 0x000fda0003f06270 */
[----:B------:R-:W-:Y:S05]  /*94b0*/  @P0 BRA `(.L_x_417) ;  /* 0x0000096000000947 */ /* 0x000fea0003800000 */
[----:B------:R2:W-:Y:S01]  /*94c0*/  STG.E.128 [R4.64+0x180], R64 ;  /* 0x0001804004007986 */ /* 0x0005e2000c101d04 */
[----:B------:R-:W-:Y:S05]  /*94d0*/  BRA `(.L_x_417) ;  /* 0x0000094000007947 */ /* 0x000fea0003800000 */
.L_x_389:
[----:B------:R-:W-:Y:S02]  /*94e0*/  UISETP.NE.AND UP0, UPT, UR25, -0x1, UPT ;  /* 0xffffffff1900788c */ /* 0x000fe4000bf05270 */
        /* <DEDUP_REMOVED lines=19> */
.L_x_418:
        /* <DEDUP_REMOVED lines=18> */
.L_x_419:
[----:B------:R-:W-:Y:S01]  /*9740*/  USHF.L.U32 UR7, UR19, 0x6, URZ ;  /* 0x0000000613077899 */ /* 0x000fe2000800063f */
[----:B------:R-:W-:Y:S01]  /*9750*/  BSSY B0, `(.L_x_420) ;  /* 0x0000024000007945 */ /* 0x000fe20003800000 */
[----:B------:R-:W-:Y:S01]  /*9760*/  ULDC.64 UR4, c[0x0][0x3a0] ;  /* 0x0000e80000047ab9 */ /* 0x000fe20000000a00 */
[----:B------:R-:W-:Y:S01]  /*9770*/  SHF.R.S32.HI R13, RZ, 0x1f, R244 ;  /* 0x0000001fff0d7819 */ /* 0x000fe200000114f4 */
[----:B------:R-:W-:Y:S02]  /*9780*/  USHF.R.S32.HI UR10, URZ, 0x1f, UR7 ;  /* 0x0000001f3f0a7899 */ /* 0x000fe40008011407 */
[----:B------:R-:W-:Y:S01]  /*9790*/  IMAD.U32 R11, RZ, RZ, UR7 ;  /* 0x00000007ff0b7e24 */ /* 0x000fe2000f8e00ff */
[----:B------:R-:W-:Y:S02]  /*97a0*/  UIADD3 UR6, -UR7, UR6, URZ ;  /* 0x0000000607067290 */ /* 0x000fe4000fffe13f */
[----:B------:R-:W-:Y:S01]  /*97b0*/  UIMAD UR4, UR10, UR4, URZ ;  /* 0x000000040a0472a4 */ /* 0x000fe2000f8e023f */
[----:B------:R-:W-:Y:S01]  /*97c0*/  IMAD.WIDE.U32 R4, R11, c[0x0][0x3a0], R232 ;  /* 0x0000e8000b047a25 */ /* 0x000fe200078e00e8 */
[----:B------:R-:W-:-:S02]  /*97d0*/  ULDC.64 UR8, c[0x0][0x3b8] ;  /* 0x0000ee0000087ab9 */ /* 0x000fc40000000a00 */
[----:B------:R-:W-:Y:S01]  /*97e0*/  UIMAD UR4, UR7, UR5, UR4 ;  /* 0x00000005070472a4 */ /* 0x000fe2000f8e0204 */
[----:B------:R-:W-:Y:S02]  /*97f0*/  ISETP.GE.AND P5, PT, R244, UR6, PT ;  /* 0x00000006f4007c0c */ /* 0x000fe4000bfa6270 */
[----:B------:R-:W-:-:S03]  /*9800*/  IADD3 R6, P0, R4, UR13, RZ ;  /* 0x0000000d04067c10 */ /* 0x000fc6000ff1e0ff */
[----:B------:R-:W-:Y:S01]  /*9810*/  IMAD.U32 R4, RZ, RZ, UR4 ;  /* 0x00000004ff047e24 */ /* 0x000fe2000f8e00ff */
[----:B------:R-:W-:-:S04]  /*9820*/  UIMAD UR4, UR58, UR8, URZ ;  /* 0x000000083a0472a4 */ /* 0x000fc8000f8e023f */
[----:B------:R-:W-:Y:S01]  /*9830*/  IADD3.X R7, R5, UR14, R4, P0, !PT ;  /* 0x0000000e05077c10 */ /* 0x000fe200087fe404 */
[----:B------:R-:W-:Y:S01]  /*9840*/  IMAD.U32 R4, RZ, RZ, UR35 ;  /* 0x00000023ff047e24 */ /* 0x000fe2000f8e00ff */
[----:B------:R-:W-:-:S03]  /*9850*/  UIMAD UR4, UR35, UR9, UR4 ;  /* 0x00000009230472a4 */ /* 0x000fc6000f8e0204 */
        /* <DEDUP_REMOVED lines=15> */
[----:B------:R1:W-:Y:S04]  /*9950*/  @!P3 STG.E.128 [R4.64], RZ ;  /* 0x000000ff0400b986 */ /* 0x0003e8000c101d28 */
[----:B------:R1:W-:Y:S04]  /*9960*/  @!P2 STG.E.128 [R4.64+0x80], RZ ;  /* 0x000080ff0400a986 */ /* 0x0003e8000c101d28 */
[----:B------:R1:W-:Y:S04]  /*9970*/  @!P1 STG.E.128 [R4.64+0x100], RZ ;  /* 0x000100ff04009986 */ /* 0x0003e8000c101d28 */
[----:B------:R1:W-:Y:S02]  /*9980*/  @!P0 STG.E.128 [R4.64+0x180], RZ ;  /* 0x000180ff04008986 */ /* 0x0003e4000c101d28 */
.L_x_421:
[----:B------:R-:W-:Y:S05]  /*9990*/  BSYNC B0 ;  /* 0x0000000000007941 */ /* 0x000fea0003800000 */
.L_x_420:
[----:B-1----:R-:W-:Y:S01]  /*99a0*/  IADD3 R4, R244, 0x20, RZ ;  /* 0x00000020f4047810 */ /* 0x002fe20007ffe0ff */
        /* <DEDUP_REMOVED lines=16> */
[----:B------:R1:W-:Y:S04]  /*9ab0*/  @!P3 STG.E.128 [R4.64], RZ ;  /* 0x000000ff0400b986 */ /* 0x0003e8000c101d28 */
[----:B------:R1:W-:Y:S04]  /*9ac0*/  @!P2 STG.E.128 [R4.64+0x80], RZ ;  /* 0x000080ff0400a986 */ /* 0x0003e8000c101d28 */
[----:B------:R1:W-:Y:S04]  /*9ad0*/  @!P1 STG.E.128 [R4.64+0x100], RZ ;  /* 0x000100ff04009986 */ /* 0x0003e8000c101d28 */
[----:B------:R1:W-:Y:S02]  /*9ae0*/  @!P0 STG.E.128 [R4.64+0x180], RZ ;  /* 0x000180ff04008986 */ /* 0x0003e4000c101d28 */
.L_x_423:
[----:B------:R-:W-:Y:S05]  /*9af0*/  BSYNC B0 ;  /* 0x0000000000007941 */ /* 0x000fea0003800000 */
.L_x_422:
[----:B------:R-:W-:Y:S01]  /*9b00*/  ULDC.64 UR4, c[0x0][0x3a8] ;  /* 0x0000ea0000047ab9 */ /* 0x000fe20000000a00 */
[----:B-1----:R-:W-:Y:S01]  /*9b10*/  IMAD.WIDE.U32 R4, R11, c[0x0][0x3a8], R232 ;  /* 0x0000ea000b047a25 */ /* 0x002fe200078e00e8 */
[----:B------:R-:W-:Y:S01]  /*9b20*/  UIMAD UR4, UR10, UR4, URZ ;  /* 0x000000040a0472a4 */ /* 0x000fe2000f8e023f */
[----:B------:R-:W-:Y:S03]  /*9b30*/  BSSY B0, `(.L_x_424) ;  /* 0x000001c000007945 */ /* 0x000fe60003800000 */
[----:B------:R-:W-:Y:S01]  /*9b40*/  UIMAD UR4, UR7, UR5, UR4 ;  /* 0x00000005070472a4 */ /* 0x000fe2000f8e0204 */
[----:B------:R-:W-:-:S05]  /*9b50*/  IADD3 R6, P0, R4, UR11, RZ ;  /* 0x0000000b04067c10 */ /* 0x000fca000ff1e0ff */
[----:B------:R-:W-:Y:S01]  /*9b60*/  IMAD.U32 R4, RZ, RZ, UR4 ;  /* 0x00000004ff047e24 */ /* 0x000fe2000f8e00ff */
        /* <DEDUP_REMOVED lines=24> */
.L_x_425:
[----:B------:R-:W-:Y:S05]  /*9cf0*/  BSYNC B0 ;  /* 0x0000000000007941 */ /* 0x000fea0003800000 */
.L_x_424:
[----:B------:R-:W-:Y:S05]  /*9d00*/  @P4 BRA `(.L_x_417) ;  /* 0x0000011000004947 */ /* 0x000fea0003800000 */
[----:B-1----:R-:W-:Y:S01]  /*9d10*/  IADD3 R4, P0, R244, 0x20, RZ ;  /* 0x00000020f4047810 */ /* 0x002fe20007f1e0ff */
[----:B------:R-:W-:Y:S01]  /*9d20*/  IMAD.MOV.U32 R7, RZ, RZ, R10 ;  /* 0x000000ffff077224 */ /* 0x000fe200078e000a */
[----:B------:R-:W-:-:S02]  /*9d30*/  ISETP.GE.AND P3, PT, R232, c[0x0][0x220], PT ;  /* 0x00008800e8007a0c */ /* 0x000fc40003f66270 */
        /* <DEDUP_REMOVED lines=14> */
.L_x_417:
[----:B------:R-:W-:Y:S05]  /*9e20*/  BSYNC B1 ;  /* 0x0000000000017941 */ /* 0x000fea0003800000 */
.L_x_384:
[----:B------:R-:W-:Y:S02]  /*9e30*/  ULDC UR4, c[0x0][0x218] ;  /* 0x0000860000047ab9 */ /* 0x000fe40000000800 */
[----:B------:R-:W-:-:S02]  /*9e40*/  UIADD3 UR5, UR4, 0x3f, URZ ;  /* 0x0000003f04057890 */ /* 0x000fc4000fffe03f */
[----:B------:R-:W-:Y:S02]  /*9e50*/  UIADD3 UR39, UR39, 0x1, URZ ;  /* 0x0000000127277890 */ /* 0x000fe4000fffe03f */
        /* <DEDUP_REMOVED lines=9> */
.L_x_426:
[----:B------:R-:W-:Y:S05]  /*9ef0*/  EXIT ;  /* 0x000000000000794d */ /* 0x000fea0003800000 */
.L_x_428:
        /* <DEDUP_REMOVED lines=16> */
.L_x_2012:


//--------------------- .text._ZN5flash44flash_bwd_dq_dk_dv_loop_seqk_parallel_kernelI23Flash_bwd_kernel_traitsILi256ELi64ELi64ELi8ELi4ELi2ELi2ELb0ELb1EN7cutlass10bfloat16_tE19Flash_kernel_traitsILi256ELi64ELi64ELi8ES3_EELb0ELb0ELb1ELb0ELb0ELb0ELb0EEEvNS_16Flash_bwd_paramsE --------------------------
	.section	.text._ZN5flash44flash_bwd_dq_dk_dv_loop_seqk_parallel_kernelI23Flash_bwd_kernel_traitsILi256ELi64ELi64ELi8ELi4ELi2ELi2ELb0ELb1EN7cutlass10bfloat16_tE19Flash_kernel_traitsILi256ELi64ELi64ELi8ES3_EELb0ELb0ELb1ELb0ELb0ELb0ELb0EEEvNS_16Flash_bwd_paramsE,"ax",@progbits
	.sectioninfo	@"SHI_REGISTERS=254"
	.align	128
        .global         _ZN5flash44flash_bwd_dq_dk_dv_loop_seqk_parallel_kernelI23Flash_bwd_kernel_traitsILi256ELi64ELi64ELi8ELi4ELi2ELi2ELb0ELb1EN7cutlass10bfloat16_tE19Flash_kernel_traitsILi256ELi64ELi64ELi8ES3_EELb0ELb0ELb1ELb0ELb0ELb0ELb0EEEvNS_16Flash_bwd_paramsE
        .type           _ZN5flash44flash_bwd_dq_dk_dv_loop_seqk_parallel_kernelI23Flash_bwd_kernel_traitsILi256ELi64ELi64ELi8ELi4ELi2ELi2ELb0ELb1EN7cutlass10bfloat16_tE19Flash_kernel_traitsILi256ELi64ELi64ELi8ES3_EELb0ELb0ELb1ELb0ELb0ELb0ELb0EEEvNS_16Flash_bwd_paramsE,@function
        .size           _ZN5flash44flash_bwd_dq_dk_dv_loop_seqk_parallel_kernelI23Flash_bwd_kernel_traitsILi256ELi64ELi64ELi8ELi4ELi2ELi2ELb0ELb1EN7cutlass10bfloat16_tE19Flash_kernel_traitsILi256ELi64ELi64ELi8ES3_EELb0ELb0ELb1ELb0ELb0ELb0ELb0EEEvNS_16Flash_bwd_paramsE,(.L_x_2013 - _ZN5flash44flash_bwd_dq_dk_dv_loop_seqk_parallel_kernelI23Flash_bwd_kernel_traitsILi256ELi64ELi64ELi8ELi4ELi2ELi2ELb0ELb1EN7cutlass10bfloat16_tE19Flash_kernel_traitsILi256ELi64ELi64ELi8ES3_EELb0ELb0ELb1ELb0ELb0ELb0ELb0EEEvNS_16Flash_bwd_paramsE)
        .other          _ZN5flash44flash_bwd_dq_dk_dv_loop_seqk_parallel_kernelI23Flash_bwd_kernel_traitsILi256ELi64ELi64ELi8ELi4ELi2ELi2ELb0ELb1EN7cutlass10bfloat16_tE19Flash_kernel_traitsILi256ELi64ELi64ELi8ES3_EELb0ELb0ELb1ELb0ELb0ELb0ELb0EEEvNS_16Flash_bwd_paramsE,@"STO_CUDA_ENTRY STV_DEFAULT"
_ZN5flash44flash_bwd_dq_dk_dv_loop_seqk_parallel_kernelI23Flash_bwd_kernel_traitsILi256ELi64ELi64ELi8ELi4ELi2ELi2ELb0ELb1EN7cutlass10bfloat16_tE19Flash_kernel_traitsILi256ELi64ELi64ELi8ES3_EELb0ELb0ELb1ELb0ELb0ELb0ELb0EEEvNS_16Flash_bwd_paramsE:
.text._ZN5flash44flash_bwd_dq_dk_dv_loop_seqk_parallel_kernelI23Flash_bwd_kernel_traitsILi256ELi64ELi64ELi8ELi4ELi2ELi2ELb0ELb1EN7cutlass10bfloat16_tE19Flash_kernel_traitsILi256ELi64ELi64ELi8ES3_EELb0ELb0ELb1ELb0ELb0ELb0ELb0EEEvNS_16Flash_bwd_paramsE:
        /* <DEDUP_REMOVED lines=13> */
[----:B------:R-:W-:Y:S02]  /*00d0*/  ULDC.U8 UR7, c[0x0][0x328] ;  /* 0x0000ca0000077ab9 */ /* 0x000fe40000000000 */
[----:B------:R-:W-:Y:S02]  /*00e0*/  UISETP.NE.AND UP5, UPT, UR7, URZ, UPT ;  /* 0x0000003f0700728c */ /* 0x000fe4000bfa5270 */
[----:B------:R-:W-:Y:S02]  /*00f0*/  ULDC UR12, c[0x0][0x224] ;  /* 0x00008900000c7ab9 */ /* 0x000fe40000000800 */
[----:B------:R-:W3:Y:S01]  /*0100*/  S2UR UR37, SR_CTAID.Z ;  /* 0x00000000002579c3 */ /* 0x000ee20000002700 */
[----:B------:R-:W-:-:S02]  /*0110*/  ULDC UR48, c[0x0][0x22c] ;  /* 0x00008b0000307ab9 */ /* 0x000fc40000000800 */
[----:B------:R-:W-:Y:S02]  /*0120*/  ULDC UR38, c[0x0][0x1c0] ;  /* 0x0000700000267ab9 */ /* 0x000fe40000000800 */
[----:B------:R-:W-:Y:S02]  /*0130*/  ULDC UR10, c[0x0][0x1c0] ;  /* 0x00007000000a7ab9 */ /* 0x000fe40000000800 */
[----:B------:R-:W-:Y:S02]  /*0140*/  USHF.R.S32.HI UR5, URZ, 0x1f, UR12 ;  /* 0x0000001f3f057899 */ /* 0x000fe4000801140c */
[----:B------:R-:W-:Y:S02]  /*0150*/  UIMAD.WIDE UR38, UR48, UR38, URZ ;  /* 0x00000026302672a5 */ /* 0x000fe4000f8e023f */
[----:B------:R-:W-:Y:S02]  /*0160*/  UMOV UR6, 0x80 ;  /* 0x0000008000067882 */ /* 0x000fe40000000000 */
        /* <DEDUP_REMOVED lines=12> */
[-C--:B------:R-:W-:Y:S01]  /*0230*/  LEA.HI R2, R11, R0.reuse, RZ, 0x1 ;  /* 0x000000000b027211 */ /* 0x080fe200078f08ff */
[----:B------:R-:W-:Y:S01]  /*0240*/  ULDC UR9, c[0x0][0x1c0] ;  /* 0x0000700000097ab9 */ /* 0x000fe20000000800 */
[----:B------:R-:W-:Y:S01]  /*0250*/  LEA.HI R3, R3, R0, RZ, 0x2 ;  /* 0x0000000003037211 */ /* 0x000fe200078f10ff */
[----:B------:R-:W-:Y:S01]  /*0260*/  UIMAD UR57, UR6, UR4, UR57 ;  /* 0x00000004063972a4 */ /* 0x000fe2000f8e0239 */
[----:B------:R-:W-:Y:S01]  /*0270*/  LOP3.LUT R2, R2, 0xfffffffe, RZ, 0xc0, !PT ;  /* 0xfffffffe02027812 */ /* 0x000fe200078ec0ff */
[----:B------:R-:W-:Y:S01]  /*0280*/  UIMAD UR54, UR5, UR36, URZ ;  /* 0x00000024053672a4 */ /* 0x000fe2000f8e023f */
[----:B------:R-:W-:Y:S01]  /*0290*/  LOP3.LUT R3, R3, 0xfffffffc, RZ, 0xc0, !PT ;  /* 0xfffffffc03037812 */ /* 0x000fe200078ec0ff */
[----:B------:R-:W-:Y:S01]  /*02a0*/  UIMAD UR4, UR36, UR9, UR37 ;  /* 0x00000009240472a4 */ /* 0x000fe2000f8e0225 */
[----:B------:R-:W-:Y:S01]  /*02b0*/  LEA.HI R13, R19, R224, RZ, 0x4 ;  /* 0x000000e0130d7211 */ /* 0x000fe200078f20ff */
[C---:B------:R-:W-:Y:S01]  /*02c0*/  IMAD.IADD R2, R0.reuse, 0x1, -R2 ;  /* 0x0000000100027824 */ /* 0x040fe200078e0a02 */
[----:B------:R-:W-:Y:S01]  /*02d0*/  SHF.R.S32.HI R7, RZ, 0x2, R5 ;  /* 0x00000002ff077819 */ /* 0x000fe20000011405 */
[----:B------:R-:W-:Y:S01]  /*02e0*/  IMAD.IADD R3, R0, 0x1, -R3 ;  /* 0x0000000100037824 */ /* 0x000fe200078e0a03 */
[----:B------:R-:W-:Y:S01]  /*02f0*/  SHF.R.S32.HI R12, RZ, 0x1f, R5 ;  /* 0x0000001fff0c7819 */ /* 0x000fe20000011405 */
[----:B------:R-:W-:Y:S01]  /*0300*/  IMAD.SHL.U32 R15, R2, 0x10, RZ ;  /* 0x00000010020f7824 */ /* 0x000fe200078e00ff */
[----:B------:R-:W-:Y:S01]  /*0310*/  SHF.R.S32.HI R0, RZ, 0x4, R13 ;  /* 0x00000004ff007819 */ /* 0x000fe2000001140d */
[----:B------:R-:W-:Y:S01]  /*0320*/  @!UP5 UIMAD UR5, UR36, UR11, UR37 ;  /* 0x0000000b2405d2a4 */ /* 0x000fe2000f8e0225 */
[----:B------:R-:W-:Y:S01]  /*0330*/  LEA.HI R12, R12, R7, RZ, 0x3 ;  /* 0x000000070c0c7211 */ /* 0x000fe200078f18ff */
[----:B------:R-:W-:Y:S01]  /*0340*/  USHF.L.U32 UR43, UR48, 0x6, URZ ;  /* 0x00000006302b7899 */ /* 0x000fe2000800063f */
[----:B------:R-:W-:Y:S01]  /*0350*/  LEA.HI R6, R13, R0, RZ, 0x1 ;  /* 0x000000000d067211 */ /* 0x000fe200078f08ff */
[----:B------:R-:W-:Y:S01]  /*0360*/  ULDC UR51, c[0x0][0x214] ;  /* 0x0000850000337ab9 */ /* 0x000fe20000000800 */
[----:B------:R-:W-:Y:S01]  /*0370*/  LOP3.LUT R12, R12, 0xfffffff8, RZ, 0xc0, !PT ;  /* 0xfffffff80c0c7812 */ /* 0x000fe200078ec0ff */
[----:B------:R-:W-:Y:S01]  /*0380*/  IMAD.U32 R231, RZ, RZ, UR12 ;  /* 0x0000000cffe77e24 */ /* 0x000fe2000f8e00ff */
[----:B------:R-:W-:Y:S01]  /*0390*/  LOP3.LUT R6, R6, 0xfffffffe, RZ, 0xc0, !PT ;  /* 0xfffffffe06067812 */ /* 0x000fe200078ec0ff */
[----:B------:R-:W-:Y:S01]  /*03a0*/  ULDC UR58, c[0x0][0x1c8] ;  /* 0x00007200003a7ab9 */ /* 0x000fe20000000800 */
[----:B------:R-:W-:Y:S01]  /*03b0*/  LEA.HI R17, R19, R224, RZ, 0x3 ;  /* 0x000000e013117211 */ /* 0x000fe200078f18ff */
[----:B------:R-:W-:Y:S01]  /*03c0*/  IMAD.IADD R12, R7, 0x1, -R12 ;  /* 0x00000001070c7824 */ /* 0x000fe200078e0a0c */
[----:B------:R-:W-:Y:S01]  /*03d0*/  LOP3.LUT R13, R13, 0xfffffff0, RZ, 0xc0, !PT ;  /* 0xfffffff00d0d7812 */ /* 0x000fe200078ec0ff */
[----:B------:R-:W-:Y:S01]  /*03e0*/  IMAD.IADD R6, R0, 0x1, -R6 ;  /* 0x0000000100067824 */ /* 0x000fe200078e0a06 */
[----:B------:R-:W-:Y:S01]  /*03f0*/  LOP3.LUT R7, R17, 0xfffffff8, RZ, 0xc0, !PT ;  /* 0xfffffff811077812 */ /* 0x000fe200078ec0ff */
[----:B------:R-:W-:Y:S01]  /*0400*/  ULDC.U8 UR8, c[0x0][0x3d0] ;  /* 0x0000f40000087ab9 */ /* 0x000fe20000000000 */
[----:B------:R-:W-:Y:S01]  /*0410*/  LOP3.LUT R11, R11, 0xffffffe0, RZ, 0xc0, !PT ;  /* 0xffffffe00b0b7812 */ /* 0x000fe200078ec0ff */
[C---:B------:R-:W-:Y:S01]  /*0420*/  IMAD.IADD R0, R224.reuse, 0x1, -R13 ;  /* 0x00000001e0007824 */ /* 0x040fe200078e0a0d */
[----:B------:R-:W-:Y:S01]  /*0430*/  SHF.R.S32.HI R230, RZ, 0x3, R17 ;  /* 0x00000003ffe67819 */ /* 0x000fe20000011411 */
[C---:B------:R-:W-:Y:S01]  /*0440*/  IMAD.IADD R8, R224.reuse, 0x1, -R7 ;  /* 0x00000001e0087824 */ /* 0x040fe200078e0a07 */
[----:B------:R-:W-:Y:S01]  /*0450*/  LOP3.LUT R5, R5, 0x7ffffffc, RZ, 0xc0, !PT ;  /* 0x7ffffffc05057812 */ /* 0x000fe200078ec0ff */
[----:B------:R-:W-:Y:S01]  /*0460*/  IMAD.IADD R11, R224, 0x1, -R11 ;  /* 0x00000001e00b7824 */ /* 0x000fe200078e0a0b */
[----:B------:R-:W-:Y:S01]  /*0470*/  SHF.R.S32.HI R7, RZ, 0x1f, R0 ;  /* 0x0000001fff077819 */ /* 0x000fe20000011400 */
[C---:B------:R-:W-:Y:S01]  /*0480*/  IMAD.SHL.U32 R232, R8.reuse, 0x8, RZ ;  /* 0x0000000808e87824 */ /* 0x040fe200078e00ff */
[----:B------:R-:W-:Y:S01]  /*0490*/  LOP3.LUT P4, RZ, R8, 0x4, RZ, 0xc0, !PT ;  /* 0x0000000408ff7812 */ /* 0x000fe2000788c0ff */
[----:B------:R-:W-:Y:S01]  /*04a0*/  IMAD.SHL.U32 R9, R230, 0x40, RZ ;  /* 0x00000040e6097824 */ /* 0x000fe200078e00ff */
[----:B------:R-:W-:Y:S01]  /*04b0*/  LEA.HI R7, R7, R0, RZ, 0x3 ;  /* 0x0000000007077211 */ /* 0x000fe200078f18ff */
[----:B------:R-:W-:Y:S01]  /*04c0*/  ULDC UR52, c[0x0][0x224] ;  /* 0x0000890000347ab9 */ /* 0x000fe20000000800 */
[C---:B------:R-:W-:Y:S01]  /*04d0*/  LOP3.LUT P3, RZ, R8.reuse, 0x2, RZ, 0xc0, !PT ;  /* 0x0000000208ff7812 */ /* 0x040fe2000786c0ff */
[----:B------:R-:W-:Y:S01]  /*04e0*/  IMAD.SHL.U32 R8, R8, 0x40, RZ ;  /* 0x0000004008087824 */ /* 0x000fe200078e00ff */
[C---:B------:R-:W-:Y:S01]  /*04f0*/  LOP3.LUT R13, R7.reuse, 0xfffffff8, RZ, 0xc0, !PT ;  /* 0xfffffff8070d7812 */ /* 0x040fe200078ec0ff */
[----:B------:R-:W-:Y:S01]  /*0500*/  IMAD.SHL.U32 R7, R7, 0x40, RZ ;  /* 0x0000004007077824 */ /* 0x000fe200078e00ff */
[----:B------:R-:W-:Y:S01]  /*0510*/  SHF.R.S32.HI R4, RZ, 0x1f, R11 ;  /* 0x0000001fff047819 */ /* 0x000fe2000001140b */
[----:B------:R-:W-:Y:S01]  /*0520*/  @UP5 UIMAD UR56, UR36, UR51, URZ ;  /* 0x00000033243852a4 */ /* 0x000fe2000f8e023f */
[----:B------:R-:W-:Y:S01]  /*0530*/  LOP3.LUT R8, R8, 0x1c0, RZ, 0xc0, !PT ;  /* 0x000001c008087812 */ /* 0x000fe200078ec0ff */
[----:B------:R-:W-:Y:S01]  /*0540*/  IMAD.IADD R13, R0, 0x1, -R13 ;  /* 0x00000001000d7824 */ /* 0x000fe200078e0a0d */
[----:B------:R-:W-:Y:S01]  /*0550*/  LOP3.LUT R0, R12, 0x1, RZ, 0xc0, !PT ;  /* 0x000000010c007812 */ /* 0x000fe200078ec0ff */
[----:B------:R-:W-:Y:S01]  /*0560*/  UMOV UR41, URZ ;  /* 0x0000003f00297c82 */ /* 0x000fe20008000000 */
[----:B------:R-:W-:Y:S01]  /*0570*/  LOP3.LUT R9, R9, 0x1c0, RZ, 0xc0, !PT ;  /* 0x000001c009097812 */ /* 0x000fe200078ec0ff */
[----:B------:R-:W-:Y:S01]  /*0580*/  ULOP3.LUT UR58, UR37, UR58, URZ, 0x3c, !UPT ;  /* 0x0000003a253a7292 */ /* 0x000fe2000f8e3c3f */
[----:B------:R-:W-:Y:S01]  /*0590*/  ISETP.NE.U32.AND P0, PT, R0, 0x1, PT ;  /* 0x000000010000780c */ /* 0x000fe20003f05070 */
[----:B------:R-:W-:Y:S01]  /*05a0*/  UISETP.NE.AND UP6, UPT, UR8, URZ, UPT ;  /* 0x0000003f0800728c */ /* 0x000fe2000bfc5270 */
[----:B------:R-:W-:Y:S01]  /*05b0*/  LOP3.LUT R0, R8, 0x10, R15, 0xf8, !PT ;  /* 0x0000001008007812 */ /* 0x000fe200078ef80f */
[----:B------:R-:W-:Y:S01]  /*05c0*/  USHF.R.S32.HI UR59, URZ, 0x1f, UR37 ;  /* 0x0000001f3f3b7899 */ /* 0x000fe20008011425 */
[----:B------:R-:W-:Y:S01]  /*05d0*/  LEA.HI R4, R4, R11, RZ, 0x2 ;  /* 0x0000000b04047211 */ /* 0x000fe200078f10ff */
[----:B------:R-:W-:Y:S01]  /*05e0*/  USHF.R.S32.HI UR61, URZ, 0x1f, UR36 ;  /* 0x0000001f3f3d7899 */ /* 0x000fe20008011424 */
[----:B------:R-:W-:Y:S01]  /*05f0*/  LOP3.LUT R10, R9, 0x38, R232, 0xf8, !PT ;  /* 0x00000038090a7812 */ /* 0x000fe200078ef8e8 */
[----:B------:R-:W-:Y:S01]  /*0600*/  USHF.R.S32.HI UR60, URZ, 0x1f, UR37 ;  /* 0x0000001f3f3c7899 */ /* 0x000fe20008011425 */
[----:B------:R-:W-:Y:S01]  /*0610*/  LOP3.LUT R222, R8, 0x8, R17, 0xf8, !PT ;  /* 0x0000000808de7812 */ /* 0x000fe200078ef811 */
[----:B------:R-:W-:Y:S01]  /*0620*/  UIMAD.WIDE.U32 UR44, UR38, UR46, URZ ;  /* 0x0000002e262c72a5 */ /* 0x000fe2000f8e003f */
[----:B------:R-:W-:Y:S01]  /*0630*/  SHF.R.U32.HI R15, RZ, 0x3, R8 ;  /* 0x00000003ff0f7819 */ /* 0x000fe20000011608 */
[----:B------:R-:W-:Y:S01]  /*0640*/  UIMAD UR53, UR39, UR46, URZ ;  /* 0x0000002e273572a4 */ /* 0x000fe2000f8e023f */
[----:B------:R-:W-:Y:S01]  /*0650*/  SHF.R.U32.HI R9, RZ, 0x3, R9 ;  /* 0x00000003ff097819 */ /* 0x000fe20000011609 */
[----:B------:R-:W-:Y:S01]  /*0660*/  USHF.R.S32.HI UR55, URZ, 0x1f, UR49 ;  /* 0x0000001f3f377899 */ /* 0x000fe20008011431 */
[CC--:B------:R-:W-:Y:S01]  /*0670*/  LEA.HI R11, R19.reuse, R224.reuse, RZ, 0x7 ;  /* 0x000000e0130b7211 */ /* 0x0c0fe200078f38ff */
[----:B------:R-:W-:Y:S01]  /*0680*/  UIMAD UR52, UR4, UR52, URZ ;  /* 0x00000034043472a4 */ /* 0x000fe2000f8e023f */
[----:B------:R-:W-:Y:S01]  /*0690*/  LEA.HI R8, R19, R224, RZ, 0x6 ;  /* 0x000000e013087211 */ /* 0x000fe200078f30ff */
[----:B------:R-:W-:Y:S01]  /*06a0*/  @!UP5 UIMAD UR51, UR5, UR51, URZ ;  /* 0x000000330533d2a4 */ /* 0x000fe2000f8e023f */
[----:B------:R-:W-:Y:S01]  /*06b0*/  LOP3.LUT R9, R10, R9, RZ, 0x3c, !PT ;  /* 0x000000090a097212 */ /* 0x000fe200078e3cff */
[----:B------:R-:W-:Y:S01]  /*06c0*/  IMAD.SHL.U32 R10, R6, 0x200, RZ ;  /* 0x00000200060a7824 */ /* 0x000fe200078e00ff */
[----:B------:R-:W-:Y:S01]  /*06d0*/  SHF.R.S32.HI R11, RZ, 0x7, R11 ;  /* 0x00000007ff0b7819 */ /* 0x000fe2000001140b */
[----:B------:R-:W-:Y:S01]  /*06e0*/  USHF.R.S32.HI UR50, URZ, 0x1f, UR43 ;  /* 0x0000001f3f327899 */ /* 0x000fe2000801142b */
[----:B------:R-:W-:Y:S01]  /*06f0*/  SHF.R.S32.HI R8, RZ, 0x6, R8 ;  /* 0x00000006ff087819 */ /* 0x000fe20000011408 */
[----:B------:R-:W-:Y:S01]  /*0700*/  ULDC UR42, c[0x0][0x2e8] ;  /* 0x0000ba00002a7ab9 */ /* 0x000fe20000000800 */
[C---:B------:R-:W-:Y:S01]  /*0710*/  R2P PR, R12.reuse, 0x6 ;  /* 0x000000060c007804 */ /* 0x040fe20000000000 */
[----:B------:R-:W-:Y:S01]  /*0720*/  IMAD.SHL.U32 R12, R12, 0x40, RZ ;  /* 0x000000400c0c7824 */ /* 0x000fe200078e00ff */
[----:B------:R-:W-:Y:S01]  /*0730*/  LOP3.LUT R0, R0, 0x8, R17, 0xf8, !PT ;  /* 0x0000000800007812 */ /* 0x000fe200078ef811 */
[----:B------:R-:W-:Y:S01]  /*0740*/  IMAD R17, R11, 0x800, R10 ;  /* 0x000008000b117824 */ /* 0x000fe200078e020a */
[----:B------:R-:W-:Y:S01]  /*0750*/  LOP3.LUT P6, RZ, R13, 0x4, RZ, 0xc0, !PT ;  /* 0x000000040dff7812 */ /* 0x000fe200078cc0ff */
[----:B------:R-:W-:Y:S01]  /*0760*/  IMAD R226, R8, 0x200, R9 ;  /* 0x0000020008e27824 */ /* 0x000fe200078e0209 */
[----:B------:R-:W-:Y:S01]  /*0770*/  LOP3.LUT R0, R10, R0, R15, 0xf6, !PT ;  /* 0x000000000a007212 */ /* 0x000fe200078ef60f */
[----:B------:R-:W-:Y:S01]  /*0780*/  IMAD.SHL.U32 R8, R8, 0x8, RZ ;  /* 0x0000000808087824 */ /* 0x000fe200078e00ff */
[----:B------:R-:W-:Y:S01]  /*0790*/  LOP3.LUT R12, R12, 0x1c0, RZ, 0xc0, !PT ;  /* 0x000001c00c0c7812 */ /* 0x000fe200078ec0ff */
[----:B------:R-:W-:Y:S01]  /*07a0*/  IMAD.SHL.U32 R11, R11, 0x20, RZ ;  /* 0x000000200b0b7824 */ /* 0x000fe200078e00ff */
[C---:B------:R-:W-:Y:S01]  /*07b0*/  LOP3.LUT P5, RZ, R13.reuse, 0x2, RZ, 0xc0, !PT ;  /* 0x000000020dff7812 */ /* 0x040fe200078ac0ff */
[----:B------:R-:W-:Y:S01]  /*07c0*/  IMAD.IADD R10, R224, 0x1, -R5 ;  /* 0x00000001e00a7824 */ /* 0x000fe200078e0a05 */
[----:B------:R-:W-:Y:S01]  /*07d0*/  LOP3.LUT R8, R8, 0x18, RZ, 0xc0, !PT ;  /* 0x0000001808087812 */ /* 0x000fe200078ec0ff */
[----:B------:R-:W-:Y:S01]  /*07e0*/  IMAD.SHL.U32 R5, R6, 0x20, RZ ;  /* 0x0000002006057824 */ /* 0x000fe200078e00ff */
[----:B------:R-:W-:Y:S01]  /*07f0*/  SHF.R.U32.HI R9, RZ, 0x3, R12 ;  /* 0x00000003ff097819 */ /* 0x000fe2000001160c */
[----:B------:R-:W-:Y:S01]  /*0800*/  IMAD.SHL.U32 R10, R10, 0x2, RZ ;  /* 0x000000020a0a7824 */ /* 0x000fe200078e00ff */
[----:B------:R-:W-:Y:S01]  /*0810*/  LOP3.LUT R14, R12, 0x20, R11, 0xf8, !PT ;  /* 0x000000200c0e7812 */ /* 0x000fe200078ef80b */
[----:B------:R-:W-:Y:S01]  /*0820*/  IMAD.SHL.U32 R13, R13, 0x40, RZ ;  /* 0x000000400d0d7824 */ /* 0x000fe200078e00ff */
[----:B------:R-:W-:Y:S01]  /*0830*/  LOP3.LUT R234, R9, R12, R8, 0x1e, !PT ;  /* 0x0000000c09ea7212 */ /* 0x000fe200078e1e08 */
[--C-:B------:R-:W-:Y:S01]  /*0840*/  IMAD R235, R3, 0x400, R10.reuse ;  /* 0x0000040003eb7824 */ /* 0x100fe200078e020a */
[----:B------:R-:W-:Y:S01]  /*0850*/  LOP3.LUT R14, R14, R9, RZ, 0x3c, !PT ;  /* 0x000000090e0e7212 */ /* 0x000fe200078e3cff */
[----:B------:R-:W-:Y:S01]  /*0860*/  IMAD R9, R2, 0x400, R10 ;  /* 0x0000040002097824 */ /* 0x000fe200078e020a */
[----:B------:R-:W-:Y:S01]  /*0870*/  LOP3.LUT R5, R8, 0x20, R5, 0xf8, !PT ;  /* 0x0000002008057812 */ /* 0x000fe200078ef805 */
[----:B------:R-:W-:Y:S01]  /*0880*/  IMAD.SHL.U32 R224, R224, 0x2, RZ ;  /* 0x00000002e0e07824 */ /* 0x000fe200078e00ff */
[----:B------:R-:W-:Y:S01]  /*0890*/  LOP3.LUT R8, R13, 0x1c0, RZ, 0xc0, !PT ;  /* 0x000001c00d087812 */ /* 0x000fe200078ec0ff */
[----:B------:R-:W-:Y:S01]  /*08a0*/  IMAD.IADD R234, R9, 0x1, R234 ;  /* 0x0000000109ea7824 */ /* 0x000fe200078e02ea */
[----:B------:R-:W-:Y:S01]  /*08b0*/  SHF.R.S32.HI R4, RZ, 0x2, R4 ;  /* 0x00000002ff047819 */ /* 0x000fe20000011404 */
[----:B------:R-:W-:Y:S01]  /*08c0*/  IMAD.SHL.U32 R9, R6, 0x8, RZ ;  /* 0x0000000806097824 */ /* 0x000fe200078e00ff */
[----:B------:R-:W-:Y:S01]  /*08d0*/  SHF.R.U32.HI R6, RZ, 0x3, R8 ;  /* 0x00000003ff067819 */ /* 0x000fe20000011608 */
[----:B------:R-:W-:Y:S01]  /*08e0*/  IMAD.IADD R235, R235, 0x1, R14 ;  /* 0x00000001ebeb7824 */ /* 0x000fe200078e020e */
[----:B------:R-:W-:Y:S01]  /*08f0*/  LOP3.LUT R222, R222, R15, RZ, 0x3c, !PT ;  /* 0x0000000fdede7212 */ /* 0x000fe200078e3cff */
[----:B------:R-:W-:Y:S01]  /*0900*/  IMAD R225, R3, 0x10, R4 ;  /* 0x0000001003e17824 */ /* 0x000fe200078e0204 */
[----:B------:R-:W-:Y:S01]  /*0910*/  LOP3.LUT R9, R8, 0x8, R9, 0xf8, !PT ;  /* 0x0000000808097812 */ /* 0x000fe200078ef809 */
[----:B------:R-:W-:Y:S01]  /*0920*/  IMAD.SHL.U32 R235, R235, 0x2, RZ ;  /* 0x00000002ebeb7824 */ /* 0x000fe200078e00ff */
[----:B------:R-:W-:Y:S01]  /*0930*/  LOP3.LUT R5, R6, R5, R8, 0x1e, !PT ;  /* 0x0000000506057212 */ /* 0x000fe200078e1e08 */
[----:B------:R-:W-:Y:S01]  /*0940*/  IMAD.IADD R222, R17, 0x1, R222 ;  /* 0x0000000111de7824 */ /* 0x000fe200078e02de */
[----:B------:R-:W-:Y:S01]  /*0950*/  LOP3.LUT R8, R7, 0xfffffe00, RZ, 0xc0, !PT ;  /* 0xfffffe0007087812 */ /* 0x000fe200078ec0ff */
[----:B------:R-:W-:Y:S01]  /*0960*/  IMAD.SHL.U32 R218, R0, 0x2, RZ ;  /* 0x0000000200da7824 */ /* 0x000fe200078e00ff */
[----:B------:R-:W-:Y:S01]  /*0970*/  LOP3.LUT R9, R9, R6, RZ, 0x3c, !PT ;  /* 0x0000000609097212 */ /* 0x000fe200078e3cff */
[----:B------:R-:W-:Y:S01]  /*0980*/  IMAD.MOV.U32 R6, RZ, RZ, -0x10 ;  /* 0xfffffff0ff067424 */ /* 0x000fe200078e00ff */
[----:B------:R-:W-:Y:S01]  /*0990*/  LOP3.LUT R217, R5, R8, RZ, 0xfc, !PT ;  /* 0x0000000805d97212 */ /* 0x000fe200078efcff */
[--C-:B------:R-:W-:Y:S01]  /*09a0*/  IMAD R4, R3, 0x400, R8.reuse ;  /* 0x0000040003047824 */ /* 0x100fe200078e0208 */
[C---:B------:R-:W-:Y:S01]  /*09b0*/  SEL R3, R213.reuse, 0xffffffe0, !P3 ;  /* 0xffffffe0d5037807 */ /* 0x040fe20005800000 */
[----:B------:R-:W-:Y:S01]  /*09c0*/  IMAD R216, R2, 0x400, R8 ;  /* 0x0000040002d87824 */ /* 0x000fe200078e0208 */
[----:B------:R-:W-:Y:S01]  /*09d0*/  SEL R213, R213, 0xffffffe0, !P5 ;  /* 0xffffffe0d5d57807 */ /* 0x000fe20006800000 */
[----:B------:R-:W-:Y:S01]  /*09e0*/  IMAD.IADD R223, R4, 0x1, R9 ;  /* 0x0000000104df7824 */ /* 0x000fe200078e0209 */
[----:B------:R-:W-:Y:S01]  /*09f0*/  IADD3 R237, R235, 0x20, RZ ;  /* 0x00000020ebed7810 */ /* 0x000fe20007ffe0ff */
[----:B------:R-:W-:Y:S01]  /*0a00*/  IMAD.MOV.U32 R4, RZ, RZ, 0x40 ;  /* 0x00000040ff047424 */ /* 0x000fe200078e00ff */
[----:B------:R-:W-:Y:S01]  /*0a10*/  SEL R6, R6, 0x10, !P0 ;  /* 0x0000001006067807 */ /* 0x000fe20004000000 */
[----:B------:R-:W-:Y:S01]  /*0a20*/  IMAD.IADD R216, R9, 0x1, R216 ;  /* 0x0000000109d87824 */ /* 0x000fe200078e02d8 */
[----:B------:R-:W-:Y:S01]  /*0a30*/  LEA R234, R234, 0x10000, 0x1 ;  /* 0x00010000eaea7811 */ /* 0x000fe200078e08ff */
[----:B------:R-:W-:Y:S01]  /*0a40*/  IMAD.SHL.U32 R222, R222, 0x2, RZ ;  /* 0x00000002dede7824 */ /* 0x000fe200078e00ff */
[C---:B------:R-:W-:Y:S01]  /*0a50*/  SEL R5, R4.reuse, 0xffffffc0, !P4 ;  /* 0xffffffc004057807 */ /* 0x040fe20006000000 */
[----:B------:R-:W-:Y:S01]  /*0a60*/  IMAD.SHL.U32 R223, R223, 0x2, RZ ;  /* 0x00000002dfdf7824 */ /* 0x000fe200078e00ff */
[----:B------:R-:W-:Y:S01]  /*0a70*/  SEL R4, R4, 0xffffffc0, !P6 ;  /* 0xffffffc004047807 */ /* 0x000fe20007000000 */
[----:B------:R-:W-:Y:S01]  /*0a80*/  IMAD.IADD R212, R222, 0x1, R3 ;  /* 0x00000001ded47824 */ /* 0x000fe200078e0203 */
[----:B------:R-:W-:Y:S01]  /*0a90*/  LEA R216, R216, 0x20000, 0x1 ;  /* 0x00020000d8d87811 */ /* 0x000fe200078e08ff */
[----:B------:R-:W-:Y:S01]  /*0aa0*/  IMAD.IADD R221, R223, 0x1, R213 ;  /* 0x00000001dfdd7824 */ /* 0x000fe200078e02d5 */
[----:B------:R-:W-:Y:S01]  /*0ab0*/  @P1 IADD3 R237, R235, -0x20, RZ ;  /* 0xffffffe0ebed1810 */ /* 0x000fe20007ffe0ff */
[----:B------:R-:W-:Y:S01]  /*0ac0*/  IMAD.SHL.U32 R226, R226, 0x2, RZ ;  /* 0x00000002e2e27824 */ /* 0x000fe200078e00ff */
[----:B------:R-:W-:Y:S01]  /*0ad0*/  IADD3 R236, R234, 0x40, RZ ;  /* 0x00000040eaec7810 */ /* 0x000fe20007ffe0ff */
[----:B------:R-:W-:Y:S01]  /*0ae0*/  IMAD.IADD R214, R4, 0x1, R216 ;  /* 0x0000000104d67824 */ /* 0x000fe200078e02d8 */
[----:B------:R-:W-:Y:S01]  /*0af0*/  LOP3.LUT R224, R11, 0x6, R224, 0xf8, !PT ;  /* 0x000000060be07812 */ /* 0x000fe200078ef8e0 */
[----:B------:R-:W-:Y:S01]  /*0b00*/  IMAD.IADD R215, R213, 0x1, R216 ;  /* 0x00000001d5d77824 */ /* 0x000fe200078e02d8 */
[----:B------:R-:W-:Y:S01]  /*0b10*/  IADD3 R229, R232, 0x40, RZ ;  /* 0x00000040e8e57810 */ /* 0x000fe20007ffe0ff */
[--C-:B------:R-:W-:Y:S01]  /*0b20*/  IMAD R0, R0, 0x2, R5.reuse ;  /* 0x0000000200007824 */ /* 0x100fe200078e0205 */
[----:B------:R-:W-:Y:S01]  /*0b30*/  IADD3 R228, R232, 0x80, RZ ;  /* 0x00000080e8e47810 */ /* 0x000fe20007ffe0ff */
[----:B------:R-:W-:Y:S01]  /*0b40*/  IMAD.IADD R3, R222, 0x1, R5 ;  /* 0x00000001de037824 */ /* 0x000fe200078e0205 */
[----:B------:R-:W-:Y:S01]  /*0b50*/  IADD3 R227, R232, 0xc0, RZ ;  /* 0x000000c0e8e37810 */ /* 0x000fe20007ffe0ff */
[----:B------:R-:W-:Y:S01]  /*0b60*/  IMAD.IADD R2, R5, 0x1, R212 ;  /* 0x0000000105027824 */ /* 0x000fe200078e02d4 */
[----:B------:R-:W-:Y:S01]  /*0b70*/  @P2 IADD3 R236, R234, -0x40, RZ ;  /* 0xffffffc0eaec2810 */ /* 0x000fe20007ffe0ff */
[----:B------:R-:W-:-:S02]  /*0b80*/  IMAD.IADD R238, R235, 0x1, R6 ;  /* 0x00000001ebee7824 */ /* 0x000fc400078e0206 */
[----:B------:R-:W-:Y:S02]  /*0b90*/  IMAD.SHL.U32 R217, R217, 0x2, RZ ;  /* 0x00000002d9d97824 */ /* 0x000fe400078e00ff */
[----:B------:R-:W-:Y:S02]  /*0ba0*/  IMAD.IADD R239, R6, 0x1, R237 ;  /* 0x0000000106ef7824 */ /* 0x000fe400078e02ed */
[--C-:B------:R-:W-:Y:S02]  /*0bb0*/  IMAD.IADD R220, R223, 0x1, R4.reuse ;  /* 0x00000001dfdc7824 */ /* 0x100fe400078e0204 */
[----:B------:R-:W-:Y:S02]  /*0bc0*/  IMAD.IADD R219, R221, 0x1, R4 ;  /* 0x00000001dddb7824 */ /* 0x000fe400078e0204 */
[----:B------:R-:W-:Y:S02]  /*0bd0*/  IMAD.IADD R213, R213, 0x1, R214 ;  /* 0x00000001d5d57824 */ /* 0x000fe400078e02d6 */
.L_x_475:
[----:B------:R-:W-:Y:S02]  /*0be0*/  ULDC.64 UR4, c[0x0][0x240] ;  /* 0x0000900000047ab9 */ /* 0x000fe40000000a00 */
[----:B------:R-:W-:-:S02]  /*0bf0*/  ULDC.64 UR6, c[0x0][0x250] ;  /* 0x0000940000067ab9 */ /* 0x000fc40000000a00 */
[----:B------:R-:W-:Y:S02]  /*0c00*/  UISETP.NE.U32.AND UP1, UPT, URZ, UR4, UPT ;  /* 0x000000043f00728c */ /* 0x000fe4000bf25070 */
[----:B------:R-:W-:Y:S02]  /*0c10*/  UISETP.NE.U32.AND UP3, UPT, URZ, UR6, UPT ;  /* 0x000000063f00728c */ /* 0x000fe4000bf65070 */
[----:B------:R-:W-:Y:S02]  /*0c20*/  USHF.R.S32.HI UR40, URZ, 0x1f, UR36 ;  /* 0x0000001f3f287899 */ /* 0x000fe40008011424 */
[----:B------:R-:W-:Y:S02]  /*0c30*/  USHF.L.U32 UR12, UR36, 0x2, URZ ;  /* 0x00000002240c7899 */ /* 0x000fe4000800063f */
[----:B------:R-:W-:Y:S02]  /*0c40*/  UISETP.NE.AND.EX UP1, UPT, URZ, UR5, UPT, UP1 ;  /* 0x000000053f00728c */ /* 0x000fe4000bf25310 */
[----:B------:R-:W-:-:S02]  /*0c50*/  UISETP.NE.AND.EX UP3, UPT, URZ, UR7, UPT, UP3 ;  /* 0x000000073f00728c */ /* 0x000fc4000bf65330 */
[----:B------:R-:W-:Y:S02]  /*0c60*/  USHF.L.U64.HI UR11, UR36, 0x2, UR40 ;  /* 0x00000002240b7899 */ /* 0x000fe40008010228 */
[----:B------:R-:W-:Y:S01]  /*0c70*/  UIADD3 UR4, UP0, UR12, UR4, URZ ;  /* 0x000000040c047290 */ /* 0x000fe2000ff1e03f */
[----:B------:R-:W-:Y:S01]  /*0c80*/  PLOP3.LUT P2, PT, PT, PT, UP1, 0x80, 0x0 ;  /* 0x000000000000781c */ /* 0x000fe20003f4f018 */
[----:B------:R-:W-:Y:S02]  /*0c90*/  ULDC.U8 UR10, c[0x0][0x312] ;  /* 0x0000c480000a7ab9 */ /* 0x000fe40000000000 */
[----:B------:R-:W-:Y:S02]  /*0ca0*/  UIADD3.X UR5, UR11, UR5, URZ, UP0, !UPT ;  /* 0x000000050b057290 */ /* 0x000fe400087fe43f */
[----:B------:R-:W-:Y:S01]  /*0cb0*/  ULDC.64 UR8, c[0x0][0x248] ;  /* 0x0000920000087ab9 */ /* 0x000fe20000000a00 */
[----:B-1----:R-:W-:Y:S01]  /*0cc0*/  IMAD.U32 R12, RZ, RZ, UR4 ;  /* 0x00000004ff0c7e24 */ /* 0x002fe2000f8e00ff */
[----:B------:R-:W-:-:S02]  /*0cd0*/  UISETP.NE.AND UP4, UPT, UR10, URZ, UPT ;  /* 0x0000003f0a00728c */ /* 0x000fc4000bf85270 */
[----:B------:R-:W-:Y:S01]  /*0ce0*/  UISETP.EQ.U32.AND UP2, UPT, URZ, UR8, UPT ;  /* 0x000000083f00728c */ /* 0x000fe2000bf42070 */
[----:B------:R-:W-:Y:S01]  /*0cf0*/  IMAD.U32 R13, RZ, RZ, UR5 ;  /* 0x00000005ff0d7e24 */ /* 0x000fe2000f8e00ff */
[----:B------:R-:W-:Y:S02]  /*0d00*/  @UP3 UIADD3 UR6, UP0, UR12, UR6, URZ ;  /* 0x000000060c063290 */ /* 0x000fe4000ff1e03f */
[----:B------:R-:W-:Y:S02]  /*0d10*/  UISETP.EQ.OR.EX UP2, UPT, URZ, UR9, !UP4, UP2 ;  /* 0x000000093f00728c */ /* 0x000fe4000e742720 */
[----:B------:R-:W-:Y:S02]  /*0d20*/  @UP3 UIADD3.X UR7, UR11, UR7, URZ, UP0, !UPT ;  /* 0x000000070b073290 */ /* 0x000fe400087fe43f */
[----:B------:R-:W-:Y:S02]  /*0d30*/  ULDC.64 UR4, c[0x0][0x118] ;  /* 0x0000460000047ab9 */ /* 0x000fe40000000a00 */
[----:B------:R-:W-:Y:S01]  /*0d40*/  UIADD3 UR10, UP0, UR12, UR8, URZ ;  /* 0x000000080c0a7290 */ /* 0x000fe2000ff1e03f */
[----:B--2---:R-:W2:Y:S01]  /*0d50*/  @P2 LDG.E R6, [R12.64] ;  /* 0x000000040c062981 */ /* 0x004ea2000c1e1900 */
[----:B------:R-:W-:-:S03]  /*0d60*/  PLOP3.LUT P1, PT, PT, PT, UP2, 0x80, 0x0 ;  /* 0x000000000000781c */ /* 0x000fc60003f2f028 */
[----:B---3--:R-:W3:Y:S01]  /*0d70*/  @P2 LDG.E R4, [R12.64+0x4] ;  /* 0x000004040c042981 */ /* 0x008ee2000c1e1900 */
[----:B------:R-:W-:Y:S01]  /*0d80*/  UIADD3.X UR8, UR11, UR9, URZ, UP0, !UPT ;  /* 0x000000090b087290 */ /* 0x000fe200087fe43f */
[----:B------:R-:W-:Y:S01]  /*0d90*/  IMAD.U32 R8, RZ, RZ, UR10 ;  /* 0x0000000aff087e24 */ /* 0x000fe2000f8e00ff */
[----:B------:R-:W-:Y:S01]  /*0da0*/  PLOP3.LUT P0, PT, PT, PT, UP3, 0x80, 0x0 ;  /* 0x000000000000781c */ /* 0x000fe20003f0f038 */
[----:B------:R-:W-:Y:S02]  /*0db0*/  IMAD.U32 R10, RZ, RZ, UR6 ;  /* 0x00000006ff0a7e24 */ /* 0x000fe4000f8e00ff */
[----:B------:R-:W-:Y:S02]  /*0dc0*/  IMAD.U32 R11, RZ, RZ, UR7 ;  /* 0x00000007ff0b7e24 */ /* 0x000fe4000f8e00ff */
[----:B------:R-:W-:-:S05]  /*0dd0*/  IMAD.U32 R9, RZ, RZ, UR8 ;  /* 0x00000008ff097e24 */ /* 0x000fca000f8e00ff */
[----:B----4-:R-:W4:Y:S04]  /*0de0*/  @!P1 LDG.E R7, [R8.64] ;  /* 0x0000000408079981 */ /* 0x010f28000c1e1900 */
[----:B-----5:R1:W5:Y:S01]  /*0df0*/  @P0 LDG.E R5, [R10.64] ;  /* 0x000000040a050981 */ /* 0x020362000c1e1900 */
[----:B------:R-:W1:Y:S01]  /*0e00*/  S2UR UR28, SR_CTAID.X ;  /* 0x00000000001c79c3 */ /* 0x000e620000002500 */
[----:B------:R-:W-:Y:S02]  /*0e10*/  UMOV UR16, 0xffffffff ;  /* 0xffffffff00107882 */ /* 0x000fe40000000000 */
[----:B------:R-:W-:Y:S02]  /*0e20*/  UMOV UR29, 0xffffffff ;  /* 0xffffffff001d7882 */ /* 0x000fe40000000000 */
[----:B------:R-:W-:-:S02]  /*0e30*/  ULDC UR7, c[0x0][0xc] ;  /* 0x0000030000077ab9 */ /* 0x000fc40000000800 */
[----:B------:R-:W-:Y:S02]  /*0e40*/  USHF.L.U32 UR7, UR7, 0x6, URZ ;  /* 0x0000000607077899 */ /* 0x000fe4000800063f */
[----:B------:R-:W-:Y:S02]  /*0e50*/  UMOV UR22, URZ ;  /* 0x0000003f00167c82 */ /* 0x000fe40008000000 */
[----:B------:R-:W-:Y:S02]  /*0e60*/  ULDC UR8, c[0x0][0x218] ;  /* 0x0000860000087ab9 */ /* 0x000fe40000000800 */
[----:B-1----:R-:W-:-:S04]  /*0e70*/  USHF.L.U32 UR6, UR28, 0x6, URZ ;  /* 0x000000061c067899 */ /* 0x002fc8000800063f */
[----:B------:R-:W-:-:S06]  /*0e80*/  UIMAD UR6, UR7, UR41, UR6 ;  /* 0x00000029070672a4 */ /* 0x000fcc000f8e0206 */
[----:B------:R-:W-:Y:S01]  /*0e90*/  IMAD.U32 R11, RZ, RZ, UR6 ;  /* 0x00000006ff0b7e24 */ /* 0x000fe2000f8e00ff */
[----:B--2---:R1:W2:Y:S08]  /*0ea0*/  @P2 R2UR UR16, R6 ;  /* 0x00000000061023c2 */ /* 0x0042b000000e0000 */
[----:B---3--:R-:W2:Y:S08]  /*0eb0*/  @P2 R2UR UR10, R4 ;  /* 0x00000000040a23c2 */ /* 0x008eb000000e0000 */
[----:B----4-:R3:W4:Y:S01]  /*0ec0*/  @!P1 R2UR UR29, R7 ;  /* 0x00000000071d93c2 */ /* 0x01072200000e0000 */
[----:B------:R-:W-:-:S04]  /*0ed0*/  ISETP.NE.U32.AND P1, PT, RZ, c[0x0][0x248], PT ;  /* 0x00009200ff007a0c */ /* 0x000fc80003f25070 */
[----:B------:R-:W-:Y:S02]  /*0ee0*/  ISETP.NE.AND.EX P1, PT, RZ, c[0x0][0x24c], PT, P1 ;  /* 0x00009300ff007a0c */ /* 0x000fe40003f25310 */
[----:B-1----:R-:W-:Y:S01]  /*0ef0*/  SHF.R.S32.HI R6, RZ, 0x1f, R230 ;  /* 0x0000001fff067819 */ /* 0x002fe200000114e6 */
[----:B-----5:R3:W1:Y:S01]  /*0f00*/  @P0 R2UR UR22, R5 ;  /* 0x00000000051603c2 */ /* 0x02066200000e0000 */
[----:B------:R-:W-:Y:S01]  /*0f10*/  IADD3 R13, P0, R230, UR6, RZ ;  /* 0x00000006e60d7c10 */ /* 0x000fe2000ff1e0ff */
[----:B--2---:R-:W-:-:S03]  /*0f20*/  @UP1 UIADD3 UR10, UR10, -UR16, URZ ;  /* 0x800000100a0a1290 */ /* 0x004fc6000fffe03f */
[----:B------:R-:W-:-:S04]  /*0f30*/  LEA.HI.X.SX32 R12, R11, R6, 0x1, P0 ;  /* 0x000000060b0c7211 */ /* 0x000fc800000f0eff */
[----:B------:R-:W-:Y:S01]  /*0f40*/  @!UP1 ULDC UR10, c[0x0][0x214] ;  /* 0x00008500000a9ab9 */ /* 0x000fe20000000800 */
[----:B------:R-:W-:Y:S05]  /*0f50*/  @!P1 BRA `(.L_x_429) ;  /* 0x0000007000009947 */ /* 0x000fea0003800000 */
[----:B------:R-:W-:-:S13]  /*0f60*/  PLOP3.LUT P0, PT, PT, PT, UP4, 0x80, 0x0 ;  /* 0x000000000000781c */ /* 0x000fda0003f0f048 */
[----:B------:R-:W2:Y:S04]  /*0f70*/  @P0 LDG.E R4, [R8.64+0x4] ;  /* 0x0000040408040981 */ /* 0x000ea8000c1e1900 */
[----:B---3--:R-:W3:Y:S01]  /*0f80*/  @!P0 LDG.E R5, [R8.64] ;  /* 0x0000000408058981 */ /* 0x008ee2000c1e1900 */
[----:B--2---:R-:W2:Y:S02]  /*0f90*/  @P0 R2UR UR6, R4 ;  /* 0x00000000040603c2 */ /* 0x004ea400000e0000 */
[----:B--2-4-:R-:W-:-:S11]  /*0fa0*/  @UP4 UIADD3 UR8, UR6, -UR29, URZ ;  /* 0x8000001d06084290 */ /* 0x014fd6000fffe03f */
[----:B---3--:R2:W3:Y:S01]  /*0fb0*/  @!P0 R2UR UR8, R5 ;  /* 0x00000000050883c2 */ /* 0x0084e200000e0000 */
[----:B------:R-:W-:-:S07]  /*0fc0*/  DEPBAR.LE SB2, 0x0, {3} ;  /* 0x0000a0080000791a */ /* 0x000fce0000000000 */
.L_x_429:
[----:B------:R-:W-:Y:S02]  /*0fd0*/  ULDC.64 UR6, c[0x0][0x258] ;  /* 0x0000960000067ab9 */ /* 0x000fe40000000a00 */
[----:B------:R-:W-:-:S04]  /*0fe0*/  UISETP.NE.U32.AND UP2, UPT, URZ, UR6, UPT ;  /* 0x000000063f00728c */ /* 0x000fc8000bf45070 */
[----:B------:R-:W-:-:S06]  /*0ff0*/  UISETP.NE.AND.EX UP2, UPT, URZ, UR7, UPT, UP2 ;  /* 0x000000073f00728c */ /* 0x000fcc000bf45320 */
[----:B------:R-:W-:-:S05]  /*1000*/  PLOP3.LUT P0, PT, PT, PT, UP2, 0x80, 0x0 ;  /* 0x000000000000781c */ /* 0x000fca0003f0f028 */
[----:B------:R-:W-:-:S04]  /*1010*/  @UP2 UIADD3 UR6, UP0, UR12, UR6, URZ ;  /* 0x000000060c062290 */ /* 0x000fc8000ff1e03f */
[----:B------:R-:W-:Y:S02]  /*1020*/  @UP2 UIADD3.X UR7, UR11, UR7, URZ, UP0, !UPT ;  /* 0x000000070b072290 */ /* 0x000fe400087fe43f */
[----:B------:R-:W-:-:S04]  /*1030*/  IMAD.U32 R4, RZ, RZ, UR6 ;  /* 0x00000006ff047e24 */ /* 0x000fc8000f8e00ff */
[----:B---3--:R-:W-:Y:S01]  /*1040*/  IMAD.U32 R5, RZ, RZ, UR7 ;  /* 0x00000007ff057e24 */ /* 0x008fe2000f8e00ff */
[----:B------:R-:W-:-:S04]  /*1050*/  ULDC.64 UR6, c[0x0][0x268] ;  /* 0x00009a0000067ab9 */ /* 0x000fc80000000a00 */
[----:B------:R-:W2:Y:S01]  /*1060*/  @P0 LDG.E R4, [R4.64] ;  /* 0x0000000404040981 */ /* 0x000ea2000c1e1900 */
[----:B------:R-:W-:Y:S02]  /*1070*/  @!UP2 UISETP.NE.U32.AND UP0, UPT, URZ, UR6, UPT ;  /* 0x000000063f00a28c */ /* 0x000fe4000bf05070 */
[----:B------:R-:W-:Y:S02]  /*1080*/  ULDC UR13, c[0x0][0x21c] ;  /* 0x00008700000d7ab9 */ /* 0x000fe40000000800 */
[----:B------:R-:W-:Y:S02]  /*1090*/  @!UP2 UISETP.NE.AND.EX UP0, UPT, URZ, UR7, UPT, UP0 ;  /* 0x000000073f00a28c */ /* 0x000fe4000bf05300 */
[----:B------:R-:W-:Y:S02]  /*10a0*/  USHF.L.U32 UR20, UR21, 0x6, URZ ;  /* 0x0000000615147899 */ /* 0x000fe4000800063f */
[----:B------:R-:W-:Y:S01]  /*10b0*/  @!UP2 USEL UR7, URZ, UR13, !UP0 ;  /* 0x0000000d3f07a287 */ /* 0x000fe2000c000000 */
[----:B--2---:R-:W2:Y:S02]  /*10c0*/  @P0 R2UR UR9, R4 ;  /* 0x00000000040903c2 */ /* 0x004ea400000e0000 */
[----:B-12---:R-:W-:-:S02]  /*10d0*/  @UP2 UIADD3 UR6, UR9, -UR22, URZ ;  /* 0x8000001609062290 */ /* 0x006fc4000fffe03f */
        /* <DEDUP_REMOVED lines=13> */
[----:B------:R-:W-:Y:S02]  /*11b0*/  ULDC.64 UR12, c[0x0][0x178] ;  /* 0x00005e00000c7ab9 */ /* 0x000fe40000000a00 */
[----:B------:R-:W-:Y:S02]  /*11c0*/  ULEA.HI UR18, UR9, UR8, URZ, 0x6 ;  /* 0x0000000809127291 */ /* 0x000fe4000f8f303f */
[----:B------:R-:W-:-:S02]  /*11d0*/  USHF.R.S32.HI UR8, URZ, 0x1f, UR7 ;  /* 0x0000001f3f087899 */ /* 0x000fc40008011407 */
[----:B------:R-:W-:Y:S02]  /*11e0*/  UIMAD UR11, UR40, UR12, URZ ;  /* 0x0000000c280b72a4 */ /* 0x000fe4000f8e023f */
[----:B------:R-:W-:Y:S02]  /*11f0*/  ULEA.HI UR17, UR8, UR7, URZ, 0x6 ;  /* 0x0000000708117291 */ /* 0x000fe4000f8f303f */
[----:B----4-:R-:W-:Y:S02]  /*1200*/  UISETP.NE.AND UP0, UPT, UR29, -0x1, UPT ;  /* 0xffffffff1d00788c */ /* 0x010fe4000bf05270 */
[----:B------:R-:W-:Y:S02]  /*1210*/  UISETP.NE.AND UP3, UPT, UR16, -0x1, UPT ;  /* 0xffffffff1000788c */ /* 0x000fe4000bf65270 */
[----:B------:R-:W-:Y:S02]  /*1220*/  UIMAD.WIDE.U32 UR8, UR36, UR12, URZ ;  /* 0x0000000c240872a5 */ /* 0x000fe4000f8e003f */
[----:B------:R-:W-:Y:S01]  /*1230*/  UIMAD UR7, UR36, UR13, UR11 ;  /* 0x0000000d240772a4 */ /* 0x000fe2000f8e020b */
[----:B------:R-:W-:Y:S01]  /*1240*/  PLOP3.LUT P1, PT, PT, PT, UP0, 0x80, 0x0 ;  /* 0x000000000000781c */ /* 0x000fe20003f2f008 */
[----:B------:R-:W-:-:S02]  /*1250*/  USEL UR33, UR8, UR14, !UP3 ;  /* 0x0000000e08217287 */ /* 0x000fc4000d800000 */
[----:B------:R-:W-:Y:S02]  /*1260*/  UIADD3 UR31, UR9, UR7, URZ ;  /* 0x00000007091f7290 */ /* 0x000fe4000fffe03f */
[----:B------:R-:W-:Y:S02]  /*1270*/  USHF.R.S32.HI UR8, URZ, 0x6, UR18 ;  /* 0x000000063f087899 */ /* 0x000fe40008011412 */
[----:B------:R-:W-:Y:S02]  /*1280*/  USHF.R.S32.HI UR7, URZ, 0x6, UR17 ;  /* 0x000000063f077899 */ /* 0x000fe40008011411 */
[----:B------:R-:W-:Y:S02]  /*1290*/  @UP0 UIADD3 UR11, UR22, UR29, URZ ;  /* 0x0000001d160b0290 */ /* 0x000fe4000fffe03f */
[----:B------:R-:W-:Y:S02]  /*12a0*/  UISETP.LT.AND UP2, UPT, UR8, UR7, UPT ;  /* 0x000000070800728c */ /* 0x000fe4000bf41270 */
[----:B------:R-:W-:-:S02]  /*12b0*/  ULDC.64 UR12, c[0x0][0x198] ;  /* 0x00006600000c7ab9 */ /* 0x000fc40000000a00 */
[----:B------:R-:W-:Y:S02]  /*12c0*/  USEL UR35, UR8, UR7, UP2 ;  /* 0x0000000708237287 */ /* 0x000fe40009000000 */
[----:B------:R-:W-:Y:S02]  /*12d0*/  @UP0 UIMAD.WIDE.U32 UR8, UR11, UR12, URZ ;  /* 0x0000000c0b0802a5 */ /* 0x000fe4000f8e003f */
[----:B------:R-:W-:Y:S02]  /*12e0*/  @UP3 UIADD3 UR31, UR15, UR19, URZ ;  /* 0x000000130f1f3290 */ /* 0x000fe4000fffe03f */
[----:B------:R-:W-:Y:S02]  /*12f0*/  ULEA UR15, UR35, 0xffffffc0, 0x6 ;  /* 0xffffffc0230f7891 */ /* 0x000fe4000f8e303f */
[----:B------:R-:W-:Y:S02]  /*1300*/  @UP0 UIMAD UR27, UR11, UR13, UR9 ;  /* 0x0000000d0b1b02a4 */ /* 0x000fe4000f8e0209 */
[----:B------:R-:W-:-:S02]  /*1310*/  USHF.R.S32.HI UR34, URZ, 0x1f, UR15 ;  /* 0x0000001f3f227899 */ /* 0x000fc4000801140f */
        /* <DEDUP_REMOVED lines=14> */
.L_x_431:
[----:B------:R-:W-:Y:S01]  /*1400*/  IABS R7, c[0x0][0x1c8] ;  /* 0x0000720000077a13 */ /* 0x000fe20000000000 */
[----:B------:R-:W-:Y:S01]  /*1410*/  IMAD.MOV.U32 R8, RZ, RZ, RZ ;  /* 0x000000ffff087224 */ /* 0x000fe200078e00ff */
[----:B------:R-:W-:Y:S01]  /*1420*/  ISETP.LE.AND P0, PT, RZ, UR58, PT ;  /* 0x0000003aff007c0c */ /* 0x000fe2000bf03270 */
[----:B------:R-:W-:Y:S01]  /*1430*/  @UP0 UIADD3 UR7, UR22, UR29, URZ ;  /* 0x0000001d16070290 */ /* 0x000fe2000fffe03f */
[----:B------:R-:W1:Y:S01]  /*1440*/  I2F.RP R10, R7 ;  /* 0x00000007000a7306 */ /* 0x000e620000209400 */
[----:B------:R-:W-:Y:S02]  /*1450*/  ULDC.64 UR12, c[0x0][0x1a0] ;  /* 0x00006800000c7ab9 */ /* 0x000fe40000000a00 */
[----:B------:R-:W-:-:S04]  /*1460*/  @UP0 UIMAD.WIDE.U32 UR8, UR7, UR12, URZ ;  /* 0x0000000c070802a5 */ /* 0x000fc8000f8e003f */
[----:B------:R-:W-:-:S03]  /*1470*/  @UP0 UIMAD UR25, UR7, UR13, UR9 ;  /* 0x0000000d071902a4 */ /* 0x000fc6000f8e0209 */
[----:B------:R-:W-:Y:S01]  /*1480*/  @UP0 UMOV UR23, UR8 ;  /* 0x0000000800170c82 */ /* 0x000fe20008000000 */
[----:B-1----:R-:W1:Y:S02]  /*1490*/  MUFU.RCP R9, R10 ;  /* 0x0000000a00097308 */ /* 0x002e640000001000 */
[----:B-1----:R-:W-:-:S06]  /*14a0*/  IADD3 R9, R9, 0xffffffe, RZ ;  /* 0x0ffffffe09097810 */ /* 0x002fcc0007ffe0ff */
[----:B------:R-:W1:Y:S02]  /*14b0*/  F2I.FTZ.U32.TRUNC.NTZ R9, R9 ;  /* 0x0000000900097305 */ /* 0x000e64000021f000 */
[----:B-1----:R-:W-:-:S04]  /*14c0*/  IMAD.MOV R4, RZ, RZ, -R9 ;  /* 0x000000ffff047224 */ /* 0x002fc800078e0a09 */
[----:B------:R-:W-:Y:S01]  /*14d0*/  IMAD R5, R4, R7, RZ ;  /* 0x0000000704057224 */ /* 0x000fe200078e02ff */
[----:B------:R-:W-:-:S03]  /*14e0*/  IABS R4, UR37 ;  /* 0x0000002500047c13 */ /* 0x000fc60008000000 */
        /* <DEDUP_REMOVED lines=27> */
.L_x_432:
[----:B------:R-:W-:Y:S01]  /*16a0*/  ULDC.64 UR12, c[0x0][0x370] ;  /* 0x0000dc00000c7ab9 */ /* 0x000fe20000000a00 */
[----:B------:R-:W-:Y:S01]  /*16b0*/  PLOP3.LUT P0, PT, PT, PT, UP5, 0x80, 0x0 ;  /* 0x000000000000781c */ /* 0x000fe20003f0f058 */
[----:B------:R-:W-:Y:S02]  /*16c0*/  @UP3 UIMAD.WIDE.U32 UR8, UR16, UR12, URZ ;  /* 0x0000000c100832a5 */ /* 0x000fe4000f8e003f */
[----:B------:R-:W-:Y:S02]  /*16d0*/  ULDC UR11, c[0x0][0x224] ;  /* 0x00008900000b7ab9 */ /* 0x000fe40000000800 */
[----:B------:R-:W-:Y:S02]  /*16e0*/  @UP3 UIMAD UR24, UR16, UR13, UR9 ;  /* 0x0000000d101832a4 */ /* 0x000fe4000f8e0209 */
[----:B------:R-:W-:Y:S02]  /*16f0*/  ULDC UR19, c[0x0][0x234] ;  /* 0x00008d0000137ab9 */ /* 0x000fe40000000800 */
        /* <DEDUP_REMOVED lines=16> */
[----:B------:R-:W-:Y:S02]  /*1800*/  USHF.L.U32 UR11, UR36, 0x7, URZ ;  /* 0x00000007240b7899 */ /* 0x000fe4000800063f */
[----:B------:R-:W-:-:S02]  /*1810*/  @UP3 UIADD3 UR14, UR13, UR7, URZ ;  /* 0x000000070d0e3290 */ /* 0x000fc4000fffe03f */
[----:B------:R-:W-:Y:S02]  /*1820*/  USEL UR17, UR8, URZ, UP6 ;  /* 0x0000003f08117287 */ /* 0x000fe4000b000000 */
[----:B------:R-:W-:Y:S02]  /*1830*/  USHF.L.U64.HI UR7, UR36, 0x7, UR40 ;  /* 0x0000000724077899 */ /* 0x000fe40008010228 */
[----:B------:R-:W-:Y:S02]  /*1840*/  USEL UR8, UR11, URZ, UP1 ;  /* 0x0000003f0b087287 */ /* 0x000fe40008800000 */
[----:B------:R-:W-:Y:S02]  /*1850*/  USEL UR7, UR7, URZ, UP1 ;  /* 0x0000003f07077287 */ /* 0x000fe40008800000 */
[----:B------:R-:W-:Y:S02]  /*1860*/  UIADD3 UR8, UP1, UR15, UR8, URZ ;  /* 0x000000080f087290 */ /* 0x000fe4000ff3e03f */
[----:B------:R-:W-:-:S02]  /*1870*/  USEL UR30, UR44, UR12, !UP3 ;  /* 0x0000000c2c1e7287 */ /* 0x000fc4000d800000 */
[----:B------:R-:W-:Y:S02]  /*1880*/  UIADD3.X UR9, UR34, UR7, URZ, UP1, !UPT ;  /* 0x0000000722097290 */ /* 0x000fe40008ffe43f */
[----:B------:R-:W-:Y:S02]  /*1890*/  UIMAD UR7, UR39, UR8, URZ ;  /* 0x00000008270772a4 */ /* 0x000fe4000f8e023f */
[----:B------:R-:W-:Y:S02]  /*18a0*/  USEL UR12, UR28, URZ, UP6 ;  /* 0x0000003f1c0c7287 */ /* 0x000fe4000b000000 */
[----:B------:R-:W-:Y:S02]  /*18b0*/  UIMAD UR11, UR38, UR9, UR7 ;  /* 0x00000009260b72a4 */ /* 0x000fe4000f8e0207 */
[----:B------:R-:W-:Y:S02]  /*18c0*/  @UP5 USEL UR7, UR56, UR16, !UP3 ;  /* 0x0000001038075287 */ /* 0x000fe4000d800000 */
[----:B------:R-:W-:-:S02]  /*18d0*/  UIMAD.WIDE.U32 UR8, UR38, UR8, URZ ;  /* 0x00000008260872a5 */ /* 0x000fc4000f8e003f */
[----:B------:R-:W-:Y:S02]  /*18e0*/  @UP5 UIMAD UR19, UR37, UR19, UR7 ;  /* 0x00000013251352a4 */ /* 0x000fe4000f8e0207 */
[----:B------:R-:W-:-:S05]  /*18f0*/  UIADD3 UR11, UR9, UR11, URZ ;  /* 0x0000000b090b7290 */ /* 0x000fca000fffe03f */
[----:B------:R-:W-:Y:S01]  /*1900*/  @!UP5 UMOV UR19, UR51 ;  /* 0x000000330013dc82 */ /* 0x000fe20008000000 */
[----:B------:R-:W-:Y:S05]  /*1910*/  @!P0 BRA `(.L_x_433) ;  /* 0x0000005000008947 */ /* 0x000fea0003800000 */
[----:B------:R-:W-:Y:S02]  /*1920*/  ULDC UR7, c[0x0][0x224] ;  /* 0x0000890000077ab9 */ /* 0x000fe40000000800 */
[----:B------:R-:W-:-:S04]  /*1930*/  @!UP3 UIMAD UR16, UR36, UR7, URZ ;  /* 0x000000072410b2a4 */ /* 0x000fc8000f8e023f */
[----:B------:R-:W-:-:S04]  /*1940*/  ULEA UR7, UR36, UR16, 0x7 ;  /* 0x0000001024077291 */ /* 0x000fc8000f8e383f */
[----:B------:R-:W-:Y:S01]  /*1950*/  UIMAD UR13, UR57, UR37, UR7 ;  /* 0x00000025390d72a4 */ /* 0x000fe2000f8e0207 */
[----:B------:R-:W-:Y:S05]  /*1960*/  BRA `(.L_x_434) ;  /* 0x0000001000007947 */ /* 0x000fea0003800000 */
.L_x_433:
[----:B------:R-:W-:Y:S02]  /*1970*/  UMOV UR13, UR52 ;  /* 0x00000034000d7c82 */ /* 0x000fe40008000000 */
.L_x_434:
[----:B------:R-:W-:Y:S01]  /*1980*/  UIADD3 UR8, UP4, UP3, UR8, UR43, UR49 ;  /* 0x0000002b08087290 */ /* 0x000fe2000fb9e031 */
[----:B------:R-:W1:Y:S01]  /*1990*/  S2R R8, SR_TID.X ;  /* 0x0000000000087919 */ /* 0x000e620000002100 */
[----:B------:R-:W-:Y:S01]  /*19a0*/  IMAD.U32 R5, RZ, RZ, UR5 ;  /* 0x00000005ff057e24 */ /* 0x000fe2000f8e00ff */
[--C-:B------:R-:W-:Y:S01]  /*19b0*/  SHF.R.S32.HI R233, RZ, 0x1f, R232.reuse ;  /* 0x0000001fffe97819 */ /* 0x100fe200000114e8 */
[----:B------:R-:W-:Y:S01]  /*19c0*/  UIADD3 UR32, UP2, UP1, UR17, UR8, UR30 ;  /* 0x0000000811207290 */ /* 0x000fe2000f95e01e */
[----:B------:R-:W-:Y:S01]  /*19d0*/  IMAD.U32 R4, RZ, RZ, UR4 ;  /* 0x00000004ff047e24 */ /* 0x000fe2000f8e00ff */
[----:B------:R-:W-:Y:S01]  /*19e0*/  UIADD3.X UR7, UR11, UR50, UR55, UP4, UP3 ;  /* 0x000000320b077290 */ /* 0x000fe2000a7e6437 */
[----:B------:R-:W-:Y:S01]  /*19f0*/  IADD3 R16, P2, R232, UR18, RZ ;  /* 0x00000012e8107c10 */ /* 0x000fe2000ff5e0ff */
[----:B------:R-:W-:Y:S01]  /*1a00*/  ULDC.64 UR8, c[0x0][0x1a8] ;  /* 0x00006a0000087ab9 */ /* 0x000fe20000000a00 */
[----:B------:R-:W-:Y:S01]  /*1a10*/  IADD3 R15, P0, R230, UR15, RZ ;  /* 0x0000000fe60f7c10 */ /* 0x000fe2000ff1e0ff */
[----:B------:R-:W-:Y:S01]  /*1a20*/  UIADD3.X UR30, UR12, UR7, UR14, UP2, UP1 ;  /* 0x000000070c1e7290 */ /* 0x000fe200097e240e */
[----:B------:R-:W-:Y:S01]  /*1a30*/  IADD3.X R17, R233, UR24, RZ, P2, !PT ;  /* 0x00000018e9117c10 */ /* 0x000fe200097fe4ff */
[----:B------:R-:W-:Y:S01]  /*1a40*/  UIMAD UR7, UR59, UR8, URZ ;  /* 0x000000083b0772a4 */ /* 0x000fe2000f8e023f */
[----:B------:R-:W-:Y:S01]  /*1a50*/  IMAD.U32 R20, RZ, RZ, UR15 ;  /* 0x0000000fff147e24 */ /* 0x000fe2000f8e00ff */
[----:B------:R-:W-:Y:S01]  /*1a60*/  UMOV UR14, 0x4 ;  /* 0x00000004000e7882 */ /* 0x000fe20000000000 */
[----:B------:R-:W-:Y:S01]  /*1a70*/  IMAD.WIDE.U32 R22, R15, c[0x0][0x190], R232 ;  /* 0x000064000f167a25 */ /* 0x000fe200078e00e8 */
[----:B------:R-:W-:Y:S01]  /*1a80*/  UIMAD UR12, UR37, UR9, UR7 ;  /* 0x00000009250c72a4 */ /* 0x000fe2000f8e0207 */
[----:B------:R-:W-:Y:S01]  /*1a90*/  BSSY B1, `(.L_x_430) ;  /* 0x0000852000017945 */ /* 0x000fe20003800000 */
[----:B------:R-:W-:Y:S01]  /*1aa0*/  ULDC.64 UR4, c[0x0][0x3c8] ;  /* 0x0000f20000047ab9 */ /* 0x000fe20000000a00 */
[----:B------:R-:W-:Y:S01]  /*1ab0*/  IMAD.WIDE.U32 R20, R20, c[0x0][0x370], R16 ;  /* 0x0000dc0014147a25 */ /* 0x000fe200078e0010 */
[----:B------:R-:W-:-:S02]  /*1ac0*/  ULDC.64 UR8, c[0x0][0x370] ;  /* 0x0000dc0000087ab9 */ /* 0x000fc40000000a00 */
[----:B------:R-:W-:Y:S01]  /*1ad0*/  UIMAD UR7, UR34, UR8, URZ ;  /* 0x00000008220772a4 */ /* 0x000fe2000f8e023f */
[----:B------:R-:W-:Y:S01]  /*1ae0*/  IMAD.U32 R16, RZ, RZ, UR37 ;  /* 0x00000025ff107e24 */ /* 0x000fe2000f8e00ff */
[----:B-1----:R-:W-:Y:S02]  /*1af0*/  SHF.R.S32.HI R7, RZ, 0x1f, R8 ;  /* 0x0000001fff077819 */ /* 0x002fe40000011408 */
[----:B------:R-:W-:-:S03]  /*1b00*/  UIMAD UR28, UR15, UR9, UR7 ;  /* 0x000000090f1c72a4 */ /* 0x000fc6000f8e0207 */
[----:B------:R-:W-:Y:S01]  /*1b10*/  ULDC.64 UR8, c[0x0][0x378] ;  /* 0x0000de0000087ab9 */ /* 0x000fe20000000a00 */
[----:B------:R-:W-:Y:S01]  /*1b20*/  LEA.HI R7, R7, R8, RZ, 0x5 ;  /* 0x0000000807077211 */ /* 0x000fe200078f28ff */
[----:B------:R-:W-:Y:S01]  /*1b30*/  UIMAD UR7, UR59, UR8, URZ ;  /* 0x000000083b0772a4 */ /* 0x000fe2000f8e023f */
[----:B------:R-:W-:Y:S01]  /*1b40*/  IADD3 R21, R21, UR28, RZ ;  /* 0x0000001c15157c10 */ /* 0x000fe2000fffe0ff */
[----:B------:R-:W-:Y:S02]  /*1b50*/  UIADD3 UR8, UR15, UR13, URZ ;  /* 0x0000000d0f087290 */ /* 0x000fe4000fffe03f */
[----:B------:R-:W-:Y:S02]  /*1b60*/  UIMAD UR11, UR37, UR9, UR7 ;  /* 0x00000009250b72a4 */ /* 0x000fe4000f8e0207 */
[----:B------:R-:W-:Y:S01]  /*1b70*/  UIMAD.WIDE UR8, UR8, UR14, UR4 ;  /* 0x0000000e080872a5 */ /* 0x000fe2000f8e0204 */
[----:B------:R-:W-:Y:S01]  /*1b80*/  IMAD.WIDE.U32 R16, R16, c[0x0][0x378], R20 ;  /* 0x0000de0010107a25 */ /* 0x000fe200078e0014 */
[----:B------:R-:W-:-:S02]  /*1b90*/  UIADD3 UR7, -UR6, UR10, UR20 ;  /* 0x0000000a06077290 */ /* 0x000fc4000fffe114 */
[----:B------:R-:W-:Y:S01]  /*1ba0*/  ULDC UR13, c[0x0][0x2e8] ;  /* 0x0000ba00000d7ab9 */ /* 0x000fe20000000800 */
[----:B------:R-:W-:Y:S01]  /*1bb0*/  IMAD.U32 R20, RZ, RZ, UR37 ;  /* 0x00000025ff147e24 */ /* 0x000fe2000f8e00ff */
[----:B------:R-:W-:Y:S01]  /*1bc0*/  ULDC.64 UR4, c[0x0][0x200] ;  /* 0x0000800000047ab9 */ /* 0x000fe20000000a00 */
[----:B------:R-:W-:Y:S01]  /*1bd0*/  IADD3 R17, R17, UR11, RZ ;  /* 0x0000000b11117c10 */ /* 0x000fe2000fffe0ff */
[----:B------:R-:W-:Y:S02]  /*1be0*/  UMOV UR17, UR8 ;  /* 0x0000000800117c82 */ /* 0x000fe40008000000 */
[----:B------:R-:W-:Y:S02]  /*1bf0*/  UIADD3 UR8, UR15, UR19, URZ ;  /* 0x000000130f087290 */ /* 0x000fe4000fffe03f */
[----:B------:R-:W-:Y:S01]  /*1c00*/  UIADD3 UR7, UR7, -UR13, URZ ;  /* 0x8000000d07077290 */ /* 0x000fe2000fffe03f */
[----:B------:R-:W-:Y:S01]  /*1c10*/  IMAD.WIDE.U32 R16, R230, c[0x0][0x370], R16 ;  /* 0x0000dc00e6107a25 */ /* 0x000fe200078e0010 */
[----:B------:R-:W-:-:S02]  /*1c20*/  UMOV UR16, UR9 ;  /* 0x0000000900107c82 */ /* 0x000fc40008000000 */
[----:B------:R-:W-:Y:S01]  /*1c30*/  UIMAD.WIDE UR8, UR8, UR14, UR4 ;  /* 0x0000000e080872a5 */ /* 0x000fe2000f8e0204 */
[----:B------:R1:W2:Y:S01]  /*1c40*/  R2UR UR5, R5 ;  /* 0x00000000050573c2 */ /* 0x0002a200000e0000 */
[----:B------:R-:W-:Y:S01]  /*1c50*/  USHF.R.S32.HI UR19, URZ, 0x1f, UR7 ;  /* 0x0000001f3f137899 */ /* 0x000fe20008011407 */
[----:B------:R-:W-:-:S03]  /*1c60*/  LEA R244, P3, R16, c[0x0][0x330], 0x1 ;  /* 0x0000cc0010f47a11 */ /* 0x000fc600078608ff */
[----:B------:R-:W-:Y:S02]  /*1c70*/  ULEA.HI UR19, UR19, UR7, URZ, 0x6 ;  /* 0x0000000713137291 */ /* 0x000fe4000f8f303f */
[----:B------:R-:W-:Y:S01]  /*1c80*/  UMOV UR15, UR8 ;  /* 0x00000008000f7c82 */ /* 0x000fe20008000000 */
[----:B------:R3:W4:Y:S01]  /*1c90*/  R2UR UR4, R4 ;  /* 0x00000000040473c2 */ /* 0x00072200000e0000 */
[----:B------:R-:W-:Y:S02]  /*1ca0*/  USHF.R.S32.HI UR19, URZ, 0x6, UR19 ;  /* 0x000000063f137899 */ /* 0x000fe40008011413 */
[----:B------:R-:W-:Y:S02]  /*1cb0*/  UMOV UR14, UR9 ;  /* 0x00000009000e7c82 */ /* 0x000fe40008000000 */
[----:B------:R-:W-:Y:S02]  /*1cc0*/  UISETP.LT.AND UP1, UPT, URZ, UR19, UPT ;  /* 0x000000133f00728c */ /* 0x000fe4000bf21270 */
[----:B------:R-:W-:-:S02]  /*1cd0*/  UIADD3 UR7, UR35, -0x1, URZ ;  /* 0xffffffff23077890 */ /* 0x000fc4000fffe03f */
[----:B------:R-:W-:-:S04]  /*1ce0*/  USEL UR19, URZ, UR19, !UP1 ;  /* 0x000000133f137287 */ /* 0x000fc8000c800000 */
[----:B------:R-:W-:Y:S01]  /*1cf0*/  UISETP.GT.AND UP1, UPT, UR35, UR19, UPT ;  /* 0x000000132300728c */ /* 0x000fe2000bf24270 */
[----:B-1----:R-:W-:-:S05]  /*1d00*/  LOP3.LUT R5, R7, 0xffffffe0, RZ, 0xc0, !PT ;  /* 0xffffffe007057812 */ /* 0x002fca00078ec0ff */
[----:B------:R-:W-:Y:S01]  /*1d10*/  IMAD.IADD R5, R8, 0x1, -R5 ;  /* 0x0000000108057824 */ /* 0x000fe200078e0a05 */
[----:B------:R-:W-:Y:S01]  /*1d20*/  SHF.R.S32.HI R8, RZ, 0x5, R7 ;  /* 0x00000005ff087819 */ /* 0x000fe20000011407 */
[C---:B------:R-:W-:Y:S01]  /*1d30*/  IMAD R7, R6.reuse, c[0x0][0x370], RZ ;  /* 0x0000dc0006077a24 */ /* 0x040fe200078e02ff */
[----:B---3--:R-:W-:-:S03]  /*1d40*/  IADD3.X R4, R6, UR34, RZ, P0, !PT ;  /* 0x0000002206047c10 */ /* 0x008fc600087fe4ff */
[----:B------:R-:W-:Y:S02]  /*1d50*/  IMAD R5, R8, UR48, R5 ;  /* 0x0000003008057c24 */ /* 0x000fe4000f8e0205 */
[----:B------:R-:W-:Y:S02]  /*1d60*/  IMAD R18, R4, c[0x0][0x190], RZ ;  /* 0x0000640004127a24 */ /* 0x000fe400078e02ff */
[----:B------:R-:W-:Y:S01]  /*1d70*/  IMAD R7, R230, c[0x0][0x374], R7 ;  /* 0x0000dd00e6077a24 */ /* 0x000fe200078e0207 */
[----:B------:R-:W-:Y:S01]  /*1d80*/  IADD3 R8, P0, R5, UR32, RZ ;  /* 0x0000002005087c10 */ /* 0x000fe2000ff1e0ff */
[----:B------:R-:W-:Y:S02]  /*1d90*/  IMAD R18, R15, c[0x0][0x194], R18 ;  /* 0x000065000f127a24 */ /* 0x000fe400078e0212 */
[----:B------:R-:W-:Y:S01]  /*1da0*/  IMAD.IADD R7, R17, 0x1, R7 ;  /* 0x0000000111077824 */ /* 0x000fe200078e0207 */
[----:B------:R-:W-:Y:S02]  /*1db0*/  LEA.HI.X.SX32 R5, R5, UR30, 0x1, P0 ;  /* 0x0000001e05057c11 */ /* 0x000fe400080f0eff */
[----:B------:R-:W-:-:S02]  /*1dc0*/  IADD3 R22, P0, R22, UR33, RZ ;  /* 0x0000002116167c10 */ /* 0x000fc4000ff1e0ff */
[C---:B------:R-:W-:Y:S02]  /*1dd0*/  LEA R248, P2, R8.reuse, c[0x0][0x350], 0x2 ;  /* 0x0000d40008f87a11 */ /* 0x040fe400078410ff */
[----:B------:R-:W-:Y:S02]  /*1de0*/  IADD3.X R23, R23, UR31, R18, P0, !PT ;  /* 0x0000001f17177c10 */ /* 0x000fe400087fe412 */
[----:B------:R-:W-:Y:S02]  /*1df0*/  PLOP3.LUT P0, PT, PT, PT, UP1, 0x80, 0x0 ;  /* 0x000000000000781c */ /* 0x000fe40003f0f018 */
[----:B------:R-:W-:Y:S01]  /*1e00*/  LEA.HI.X R249, R8, c[0x0][0x354], R5, 0x2, P2 ;  /* 0x0000d50008f97a11 */ /* 0x000fe200010f1405 */
[----:B------:R-:W-:Y:S01]  /*1e10*/  IMAD.WIDE.U32 R20, R20, c[0x0][0x1a8], R22 ;  /* 0x00006a0014147a25 */ /* 0x000fe200078e0016 */
[----:B------:R-:W-:-:S04]  /*1e20*/  LEA.HI.X R245, R16, c[0x0][0x334], R7, 0x1, P3 ;  /* 0x0000cd0010f57a11 */ /* 0x000fc800018f0c07 */
[----:B------:R-:W-:Y:S02]  /*1e30*/  LEA R242, P4, R20, c[0x0][0x160], 0x1 ;  /* 0x0000580014f27a11 */ /* 0x000fe400078808ff */
[----:B------:R-:W-:-:S04]  /*1e40*/  IADD3 R9, R21, UR12, RZ ;  /* 0x0000000c15097c10 */ /* 0x000fc8000fffe0ff */
[----:B------:R-:W-:Y:S01]  /*1e50*/  LEA.HI.X R243, R20, c[0x0][0x164], R9, 0x1, P4 ;  /* 0x0000590014f37a11 */ /* 0x000fe200020f0c09 */
[----:B--2-4-:R-:W-:Y:S05]  /*1e60*/  @P0 BRA `(.L_x_435) ;  /* 0x0000091000000947 */ /* 0x014fea0003800000 */
        /* <DEDUP_REMOVED lines=18> */
.L_x_436:
        /* <DEDUP_REMOVED lines=18> */
.L_x_437:
[----:B------:R-:W-:Y:S01]  /*20b0*/  USHF.R.S32.HI UR10, URZ, 0x1f, UR20 ;  /* 0x0000001f3f0a7899 */ /* 0x000fe20008011414 */
[----:B------:R-:W-:Y:S01]  /*20c0*/  IMAD.U32 R5, RZ, RZ, UR20 ;  /* 0x00000014ff057e24 */ /* 0x000fe2000f8e00ff */
[----:B------:R-:W-:Y:S01]  /*20d0*/  ULDC.64 UR8, c[0x0][0x3a0] ;  /* 0x0000e80000087ab9 */ /* 0x000fe20000000a00 */
[----:B------:R-:W-:Y:S01]  /*20e0*/  IMAD.U32 R10, RZ, RZ, UR37 ;  /* 0x00000025ff0a7e24 */ /* 0x000fe2000f8e00ff */
[----:B------:R-:W-:Y:S01]  /*20f0*/  UIMAD UR7, UR10, UR8, URZ ;  /* 0x000000080a0772a4 */ /* 0x000fe2000f8e023f */
[----:B------:R-:W-:Y:S01]  /*2100*/  IMAD.WIDE.U32 R8, R5, c[0x0][0x3a0], R232 ;  /* 0x0000e80005087a25 */ /* 0x000fe200078e00e8 */
[----:B------:R-:W-:Y:S01]  /*2110*/  UIADD3 UR6, -UR20, UR6, URZ ;  /* 0x0000000614067290 */ /* 0x000fe2000fffe13f */
[----:B------:R-:W-:Y:S01]  /*2120*/  BSSY B0, `(.L_x_438) ;  /* 0x000001c000007945 */ /* 0x000fe20003800000 */
[----:B------:R-:W-:-:S02]  /*2130*/  UIMAD UR7, UR20, UR9, UR7 ;  /* 0x00000009140772a4 */ /* 0x000fc4000f8e0207 */
[----:B------:R-:W-:Y:S01]  /*2140*/  IADD3 R8, P0, R8, UR14, RZ ;  /* 0x0000000e08087c10 */ /* 0x000fe2000ff1e0ff */
[----:B------:R-:W-:Y:S01]  /*2150*/  ULDC.64 UR8, c[0x0][0x3b8] ;  /* 0x0000ee0000087ab9 */ /* 0x000fe20000000a00 */
[----:B------:R-:W-:Y:S02]  /*2160*/  ISETP.GE.AND P5, PT, R230, UR6, PT ;  /* 0x00000006e6007c0c */ /* 0x000fe4000bfa6270 */
[----:B------:R-:W-:Y:S01]  /*2170*/  MOV R4, UR7 ;  /* 0x0000000700047c02 */ /* 0x000fe20008000f00 */
[----:B------:R-:W-:-:S03]  /*2180*/  UIMAD UR7, UR59, UR8, URZ ;  /* 0x000000083b0772a4 */ /* 0x000fc6000f8e023f */
[----:B------:R-:W-:Y:S01]  /*2190*/  IADD3.X R9, R9, UR15, R4, P0, !PT ;  /* 0x0000000f09097c10 */ /* 0x000fe200087fe404 */
[----:B------:R-:W-:-:S04]  /*21a0*/  UIMAD UR7, UR37, UR9, UR7 ;  /* 0x00000009250772a4 */ /* 0x000fc8000f8e0207 */
[----:B------:R-:W-:-:S05]  /*21b0*/  IMAD.WIDE.U32 R10, R10, c[0x0][0x3b8], R8 ;  /* 0x0000ee000a0a7a25 */ /* 0x000fca00078e0008 */
[----:B------:R-:W-:Y:S01]  /*21c0*/  IADD3 R7, R11, UR7, RZ ;  /* 0x000000070b077c10 */ /* 0x000fe2000fffe0ff */
[----:B------:R-:W-:Y:S05]  /*21d0*/  @P5 BRA `(.L_x_439) ;  /* 0x0000010000005947 */ /* 0x000fea0003800000 */
[----:B------:R-:W-:Y:S01]  /*21e0*/  IMAD R9, R6, c[0x0][0x3a0], RZ ;  /* 0x0000e80006097a24 */ /* 0x000fe200078e02ff */
[----:B------:R-:W-:Y:S01]  /*21f0*/  ISETP.GE.AND P4, PT, R232, c[0x0][0x220], PT ;  /* 0x00008800e8007a0c */ /* 0x000fe20003f86270 */
[----:B------:R-:W-:Y:S01]  /*2200*/  IMAD.MOV.U32 R12, RZ, RZ, R10 ;  /* 0x000000ffff0c7224 */ /* 0x000fe200078e000a */
[----:B------:R-:W-:Y:S01]  /*2210*/  ISETP.GE.AND P3, PT, R229, c[0x0][0x220], PT ;  /* 0x00008800e5007a0c */ /* 0x000fe20003f66270 */
[----:B------:R-:W-:Y:S01]  /*2220*/  IMAD.MOV.U32 R13, RZ, RZ, R7 ;  /* 0x000000ffff0d7224 */ /* 0x000fe200078e0007 */
[----:B------:R-:W-:Y:S01]  /*2230*/  ISETP.GE.AND P2, PT, R228, c[0x0][0x220], PT ;  /* 0x00008800e4007a0c */ /* 0x000fe20003f46270 */
[C---:B------:R-:W-:Y:S01]  /*2240*/  IMAD R4, R230.reuse, c[0x0][0x3a4], R9 ;  /* 0x0000e900e6047a24 */ /* 0x040fe200078e0209 */
[----:B------:R-:W-:Y:S01]  /*2250*/  ISETP.GE.AND P1, PT, R227, c[0x0][0x220], PT ;  /* 0x00008800e3007a0c */ /* 0x000fe20003f26270 */
[----:B------:R-:W-:-:S04]  /*2260*/  IMAD.WIDE.U32 R12, R230, c[0x0][0x3a0], R12 ;  /* 0x0000e800e60c7a25 */ /* 0x000fc800078e000c */
[----:B------:R-:W-:Y:S01]  /*2270*/  IMAD.IADD R4, R13, 0x1, R4 ;  /* 0x000000010d047824 */ /* 0x000fe200078e0204 */
[----:B------:R-:W-:-:S04]  /*2280*/  LEA R8, P0, R12, c[0x0][0x340], 0x1 ;  /* 0x0000d0000c087a11 */ /* 0x000fc800078008ff */
[----:B------:R-:W-:-:S05]  /*2290*/  LEA.HI.X R9, R12, c[0x0][0x344], R4, 0x1, P0 ;  /* 0x0000d1000c097a11 */ /* 0x000fca00000f0c04 */
[----:B------:R1:W-:Y:S04]  /*22a0*/  @!P4 STG.E.128 [R8.64], RZ ;  /* 0x000000ff0800c986 */ /* 0x0003e8000c101d04 */
[----:B------:R1:W-:Y:S04]  /*22b0*/  @!P3 STG.E.128 [R8.64+0x80], RZ ;  /* 0x000080ff0800b986 */ /* 0x0003e8000c101d04 */
[----:B------:R1:W-:Y:S04]  /*22c0*/  @!P2 STG.E.128 [R8.64+0x100], RZ ;  /* 0x000100ff0800a986 */ /* 0x0003e8000c101d04 */
[----:B------:R1:W-:Y:S02]  /*22d0*/  @!P1 STG.E.128 [R8.64+0x180], RZ ;  /* 0x000180ff08009986 */ /* 0x0003e4000c101d04 */
.L_x_439:
[----:B------:R-:W-:Y:S05]  /*22e0*/  BSYNC B0 ;  /* 0x0000000000007941 */ /* 0x000fea0003800000 */
.L_x_438:
[----:B------:R-:W-:Y:S01]  /*22f0*/  IADD3 R4, R230, 0x20, RZ ;  /* 0x00000020e6047810 */ /* 0x000fe20007ffe0ff */
[----:B------:R-:W-:Y:S03]  /*2300*/  BSSY B0, `(.L_x_440) ;  /* 0x0000014000007945 */ /* 0x000fe60003800000 */
[----:B------:R-:W-:-:S13]  /*2310*/  ISETP.GE.AND P4, PT, R4, UR6, PT ;  /* 0x0000000604007c0c */ /* 0x000fda000bf86270 */
[----:B------:R-:W-:Y:S05]  /*2320*/  @P4 BRA `(.L_x_441) ;  /* 0x0000011000004947 */ /* 0x000fea0003800000 */
[----:B-1----:R-:W-:Y:S01]  /*2330*/  IADD3 R9, P0, R230, 0x20, RZ ;  /* 0x00000020e6097810 */ /* 0x002fe20007f1e0ff */
[----:B------:R-:W-:Y:S01]  /*2340*/  IMAD.MOV.U32 R11, RZ, RZ, R7 ;  /* 0x000000ffff0b7224 */ /* 0x000fe200078e0007 */
[----:B------:R-:W-:Y:S02]  /*2350*/  ISETP.GE.AND P3, PT, R232, c[0x0][0x220], PT ;  /* 0x00008800e8007a0c */ /* 0x000fe40003f66270 */
[----:B------:R-:W-:Y:S01]  /*2360*/  ISETP.GE.AND P2, PT, R229, c[0x0][0x220], PT ;  /* 0x00008800e5007a0c */ /* 0x000fe20003f46270 */
[----:B------:R-:W-:Y:S01]  /*2370*/  IMAD.X R4, RZ, RZ, R6, P0 ;  /* 0x000000ffff047224 */ /* 0x000fe200000e0606 */
[----:B------:R-:W-:Y:S01]  /*2380*/  ISETP.GE.AND P1, PT, R228, c[0x0][0x220], PT ;  /* 0x00008800e4007a0c */ /* 0x000fe20003f26270 */
[----:B------:R-:W-:Y:S01]  /*2390*/  IMAD.WIDE.U32 R10, R9, c[0x0][0x3a0], R10 ;  /* 0x0000e800090a7a25 */ /* 0x000fe200078e000a */
[----:B------:R-:W-:-:S03]  /*23a0*/  ISETP.GE.AND P0, PT, R227, c[0x0][0x220], PT ;  /* 0x00008800e3007a0c */ /* 0x000fc60003f06270 */
[----:B------:R-:W-:Y:S01]  /*23b0*/  IMAD R4, R4, c[0x0][0x3a0], RZ ;  /* 0x0000e80004047a24 */ /* 0x000fe200078e02ff */
[----:B------:R-:W-:-:S03]  /*23c0*/  LEA R8, P6, R10, c[0x0][0x340], 0x1 ;  /* 0x0000d0000a087a11 */ /* 0x000fc600078c08ff */
[----:B------:R-:W-:-:S04]  /*23d0*/  IMAD R4, R9, c[0x0][0x3a4], R4 ;  /* 0x0000e90009047a24 */ /* 0x000fc800078e0204 */
[----:B------:R-:W-:-:S05]  /*23e0*/  IMAD.IADD R7, R11, 0x1, R4 ;  /* 0x000000010b077824 */ /* 0x000fca00078e0204 */
[----:B------:R-:W-:-:S05]  /*23f0*/  LEA.HI.X R9, R10, c[0x0][0x344], R7, 0x1, P6 ;  /* 0x0000d1000a097a11 */ /* 0x000fca00030f0c07 */
[----:B------:R1:W-:Y:S04]  /*2400*/  @!P3 STG.E.128 [R8.64], RZ ;  /* 0x000000ff0800b986 */ /* 0x0003e8000c101d04 */
[----:B------:R1:W-:Y:S04]  /*2410*/  @!P2 STG.E.128 [R8.64+0x80], RZ ;  /* 0x000080ff0800a986 */ /* 0x0003e8000c101d04 */
[----:B------:R1:W-:Y:S04]  /*2420*/  @!P1 STG.E.128 [R8.64+0x100], RZ ;  /* 0x000100ff08009986 */ /* 0x0003e8000c101d04 */
[----:B------:R1:W-:Y:S02]  /*2430*/  @!P0 STG.E.128 [R8.64+0x180], RZ ;  /* 0x000180ff08008986 */ /* 0x0003e4000c101d04 */
.L_x_441:
[----:B------:R-:W-:Y:S05]  /*2440*/  BSYNC B0 ;  /* 0x0000000000007941 */ /* 0x000fea0003800000 */
.L_x_440:
[----:B------:R-:W-:Y:S01]  /*2450*/  ULDC.64 UR6, c[0x0][0x3a8] ;  /* 0x0000ea0000067ab9 */ /* 0x000fe20000000a00 */
[----:B------:R-:W-:Y:S01]  /*2460*/  IMAD.WIDE.U32 R4, R5, c[0x0][0x3a8], R232 ;  /* 0x0000ea0005047a25 */ /* 0x000fe200078e00e8 */
[----:B------:R-:W-:Y:S01]  /*2470*/  UIMAD UR6, UR10, UR6, URZ ;  /* 0x000000060a0672a4 */ /* 0x000fe2000f8e023f */
[----:B-1----:R-:W-:Y:S01]  /*2480*/  MOV R8, UR37 ;  /* 0x0000002500087c02 */ /* 0x002fe20008000f00 */
[----:B------:R-:W-:Y:S02]  /*2490*/  BSSY B0, `(.L_x_442) ;  /* 0x000001a000007945 */ /* 0x000fe40003800000 */
[----:B------:R-:W-:Y:S01]  /*24a0*/  UIMAD UR6, UR20, UR7, UR6 ;  /* 0x00000007140672a4 */ /* 0x000fe2000f8e0206 */
[----:B------:R-:W-:-:S05]  /*24b0*/  IADD3 R10, P0, R4, UR11, RZ ;  /* 0x0000000b040a7c10 */ /* 0x000fca000ff1e0ff */
[----:B------:R-:W-:Y:S01]  /*24c0*/  IMAD.U32 R4, RZ, RZ, UR6 ;  /* 0x00000006ff047e24 */ /* 0x000fe2000f8e00ff */
[----:B------:R-:W-:Y:S02]  /*24d0*/  ULDC.64 UR6, c[0x0][0x3c0] ;  /* 0x0000f00000067ab9 */ /* 0x000fe40000000a00 */
[----:B------:R-:W-:Y:S02]  /*24e0*/  UIMAD UR6, UR59, UR6, URZ ;  /* 0x000000063b0672a4 */ /* 0x000fe4000f8e023f */
[----:B------:R-:W-:Y:S02]  /*24f0*/  IADD3.X R11, R5, UR12, R4, P0, !PT ;  /* 0x0000000c050b7c10 */ /* 0x000fe400087fe404 */
[----:B------:R-:W-:-:S03]  /*2500*/  UIMAD UR6, UR37, UR7, UR6 ;  /* 0x00000007250672a4 */ /* 0x000fc6000f8e0206 */
[----:B------:R-:W-:-:S05]  /*2510*/  IMAD.WIDE.U32 R8, R8, c[0x0][0x3c0], R10 ;  /* 0x0000f00008087a25 */ /* 0x000fca00078e000a */
[----:B------:R-:W-:Y:S01]  /*2520*/  IADD3 R5, R9, UR6, RZ ;  /* 0x0000000609057c10 */ /* 0x000fe2000fffe0ff */
[----:B------:R-:W-:Y:S05]  /*2530*/  @P5 BRA `(.L_x_443) ;  /* 0x000000f000005947 */ /* 0x000fea0003800000 */
[----:B------:R-:W-:Y:S01]  /*2540*/  IMAD.MOV.U32 R4, RZ, RZ, R8 ;  /* 0x000000ffff047224 */ /* 0x000fe200078e0008 */
[----:B------:R-:W-:Y:S01]  /*2550*/  ISETP.GE.AND P3, PT, R232, c[0x0][0x220], PT ;  /* 0x00008800e8007a0c */ /* 0x000fe20003f66270 */
[----:B------:R-:W-:Y:S01]  /*2560*/  IMAD R7, R6, c[0x0][0x3a8], RZ ;  /* 0x0000ea0006077a24 */ /* 0x000fe200078e02ff */
[----:B------:R-:W-:Y:S01]  /*2570*/  ISETP.GE.AND P2, PT, R229, c[0x0][0x220], PT ;  /* 0x00008800e5007a0c */ /* 0x000fe20003f46270 */
[----:B------:R-:W-:Y:S01]  /*2580*/  IMAD.WIDE.U32 R10, R230, c[0x0][0x3a8], R4 ;  /* 0x0000ea00e60a7a25 */ /* 0x000fe200078e0004 */
[----:B------:R-:W-:Y:S02]  /*2590*/  ISETP.GE.AND P1, PT, R228, c[0x0][0x220], PT ;  /* 0x00008800e4007a0c */ /* 0x000fe40003f26270 */
[----:B------:R-:W-:Y:S01]  /*25a0*/  ISETP.GE.AND P0, PT, R227, c[0x0][0x220], PT ;  /* 0x00008800e3007a0c */ /* 0x000fe20003f06270 */
        /* <DEDUP_REMOVED lines=8> */
.L_x_443:
[----:B------:R-:W-:Y:S05]  /*2630*/  BSYNC B0 ;  /* 0x0000000000007941 */ /* 0x000fea0003800000 */
.L_x_442:
[----:B------:R-:W-:Y:S05]  /*2640*/  @P4 BRA `(.L_x_444) ;  /* 0x0000796000004947 */ /* 0x000fea0003800000 */
[----:B------:R-:W-:Y:S01]  /*2650*/  IADD3 R4, P0, R230, 0x20, RZ ;  /* 0x00000020e6047810 */ /* 0x000fe20007f1e0ff */
        /* <DEDUP_REMOVED lines=18> */
.L_x_435:
[----:B------:R-:W-:Y:S01]  /*2780*/  PLOP3.LUT P0, PT, PT, PT, UP6, 0x80, 0x0 ;  /* 0x000000000000781c */ /* 0x000fe20003f0f068 */
[----:B------:R-:W-:Y:S01]  /*2790*/  UIMAD UR8, UR7, -0x40, UR10 ;  /* 0xffffffc0070878a4 */ /* 0x000fe2000f8e020a */
        /* <DEDUP_REMOVED lines=21> */
[----:B------:R-:W-:Y:S02]  /*28f0*/  IMAD.WIDE.U32 R22, R4, c[0x0][0x378], R22 ;  /* 0x0000de0004167a25 */ /* 0x000fe400078e0016 */
[----:B------:R-:W-:Y:S01]  /*2900*/  @!PT LDS RZ, [RZ] ;  /* 0x00000000fffff984 */ /* 0x000fe20000000800 */
[----:B------:R-:W-:Y:S01]  /*2910*/  @!PT LDS RZ, [RZ] ;  /* 0x00000000fffff984 */ /* 0x000fe20000000800 */
[----:B------:R-:W-:Y:S01]  /*2920*/  @!PT LDS RZ, [RZ] ;  /* 0x00000000fffff984 */ /* 0x000fe20000000800 */
[----:B------:R2:W-:Y:S02]  /*2930*/  @!P4 LDGSTS.E.BYPASS.LTC128B.128 [R226+0x8000], [R244.64] ;  /* 0x08000000f4e2cfae */ /* 0x0005e4000b901d44 */
[----:B------:R-:W-:Y:S01]  /*2940*/  IMAD.WIDE R24, R232, R5, c[0x0][0x330] ;  /* 0x0000cc00e8187625 */ /* 0x000fe200078e0205 */
[----:B------:R-:W-:Y:S01]  /*2950*/  IADD3 R4, R23, UR11, RZ ;  /* 0x0000000b17047c10 */ /* 0x000fe2000fffe0ff */
[----:B------:R2:W-:Y:S03]  /*2960*/  @P3 STS.128 [R226+0xa000], RZ ;  /* 0x00a000ffe2003388 */ /* 0x0005e60000000c00 */
[----:B------:R-:W-:-:S04]  /*2970*/  LEA R24, P0, R22, R24, 0x1 ;  /* 0x0000001816187211 */ /* 0x000fc800078008ff */
[----:B------:R-:W-:-:S05]  /*2980*/  LEA.HI.X R25, R22, R25, R4, 0x1, P0 ;  /* 0x0000001916197211 */ /* 0x000fca00000f0c04 */
        /* <DEDUP_REMOVED lines=15> */
.L_x_446:
[----:B------:R-:W-:Y:S05]  /*2a80*/  BSYNC B0 ;  /* 0x0000000000007941 */ /* 0x000fea0003800000 */
.L_x_445:
        /* <DEDUP_REMOVED lines=10> */
[----:B------:R-:W-:Y:S01]  /*2b30*/  IMAD.WIDE.U32 R22, R4, c[0x0][0x370], RZ ;  /* 0x0000dc0004167a25 */ /* 0x000fe200078e00ff */
[----:B------:R-:W-:-:S02]  /*2b40*/  ISETP.GE.AND P3, PT, R229, c[0x0][0x220], PT ;  /* 0x00008800e5007a0c */ /* 0x000fc40003f66270 */
[----:B------:R-:W-:Y:S02]  /*2b50*/  ISETP.GE.AND P2, PT, R228, c[0x0][0x220], PT ;  /* 0x00008800e4007a0c */ /* 0x000fe40003f46270 */
[----:B------:R-:W-:Y:S01]  /*2b60*/  IADD3 R5, P1, R16, R22, RZ ;  /* 0x0000001610057210 */ /* 0x000fe20007f3e0ff */
[----:B------:R-:W-:-:S05]  /*2b70*/  IMAD R16, R4, c[0x0][0x374], RZ ;  /* 0x0000dd0004107a24 */ /* 0x000fca00078e02ff */
[----:B------:R-:W-:Y:S01]  /*2b80*/  IADD3.X R16, R7, R23, R16, P1, !PT ;  /* 0x0000001707107210 */ /* 0x000fe20000ffe410 */
[----:B------:R-:W-:Y:S01]  /*2b90*/  @!P4 IMAD.MOV.U32 R17, RZ, RZ, c[0x0][0x370] ;  /* 0x0000dc00ff11c624 */ /* 0x000fe200078e00ff */
[----:B------:R1:W-:Y:S01]  /*2ba0*/  @P4 STS.128 [R226+0x9000], RZ ;  /* 0x009000ffe2004388 */ /* 0x0003e20000000c00 */
[----:B------:R-:W-:Y:S02]  /*2bb0*/  @!P4 IMAD.MOV.U32 R14, RZ, RZ, c[0x0][0x374] ;  /* 0x0000dd00ff0ec624 */ /* 0x000fe400078e00ff */
[----:B--23--:R-:W-:Y:S02]  /*2bc0*/  @!P2 LEA R24, P1, R5, c[0x0][0x330], 0x1 ;  /* 0x0000cc000518aa11 */ /* 0x00cfe400078208ff */
[----:B------:R-:W-:Y:S02]  /*2bd0*/  @!P4 LEA R22, P0, R17, R244, 0x6 ;  /* 0x000000f41116c211 */ /* 0x000fe400078030ff */
[----:B------:R-:W-:Y:S02]  /*2be0*/  @!P2 LEA.HI.X R25, R5, c[0x0][0x334], R16, 0x1, P1 ;  /* 0x0000cd000519aa11 */ /* 0x000fe400008f0c10 */
[----:B------:R-:W-:-:S02]  /*2bf0*/  @!P4 LEA.HI.X R23, R17, R245, R14, 0x6, P0 ;  /* 0x000000f51117c211 */ /* 0x000fc400000f340e */
[----:B------:R-:W-:-:S03]  /*2c00*/  @!P3 LEA R26, P0, R5, c[0x0][0x330], 0x1 ;  /* 0x0000cc00051aba11 */ /* 0x000fc600078008ff */
[----:B------:R-:W-:Y:S01]  /*2c10*/  @!PT LDS RZ, [RZ] ;  /* 0x00000000fffff984 */ /* 0x000fe20000000800 */
[----:B------:R-:W-:Y:S01]  /*2c20*/  @!PT LDS RZ, [RZ] ;  /* 0x00000000fffff984 */ /* 0x000fe20000000800 */
[----:B------:R-:W-:Y:S01]  /*2c30*/  @!PT LDS RZ, [RZ] ;  /* 0x00000000fffff984 */ /* 0x000fe20000000800 */
[----:B------:R1:W-:Y:S01]  /*2c40*/  @!P4 LDGSTS.E.BYPASS.LTC128B.128 [R226+0x9000], [R22.64] ;  /* 0x0900000016e2cfae */ /* 0x0003e2000b901d44 */
[----:B------:R-:W-:Y:S02]  /*2c50*/  @!P3 LEA.HI.X R27, R5, c[0x0][0x334], R16, 0x1, P0 ;  /* 0x0000cd00051bba11 */ /* 0x000fe400000f0c10 */
[----:B------:R-:W-:Y:S01]  /*2c60*/  ISETP.GE.AND P0, PT, R227, c[0x0][0x220], PT ;  /* 0x00008800e3007a0c */ /* 0x000fe20003f06270 */
        /* <DEDUP_REMOVED lines=18> */
.L_x_448:
[----:B------:R-:W-:Y:S05]  /*2d90*/  BSYNC B0 ;  /* 0x0000000000007941 */ /* 0x000fea0003800000 */
.L_x_447:
[----:B------:R1:W-:Y:S01]  /*2da0*/  @P6 STS.128 [R226], RZ ;  /* 0x000000ffe2006388 */ /* 0x0003e20000000c00 */
[----:B------:R-:W-:Y:S03]  /*2db0*/  BSSY B0, `(.L_x_449) ;  /* 0x0000029000007945 */ /* 0x000fe60003800000 */
[----:B------:R1:W-:Y:S04]  /*2dc0*/  @P6 STS.128 [R226+0x2000], RZ ;  /* 0x002000ffe2006388 */ /* 0x0003e80000000c00 */
[----:B------:R1:W-:Y:S04]  /*2dd0*/  @P6 STS.128 [R226+0x4000], RZ ;  /* 0x004000ffe2006388 */ /* 0x0003e80000000c00 */
[----:B------:R1:W-:Y:S01]  /*2de0*/  @P6 STS.128 [R226+0x6000], RZ ;  /* 0x006000ffe2006388 */ /* 0x0003e20000000c00 */
[----:B------:R-:W-:Y:S05]  /*2df0*/  @P6 BRA `(.L_x_450) ;  /* 0x0000024000006947 */ /* 0x000fea0003800000 */
[----:B------:R-:W-:Y:S01]  /*2e00*/  IMAD.U32 R16, RZ, RZ, UR33 ;  /* 0x00000021ff107e24 */ /* 0x000fe2000f8e00ff */
[----:B------:R-:W-:Y:S01]  /*2e10*/  MOV R7, 0x2 ;  /* 0x0000000200077802 */ /* 0x000fe20000000f00 */
[----:B------:R-:W-:Y:S01]  /*2e20*/  IMAD.U32 R17, RZ, RZ, UR31 ;  /* 0x0000001fff117e24 */ /* 0x000fe2000f8e00ff */
[----:B------:R-:W-:Y:S01]  /*2e30*/  ISETP.GE.AND P3, PT, R232, c[0x0][0x220], PT ;  /* 0x00008800e8007a0c */ /* 0x000fe20003f66270 */
[----:B------:R-:W-:Y:S01]  /*2e40*/  IMAD.U32 R5, RZ, RZ, UR37 ;  /* 0x00000025ff057e24 */ /* 0x000fe2000f8e00ff */
[----:B------:R-:W-:Y:S01]  /*2e50*/  ISETP.GE.AND P2, PT, R229, c[0x0][0x220], PT ;  /* 0x00008800e5007a0c */ /* 0x000fe20003f46270 */
[----:B------:R-:W-:Y:S01]  /*2e60*/  IMAD.WIDE.U32 R14, R15, c[0x0][0x190], R16 ;  /* 0x000064000f0e7a25 */ /* 0x000fe200078e0010 */
[----:B------:R-:W-:-:S02]  /*2e70*/  ISETP.GE.AND P1, PT, R228, c[0x0][0x220], PT ;  /* 0x00008800e4007a0c */ /* 0x000fc40003f26270 */
[----:B------:R-:W-:Y:S01]  /*2e80*/  ISETP.GE.AND P0, PT, R227, c[0x0][0x220], PT ;  /* 0x00008800e3007a0c */ /* 0x000fe20003f06270 */
[----:B------:R-:W-:Y:S01]  /*2e90*/  IMAD.WIDE R16, R232, R7, c[0x0][0x160] ;  /* 0x00005800e8107625 */ /* 0x000fe200078e0207 */
[----:B------:R-:W-:-:S05]  /*2ea0*/  IADD3 R15, R18, R15, RZ ;  /* 0x0000000f120f7210 */ /* 0x000fca0007ffe0ff */
[----:B------:R-:W-:Y:S01]  /*2eb0*/  IMAD.WIDE.U32 R14, R5, c[0x0][0x1a8], R14 ;  /* 0x00006a00050e7a25 */ /* 0x000fe200078e000e */
[----:B------:R1:W-:Y:S04]  /*2ec0*/  @P3 STS.128 [R226], RZ ;  /* 0x000000ffe2003388 */ /* 0x0003e80000000c00 */
[----:B------:R-:W-:Y:S01]  /*2ed0*/  IADD3 R5, R15, UR12, RZ ;  /* 0x0000000c0f057c10 */ /* 0x000fe2000fffe0ff */
[----:B------:R-:W-:Y:S01]  /*2ee0*/  @!PT LDS RZ, [RZ] ;  /* 0x00000000fffff984 */ /* 0x000fe20000000800 */
[----:B------:R-:W-:Y:S01]  /*2ef0*/  @!PT LDS RZ, [RZ] ;  /* 0x00000000fffff984 */ /* 0x000fe20000000800 */
[----:B------:R-:W-:Y:S01]  /*2f00*/  @!PT LDS RZ, [RZ] ;  /* 0x00000000fffff984 */ /* 0x000fe20000000800 */
[----:B------:R1:W-:Y:S01]  /*2f10*/  @!P3 LDGSTS.E.BYPASS.LTC128B.128 [R226], [R242.64] ;  /* 0x00000000f2e2bfae */ /* 0x0003e2000b901d44 */
[----:B------:R-:W-:-:S03]  /*2f20*/  LEA R16, P4, R14, R16, 0x1 ;  /* 0x000000100e107211 */ /* 0x000fc600078808ff */
[----:B------:R1:W-:Y:S01]  /*2f30*/  @P2 STS.128 [R226+0x2000], RZ ;  /* 0x002000ffe2002388 */ /* 0x0003e20000000c00 */
        /* <DEDUP_REMOVED lines=16> */
.L_x_450:
[----:B------:R-:W-:Y:S05]  /*3040*/  BSYNC B0 ;  /* 0x0000000000007941 */ /* 0x000fea0003800000 */
.L_x_449:
[----:B------:R1:W-:Y:S01]  /*3050*/  @P5 STS.128 [R226+0x1000], RZ ;  /* 0x001000ffe2005388 */ /* 0x0003e20000000c00 */
[----:B------:R-:W-:Y:S03]  /*3060*/  BSSY B0, `(.L_x_451) ;  /* 0x000002c000007945 */ /* 0x000fe60003800000 */
        /* <DEDUP_REMOVED lines=13> */
[----:B------:R-:W-:Y:S01]  /*3140*/  @!P4 IMAD.MOV.U32 R4, RZ, RZ, c[0x0][0x194] ;  /* 0x00006500ff04c624 */ /* 0x000fe200078e00ff */
[C---:B------:R-:W-:Y:S02]  /*3150*/  @!P3 LEA R14, P5, R20.reuse, c[0x0][0x160], 0x1 ;  /* 0x00005800140eba11 */ /* 0x040fe400078a08ff */
[C---:B-1----:R-:W-:Y:S02]  /*3160*/  @!P4 LEA R16, P0, R5.reuse, R242, 0x6 ;  /* 0x000000f20510c211 */ /* 0x042fe400078030ff */
[----:B------:R-:W-:Y:S02]  /*3170*/  @!P3 LEA.HI.X R15, R20, c[0x0][0x164], R9, 0x1, P5 ;  /* 0x00005900140fba11 */ /* 0x000fe400028f0c09 */
[----:B------:R-:W-:-:S02]  /*3180*/  @!P4 LEA.HI.X R17, R5, R243, R4, 0x6, P0 ;  /* 0x000000f30511c211 */ /* 0x000fc400000f3404 */
[----:B------:R-:W-:Y:S02]  /*3190*/  ISETP.GE.AND P0, PT, R227, c[0x0][0x220], PT ;  /* 0x00008800e3007a0c */ /* 0x000fe40003f06270 */
        /* <DEDUP_REMOVED lines=24> */
.L_x_452:
[----:B------:R-:W-:Y:S05]  /*3320*/  BSYNC B0 ;  /* 0x0000000000007941 */ /* 0x000fea0003800000 */
.L_x_451:
[C---:B-1----:R-:W-:Y:S01]  /*3330*/  IADD3 R4, R225.reuse, 0x8, RZ ;  /* 0x00000008e1047810 */ /* 0x042fe20007ffe0ff */
[C---:B------:R-:W-:Y:S01]  /*3340*/  IMAD.SHL.U32 R16, R225.reuse, 0x4, RZ ;  /* 0x00000004e1107824 */ /* 0x040fe200078e00ff */
[C---:B------:R-:W-:Y:S01]  /*3350*/  ISETP.GE.AND P2, PT, R225.reuse, UR8, PT ;  /* 0x00000008e1007c0c */ /* 0x040fe2000bf46270 */
[----:B------:R-:W-:Y:S01]  /*3360*/  IMAD.MOV.U32 R246, RZ, RZ, 0x7f800000 ;  /* 0x7f800000fff67424 */ /* 0x000fe200078e00ff */
[----:B------:R-:W-:Y:S01]  /*3370*/  ISETP.GE.AND P1, PT, R4, UR8, PT ;  /* 0x0000000804007c0c */ /* 0x000fe2000bf26270 */
[----:B------:R-:W-:Y:S01]  /*3380*/  IMAD.MOV.U32 R247, RZ, RZ, 0x7f800000 ;  /* 0x7f800000fff77424 */ /* 0x000fe200078e00ff */
[----:B------:R-:W-:Y:S01]  /*3390*/  SHF.R.S32.HI R4, RZ, 0x1f, R225 ;  /* 0x0000001fff047819 */ /* 0x000fe200000114e1 */
[----:B------:R-:W-:Y:S01]  /*33a0*/  USHF.R.S32.HI UR9, URZ, 0x1f, UR20 ;  /* 0x0000001f3f097899 */ /* 0x000fe20008011414 */
[----:B------:R-:W-:Y:S01]  /*33b0*/  IADD3 R16, P0, R16, UR15, RZ ;  /* 0x0000000f10107c10 */ /* 0x000fe2000ff1e0ff */
[----:B------:R-:W-:Y:S01]  /*33c0*/  ULDC.64 UR12, c[0x0][0x198] ;  /* 0x00006600000c7ab9 */ /* 0x000fe20000000a00 */
[----:B------:R-:W-:Y:S01]  /*33d0*/  SHF.L.U64.HI R5, R225, 0x2, R4 ;  /* 0x00000002e1057819 */ /* 0x000fe20000010204 */
[----:B------:R-:W-:-:S03]  /*33e0*/  UIMAD UR8, UR9, UR12, URZ ;  /* 0x0000000c090872a4 */ /* 0x000fc6000f8e023f */
[----:B------:R-:W-:Y:S01]  /*33f0*/  IADD3.X R17, R5, UR14, RZ, P0, !PT ;  /* 0x0000000e05117c10 */ /* 0x000fe200087fe4ff */
[----:B------:R-:W-:-:S04]  /*3400*/  UIMAD UR8, UR20, UR13, UR8 ;  /* 0x0000000d140872a4 */ /* 0x000fc8000f8e0208 */
[----:B------:R1:W5:Y:S04]  /*3410*/  @!P2 LDG.E R246, [R16.64] ;  /* 0x0000000410f6a981 */ /* 0x000368000c1e1900 */
[----:B------:R1:W5:Y:S01]  /*3420*/  @!P1 LDG.E R247, [R16.64+0x20] ;  /* 0x0000200410f79981 */ /* 0x000362000c1e1900 */
[----:B------:R-:W-:Y:S01]  /*3430*/  IMAD.U32 R7, RZ, RZ, UR8 ;  /* 0x00000008ff077e24 */ /* 0x000fe2000f8e00ff */
[----:B------:R-:W-:Y:S01]  /*3440*/  UIADD3 UR8, -UR20, UR6, URZ ;  /* 0x0000000614087290 */ /* 0x000fe2000fffe13f */
[----:B------:R-:W-:Y:S01]  /*3450*/  IMAD.U32 R5, RZ, RZ, UR20 ;  /* 0x00000014ff057e24 */ /* 0x000fe2000f8e00ff */
[----:B------:R-:W-:Y:S03]  /*3460*/  BSSY B0, `(.L_x_453) ;  /* 0x000003c000007945 */ /* 0x000fe60003800000 */
[----:B------:R-:W-:Y:S01]  /*3470*/  IMAD.WIDE.U32 R14, R5, c[0x0][0x198], R232 ;  /* 0x00006600050e7a25 */ /* 0x000fe200078e00e8 */
[----:B------:R-:W-:-:S04]  /*3480*/  ISETP.GE.AND P5, PT, R230, UR8, PT ;  /* 0x00000008e6007c0c */ /* 0x000fc8000bfa6270 */
[----:B------:R-:W-:Y:S01]  /*3490*/  IADD3 R18, P0, R14, UR26, RZ ;  /* 0x0000001a0e127c10 */ /* 0x000fe2000ff1e0ff */
[----:B------:R-:W-:-:S03]  /*34a0*/  IMAD R14, R10, c[0x0][0x1b0], RZ ;  /* 0x00006c000a0e7a24 */ /* 0x000fc600078e02ff */
[----:B------:R-:W-:Y:S01]  /*34b0*/  IADD3.X R19, R15, UR27, R7, P0, !PT ;  /* 0x0000001b0f137c10 */ /* 0x000fe200087fe407 */
[----:B------:R-:W-:-:S04]  /*34c0*/  IMAD R15, R11, c[0x0][0x1b4], R14 ;  /* 0x00006d000b0f7a24 */ /* 0x000fc800078e020e */
[----:B------:R1:W-:Y:S01]  /*34d0*/  @P5 STS.128 [R226+0x10000], RZ ;  /* 0x010000ffe2005388 */ /* 0x0003e20000000c00 */
[----:B------:R-:W-:-:S03]  /*34e0*/  IMAD.WIDE.U32 R18, R11, c[0x0][0x1b0], R18 ;  /* 0x00006c000b127a25 */ /* 0x000fc600078e0012 */
[----:B------:R1:W-:Y:S01]  /*34f0*/  @P5 STS.128 [R226+0x12000], RZ ;  /* 0x012000ffe2005388 */ /* 0x0003e20000000c00 */
[----:B------:R-:W-:-:S03]  /*3500*/  IMAD.IADD R9, R19, 0x1, R15 ;  /* 0x0000000113097824 */ /* 0x000fc600078e020f */
[----:B------:R1:W-:Y:S04]  /*3510*/  @P5 STS.128 [R226+0x14000], RZ ;  /* 0x014000ffe2005388 */ /* 0x0003e80000000c00 */
[----:B------:R1:W-:Y:S01]  /*3520*/  @P5 STS.128 [R226+0x16000], RZ ;  /* 0x016000ffe2005388 */ /* 0x0003e20000000c00 */
[----:B------:R-:W-:Y:S05]  /*3530*/  @P5 BRA `(.L_x_454) ;  /* 0x000002e000005947 */ /* 0x000fea0003800000 */
[----:B------:R-:W-:Y:S01]  /*3540*/  ISETP.GE.AND P3, PT, R232, c[0x0][0x220], PT ;  /* 0x00008800e8007a0c */ /* 0x000fe20003f66270 */
[----:B------:R-:W-:Y:S01]  /*3550*/  IMAD R22, R12, c[0x0][0x198], RZ ;  /* 0x000066000c167a24 */ /* 0x000fe200078e02ff */
[----:B-1----:R-:W-:Y:S02]  /*3560*/  MOV R16, UR26 ;  /* 0x0000001a00107c02 */ /* 0x002fe40008000f00 */
[----:B------:R-:W-:Y:S01]  /*3570*/  MOV R17, UR27 ;  /* 0x0000001b00117c02 */ /* 0x000fe20008000f00 */
[----:B------:R-:W-:Y:S01]  /*3580*/  IMAD R22, R13, c[0x0][0x19c], R22 ;  /* 0x000067000d167a24 */ /* 0x000fe200078e0216 */
[----:B------:R-:W-:-:S02]  /*3590*/  MOV R7, 0x2 ;  /* 0x0000000200077802 */ /* 0x000fc40000000f00 */
[----:B------:R-:W-:Y:S01]  /*35a0*/  ISETP.GE.AND P2, PT, R229, c[0x0][0x220], PT ;  /* 0x00008800e5007a0c */ /* 0x000fe20003f46270 */
[----:B------:R-:W-:Y:S01]  /*35b0*/  IMAD.WIDE.U32 R16, R13, c[0x0][0x198], R16 ;  /* 0x000066000d107a25 */ /* 0x000fe200078e0010 */
[----:B------:R-:W-:Y:S02]  /*35c0*/  ISETP.GE.AND P1, PT, R228, c[0x0][0x220], PT ;  /* 0x00008800e4007a0c */ /* 0x000fe40003f26270 */
[----:B------:R-:W-:Y:S01]  /*35d0*/  ISETP.GE.AND P0, PT, R227, c[0x0][0x220], PT ;  /* 0x00008800e3007a0c */ /* 0x000fe20003f06270 */
[----:B------:R-:W-:Y:S01]  /*35e0*/  IMAD.IADD R23, R17, 0x1, R22 ;  /* 0x0000000111177824 */ /* 0x000fe200078e0216 */
[----:B------:R-:W-:Y:S01]  /*35f0*/  @!P3 MOV R20, R18 ;  /* 0x000000120014b202 */ /* 0x000fe20000000f00 */
[----:B------:R-:W-:Y:S01]  /*3600*/  @!P3 IMAD R17, R6, c[0x0][0x198], RZ ;  /* 0x000066000611ba24 */ /* 0x000fe200078e02ff */
[----:B------:R1:W-:Y:S01]  /*3610*/  @P3 STS.128 [R226+0x10000], RZ ;  /* 0x010000ffe2003388 */ /* 0x0003e20000000c00 */
[----:B------:R-:W-:Y:S02]  /*3620*/  @!P3 IMAD.MOV.U32 R21, RZ, RZ, R9 ;  /* 0x000000ffff15b224 */ /* 0x000fe400078e0009 */
[----:B------:R-:W-:-:S02]  /*3630*/  IMAD.MOV.U32 R22, RZ, RZ, R16 ;  /* 0x000000ffff167224 */ /* 0x000fc400078e0010 */
[----:B------:R-:W-:-:S04]  /*3640*/  @!P3 IMAD.WIDE.U32 R20, R230, c[0x0][0x198], R20 ;  /* 0x00006600e614ba25 */ /* 0x000fc800078e0014 */
[----:B------:R-:W-:Y:S01]  /*3650*/  @!P3 IMAD R14, R230, c[0x0][0x19c], R17 ;  /* 0x00006700e60eba24 */ /* 0x000fe200078e0211 */
[----:B--23--:R-:W-:Y:S01]  /*3660*/  @!P3 LEA R24, P6, R20, c[0x0][0x168], 0x1 ;  /* 0x00005a001418ba11 */ /* 0x00cfe200078c08ff */
[----:B------:R-:W-:-:S03]  /*3670*/  IMAD.WIDE.U32 R16, R11, c[0x0][0x1b0], R22 ;  /* 0x00006c000b107a25 */ /* 0x000fc600078e0016 */
[----:B------:R-:W-:Y:S01]  /*3680*/  @!P3 IADD3 R14, R21, R14, RZ ;  /* 0x0000000e150eb210 */ /* 0x000fe20007ffe0ff */
[----:B------:R-:W-:-:S03]  /*3690*/  IMAD.WIDE R22, R232, R7, c[0x0][0x168] ;  /* 0x00005a00e8167625 */ /* 0x000fc600078e0207 */
[----:B------:R-:W-:Y:S01]  /*36a0*/  @!P3 LEA.HI.X R25, R20, c[0x0][0x16c], R14, 0x1, P6 ;  /* 0x00005b001419ba11 */ /* 0x000fe200030f0c0e */
[----:B------:R-:W-:Y:S01]  /*36b0*/  IMAD.IADD R7, R15, 0x1, R17 ;  /* 0x000000010f077824 */ /* 0x000fe200078e0211 */
        /* <DEDUP_REMOVED lines=22> */
.L_x_454:
[----:B------:R-:W-:Y:S05]  /*3820*/  BSYNC B0 ;  /* 0x0000000000007941 */ /* 0x000fea0003800000 */
.L_x_453:
[----:B------:R-:W-:Y:S01]  /*3830*/  ISETP.GE.AND P4, PT, R8, UR8, PT ;  /* 0x0000000808007c0c */ /* 0x000fe2000bf86270 */
[----:B------:R-:W-:-:S12]  /*3840*/  BSSY B0, `(.L_x_455) ;  /* 0x0000037000007945 */ /* 0x000fd80003800000 */
[----:B------:R1:W-:Y:S04]  /*3850*/  @P4 STS.128 [R226+0x11000], RZ ;  /* 0x011000ffe2004388 */ /* 0x0003e80000000c00 */
[----:B------:R1:W-:Y:S04]  /*3860*/  @P4 STS.128 [R226+0x13000], RZ ;  /* 0x013000ffe2004388 */ /* 0x0003e80000000c00 */
[----:B------:R1:W-:Y:S04]  /*3870*/  @P4 STS.128 [R226+0x15000], RZ ;  /* 0x015000ffe2004388 */ /* 0x0003e80000000c00 */
[----:B------:R1:W-:Y:S01]  /*3880*/  @P4 STS.128 [R226+0x17000], RZ ;  /* 0x017000ffe2004388 */ /* 0x0003e20000000c00 */
[----:B------:R-:W-:Y:S05]  /*3890*/  @P4 BRA `(.L_x_456) ;  /* 0x0000031000004947 */ /* 0x000fea0003800000 */
[----:B-1----:R-:W-:Y:S01]  /*38a0*/  IADD3 R17, P0, R13, 0x20, RZ ;  /* 0x000000200d117810 */ /* 0x002fe20007f1e0ff */
[----:B------:R-:W-:Y:S01]  /*38b0*/  IMAD.U32 R20, RZ, RZ, UR26 ;  /* 0x0000001aff147e24 */ /* 0x000fe2000f8e00ff */
[----:B------:R-:W-:Y:S01]  /*38c0*/  MOV R21, UR27 ;  /* 0x0000001b00157c02 */ /* 0x000fe20008000f00 */
[----:B------:R-:W-:Y:S01]  /*38d0*/  IMAD.MOV.U32 R16, RZ, RZ, R18 ;  /* 0x000000ffff107224 */ /* 0x000fe200078e0012 */
[----:B------:R-:W-:Y:S01]  /*38e0*/  ISETP.GE.AND P3, PT, R232, c[0x0][0x220], PT ;  /* 0x00008800e8007a0c */ /* 0x000fe20003f66270 */
[----:B------:R-:W-:Y:S01]  /*38f0*/  IMAD.X R14, RZ, RZ, R12, P0 ;  /* 0x000000ffff0e7224 */ /* 0x000fe200000e060c */
[----:B------:R-:W-:Y:S01]  /*3900*/  IADD3 R8, P0, R230, 0x20, RZ ;  /* 0x00000020e6087810 */ /* 0x000fe20007f1e0ff */
[----:B------:R-:W-:Y:S01]  /*3910*/  IMAD.WIDE.U32 R20, R17, c[0x0][0x198], R20 ;  /* 0x0000660011147a25 */ /* 0x000fe200078e0014 */
[----:B------:R-:W-:-:S02]  /*3920*/  ISETP.GE.AND P2, PT, R229, c[0x0][0x220], PT ;  /* 0x00008800e5007a0c */ /* 0x000fc40003f46270 */
[----:B------:R-:W-:Y:S01]  /*3930*/  ISETP.GE.AND P1, PT, R228, c[0x0][0x220], PT ;  /* 0x00008800e4007a0c */ /* 0x000fe20003f26270 */
[----:B------:R-:W-:Y:S02]  /*3940*/  IMAD R14, R14, c[0x0][0x198], RZ ;  /* 0x000066000e0e7a24 */ /* 0x000fe400078e02ff */
[----:B------:R-:W-:Y:S02]  /*3950*/  IMAD.X R7, RZ, RZ, R6, P0 ;  /* 0x000000ffff077224 */ /* 0x000fe400000e0606 */
[----:B------:R-:W-:Y:S01]  /*3960*/  IMAD R14, R17, c[0x0][0x19c], R14 ;  /* 0x00006700110e7a24 */ /* 0x000fe200078e020e */
[----:B------:R-:W-:Y:S01]  /*3970*/  MOV R17, R9 ;  /* 0x0000000900117202 */ /* 0x000fe20000000f00 */
[----:B------:R-:W-:Y:S01]  /*3980*/  IMAD R7, R7, c[0x0][0x198], RZ ;  /* 0x0000660007077a24 */ /* 0x000fe200078e02ff */
[----:B------:R1:W-:Y:S01]  /*3990*/  @P3 STS.128 [R226+0x11000], RZ ;  /* 0x011000ffe2003388 */ /* 0x0003e20000000c00 */
[----:B------:R-:W-:Y:S01]  /*39a0*/  IMAD.MOV.U32 R9, RZ, RZ, 0x2 ;  /* 0x00000002ff097424 */ /* 0x000fe200078e00ff */
[----:B------:R-:W-:Y:S01]  /*39b0*/  IADD3 R21, R21, R14, RZ ;  /* 0x0000000e15157210 */ /* 0x000fe20007ffe0ff */
[----:B------:R-:W-:-:S04]  /*39c0*/  IMAD.WIDE.U32 R16, R8, c[0x0][0x198], R16 ;  /* 0x0000660008107a25 */ /* 0x000fc800078e0010 */
[----:B------:R-:W-:Y:S01]  /*39d0*/  IMAD R7, R8, c[0x0][0x19c], R7 ;  /* 0x0000670008077a24 */ /* 0x000fe200078e0207 */
[----:B------:R-:W-:Y:S01]  /*39e0*/  @!P3 LEA R8, P0, R16, c[0x0][0x168], 0x1 ;  /* 0x00005a001008ba11 */ /* 0x000fe200078008ff */
[----:B------:R-:W-:-:S03]  /*39f0*/  IMAD.WIDE.U32 R20, R11, c[0x0][0x1b0], R20 ;  /* 0x00006c000b147a25 */ /* 0x000fc600078e0014 */
[----:B------:R-:W-:Y:S01]  /*3a00*/  IADD3 R7, R17, R7, RZ ;  /* 0x0000000711077210 */ /* 0x000fe20007ffe0ff */
[----:B------:R-:W-:-:S03]  /*3a10*/  IMAD.WIDE R18, R232, R9, c[0x0][0x168] ;  /* 0x00005a00e8127625 */ /* 0x000fc600078e0209 */
[----:B------:R-:W-:Y:S01]  /*3a20*/  @!P3 LEA.HI.X R9, R16, c[0x0][0x16c], R7, 0x1, P0 ;  /* 0x00005b001009ba11 */ /* 0x000fe200000f0c07 */
[----:B------:R-:W-:Y:S01]  /*3a30*/  IMAD.IADD R15, R15, 0x1, R21 ;  /* 0x000000010f0f7824 */ /* 0x000fe200078e0215 */
[----:B------:R-:W-:Y:S02]  /*3a40*/  ISETP.GE.AND P0, PT, R227, c[0x0][0x220], PT ;  /* 0x00008800e3007a0c */ /* 0x000fe40003f06270 */
        /* <DEDUP_REMOVED lines=22> */
.L_x_456:
[----:B------:R-:W-:Y:S05]  /*3bb0*/  BSYNC B0 ;  /* 0x0000000000007941 */ /* 0x000fea0003800000 */
.L_x_455:
[----:B------:R-:W-:Y:S01]  /*3bc0*/  ULDC.64 UR12, c[0x0][0x1a0] ;  /* 0x00006800000c7ab9 */ /* 0x000fe20000000a00 */
[----:B------:R1:W-:Y:S01]  /*3bd0*/  @P5 STS.128 [R226+0x18000], RZ ;  /* 0x018000ffe2005388 */ /* 0x0003e20000000c00 */
[----:B------:R-:W-:Y:S01]  /*3be0*/  UIMAD UR8, UR9, UR12, URZ ;  /* 0x0000000c090872a4 */ /* 0x000fe2000f8e023f */
[----:B-1----:R-:W-:Y:S01]  /*3bf0*/  IMAD.WIDE.U32 R8, R5, c[0x0][0x1a0], R232 ;  /* 0x0000680005087a25 */ /* 0x002fe200078e00e8 */
[----:B------:R-:W-:Y:S01]  /*3c00*/  BSSY B0, `(.L_x_457) ;  /* 0x000003b000007945 */ /* 0x000fe20003800000 */
[----:B------:R1:W-:Y:S01]  /*3c10*/  @P5 STS.128 [R226+0x1a000], RZ ;  /* 0x01a000ffe2005388 */ /* 0x0003e20000000c00 */
[----:B------:R-:W-:Y:S01]  /*3c20*/  UIMAD UR8, UR20, UR13, UR8 ;  /* 0x0000000d140872a4 */ /* 0x000fe2000f8e0208 */
[----:B------:R-:W-:Y:S01]  /*3c30*/  IMAD R10, R10, c[0x0][0x1b8], RZ ;  /* 0x00006e000a0a7a24 */ /* 0x000fe200078e02ff */
[----:B------:R-:W-:Y:S01]  /*3c40*/  IADD3 R16, P0, R8, UR23, RZ ;  /* 0x0000001708107c10 */ /* 0x000fe2000ff1e0ff */
[----:B------:R1:W-:Y:S03]  /*3c50*/  @P5 STS.128 [R226+0x1c000], RZ ;  /* 0x01c000ffe2005388 */ /* 0x0003e60000000c00 */
[----:B------:R-:W-:Y:S01]  /*3c60*/  MOV R5, UR8 ;  /* 0x0000000800057c02 */ /* 0x000fe20008000f00 */
[----:B------:R1:W-:Y:S03]  /*3c70*/  @P5 STS.128 [R226+0x1e000], RZ ;  /* 0x01e000ffe2005388 */ /* 0x0003e60000000c00 */
[----:B------:R-:W-:Y:S01]  /*3c80*/  IADD3.X R17, R9, UR25, R5, P0, !PT ;  /* 0x0000001909117c10 */ /* 0x000fe200087fe405 */
[----:B------:R-:W-:-:S04]  /*3c90*/  IMAD R9, R11, c[0x0][0x1bc], R10 ;  /* 0x00006f000b097a24 */ /* 0x000fc800078e020a */
[----:B------:R-:W-:-:S05]  /*3ca0*/  IMAD.WIDE.U32 R16, R11, c[0x0][0x1b8], R16 ;  /* 0x00006e000b107a25 */ /* 0x000fca00078e0010 */
[----:B------:R-:W-:Y:S01]  /*3cb0*/  IADD3 R7, R17, R9, RZ ;  /* 0x0000000911077210 */ /* 0x000fe20007ffe0ff */
[----:B------:R-:W-:Y:S05]  /*3cc0*/  @P5 BRA `(.L_x_458) ;  /* 0x000002e000005947 */ /* 0x000fea0003800000 */
[----:B------:R-:W-:Y:S01]  /*3cd0*/  ISETP.GE.AND P3, PT, R232, c[0x0][0x220], PT ;  /* 0x00008800e8007a0c */ /* 0x000fe20003f66270 */
[----:B------:R-:W-:Y:S01]  /*3ce0*/  IMAD R20, R12, c[0x0][0x1a0], RZ ;  /* 0x000068000c147a24 */ /* 0x000fe200078e02ff */
[----:B------:R-:W-:Y:S02]  /*3cf0*/  MOV R14, UR23 ;  /* 0x00000017000e7c02 */ /* 0x000fe40008000f00 */
[----:B------:R-:W-:Y:S01]  /*3d00*/  MOV R15, UR25 ;  /* 0x00000019000f7c02 */ /* 0x000fe20008000f00 */
[----:B------:R-:W-:Y:S01]  /*3d10*/  IMAD R20, R13, c[0x0][0x1a4], R20 ;  /* 0x000069000d147a24 */ /* 0x000fe200078e0214 */
[----:B------:R-:W-:Y:S02]  /*3d20*/  MOV R5, 0x2 ;  /* 0x0000000200057802 */ /* 0x000fe40000000f00 */
[----:B------:R-:W-:Y:S01]  /*3d30*/  ISETP.GE.AND P2, PT, R229, c[0x0][0x220], PT ;  /* 0x00008800e5007a0c */ /* 0x000fe20003f46270 */
[----:B------:R-:W-:Y:S01]  /*3d40*/  IMAD.WIDE.U32 R14, R13, c[0x0][0x1a0], R14 ;  /* 0x000068000d0e7a25 */ /* 0x000fe200078e000e */
[----:B------:R-:W-:-:S02]  /*3d50*/  ISETP.GE.AND P1, PT, R228, c[0x0][0x220], PT ;  /* 0x00008800e4007a0c */ /* 0x000fc40003f26270 */
[----:B------:R-:W-:Y:S01]  /*3d60*/  ISETP.GE.AND P0, PT, R227, c[0x0][0x220], PT ;  /* 0x00008800e3007a0c */ /* 0x000fe20003f06270 */
[----:B------:R-:W-:Y:S01]  /*3d70*/  IMAD.IADD R21, R15, 0x1, R20 ;  /* 0x000000010f157824 */ /* 0x000fe200078e0214 */
[----:B------:R-:W-:Y:S01]  /*3d80*/  @!P3 MOV R18, R16 ;  /* 0x000000100012b202 */ /* 0x000fe20000000f00 */
[----:B------:R-:W-:Y:S01]  /*3d90*/  @!P3 IMAD R15, R6, c[0x0][0x1a0], RZ ;  /* 0x00006800060fba24 */ /* 0x000fe200078e02ff */
[----:B------:R1:W-:Y:S01]  /*3da0*/  @P3 STS.128 [R226+0x18000], RZ ;  /* 0x018000ffe2003388 */ /* 0x0003e20000000c00 */
[----:B------:R-:W-:Y:S02]  /*3db0*/  @!P3 IMAD.MOV.U32 R19, RZ, RZ, R7 ;  /* 0x000000ffff13b224 */ /* 0x000fe400078e0007 */
[----:B------:R-:W-:Y:S02]  /*3dc0*/  IMAD.MOV.U32 R20, RZ, RZ, R14 ;  /* 0x000000ffff147224 */ /* 0x000fe400078e000e */
[----:B------:R-:W-:-:S04]  /*3dd0*/  @!P3 IMAD.WIDE.U32 R18, R230, c[0x0][0x1a0], R18 ;  /* 0x00006800e612ba25 */ /* 0x000fc800078e0012 */
[----:B------:R-:W-:Y:S01]  /*3de0*/  @!P3 IMAD R8, R230, c[0x0][0x1a4], R15 ;  /* 0x00006900e608ba24 */ /* 0x000fe200078e020f */
[----:B--2---:R-:W-:Y:S01]  /*3df0*/  @!P3 LEA R22, P6, R18, c[0x0][0x170], 0x1 ;  /* 0x00005c001216ba11 */ /* 0x004fe200078c08ff */
        /* <DEDUP_REMOVED lines=27> */
.L_x_458:
[----:B------:R-:W-:Y:S05]  /*3fb0*/  BSYNC B0 ;  /* 0x0000000000007941 */ /* 0x000fea0003800000 */
.L_x_457:
[----:B------:R1:W-:Y:S01]  /*3fc0*/  @P4 STS.128 [R226+0x19000], RZ ;  /* 0x019000ffe2004388 */ /* 0x0003e20000000c00 */
[----:B------:R-:W-:Y:S03]  /*3fd0*/  BSSY B0, `(.L_x_459) ;  /* 0x0000036000007945 */ /* 0x000fe60003800000 */
[----:B------:R1:W-:Y:S04]  /*3fe0*/  @P4 STS.128 [R226+0x1b000], RZ ;  /* 0x01b000ffe2004388 */ /* 0x0003e80000000c00 */
[----:B------:R1:W-:Y:S04]  /*3ff0*/  @P4 STS.128 [R226+0x1d000], RZ ;  /* 0x01d000ffe2004388 */ /* 0x0003e80000000c00 */
[----:B------:R1:W-:Y:S01]  /*4000*/  @P4 STS.128 [R226+0x1f000], RZ ;  /* 0x01f000ffe2004388 */ /* 0x0003e20000000c00 */
[----:B------:R-:W-:Y:S05]  /*4010*/  @P4 BRA `(.L_x_460) ;  /* 0x0000031000004947 */ /* 0x000fea0003800000 */
[----:B------:R-:W-:Y:S01]  /*4020*/  IADD3 R13, P0, R13, 0x20, RZ ;  /* 0x000000200d0d7810 */ /* 0x000fe20007f1e0ff */
[----:B------:R-:W-:Y:S01]  /*4030*/  IMAD.U32 R14, RZ, RZ, UR23 ;  /* 0x00000017ff0e7e24 */ /* 0x000fe2000f8e00ff */
[----:B------:R-:W-:-:S02]  /*4040*/  MOV R15, UR25 ;  /* 0x00000019000f7c02 */ /* 0x000fc40008000f00 */
[----:B------:R-:W-:Y:S01]  /*4050*/  IADD3 R5, P1, R230, 0x20, RZ ;  /* 0x00000020e6057810 */ /* 0x000fe20007f3e0ff */
[----:B------:R-:W-:Y:S01]  /*4060*/  IMAD.X R12, RZ, RZ, R12, P0 ;  /* 0x000000ffff0c7224 */ /* 0x000fe200000e060c */
[----:B------:R-:W-:Y:S01]  /*4070*/  ISETP.GE.AND P3, PT, R232, c[0x0][0x220], PT ;  /* 0x00008800e8007a0c */ /* 0x000fe20003f66270 */
[----:B------:R-:W-:Y:S01]  /*4080*/  IMAD.WIDE.U32 R14, R13, c[0x0][0x1a0], R14 ;  /* 0x000068000d0e7a25 */ /* 0x000fe200078e000e */
[----:B------:R-:W-:Y:S02]  /*4090*/  ISETP.GE.AND P2, PT, R229, c[0x0][0x220], PT ;  /* 0x00008800e5007a0c */ /* 0x000fe40003f46270 */
[----:B------:R-:W-:Y:S01]  /*40a0*/  ISETP.GE.AND P0, PT, R227, c[0x0][0x220], PT ;  /* 0x00008800e3007a0c */ /* 0x000fe20003f06270 */
[----:B------:R-:W-:Y:S02]  /*40b0*/  IMAD R12, R12, c[0x0][0x1a0], RZ ;  /* 0x000068000c0c7a24 */ /* 0x000fe400078e02ff */
[----:B------:R-:W-:Y:S01]  /*40c0*/  IMAD.X R6, RZ, RZ, R6, P1 ;  /* 0x000000ffff067224 */ /* 0x000fe200008e0606 */
[----:B------:R-:W-:Y:S01]  /*40d0*/  ISETP.GE.AND P1, PT, R228, c[0x0][0x220], PT ;  /* 0x00008800e4007a0c */ /* 0x000fe20003f26270 */
[----:B------:R-:W-:Y:S01]  /*40e0*/  IMAD R12, R13, c[0x0][0x1a4], R12 ;  /* 0x000069000d0c7a24 */ /* 0x000fe200078e020c */
[----:B------:R-:W-:Y:S01]  /*40f0*/  MOV R13, R7 ;  /* 0x00000007000d7202 */ /* 0x000fe20000000f00 */
[----:B------:R-:W-:-:S02]  /*4100*/  IMAD R6, R6, c[0x0][0x1a0], RZ ;  /* 0x0000680006067a24 */ /* 0x000fc400078e02ff */
[----:B------:R1:W-:Y:S01]  /*4110*/  @P3 STS.128 [R226+0x19000], RZ ;  /* 0x019000ffe2003388 */ /* 0x0003e20000000c00 */
[----:B------:R-:W-:Y:S01]  /*4120*/  IADD3 R15, R15, R12, RZ ;  /* 0x0000000c0f0f7210 */ /* 0x000fe20007ffe0ff */
[----:B------:R-:W-:Y:S02]  /*4130*/  IMAD.MOV.U32 R12, RZ, RZ, R16 ;  /* 0x000000ffff0c7224 */ /* 0x000fe400078e0010 */
[C---:B------:R-:W-:Y:S02]  /*4140*/  IMAD R6, R5.reuse, c[0x0][0x1a4], R6 ;  /* 0x0000690005067a24 */ /* 0x040fe400078e0206 */
[----:B------:R-:W-:-:S04]  /*4150*/  IMAD.WIDE.U32 R12, R5, c[0x0][0x1a0], R12 ;  /* 0x00006800050c7a25 */ /* 0x000fc800078e000c */
[----:B------:R-:W-:Y:S01]  /*4160*/  IMAD.MOV.U32 R5, RZ, RZ, 0x2 ;  /* 0x00000002ff057424 */ /* 0x000fe200078e00ff */
[----:B------:R-:W-:Y:S01]  /*4170*/  @!P3 LEA R16, P5, R12, c[0x0][0x170], 0x1 ;  /* 0x00005c000c10ba11 */ /* 0x000fe200078a08ff */
[----:B------:R-:W-:-:S04]  /*4180*/  IMAD.WIDE.U32 R14, R11, c[0x0][0x1b8], R14 ;  /* 0x00006e000b0e7a25 */ /* 0x000fc800078e000e */
[----:B------:R-:W-:Y:S01]  /*4190*/  IMAD.WIDE R10, R232, R5, c[0x0][0x170] ;  /* 0x00005c00e80a7625 */ /* 0x000fe200078e0205 */
[----:B------:R-:W-:-:S03]  /*41a0*/  IADD3 R5, R13, R6, RZ ;  /* 0x000000060d057210 */ /* 0x000fc60007ffe0ff */
        /* <DEDUP_REMOVED lines=24> */
.L_x_460:
[----:B------:R-:W-:Y:S05]  /*4330*/  BSYNC B0 ;  /* 0x0000000000007941 */ /* 0x000fea0003800000 */
.L_x_459:
        /* <DEDUP_REMOVED lines=64> */
[----:B--23--:R-:W-:Y:S01]  /*4740*/  CS2R R24, SRZ ;  /* 0x0000000000187805 */ /* 0x00cfe2000001ff00 */
[----:B-1----:R-:W-:Y:S01]  /*4750*/  CS2R R22, SRZ ;  /* 0x0000000000167805 */ /* 0x002fe2000001ff00 */
[----:B------:R-:W-:Y:S01]  /*4760*/  CS2R R20, SRZ ;  /* 0x0000000000147805 */ /* 0x000fe2000001ff00 */
[C---:B------:R-:W-:Y:S01]  /*4770*/  SHF.L.U64.HI R241, R225.reuse, 0x2, R4 ;  /* 0x00000002e1f17819 */ /* 0x040fe20000010204 */
[----:B------:R-:W-:Y:S01]  /*4780*/  ULDC UR9, c[0x0][0x2e8] ;  /* 0x0000ba0000097ab9 */ /* 0x000fe20000000800 */
[----:B------:R-:W-:Y:S01]  /*4790*/  SHF.L.U32 R240, R225, 0x2, RZ ;  /* 0x00000002e1f07819 */ /* 0x000fe200000006ff */
[----:B------:R-:W-:-:S02]  /*47a0*/  UIADD3 UR20, UR8, -UR9, URZ ;  /* 0x8000000908147290 */ /* 0x000fc4000fffe03f */
[----:B------:R-:W-:Y:S02]  /*47b0*/  ULDC UR13, c[0x0][0x2e4] ;  /* 0x0000b900000d7ab9 */ /* 0x000fe40000000800 */
.L_x_465:
        /* <DEDUP_REMOVED lines=9> */
[----:B------:R-:W-:Y:S04]  /*4850*/  LDSM.16.M88.4 R84, [R223] ;  /* 0x00000000df54783b */ /* 0x000fe80000000200 */
[----:B-1----:R-:W1:Y:S04]  /*4860*/  LDSM.16.M88.4 R88, [R222+0x10000] ;  /* 0x01000000de58783b */ /* 0x002e680000000200 */
[----:B------:R-:W2:Y:S04]  /*4870*/  LDSM.16.M88.4 R92, [R222+0x10800] ;  /* 0x01080000de5c783b */ /* 0x000ea80000000200 */
[----:B------:R-:W-:Y:S04]  /*4880*/  LDSM.16.M88.4 R96, [R221] ;  /* 0x00000000dd60783b */ /* 0x000fe80000000200 */
[----:B------:R-:W3:Y:S04]  /*4890*/  LDSM.16.M88.4 R100, [R212+0x10000] ;  /* 0x01000000d464783b */ /* 0x000ee80000000200 */
[----:B------:R-:W4:Y:S04]  /*48a0*/  LDSM.16.M88.4 R104, [R212+0x10800] ;  /* 0x01080000d468783b */ /* 0x000f280000000200 */
[----:B-----5:R2:W5:Y:S04]  /*48b0*/  LDG.E R113, [R108.64] ;  /* 0x000000046c717981 */ /* 0x020568000c1e1900 */
[----:B------:R2:W5:Y:S01]  /*48c0*/  LDG.E R112, [R108.64+0x20] ;  /* 0x000020046c707981 */ /* 0x000562000c1e1900 */
[C---:B-1----:R-:W-:Y:S08]  /*48d0*/  HMMA.16816.F32.BF16 R4, R84.reuse, R88, RZ ;  /* 0x000000585404723c */ /* 0x042ff000000418ff */
[C---:B------:R-:W-:Y:S01]  /*48e0*/  HMMA.16816.F32.BF16 R8, R84.reuse, R90, RZ ;  /* 0x0000005a5408723c */ /* 0x040fe200000418ff */
[----:B------:R-:W-:Y:S07]  /*48f0*/  LDSM.16.M88.4 R88, [R3+0x10000] ;  /* 0x010000000358783b */ /* 0x000fee0000000200 */
[C---:B--2---:R-:W-:Y:S08]  /*4900*/  HMMA.16816.F32.BF16 R12, R84.reuse, R92, RZ ;  /* 0x0000005c540c723c */ /* 0x044ff000000418ff */
[----:B------:R-:W-:Y:S01]  /*4910*/  HMMA.16816.F32.BF16 R16, R84, R94, RZ ;  /* 0x0000005e5410723c */ /* 0x000fe200000418ff */
[----:B------:R-:W1:Y:S04]  /*4920*/  LDSM.16.M88.4 R84, [R220] ;  /* 0x00000000dc54783b */ /* 0x000e680000000200 */
[----:B------:R-:W2:Y:S03]  /*4930*/  LDSM.16.M88.4 R92, [R3+0x10800] ;  /* 0x01080000035c783b */ /* 0x000ea60000000200 */
[C---:B---3--:R-:W-:Y:S08]  /*4940*/  HMMA.16816.F32.BF16 R4, R96.reuse, R100, R4 ;  /* 0x000000646004723c */ /* 0x048ff00000041804 */
[C---:B------:R-:W-:Y:S01]  /*4950*/  HMMA.16816.F32.BF16 R8, R96.reuse, R102, R8 ;  /* 0x000000666008723c */ /* 0x040fe20000041808 */
[----:B------:R-:W-:Y:S07]  /*4960*/  LDSM.16.M88.4 R100, [R2+0x10000] ;  /* 0x010000000264783b */ /* 0x000fee0000000200 */
[C---:B----4-:R-:W-:Y:S08]  /*4970*/  HMMA.16816.F32.BF16 R12, R96.reuse, R104, R12 ;  /* 0x00000068600c723c */ /* 0x050ff0000004180c */
[----:B------:R-:W-:Y:S01]  /*4980*/  HMMA.16816.F32.BF16 R16, R96, R106, R16 ;  /* 0x0000006a6010723c */ /* 0x000fe20000041810 */
[----:B------:R-:W3:Y:S04]  /*4990*/  LDSM.16.M88.4 R96, [R219] ;  /* 0x00000000db60783b */ /* 0x000ee80000000200 */
[----:B------:R-:W4:Y:S03]  /*49a0*/  LDSM.16.M88.4 R104, [R2+0x10800] ;  /* 0x010800000268783b */ /* 0x000f260000000200 */
[C---:B-1----:R-:W-:Y:S08]  /*49b0*/  HMMA.16816.F32.BF16 R4, R84.reuse, R88, R4 ;  /* 0x000000585404723c */ /* 0x042ff00000041804 */
[C---:B------:R-:W-:Y:S01]  /*49c0*/  HMMA.16816.F32.BF16 R8, R84.reuse, R90, R8 ;  /* 0x0000005a5408723c */ /* 0x040fe20000041808 */
[----:B------:R-:W-:Y:S07]  /*49d0*/  LDSM.16.M88.4 R88, [R222+0x12000] ;  /* 0x01200000de58783b */ /* 0x000fee0000000200 */
[C---:B--2---:R-:W-:Y:S08]  /*49e0*/  HMMA.16816.F32.BF16 R12, R84.reuse, R92, R12 ;  /* 0x0000005c540c723c */ /* 0x044ff0000004180c */
[----:B------:R-:W-:Y:S01]  /*49f0*/  HMMA.16816.F32.BF16 R16, R84, R94, R16 ;  /* 0x0000005e5410723c */ /* 0x000fe20000041810 */
[----:B------:R-:W1:Y:S04]  /*4a00*/  LDSM.16.M88.4 R84, [R223+0x2000] ;  /* 0x00200000df54783b */ /* 0x000e680000000200 */
[----:B------:R-:W2:Y:S03]  /*4a10*/  LDSM.16.M88.4 R92, [R222+0x12800] ;  /* 0x01280000de5c783b */ /* 0x000ea60000000200 */
[C---:B---3--:R-:W-:Y:S08]  /*4a20*/  HMMA.16816.F32.BF16 R4, R96.reuse, R100, R4 ;  /* 0x000000646004723c */ /* 0x048ff00000041804 */
[C---:B------:R-:W-:Y:S01]  /*4a30*/  HMMA.16816.F32.BF16 R8, R96.reuse, R102, R8 ;  /* 0x000000666008723c */ /* 0x040fe20000041808 */
[----:B------:R-:W-:Y:S07]  /*4a40*/  LDSM.16.M88.4 R100, [R212+0x12000] ;  /* 0x01200000d464783b */ /* 0x000fee0000000200 */
[C---:B----4-:R-:W-:Y:S08]  /*4a50*/  HMMA.16816.F32.BF16 R12, R96.reuse, R104, R12 ;  /* 0x00000068600c723c */ /* 0x050ff0000004180c */
[----:B------:R-:W-:Y:S01]  /*4a60*/  HMMA.16816.F32.BF16 R16, R96, R106, R16 ;  /* 0x0000006a6010723c */ /* 0x000fe20000041810 */
[----:B------:R-:W3:Y:S04]  /*4a70*/  LDSM.16.M88.4 R96, [R221+0x2000] ;  /* 0x00200000dd60783b */ /* 0x000ee80000000200 */
        /* <DEDUP_REMOVED lines=72> */
[C---:B------:R-:W-:Y:S08]  /*4f00*/  HMMA.16816.F32.BF16 R8, R84.reuse, R90, R8 ;  /* 0x0000005a5408723c */ /* 0x040ff00000041808 */
[C---:B--2---:R-:W-:Y:S08]  /*4f10*/  HMMA.16816.F32.BF16 R12, R84.reuse, R92, R12 ;  /* 0x0000005c540c723c */ /* 0x044ff0000004180c */
[----:B------:R-:W-:Y:S08]  /*4f20*/  HMMA.16816.F32.BF16 R16, R84, R94, R16 ;  /* 0x0000005e5410723c */ /* 0x000ff00000041810 */
[C---:B---3--:R-:W-:Y:S08]  /*4f30*/  HMMA.16816.F32.BF16 R4, R96.reuse, R100, R4 ;  /* 0x000000646004723c */ /* 0x048ff00000041804 */
[C---:B------:R-:W-:Y:S08]  /*4f40*/  HMMA.16816.F32.BF16 R8, R96.reuse, R102, R8 ;  /* 0x000000666008723c */ /* 0x040ff00000041808 */
[C---:B----4-:R-:W-:Y:S08]  /*4f50*/  HMMA.16816.F32.BF16 R12, R96.reuse, R104, R12 ;  /* 0x00000068600c723c */ /* 0x050ff0000004180c */
[----:B------:R-:W-:Y:S01]  /*4f60*/  HMMA.16816.F32.BF16 R16, R96, R106, R16 ;  /* 0x0000006a6010723c */ /* 0x000fe20000041810 */
[----:B------:R-:W-:-:S07]  /*4f70*/  @!P0 BRA `(.L_x_461) ;  /* 0x000000c000008947 */ /* 0x000fce0003800000 */
[----:B------:R-:W-:Y:S02]  /*4f80*/  USHF.L.U32 UR8, UR21, 0x6, URZ ;  /* 0x0000000615087899 */ /* 0x000fe4000800063f */
[----:B------:R-:W-:Y:S02]  /*4f90*/  UIADD3 UR18, UR9, 0x40, URZ ;  /* 0x0000004009127890 */ /* 0x000fe4000fffe03f */
[----:B------:R-:W-:Y:S02]  /*4fa0*/  UIADD3 UR11, UR8, UR10, URZ ;  /* 0x0000000a080b7290 */ /* 0x000fe4000fffe03f */
[----:B------:R-:W-:Y:S02]  /*4fb0*/  UIADD3 UR12, UR8, 0x40, URZ ;  /* 0x00000040080c7890 */ /* 0x000fe4000fffe03f */
[----:B------:R-:W-:Y:S04]  /*4fc0*/  UIADD3 UR8, UR13, UR11, -UR6 ;  /* 0x0000000b0d087290 */ /* 0x000fe8000fffe806 */
[----:B------:R-:W-:Y:S01]  /*4fd0*/  UISETP.GE.AND UP0, UPT, UR18, UR8, UPT ;  /* 0x000000081200728c */ /* 0x000fe2000bf06270 */
[----:B------:R-:W-:Y:S02]  /*4fe0*/  IMAD.U32 R84, RZ, RZ, UR12 ;  /* 0x0000000cff547e24 */ /* 0x000fe4000f8e00ff */
[----:B------:R-:W-:Y:S03]  /*4ff0*/  UMOV UR8, UR13 ;  /* 0x0000000d00087c82 */ /* 0x000fe60008000000 */
[----:B------:R-:W-:Y:S02]  /*5000*/  ISETP.LT.AND P0, PT, R84, UR6, PT ;  /* 0x0000000654007c0c */ /* 0x000fe4000bf01270 */
[----:B------:R-:W-:Y:S11]  /*5010*/  PLOP3.LUT P1, PT, PT, PT, UP0, 0x80, 0x0 ;  /* 0x000000000000781c */ /* 0x000ff60003f2f008 */
[----:B------:R-:W-:Y:S02]  /*5020*/  @!UPT UIADD3 URZ, URZ, URZ, URZ ;  /* 0x0000003f3f3ff290 */ /* 0x000fe4000fffe03f */
[----:B------:R-:W-:-:S05]  /*5030*/  @!P1 BRA P0, `(.L_x_462) ;  /* 0x0000047000009947 */ /* 0x000fca0000000000 */
.L_x_461:
[----:B------:R-:W-:Y:S01]  /*5040*/  IADD3 R87, R225, UR9, RZ ;  /* 0x00000009e1577c10 */ /* 0x000fe2000fffe0ff */
[----:B------:R-:W-:Y:S01]  /*5050*/  UIADD3 UR12, UR6, 0x1, -UR10 ;  /* 0x00000001060c7890 */ /* 0x000fe2000fffe80a */
[----:B------:R-:W-:Y:S01]  /*5060*/  IMAD.U32 R85, RZ, RZ, UR21 ;  /* 0x00000015ff557e24 */ /* 0x000fe2000f8e00ff */
[----:B------:R-:W-:Y:S01]  /*5070*/  UIADD3 UR11, -UR8, UR6, -UR10 ;  /* 0x00000006080b7290 */ /* 0x000fe2000fffe90a */
[----:B------:R-:W-:Y:S01]  /*5080*/  IADD3 R84, R87, 0x8, RZ ;  /* 0x0000000857547810 */ /* 0x000fe20007ffe0ff */
[----:B------:R-:W-:Y:S01]  /*5090*/  UIADD3 UR9, UR12, UR42, URZ ;  /* 0x0000002a0c097290 */ /* 0x000fe2000fffe03f */
[----:B------:R-:W-:Y:S01]  /*50a0*/  IMAD R100, R85, 0x40, R224 ;  /* 0x0000004055647824 */ /* 0x000fe200078e02e0 */
[----:B------:R-:W-:Y:S02]  /*50b0*/  UMOV UR13, UR8 ;  /* 0x00000008000d7c82 */ /* 0x000fe40008000000 */
[C---:B------:R-:W-:Y:S02]  /*50c0*/  IADD3 R89, R87.reuse, UR11, RZ ;  /* 0x0000000b57597c10 */ /* 0x040fe4000fffe0ff */
[----:B------:R-:W-:Y:S02]  /*50d0*/  IADD3 R87, R87, UR9, RZ ;  /* 0x0000000957577c10 */ /* 0x000fe4000fffe0ff */
[----:B------:R-:W-:Y:S02]  /*50e0*/  IMNMX R89, RZ, R89, !PT ;  /* 0x00000059ff597217 */ /* 0x000fe40007800200 */
[----:B------:R-:W-:Y:S02]  /*50f0*/  IADD3 R98, R100, 0x1, RZ ;  /* 0x0000000164627810 */ /* 0x000fe40007ffe0ff */
[----:B------:R-:W-:Y:S02]  /*5100*/  IADD3 R85, R84, UR11, RZ ;  /* 0x0000000b54557c10 */ /* 0x000fe4000fffe0ff */
[----:B------:R-:W-:Y:S02]  /*5110*/  IMNMX R87, R87, UR6, PT ;  /* 0x0000000657577c17 */ /* 0x000fe4000b800200 */
[-C--:B------:R-:W-:Y:S02]  /*5120*/  ISETP.GE.AND P1, PT, R100, R89.reuse, PT ;  /* 0x000000596400720c */ /* 0x080fe40003f26270 */
[----:B------:R-:W-:Y:S02]  /*5130*/  ISETP.GE.AND P0, PT, R98, R89, PT ;  /* 0x000000596200720c */ /* 0x000fe40003f06270 */
[----:B------:R-:W-:Y:S02]  /*5140*/  IADD3 R84, R84, UR9, RZ ;  /* 0x0000000954547c10 */ /* 0x000fe4000fffe0ff */
[C---:B------:R-:W-:Y:S02]  /*5150*/  IADD3 R96, R100.reuse, 0x8, RZ ;  /* 0x0000000864607810 */ /* 0x040fe40007ffe0ff */
[C---:B------:R-:W-:Y:S02]  /*5160*/  IADD3 R94, R100.reuse, 0x9, RZ ;  /* 0x00000009645e7810 */ /* 0x040fe40007ffe0ff */
[C---:B------:R-:W-:Y:S02]  /*5170*/  IADD3 R92, R100.reuse, 0x10, RZ ;  /* 0x00000010645c7810 */ /* 0x040fe40007ffe0ff */
[C---:B------:R-:W-:Y:S02]  /*5180*/  IADD3 R90, R100.reuse, 0x11, RZ ;  /* 0x00000011645a7810 */ /* 0x040fe40007ffe0ff */
[C---:B------:R-:W-:Y:S02]  /*5190*/  IADD3 R88, R100.reuse, 0x18, RZ ;  /* 0x0000001864587810 */ /* 0x040fe40007ffe0ff */
[C---:B------:R-:W-:Y:S02]  /*51a0*/  IADD3 R86, R100.reuse, 0x19, RZ ;  /* 0x0000001964567810 */ /* 0x040fe40007ffe0ff */
[----:B------:R-:W-:Y:S02]  /*51b0*/  IMNMX R85, RZ, R85, !PT ;  /* 0x00000055ff557217 */ /* 0x000fe40007800200 */
[-C--:B------:R-:W-:Y:S02]  /*51c0*/  ISETP.GE.OR P1, PT, R100, R87.reuse, !P1 ;  /* 0x000000576400720c */ /* 0x080fe40004f26670 */
[----:B------:R-:W-:Y:S02]  /*51d0*/  ISETP.GE.OR P0, PT, R98, R87, !P0 ;  /* 0x000000576200720c */ /* 0x000fe40004706670 */
[-C--:B------:R-:W-:Y:S02]  /*51e0*/  ISETP.GE.AND P6, PT, R96, R89.reuse, PT ;  /* 0x000000596000720c */ /* 0x080fe40003fc6270 */
[-C--:B------:R-:W-:Y:S02]  /*51f0*/  ISETP.GE.AND P5, PT, R94, R89.reuse, PT ;  /* 0x000000595e00720c */ /* 0x080fe40003fa6270 */
[-C--:B------:R-:W-:Y:S02]  /*5200*/  ISETP.GE.AND P4, PT, R92, R89.reuse, PT ;  /* 0x000000595c00720c */ /* 0x080fe40003f86270 */
[-C--:B------:R-:W-:Y:S02]  /*5210*/  ISETP.GE.AND P3, PT, R90, R89.reuse, PT ;  /* 0x000000595a00720c */ /* 0x080fe40003f66270 */
[-C--:B------:R-:W-:Y:S02]  /*5220*/  ISETP.GE.AND P2, PT, R88, R89.reuse, PT ;  /* 0x000000595800720c */ /* 0x080fe40003f46270 */
[----:B------:R-:W-:Y:S02]  /*5230*/  FSEL R4, R4, -INF , !P1 ;  /* 0xff80000004047808 */ /* 0x000fe40004800000 */
[----:B------:R-:W-:Y:S02]  /*5240*/  ISETP.GE.AND P1, PT, R86, R89, PT ;  /* 0x000000595600720c */ /* 0x000fe40003f26270 */
[----:B------:R-:W-:Y:S02]  /*5250*/  IMNMX R89, R84, UR6, PT ;  /* 0x0000000654597c17 */ /* 0x000fe4000b800200 */
[----:B------:R-:W-:Y:S02]  /*5260*/  FSEL R5, R5, -INF , !P0 ;  /* 0xff80000005057808 */ /* 0x000fe40004000000 */
[----:B------:R-:W-:Y:S02]  /*5270*/  ISETP.GE.AND P0, PT, R100, R85, PT ;  /* 0x000000556400720c */ /* 0x000fe40003f06270 */
[-C--:B------:R-:W-:Y:S02]  /*5280*/  ISETP.GE.OR P6, PT, R96, R87.reuse, !P6 ;  /* 0x000000576000720c */ /* 0x080fe400077c6670 */
[-C--:B------:R-:W-:Y:S02]  /*5290*/  ISETP.GE.OR P5, PT, R94, R87.reuse, !P5 ;  /* 0x000000575e00720c */ /* 0x080fe40006fa6670 */
[-C--:B------:R-:W-:Y:S02]  /*52a0*/  ISETP.GE.OR P4, PT, R92, R87.reuse, !P4 ;  /* 0x000000575c00720c */ /* 0x080fe40006786670 */
[-C--:B------:R-:W-:Y:S02]  /*52b0*/  ISETP.GE.OR P3, PT, R90, R87.reuse, !P3 ;  /* 0x000000575a00720c */ /* 0x080fe40005f66670 */
[-C--:B------:R-:W-:Y:S02]  /*52c0*/  ISETP.GE.OR P2, PT, R88, R87.reuse, !P2 ;  /* 0x000000575800720c */ /* 0x080fe40005746670 */
[----:B------:R-:W-:Y:S02]  /*52d0*/  ISETP.GE.OR P1, PT, R86, R87, !P1 ;  /* 0x000000575600720c */ /* 0x000fe40004f26670 */
[----:B------:R-:W-:Y:S02]  /*52e0*/  ISETP.GE.OR P0, PT, R100, R89, !P0 ;  /* 0x000000596400720c */ /* 0x000fe40004706670 */
[----:B------:R-:W-:Y:S02]  /*52f0*/  FSEL R8, R8, -INF , !P6 ;  /* 0xff80000008087808 */ /* 0x000fe40007000000 */
[-C--:B------:R-:W-:Y:S02]  /*5300*/  ISETP.GE.AND P6, PT, R98, R85.reuse, PT ;  /* 0x000000556200720c */ /* 0x080fe40003fc6270 */
        /* <DEDUP_REMOVED lines=14> */
[-C--:B------:R-:W-:Y:S02]  /*53f0*/  ISETP.GE.OR P4, PT, R94, R89.reuse, !P4 ;  /* 0x000000595e00720c */ /* 0x080fe40006786670 */
        /* <DEDUP_REMOVED lines=11> */
.L_x_462:
        /* <DEDUP_REMOVED lines=9> */
[----:B------:R-:W-:Y:S02]  /*5540*/  FMUL.FTZ R4, R247, 1.4426950216293334961 ;  /* 0x3fb8aa3bf7047820 */ /* 0x000fe40000410000 */
[--C-:B------:R-:W-:Y:S02]  /*5550*/  FFMA.FTZ R115, R5, c[0x0][0x23c], -R84.reuse ;  /* 0x00008f0005737a23 */ /* 0x100fe40000010854 */
[--C-:B------:R-:W-:Y:S01]  /*5560*/  FFMA.FTZ R119, R9, c[0x0][0x23c], -R84.reuse ;  /* 0x00008f0009777a23 */ /* 0x100fe20000010854 */
[----:B------:R-:W-:Y:S01]  /*5570*/  FSEL R4, R4, RZ, P0 ;  /* 0x000000ff04047208 */ /* 0x000fe20000000000 */
[----:B------:R-:W-:Y:S01]  /*5580*/  MUFU.EX2 R114, R114 ;  /* 0x0000007200727308 */ /* 0x000fe20000000800 */
[--C-:B------:R-:W-:Y:S02]  /*5590*/  FFMA.FTZ R118, R8, c[0x0][0x23c], -R84.reuse ;  /* 0x00008f0008767a23 */ /* 0x100fe40000010854 */
[----:B------:R-:W-:Y:S02]  /*55a0*/  FFMA.FTZ R122, R12, c[0x0][0x23c], -R84 ;  /* 0x00008f000c7a7a23 */ /* 0x000fe40000010854 */
[--C-:B------:R-:W-:Y:S02]  /*55b0*/  FFMA.FTZ R116, R6, c[0x0][0x23c], -R4.reuse ;  /* 0x00008f0006747a23 */ /* 0x100fe40000010804 */
[--C-:B------:R-:W-:Y:S02]  /*55c0*/  FFMA.FTZ R117, R7, c[0x0][0x23c], -R4.reuse ;  /* 0x00008f0007757a23 */ /* 0x100fe40000010804 */
[--C-:B------:R-:W-:Y:S01]  /*55d0*/  FFMA.FTZ R120, R10, c[0x0][0x23c], -R4.reuse ;  /* 0x00008f000a787a23 */ /* 0x100fe20000010804 */
[----:B------:R-:W-:Y:S01]  /*55e0*/  MUFU.EX2 R115, R115 ;  /* 0x0000007300737308 */ /* 0x000fe20000000800 */
[----:B------:R-:W-:Y:S02]  /*55f0*/  FFMA.FTZ R121, R11, c[0x0][0x23c], -R4 ;  /* 0x00008f000b797a23 */ /* 0x000fe40000010804 */
[----:B------:R-:W-:Y:S02]  /*5600*/  FFMA.FTZ R123, R13, c[0x0][0x23c], -R84 ;  /* 0x00008f000d7b7a23 */ /* 0x000fe40000010854 */
[--C-:B------:R-:W-:Y:S02]  /*5610*/  FFMA.FTZ R124, R14, c[0x0][0x23c], -R4.reuse ;  /* 0x00008f000e7c7a23 */ /* 0x100fe40000010804 */
[----:B------:R-:W-:Y:S02]  /*5620*/  FFMA.FTZ R125, R15, c[0x0][0x23c], -R4 ;  /* 0x00008f000f7d7a23 */ /* 0x000fe40000010804 */
[----:B------:R-:W-:Y:S01]  /*5630*/  FFMA.FTZ R126, R16, c[0x0][0x23c], -R84 ;  /* 0x00008f00107e7a23 */ /* 0x000fe20000010854 */
[----:B------:R-:W-:Y:S01]  /*5640*/  MUFU.EX2 R116, R116 ;  /* 0x0000007400747308 */ /* 0x000fe20000000800 */
[----:B------:R-:W-:Y:S02]  /*5650*/  FFMA.FTZ R128, R18, c[0x0][0x23c], -R4 ;  /* 0x00008f0012807a23 */ /* 0x000fe40000010804 */
[----:B------:R-:W-:Y:S02]  /*5660*/  FFMA.FTZ R84, R17, c[0x0][0x23c], -R84 ;  /* 0x00008f0011547a23 */ /* 0x000fe40000010854 */
[----:B------:R-:W-:Y:S05]  /*5670*/  FFMA.FTZ R4, R19, c[0x0][0x23c], -R4 ;  /* 0x00008f0013047a23 */ /* 0x000fea0000010804 */
[----:B------:R-:W-:Y:S10]  /*5680*/  MUFU.EX2 R117, R117 ;  /* 0x0000007500757308 */ /* 0x000ff40000000800 */
        /* <DEDUP_REMOVED lines=11> */
[----:B------:R-:W1:Y:S02]  /*5740*/  MUFU.EX2 R129, R4 ;  /* 0x0000000400817308 */ /* 0x000e640000000800 */
[----:B-1----:R-:W-:Y:S02]  /*5750*/  F2FP.BF16.PACK_AB R12, R129, R128 ;  /* 0x00000080810c723e */ /* 0x002fe400000010ff */
[----:B------:R-:W-:Y:S02]  /*5760*/  F2FP.BF16.PACK_AB R8, R115, R114 ;  /* 0x000000727308723e */ /* 0x000fe400000010ff */
[----:B------:R-:W-:Y:S02]  /*5770*/  F2FP.BF16.PACK_AB R6, R117, R116 ;  /* 0x000000747506723e */ /* 0x000fe400000010ff */
[----:B------:R-:W-:Y:S01]  /*5780*/  F2FP.BF16.PACK_AB R5, R119, R118 ;  /* 0x000000767705723e */ /* 0x000fe200000010ff */
[----:B------:R-:W-:Y:S01]  /*5790*/  STS [R235+0x22000], R8 ;  /* 0x02200008eb007388 */ /* 0x000fe20000000800 */
[----:B------:R-:W-:Y:S02]  /*57a0*/  F2FP.BF16.PACK_AB R13, R121, R120 ;  /* 0x00000078790d723e */ /* 0x000fe400000010ff */
[----:B------:R-:W-:Y:S02]  /*57b0*/  F2FP.BF16.PACK_AB R102, R123, R122 ;  /* 0x0000007a7b66723e */ /* 0x000fe400000010ff */
[----:B------:R-:W-:Y:S01]  /*57c0*/  F2FP.BF16.PACK_AB R100, R125, R124 ;  /* 0x0000007c7d64723e */ /* 0x000fe200000010ff */
[----:B------:R-:W-:Y:S01]  /*57d0*/  STS [R235+0x22400], R6 ;  /* 0x02240006eb007388 */ /* 0x000fe20000000800 */
[----:B------:R-:W-:Y:S05]  /*57e0*/  F2FP.BF16.PACK_AB R14, R127, R126 ;  /* 0x0000007e7f0e723e */ /* 0x000fea00000010ff */
[----:B------:R-:W-:Y:S06]  /*57f0*/  STS [R238+0x22000], R5 ;  /* 0x02200005ee007388 */ /* 0x000fec0000000800 */
[----:B------:R-:W-:Y:S06]  /*5800*/  STS [R238+0x22400], R13 ;  /* 0x0224000dee007388 */ /* 0x000fec0000000800 */
[----:B------:R-:W-:Y:S06]  /*5810*/  STS [R237+0x22000], R102 ;  /* 0x02200066ed007388 */ /* 0x000fec0000000800 */
[----:B------:R-:W-:Y:S06]  /*5820*/  STS [R237+0x22400], R100 ;  /* 0x02240064ed007388 */ /* 0x000fec0000000800 */
[----:B------:R-:W-:Y:S06]  /*5830*/  STS [R239+0x22000], R14 ;  /* 0x0220000eef007388 */ /* 0x000fec0000000800 */
[----:B------:R-:W-:Y:S06]  /*5840*/  STS [R239+0x22400], R12 ;  /* 0x0224000cef007388 */ /* 0x000fec0000000800 */
[----:B------:R-:W-:Y:S06]  /*5850*/  LDSM.16.M88.4 R16, [R223+0x8000] ;  /* 0x00800000df10783b */ /* 0x000fec0000000200 */
[----:B------:R-:W1:Y:S06]  /*5860*/  LDSM.16.M88.4 R8, [R222+0x18000] ;  /* 0x01800000de08783b */ /* 0x000e6c0000000200 */
[----:B------:R-:W2:Y:S06]  /*5870*/  LDSM.16.M88.4 R84, [R222+0x18800] ;  /* 0x01880000de54783b */ /* 0x000eac0000000200 */
[----:B------:R-:W-:Y:S06]  /*5880*/  LDSM.16.M88.4 R88, [R221+0x8000] ;  /* 0x00800000dd58783b */ /* 0x000fec0000000200 */
[----:B------:R-:W3:Y:S06]  /*5890*/  LDSM.16.M88.4 R92, [R212+0x18000] ;  /* 0x01800000d45c783b */ /* 0x000eec0000000200 */
[----:B------:R-:W4:Y:S06]  /*58a0*/  LDSM.16.M88.4 R96, [R212+0x18800] ;  /* 0x01880000d460783b */ /* 0x000f2c0000000200 */
[----:B------:R-:W-:Y:S06]  /*58b0*/  LDSM.16.M88.4 R100, [R220+0x8000] ;  /* 0x00800000dc64783b */ /* 0x000fec0000000200 */
[----:B------:R-:W4:Y:S01]  /*58c0*/  LDSM.16.M88.4 R104, [R3+0x18000] ;  /* 0x018000000368783b */ /* 0x000f220000000200 */
[C---:B-1----:R-:W-:Y:S05]  /*58d0*/  HMMA.16816.F32.BF16 R4, R16.reuse, R8, RZ ;  /* 0x000000081004723c */ /* 0x042fea00000418ff */
[----:B------:R-:W-:Y:S03]  /*58e0*/  LDSM.16.M88.4 R108, [R2+0x18000] ;  /* 0x01800000026c783b */ /* 0x000fe60000000200 */
[C---:B------:R-:W-:Y:S08]  /*58f0*/  HMMA.16816.F32.BF16 R8, R16.reuse, R10, RZ ;  /* 0x0000000a1008723c */ /* 0x040ff000000418ff */
[C---:B--2---:R-:W-:Y:S08]  /*5900*/  HMMA.16816.F32.BF16 R12, R16.reuse, R84, RZ ;  /* 0x00000054100c723c */ /* 0x044ff000000418ff */
[----:B------:R-:W-:Y:S01]  /*5910*/  HMMA.16816.F32.BF16 R16, R16, R86, RZ ;  /* 0x000000561010723c */ /* 0x000fe200000418ff */
[----:B------:R-:W1:Y:S07]  /*5920*/  LDSM.16.M88.4 R84, [R3+0x18800] ;  /* 0x018800000354783b */ /* 0x000e6e0000000200 */
[C---:B---3--:R-:W-:Y:S08]  /*5930*/  HMMA.16816.F32.BF16 R4, R88.reuse, R92, R4 ;  /* 0x0000005c5804723c */ /* 0x048ff00000041804 */
[C---:B------:R-:W-:Y:S01]  /*5940*/  HMMA.16816.F32.BF16 R8, R88.reuse, R94, R8 ;  /* 0x0000005e5808723c */ /* 0x040fe20000041808 */
[----:B------:R-:W2:Y:S07]  /*5950*/  LDSM.16.M88.4 R92, [R219+0x8000] ;  /* 0x00800000db5c783b */ /* 0x000eae0000000200 */
[C---:B----4-:R-:W-:Y:S08]  /*5960*/  HMMA.16816.F32.BF16 R12, R88.reuse, R96, R12 ;  /* 0x00000060580c723c */ /* 0x050ff0000004180c */
[----:B------:R-:W-:Y:S01]  /*5970*/  HMMA.16816.F32.BF16 R16, R88, R98, R16 ;  /* 0x000000625810723c */ /* 0x000fe20000041810 */
[----:B------:R-:W3:Y:S06]  /*5980*/  LDSM.16.M88.4 R88, [R2+0x18800] ;  /* 0x018800000258783b */ /* 0x000eec0000000200 */
[----:B------:R-:W-:Y:S01]  /*5990*/  LDSM.16.M88.4 R96, [R223+0xa000] ;  /* 0x00a00000df60783b */ /* 0x000fe20000000200 */
[C---:B------:R-:W-:Y:S08]  /*59a0*/  HMMA.16816.F32.BF16 R4, R100.reuse, R104, R4 ;  /* 0x000000686404723c */ /* 0x040ff00000041804 */
[C---:B------:R-:W-:Y:S01]  /*59b0*/  HMMA.16816.F32.BF16 R8, R100.reuse, R106, R8 ;  /* 0x0000006a6408723c */ /* 0x040fe20000041808 */
[----:B------:R-:W4:Y:S07]  /*59c0*/  LDSM.16.M88.4 R104, [R222+0x1a000] ;  /* 0x01a00000de68783b */ /* 0x000f2e0000000200 */
[C---:B-1----:R-:W-:Y:S08]  /*59d0*/  HMMA.16816.F32.BF16 R12, R100.reuse, R84, R12 ;  /* 0x00000054640c723c */ /* 0x042ff0000004180c */
[----:B------:R-:W-:Y:S01]  /*59e0*/  HMMA.16816.F32.BF16 R16, R100, R86, R16 ;  /* 0x000000566410723c */ /* 0x000fe20000041810 */
[----:B------:R-:W1:Y:S06]  /*59f0*/  LDSM.16.M88.4 R84, [R222+0x1a800] ;  /* 0x01a80000de54783b */ /* 0x000e6c0000000200 */
[----:B------:R-:W-:Y:S01]  /*5a00*/  LDSM.16.M88.4 R100, [R221+0xa000] ;  /* 0x00a00000dd64783b */ /* 0x000fe20000000200 */
[C---:B--2---:R-:W-:Y:S08]  /*5a10*/  HMMA.16816.F32.BF16 R4, R92.reuse, R108, R4 ;  /* 0x0000006c5c04723c */ /* 0x044ff00000041804 */
[C---:B------:R-:W-:Y:S01]  /*5a20*/  HMMA.16816.F32.BF16 R8, R92.reuse, R110, R8 ;  /* 0x0000006e5c08723c */ /* 0x040fe20000041808 */
[----:B------:R-:W2:Y:S07]  /*5a30*/  LDSM.16.M88.4 R108, [R212+0x1a000] ;  /* 0x01a00000d46c783b */ /* 0x000eae0000000200 */
[C---:B---3--:R-:W-:Y:S08]  /*5a40*/  HMMA.16816.F32.BF16 R12, R92.reuse, R88, R12 ;  /* 0x000000585c0c723c */ /* 0x048ff0000004180c */
[----:B------:R-:W-:Y:S01]  /*5a50*/  HMMA.16816.F32.BF16 R16, R92, R90, R16 ;  /* 0x0000005a5c10723c */ /* 0x000fe20000041810 */
[----:B------:R-:W3:Y:S06]  /*5a60*/  LDSM.16.M88.4 R88, [R212+0x1a800] ;  /* 0x01a80000d458783b */ /* 0x000eec0000000200 */
[----:B------:R-:W-:Y:S01]  /*5a70*/  LDSM.16.M88.4 R92, [R220+0xa000] ;  /* 0x00a00000dc5c783b */ /* 0x000fe20000000200 */
[C---:B----4-:R-:W-:Y:S08]  /*5a80*/  HMMA.16816.F32.BF16 R4, R96.reuse, R104, R4 ;  /* 0x000000686004723c */ /* 0x050ff00000041804 */
        /* <DEDUP_REMOVED lines=67> */
[----:B------:R-:W3:Y:S07]  /*5ec0*/  LDSM.16.M88.4 R88, [R2+0x1e800] ;  /* 0x01e800000258783b */ /* 0x000eee0000000200 */
[C---:B----4-:R-:W-:Y:S08]  /*5ed0*/  HMMA.16816.F32.BF16 R4, R100.reuse, R104, R4 ;  /* 0x000000686404723c */ /* 0x050ff00000041804 */
[C---:B------:R-:W-:Y:S08]  /*5ee0*/  HMMA.16816.F32.BF16 R8, R100.reuse, R106, R8 ;  /* 0x0000006a6408723c */ /* 0x040ff00000041808 */
[C---:B-1----:R-:W-:Y:S08]  /*5ef0*/  HMMA.16816.F32.BF16 R12, R100.reuse, R84, R12 ;  /* 0x00000054640c723c */ /* 0x042ff0000004180c */
[----:B------:R-:W-:Y:S08]  /*5f00*/  HMMA.16816.F32.BF16 R16, R100, R86, R16 ;  /* 0x000000566410723c */ /* 0x000ff00000041810 */
[C---:B--2---:R-:W-:Y:S08]  /*5f10*/  HMMA.16816.F32.BF16 R4, R92.reuse, R108, R4 ;  /* 0x0000006c5c04723c */ /* 0x044ff00000041804 */
[C---:B------:R-:W-:Y:S08]  /*5f20*/  HMMA.16816.F32.BF16 R8, R92.reuse, R110, R8 ;  /* 0x0000006e5c08723c */ /* 0x040ff00000041808 */
[C---:B---3--:R-:W-:Y:S08]  /*5f30*/  HMMA.16816.F32.BF16 R12, R92.reuse, R88, R12 ;  /* 0x000000585c0c723c */ /* 0x048ff0000004180c */
[----:B------:R-:W-:Y:S04]  /*5f40*/  HMMA.16816.F32.BF16 R16, R92, R90, R16 ;  /* 0x0000005a5c10723c */ /* 0x000fe80000041810 */
[C---:B-----5:R-:W-:Y:S02]  /*5f50*/  FADD.FTZ R85, -R113.reuse, R4 ;  /* 0x0000000471557221 */ /* 0x060fe40000010100 */
[----:B------:R-:W-:Y:S02]  /*5f60*/  FADD.FTZ R4, -R113, R5 ;  /* 0x0000000571047221 */ /* 0x000fe40000010100 */
[C---:B------:R-:W-:Y:S04]  /*5f70*/  FADD.FTZ R5, -R112.reuse, R6 ;  /* 0x0000000670057221 */ /* 0x040fe80000010100 */
[----:B------:R-:W-:Y:S02]  /*5f80*/  FADD.FTZ R6, -R112, R7 ;  /* 0x0000000770067221 */ /* 0x000fe40000010100 */
[----:B------:R-:W-:Y:S02]  /*5f90*/  FMUL.FTZ R85, R114, R85 ;  /* 0x0000005572557220 */ /* 0x000fe40000410000 */
[----:B------:R-:W-:Y:S02]  /*5fa0*/  FMUL.FTZ R4, R115, R4 ;  /* 0x0000000473047220 */ /* 0x000fe40000410000 */
[----:B------:R-:W-:Y:S02]  /*5fb0*/  FMUL.FTZ R5, R116, R5 ;  /* 0x0000000574057220 */ /* 0x000fe40000410000 */
[----:B------:R-:W-:Y:S01]  /*5fc0*/  FMUL.FTZ R6, R117, R6 ;  /* 0x0000000675067220 */ /* 0x000fe20000410000 */
[----:B------:R-:W-:Y:S01]  /*5fd0*/  F2FP.BF16.PACK_AB R4, R4, R85 ;  /* 0x000000550404723e */ /* 0x000fe200000010ff */
[C---:B------:R-:W-:Y:S02]  /*5fe0*/  FADD.FTZ R7, -R113.reuse, R8 ;  /* 0x0000000871077221 */ /* 0x040fe40000010100 */
[----:B------:R-:W-:Y:S01]  /*5ff0*/  FADD.FTZ R8, -R113, R9 ;  /* 0x0000000971087221 */ /* 0x000fe20000010100 */
[----:B------:R-:W-:Y:S01]  /*6000*/  F2FP.BF16.PACK_AB R6, R6, R5 ;  /* 0x000000050606723e */ /* 0x000fe200000010ff */
[C---:B------:R-:W-:Y:S01]  /*6010*/  FADD.FTZ R9, -R112.reuse, R10 ;  /* 0x0000000a70097221 */ /* 0x040fe20000010100 */
[----:B------:R-:W-:Y:S01]  /*6020*/  STS [R235+0x20000], R4 ;  /* 0x02000004eb007388 */ /* 0x000fe20000000800 */
[----:B------:R-:W-:Y:S02]  /*6030*/  FADD.FTZ R10, -R112, R11 ;  /* 0x0000000b700a7221 */ /* 0x000fe40000010100 */
[----:B------:R-:W-:Y:S02]  /*6040*/  FMUL.FTZ R7, R118, R7 ;  /* 0x0000000776077220 */ /* 0x000fe40000410000 */
[----:B------:R-:W-:Y:S01]  /*6050*/  FMUL.FTZ R8, R119, R8 ;  /* 0x0000000877087220 */ /* 0x000fe20000410000 */
[----:B------:R-:W-:Y:S01]  /*6060*/  STS [R235+0x20400], R6 ;  /* 0x02040006eb007388 */ /* 0x000fe20000000800 */
[----:B------:R-:W-:Y:S02]  /*6070*/  FMUL.FTZ R9, R120, R9 ;  /* 0x0000000978097220 */ /* 0x000fe40000410000 */
[----:B------:R-:W-:Y:S02]  /*6080*/  FMUL.FTZ R10, R121, R10 ;  /* 0x0000000a790a7220 */ /* 0x000fe40000410000 */
[C---:B------:R-:W-:Y:S02]  /*6090*/  FADD.FTZ R5, -R113.reuse, R12 ;  /* 0x0000000c71057221 */ /* 0x040fe40000010100 */
[C---:B------:R-:W-:Y:S01]  /*60a0*/  FADD.FTZ R12, -R113.reuse, R13 ;  /* 0x0000000d710c7221 */ /* 0x040fe20000010100 */
[----:B------:R-:W-:Y:S01]  /*60b0*/  F2FP.BF16.PACK_AB R89, R10, R9 ;  /* 0x000000090a59723e */ /* 0x000fe200000010ff */
[C---:B------:R-:W-:Y:S02]  /*60c0*/  FADD.FTZ R11, -R112.reuse, R14 ;  /* 0x0000000e700b7221 */ /* 0x040fe40000010100 */
[----:B------:R-:W-:Y:S02]  /*60d0*/  FADD.FTZ R14, -R112, R15 ;  /* 0x0000000f700e7221 */ /* 0x000fe40000010100 */
[C---:B------:R-:W-:Y:S01]  /*60e0*/  FADD.FTZ R13, -R113.reuse, R16 ;  /* 0x00000010710d7221 */ /* 0x040fe20000010100 */
[----:B------:R-:W-:Y:S01]  /*60f0*/  STS [R238+0x20400], R89 ;  /* 0x02040059ee007388 */ /* 0x000fe20000000800 */
        /* <DEDUP_REMOVED lines=9> */
[----:B------:R-:W-:Y:S01]  /*6190*/  FADD.FTZ R112, -R112, R19 ;  /* 0x0000001370707221 */ /* 0x000fe20000010100 */
[----:B------:R-:W-:Y:S01]  /*61a0*/  F2FP.BF16.PACK_AB R94, R14, R11 ;  /* 0x0000000b0e5e723e */ /* 0x000fe200000010ff */
[----:B------:R-:W-:Y:S01]  /*61b0*/  FMUL.FTZ R13, R126, R13 ;  /* 0x0000000d7e0d7220 */ /* 0x000fe20000410000 */
[----:B------:R-:W-:Y:S01]  /*61c0*/  STS [R237+0x20000], R92 ;  /* 0x0200005ced007388 */ /* 0x000fe20000000800 */
[----:B------:R-:W-:Y:S02]  /*61d0*/  FMUL.FTZ R16, R127, R16 ;  /* 0x000000107f107220 */ /* 0x000fe40000410000 */
[----:B------:R-:W-:Y:S02]  /*61e0*/  FMUL.FTZ R15, R128, R15 ;  /* 0x0000000f800f7220 */ /* 0x000fe40000410000 */
[----:B------:R-:W-:Y:S01]  /*61f0*/  FMUL.FTZ R112, R129, R112 ;  /* 0x0000007081707220 */ /* 0x000fe20000410000 */
[----:B------:R-:W-:Y:S01]  /*6200*/  STS [R237+0x20400], R94 ;  /* 0x0204005eed007388 */ /* 0x000fe20000000800 */
[----:B------:R-:W-:Y:S03]  /*6210*/  F2FP.BF16.PACK_AB R96, R16, R13 ;  /* 0x0000000d1060723e */ /* 0x000fe600000010ff */
[----:B------:R-:W-:Y:S02]  /*6220*/  F2FP.BF16.PACK_AB R98, R112, R15 ;  /* 0x0000000f7062723e */ /* 0x000fe400000010ff */
[----:B------:R-:W-:Y:S06]  /*6230*/  STS [R239+0x20000], R96 ;  /* 0x02000060ef007388 */ /* 0x000fec0000000800 */
[----:B------:R-:W-:Y:S06]  /*6240*/  STS [R239+0x20400], R98 ;  /* 0x02040062ef007388 */ /* 0x000fec0000000800 */
[----:B------:R-:W-:Y:S06]  /*6250*/  BAR.SYNC.DEFER_BLOCKING 0x0 ;  /* 0x0000000000007b1d */ /* 0x000fec0000010000 */
[----:B------:R-:W-:Y:S06]  /*6260*/  LDSM.16.MT88.4 R4, [R218+0x22000] ;  /* 0x02200000da04783b */ /* 0x000fec0000004200 */
[----:B------:R-:W1:Y:S06]  /*6270*/  LDSM.16.MT88.4 R8, [R217+0x8000] ;  /* 0x00800000d908783b */ /* 0x000e6c0000004200 */
[----:B------:R-:W2:Y:S06]  /*6280*/  LDSM.16.MT88.4 R12, [R0+0x22000] ;  /* 0x02200000000c783b */ /* 0x000eac0000004200 */
[----:B------:R-:W3:Y:S06]  /*6290*/  LDSM.16.MT88.4 R16, [R217+0xa000] ;  /* 0x00a00000d910783b */ /* 0x000eec0000004200 */
[----:B------:R-:W4:Y:S06]  /*62a0*/  LDSM.16.MT88.4 R84, [R217+0xc000] ;  /* 0x00c00000d954783b */ /* 0x000f2c0000004200 */
[----:B------:R-:W3:Y:S06]  /*62b0*/  LDSM.16.MT88.4 R88, [R217+0xe000] ;  /* 0x00e00000d958783b */ /* 0x000eec0000004200 */
[----:B------:R-:W-:Y:S06]  /*62c0*/  LDSM.16.MT88.4 R92, [R217+0x8800] ;  /* 0x00880000d95c783b */ /* 0x000fec0000004200 */
[----:B------:R-:W-:Y:S01]  /*62d0*/  LDSM.16.MT88.4 R96, [R0+0x22800] ;  /* 0x022800000060783b */ /* 0x000fe20000004200 */
[-C--:B-1----:R-:W-:Y:S05]  /*62e0*/  HMMA.16816.F32.BF16 R20, R4, R8.reuse, R20 ;  /* 0x000000080414723c */ /* 0x082fea0000041814 */
[----:B------:R-:W-:Y:S03]  /*62f0*/  LDSM.16.MT88.4 R100, [R217+0xa800] ;  /* 0x00a80000d964783b */ /* 0x000fe60000004200 */
[C---:B--2---:R-:W-:Y:S03]  /*6300*/  HMMA.16816.F32.BF16 R24, R12.reuse, R8, R24 ;  /* 0x000000080c18723c */ /* 0x044fe60000041818 */
[----:B------:R-:W-:Y:S06]  /*6310*/  LDSM.16.MT88.4 R104, [R217+0xc800] ;  /* 0x00c80000d968783b */ /* 0x000fec0000004200 */
[----:B------:R-:W-:Y:S01]  /*6320*/  LDSM.16.MT88.4 R108, [R217+0xe800] ;  /* 0x00e80000d96c783b */ /* 0x000fe20000004200 */
        /* <DEDUP_REMOVED lines=18> */
[----:B------:R-:W2:Y:S06]  /*6450*/  LDSM.16.MT88.4 R4, [R218+0x23000] ;  /* 0x02300000da04783b */ /* 0x000eac0000004200 */
[----:B------:R-:W3:Y:S01]  /*6460*/  LDSM.16.MT88.4 R88, [R217+0xd000] ;  /* 0x00d00000d958783b */ /* 0x000ee20000004200 */
        /* <DEDUP_REMOVED lines=20> */
[----:B------:R-:W4:Y:S06]  /*65b0*/  LDSM.16.MT88.4 R8, [R218+0x23800] ;  /* 0x02380000da08783b */ /* 0x000f2c0000004200 */
[----:B------:R-:W1:Y:S01]  /*65c0*/  LDSM.16.MT88.4 R108, [R217+0xd800] ;  /* 0x00d80000d96c783b */ /* 0x000e620000004200 */
[-C--:B--2---:R-:W-:Y:S08]  /*65d0*/  HMMA.16816.F32.BF16 R20, R4, R12.reuse, R20 ;  /* 0x0000000c0414723c */ /* 0x084ff00000041814 */
[C---:B------:R-:W-:Y:S08]  /*65e0*/  HMMA.16816.F32.BF16 R24, R16.reuse, R12, R24 ;  /* 0x0000000c1018723c */ /* 0x040ff00000041818 */
[-C--:B------:R-:W-:Y:S08]  /*65f0*/  HMMA.16816.F32.BF16 R28, R16, R14.reuse, R28 ;  /* 0x0000000e101c723c */ /* 0x080ff0000004181c */
[C---:B------:R-:W-:Y:S01]  /*6600*/  HMMA.16816.F32.BF16 R32, R4.reuse, R14, R32 ;  /* 0x0000000e0420723c */ /* 0x040fe20000041820 */
[----:B------:R-:W2:Y:S06]  /*6610*/  LDSM.16.MT88.4 R12, [R217+0xf800] ;  /* 0x00f80000d90c783b */ /* 0x000eac0000004200 */
[----:B------:R-:W-:Y:S01]  /*6620*/  BAR.SYNC.DEFER_BLOCKING 0x0 ;  /* 0x0000000000007b1d */ /* 0x000fe20000010000 */
        /* <DEDUP_REMOVED lines=11> */
[----:B------:R-:W-:Y:S07]  /*66e0*/  HMMA.16816.F32.BF16 R80, R4, R94, R80 ;  /* 0x0000005e0450723c */ /* 0x000fee0000041850 */
[----:B------:R-:W-:Y:S01]  /*66f0*/  LEA R5, -R250, RZ, 0x6 ;  /* 0x000000fffa057211 */ /* 0x000fe200078e31ff */
[-C--:B----4-:R-:W-:Y:S05]  /*6700*/  HMMA.16816.F32.BF16 R20, R8, R96.reuse, R20 ;  /* 0x000000600814723c */ /* 0x090fea0000041814 */
[C---:B------:R-:W-:Y:S03]  /*6710*/  LEA R248, P0, R5.reuse, R248, 0x2 ;  /* 0x000000f805f87211 */ /* 0x040fe600078010ff */
[C---:B------:R-:W-:Y:S04]  /*6720*/  HMMA.16816.F32.BF16 R24, R100.reuse, R96, R24 ;  /* 0x000000606418723c */ /* 0x040fe80000041818 */
[----:B------:R-:W-:Y:S04]  /*6730*/  LEA.HI.X.SX32 R249, R5, R249, 0x2, P0 ;  /* 0x000000f905f97211 */ /* 0x000fe800000f16ff */
        /* <DEDUP_REMOVED lines=17> */
[----:B------:R-:W-:Y:S01]  /*6850*/  IMAD.MOV.U32 R4, RZ, RZ, c[0x0][0x374] ;  /* 0x0000dd00ff047624 */ /* 0x000fe200078e00ff */
[----:B------:R-:W-:Y:S01]  /*6860*/  ISETP.GE.AND P4, PT, R229, c[0x0][0x220], PT ;  /* 0x00008800e5007a0c */ /* 0x000fe20003f86270 */
[----:B------:R-:W-:Y:S01]  /*6870*/  IMAD.U32 R7, R5, -0x40, RZ ;  /* 0xffffffc005077824 */ /* 0x000fe200078e00ff */
[----:B------:R-:W-:Y:S02]  /*6880*/  ISETP.GE.AND P3, PT, R228, c[0x0][0x220], PT ;  /* 0x00008800e4007a0c */ /* 0x000fe40003f66270 */
[----:B------:R-:W-:Y:S02]  /*6890*/  ISETP.GE.AND P2, PT, R227, c[0x0][0x220], PT ;  /* 0x00008800e3007a0c */ /* 0x000fe40003f46270 */
[-C--:B------:R-:W-:Y:S02]  /*68a0*/  LEA R10, P0, R7, R244.reuse, 0x1 ;  /* 0x000000f4070a7211 */ /* 0x080fe400078008ff */
[----:B------:R-:W-:Y:S02]  /*68b0*/  LEA R9, P6, R5, R7, 0x5 ;  /* 0x0000000705097211 */ /* 0x000fe400078c28ff */
[-C--:B------:R-:W-:Y:S01]  /*68c0*/  LEA.HI.X.SX32 R11, R7, R245.reuse, 0x1, P0 ;  /* 0x000000f5070b7211 */ /* 0x080fe200000f0eff */
[----:B------:R1:W-:Y:S01]  /*68d0*/  @P5 STS.128 [R226+0x8000], RZ ;  /* 0x008000ffe2005388 */ /* 0x0003e20000000c00 */
[----:B------:R-:W-:Y:S03]  /*68e0*/  SHF.R.S32.HI R6, RZ, 0x1f, R7 ;  /* 0x0000001fff067819 */ /* 0x000fe60000011407 */
[----:B------:R-:W-:Y:S01]  /*68f0*/  @!PT LDS RZ, [RZ] ;  /* 0x00000000fffff984 */ /* 0x000fe20000000800 */
[----:B------:R-:W-:Y:S01]  /*6900*/  @!PT LDS RZ, [RZ] ;  /* 0x00000000fffff984 */ /* 0x000fe20000000800 */
[----:B------:R-:W-:Y:S01]  /*6910*/  @!PT LDS RZ, [RZ] ;  /* 0x00000000fffff984 */ /* 0x000fe20000000800 */
[----:B------:R1:W-:Y:S01]  /*6920*/  @!P5 LDGSTS.E.BYPASS.LTC128B.128 [R226+0x8000], [R10.64] ;  /* 0x080000000ae2dfae */ /* 0x0003e2000b901d44 */
[----:B------:R-:W-:Y:S02]  /*6930*/  @!P3 LEA R14, P0, R9, R244, 0x1 ;  /* 0x000000f4090eb211 */ /* 0x000fe400078008ff */
[----:B------:R-:W-:Y:S01]  /*6940*/  LEA.HI.X R6, R5, R6, R4, 0x5, P6 ;  /* 0x0000000605067211 */ /* 0x000fe200030f2c04 */
[----:B------:R1:W-:Y:S01]  /*6950*/  @P4 STS.128 [R226+0xa000], RZ ;  /* 0x00a000ffe2004388 */ /* 0x0003e20000000c00 */
[C---:B------:R-:W-:Y:S02]  /*6960*/  @!P4 LEA R12, P6, R9.reuse, R244, 0x1 ;  /* 0x000000f4090cc211 */ /* 0x040fe400078c08ff */
[-CC-:B------:R-:W-:Y:S01]  /*6970*/  @!P3 LEA.HI.X R15, R9, R245.reuse, R6.reuse, 0x1, P0 ;  /* 0x000000f5090fb211 */ /* 0x180fe200000f0c06 */
[----:B------:R-:W-:Y:S01]  /*6980*/  @!PT LDS RZ, [RZ] ;  /* 0x00000000fffff984 */ /* 0x000fe20000000800 */
[----:B------:R-:W-:Y:S01]  /*6990*/  @!PT LDS RZ, [RZ] ;  /* 0x00000000fffff984 */ /* 0x000fe20000000800 */
[----:B------:R-:W-:Y:S01]  /*69a0*/  @!PT LDS RZ, [RZ] ;  /* 0x00000000fffff984 */ /* 0x000fe20000000800 */
[----:B------:R1:W-:Y:S01]  /*69b0*/  @!P4 LDGSTS.E.BYPASS.LTC128B.128 [R226+0xa000], [R10.64+0x80] ;  /* 0x0a0000800ae2cfae */ /* 0x0003e2000b901d44 */
[----:B------:R-:W-:Y:S02]  /*69c0*/  @!P5 LEA R16, P0, R5, R10, 0x6 ;  /* 0x0000000a0510d211 */ /* 0x000fe400078030ff */
[----:B------:R-:W-:Y:S01]  /*69d0*/  @!P4 LEA.HI.X R13, R9, R245, R6, 0x1, P6 ;  /* 0x000000f5090dc211 */ /* 0x000fe200030f0c06 */
        /* <DEDUP_REMOVED lines=36> */
.L_x_463:
[----:B------:R-:W-:Y:S01]  /*6c20*/  LDSM.16.M88.4 R196, [R216] ;  /* 0x00000000d8c4783b */ /* 0x000fe20000000200 */
[C---:B------:R-:W-:Y:S01]  /*6c30*/  IMAD R251, R250.reuse, 0x38, RZ ;  /* 0x00000038fafb7824 */ /* 0x040fe200078e02ff */
[----:B------:R-:W-:Y:S02]  /*6c40*/  @UP2 UIADD3 UR9, UP1, UR15, -0x100, URZ ;  /* 0xffffff000f092890 */ /* 0x000fe4000ff3e03f */
[----:B------:R-:W-:Y:S01]  /*6c50*/  @UP2 UIADD3 UR17, UP0, UR17, -0x100, URZ ;  /* 0xffffff0011112890 */ /* 0x000fe2000ff1e03f */
[----:B-1----:R-:W1:Y:S01]  /*6c60*/  LDSM.16.MT88.4 R16, [R217+0x10000] ;  /* 0x01000000d910783b */ /* 0x002e620000004200 */
[----:B------:R-:W-:Y:S02]  /*6c70*/  @UP2 UIADD3.X UR8, UR14, -0x1, URZ, UP1, !UPT ;  /* 0xffffffff0e082890 */ /* 0x000fe40008ffe43f */
[----:B------:R-:W-:Y:S02]  /*6c80*/  @UP2 UIADD3.X UR16, UR16, -0x1, URZ, UP0, !UPT ;  /* 0xffffffff10102890 */ /* 0x000fe400087fe43f */
[----:B------:R-:W2:Y:S05]  /*6c90*/  LDSM.16.M88.4 R124, [R216+0x1000] ;  /* 0x00100000d87c783b */ /* 0x000eaa0000000200 */
[----:B------:R-:W3:Y:S05]  /*6ca0*/  LDSM.16.MT88.4 R96, [R217+0x12000] ;  /* 0x01200000d960783b */ /* 0x000eea0000004200 */
[----:B------:R-:W4:Y:S05]  /*6cb0*/  LDSM.16.MT88.4 R112, [R217+0x14000] ;  /* 0x01400000d970783b */ /* 0x000f2a0000004200 */
[----:B------:R-:W3:Y:S05]  /*6cc0*/  LDSM.16.MT88.4 R128, [R217+0x16000] ;  /* 0x01600000d980783b */ /* 0x000eea0000004200 */
[----:B------:R-:W-:Y:S05]  /*6cd0*/  LDSM.16.M88.4 R200, [R215] ;  /* 0x00000000d7c8783b */ /* 0x000fea0000000200 */
[----:B------:R-:W3:Y:S05]  /*6ce0*/  LDSM.16.MT88.4 R204, [R217+0x10800] ;  /* 0x01080000d9cc783b */ /* 0x000eea0000004200 */
[----:B------:R-:W4:Y:S01]  /*6cf0*/  LDSM.16.M88.4 R208, [R215+0x1000] ;  /* 0x00100000d7d0783b */ /* 0x000f220000000200 */
[-C--:B-1----:R-:W-:Y:S08]  /*6d00*/  HMMA.16816.F32.BF16 R4, R196, R16.reuse, RZ ;  /* 0x00000010c404723c */ /* 0x082ff000000418ff */
[C---:B--2---:R-:W-:Y:S08]  /*6d10*/  HMMA.16816.F32.BF16 R8, R124.reuse, R16, RZ ;  /* 0x000000107c08723c */ /* 0x044ff000000418ff */
[-C--:B------:R-:W-:Y:S08]  /*6d20*/  HMMA.16816.F32.BF16 R12, R124, R18.reuse, RZ ;  /* 0x000000127c0c723c */ /* 0x080ff000000418ff */
[C---:B------:R-:W-:Y:S08]  /*6d30*/  HMMA.16816.F32.BF16 R16, R196.reuse, R18, RZ ;  /* 0x00000012c410723c */ /* 0x040ff000000418ff */
[-C--:B---3--:R-:W-:Y:S08]  /*6d40*/  HMMA.16816.F32.BF16 R84, R196, R96.reuse, RZ ;  /* 0x00000060c454723c */ /* 0x088ff000000418ff */
[C---:B------:R-:W-:Y:S08]  /*6d50*/  HMMA.16816.F32.BF16 R88, R124.reuse, R96, RZ ;  /* 0x000000607c58723c */ /* 0x040ff000000418ff */
        /* <DEDUP_REMOVED lines=68> */
[C---:B------:R-:W-:Y:S07]  /*71a0*/  HMMA.16816.F32.BF16 R112, R196.reuse, R210, R112 ;  /* 0x000000d2c470723c */ /* 0x040fee0000041870 */
[----:B------:R-:W-:Y:S01]  /*71b0*/  IMAD.SHL.U32 R211, R250, 0x20, RZ ;  /* 0x00000020fad37824 */ /* 0x000fe200078e00ff */
[-C--:B--2---:R-:W-:Y:S08]  /*71c0*/  HMMA.16816.F32.BF16 R116, R196, R204.reuse, R116 ;  /* 0x000000ccc474723c */ /* 0x084ff00000041874 */
[C---:B------:R-:W-:Y:S07]  /*71d0*/  HMMA.16816.F32.BF16 R120, R200.reuse, R204, R120 ;  /* 0x000000ccc878723c */ /* 0x040fee0000041878 */
[----:B------:R-:W-:Y:S01]  /*71e0*/  @P1 IADD3 R204, P0, R240, UR15, RZ ;  /* 0x0000000ff0cc1c10 */ /* 0x000fe2000ff1e0ff */
[-C--:B------:R-:W-:Y:S01]  /*71f0*/  HMMA.16816.F32.BF16 R124, R200, R206.reuse, R124 ;  /* 0x000000cec87c723c */ /* 0x080fe2000004187c */
[----:B------:R-:W-:Y:S03]  /*7200*/  @UP2 UMOV UR15, UR9 ;  /* 0x00000009000f2c82 */ /* 0x000fe60008000000 */
[----:B------:R-:W-:Y:S01]  /*7210*/  @P1 IADD3.X R205, R241, UR14, RZ, P0, !PT ;  /* 0x0000000ef1cd1c10 */ /* 0x000fe200087fe4ff */
[----:B------:R-:W-:Y:S02]  /*7220*/  @UP2 UMOV UR14, UR8 ;  /* 0x00000008000e2c82 */ /* 0x000fe40008000000 */
[C---:B------:R-:W-:Y:S01]  /*7230*/  IMAD.SHL.U32 R201, R250.reuse, 0x8, RZ ;  /* 0x00000008fac97824 */ /* 0x040fe200078e00ff */
[----:B------:R-:W-:Y:S01]  /*7240*/  HMMA.16816.F32.BF16 R128, R196, R206, R128 ;  /* 0x000000cec480723c */ /* 0x000fe20000041880 */
[----:B------:R1:W5:Y:S03]  /*7250*/  @P1 LDG.E R246, [R204.64+-0x100] ;  /* 0xffff0004ccf61981 */ /* 0x000366000c1e1900 */
[CC--:B------:R-:W-:Y:S01]  /*7260*/  LEA R208, P0, R201.reuse, R248.reuse, 0x2 ;  /* 0x000000f8c9d07211 */ /* 0x0c0fe200078010ff */
[C---:B------:R-:W-:Y:S01]  /*7270*/  IMAD.SHL.U32 R203, R250.reuse, 0x10, RZ ;  /* 0x00000010facb7824 */ /* 0x040fe200078e00ff */
[----:B------:R1:W5:Y:S01]  /*7280*/  @P1 LDG.E R247, [R204.64+-0xe0] ;  /* 0xffff2004ccf71981 */ /* 0x000362000c1e1900 */
[C---:B------:R-:W-:Y:S01]  /*7290*/  IMAD R207, R250.reuse, 0x18, RZ ;  /* 0x00000018facf7824 */ /* 0x040fe200078e02ff */
[-C--:B------:R-:W-:Y:S03]  /*72a0*/  LEA.HI.X.SX32 R209, R201, R249.reuse, 0x2, P0 ;  /* 0x000000f9c9d17211 */ /* 0x080fe600000f16ff */
[----:B------:R-:W-:Y:S01]  /*72b0*/  RED.E.ADD.F32.FTZ.RN.STRONG.GPU [R248.64], R4 ;  /* 0x00000004f800798e */ /* 0x000fe2000c10e784 */
[-C--:B------:R-:W-:Y:S02]  /*72c0*/  LEA R196, P2, R203, R248.reuse, 0x2 ;  /* 0x000000f8cbc47211 */ /* 0x080fe400078410ff */
[-C--:B------:R-:W-:Y:S02]  /*72d0*/  LEA R198, P0, R207, R248.reuse, 0x2 ;  /* 0x000000f8cfc67211 */ /* 0x080fe400078010ff */
[----:B------:R2:W-:Y:S01]  /*72e0*/  RED.E.ADD.F32.FTZ.RN.STRONG.GPU [R208.64], R5 ;  /* 0x00000005d000798e */ /* 0x0005e2000c10e784 */
[-C--:B------:R-:W-:Y:S02]  /*72f0*/  LEA.HI.X.SX32 R197, R203, R249.reuse, 0x2, P2 ;  /* 0x000000f9cbc57211 */ /* 0x080fe400010f16ff */
[-C--:B------:R-:W-:Y:S01]  /*7300*/  LEA.HI.X.SX32 R199, R207, R249.reuse, 0x2, P0 ;  /* 0x000000f9cfc77211 */ /* 0x080fe200000f16ff */
[C---:B------:R-:W-:Y:S01]  /*7310*/  IMAD R207, R250.reuse, 0x30, RZ ;  /* 0x00000030facf7824 */ /* 0x040fe200078e02ff */
[CC--:B------:R-:W-:Y:S01]  /*7320*/  LEA R210, P2, R211.reuse, R248.reuse, 0x2 ;  /* 0x000000f8d3d27211 */ /* 0x0c0fe200078410ff */
[----:B------:R-:W-:Y:S03]  /*7330*/  RED.E.ADD.F32.FTZ.RN.STRONG.GPU [R196.64], R6 ;  /* 0x00000006c400798e */ /* 0x000fe6000c10e784 */
[-C--:B------:R-:W-:Y:S02]  /*7340*/  LEA.HI.X.SX32 R211, R211, R249.reuse, 0x2, P2 ;  /* 0x000000f9d3d37211 */ /* 0x080fe400010f16ff */
[----:B------:R3:W-:Y:S01]  /*7350*/  RED.E.ADD.F32.FTZ.RN.STRONG.GPU [R198.64], R7 ;  /* 0x00000007c600798e */ /* 0x0007e2000c10e784 */
[CC--:B------:R-:W-:Y:S01]  /*7360*/  LEA R206, P2, R207.reuse, R248.reuse, 0x2 ;  /* 0x000000f8cfce7211 */ /* 0x0c0fe200078410ff */
[----:B-1----:R-:W-:Y:S03]  /*7370*/  IMAD R205, R250, 0x28, RZ ;  /* 0x00000028facd7824 */ /* 0x002fe600078e02ff */
[----:B------:R1:W-:Y:S01]  /*7380*/  RED.E.ADD.F32.FTZ.RN.STRONG.GPU [R210.64], R8 ;  /* 0x00000008d200798e */ /* 0x0003e2000c10e784 */
[-C--:B------:R-:W-:Y:S02]  /*7390*/  LEA.HI.X.SX32 R207, R207, R249.reuse, 0x2, P2 ;  /* 0x000000f9cfcf7211 */ /* 0x080fe400010f16ff */
[CC--:B------:R-:W-:Y:S04]  /*73a0*/  LEA R204, P0, R205.reuse, R248.reuse, 0x2 ;  /* 0x000000f8cdcc7211 */ /* 0x0c0fe800078010ff */
[-C--:B------:R-:W-:Y:S02]  /*73b0*/  LEA.HI.X.SX32 R205, R205, R249.reuse, 0x2, P0 ;  /* 0x000000f9cdcd7211 */ /* 0x080fe400000f16ff */
[-C--:B------:R-:W-:Y:S02]  /*73c0*/  LEA R250, P0, R251, R248.reuse, 0x2 ;  /* 0x000000f8fbfa7211 */ /* 0x080fe400078010ff */
[----:B--2---:R-:W-:Y:S01]  /*73d0*/  IADD3 R5, R203, 0x20, RZ ;  /* 0x00000020cb057810 */ /* 0x004fe20007ffe0ff */
[----:B------:R2:W-:Y:S01]  /*73e0*/  RED.E.ADD.F32.FTZ.RN.STRONG.GPU [R204.64], R9 ;  /* 0x00000009cc00798e */ /* 0x0005e2000c10e784 */
[-C--:B------:R-:W-:Y:S04]  /*73f0*/  LEA.HI.X.SX32 R251, R251, R249.reuse, 0x2, P0 ;  /* 0x000000f9fbfb7211 */ /* 0x080fe800000f16ff */
[----:B------:R-:W-:Y:S01]  /*7400*/  RED.E.ADD.F32.FTZ.RN.STRONG.GPU [R206.64], R10 ;  /* 0x0000000ace00798e */ /* 0x000fe2000c10e784 */
[-C--:B---3--:R-:W-:Y:S04]  /*7410*/  LEA R198, P0, R5, R248.reuse, 0x2 ;  /* 0x000000f805c67211 */ /* 0x088fe800078010ff */
[----:B------:R3:W-:Y:S01]  /*7420*/  RED.E.ADD.F32.FTZ.RN.STRONG.GPU [R250.64], R11 ;  /* 0x0000000bfa00798e */ /* 0x0007e2000c10e784 */
[----:B------:R-:W-:Y:S01]  /*7430*/  IMAD.IADD R7, R201, 0x1, R5 ;  /* 0x00000001c9077824 */ /* 0x000fe200078e0205 */
[-C--:B------:R-:W-:Y:S03]  /*7440*/  LEA.HI.X.SX32 R199, R5, R249.reuse, 0x2, P0 ;  /* 0x000000f905c77211 */ /* 0x080fe600000f16ff */
[----:B------:R4:W-:Y:S01]  /*7450*/  RED.E.ADD.F32.FTZ.RN.STRONG.GPU [R248.64+0x80], R16 ;  /* 0x00008010f800798e */ /* 0x0009e2000c10e784 */
[-C--:B-1----:R-:W-:Y:S01]  /*7460*/  LEA R210, P0, R7, R248.reuse, 0x2 ;  /* 0x000000f807d27211 */ /* 0x082fe200078010ff */
[----:B------:R-:W-:Y:S03]  /*7470*/  IMAD.IADD R5, R201, 0x1, R7 ;  /* 0x00000001c9057824 */ /* 0x000fe600078e0207 */
[----:B------:R1:W-:Y:S01]  /*7480*/  RED.E.ADD.F32.FTZ.RN.STRONG.GPU [R208.64+0x80], R17 ;  /* 0x00008011d000798e */ /* 0x0003e2000c10e784 */
[-C--:B------:R-:W-:Y:S01]  /*7490*/  LEA.HI.X.SX32 R211, R7, R249.reuse, 0x2, P0 ;  /* 0x000000f907d37211 */ /* 0x080fe200000f16ff */
[----:B------:R-:W-:Y:S03]  /*74a0*/  IMAD.IADD R7, R201, 0x1, R5 ;  /* 0x00000001c9077824 */ /* 0x000fe600078e0205 */
[----:B------:R1:W-:Y:S01]  /*74b0*/  RED.E.ADD.F32.FTZ.RN.STRONG.GPU [R198.64], R18 ;  /* 0x00000012c600798e */ /* 0x0003e2000c10e784 */
[-C--:B--2---:R-:W-:Y:S01]  /*74c0*/  LEA R204, P2, R5, R248.reuse, 0x2 ;  /* 0x000000f805cc7211 */ /* 0x084fe200078410ff */
[----:B------:R-:W-:Y:S01]  /*74d0*/  IMAD.IADD R9, R201, 0x1, R7 ;  /* 0x00000001c9097824 */ /* 0x000fe200078e0207 */
[-C--:B------:R-:W-:Y:S02]  /*74e0*/  LEA R6, P0, R7, R248.reuse, 0x2 ;  /* 0x000000f807067211 */ /* 0x080fe400078010ff */
[----:B------:R2:W-:Y:S01]  /*74f0*/  RED.E.ADD.F32.FTZ.RN.STRONG.GPU [R210.64], R19 ;  /* 0x00000013d200798e */ /* 0x0005e2000c10e784 */
[-C--:B------:R-:W-:Y:S01]  /*7500*/  LEA.HI.X.SX32 R205, R5, R249.reuse, 0x2, P2 ;  /* 0x000000f905cd7211 */ /* 0x080fe200010f16ff */
[----:B------:R-:W-:Y:S01]  /*7510*/  IMAD.IADD R5, R201, 0x1, R9 ;  /* 0x00000001c9057824 */ /* 0x000fe200078e0209 */
[-C--:B------:R-:W-:Y:S02]  /*7520*/  LEA.HI.X.SX32 R7, R7, R249.reuse, 0x2, P0 ;  /* 0x000000f907077211 */ /* 0x080fe400000f16ff */
[-C--:B------:R-:W-:Y:S01]  /*7530*/  LEA R8, P0, R9, R248.reuse, 0x2 ;  /* 0x000000f809087211 */ /* 0x080fe200078010ff */
[----:B------:R2:W-:Y:S01]  /*7540*/  RED.E.ADD.F32.FTZ.RN.STRONG.GPU [R204.64], R12 ;  /* 0x0000000ccc00798e */ /* 0x0005e2000c10e784 */
[----:B---3--:R-:W-:Y:S02]  /*7550*/  IADD3 R11, R203, 0x40, RZ ;  /* 0x00000040cb0b7810 */ /* 0x008fe40007ffe0ff */
[-C--:B------:R-:W-:Y:S02]  /*7560*/  LEA.HI.X.SX32 R9, R9, R249.reuse, 0x2, P0 ;  /* 0x000000f909097211 */ /* 0x080fe400000f16ff */
[----:B------:R3:W-:Y:S01]  /*7570*/  RED.E.ADD.F32.FTZ.RN.STRONG.GPU [R6.64], R13 ;  /* 0x0000000d0600798e */ /* 0x0007e2000c10e784 */
[CC--:B----4-:R-:W-:Y:S04]  /*7580*/  LEA R16, P0, R5.reuse, R248.reuse, 0x2 ;  /* 0x000000f805107211 */ /* 0x0d0fe800078010ff */
[----:B------:R4:W-:Y:S01]  /*7590*/  RED.E.ADD.F32.FTZ.RN.STRONG.GPU [R8.64], R14 ;  /* 0x0000000e0800798e */ /* 0x0009e2000c10e784 */
[-C--:B-1----:R-:W-:Y:S01]  /*75a0*/  LEA.HI.X.SX32 R17, R5, R249.reuse, 0x2, P0 ;  /* 0x000000f905117211 */ /* 0x082fe200000f16ff */
[----:B------:R-:W-:Y:S04]  /*75b0*/  IMAD.IADD R5, R201, 0x1, R11 ;  /* 0x00000001c9057824 */ /* 0x000fe800078e020b */
[----:B------:R1:W-:Y:S01]  /*75c0*/  RED.E.ADD.F32.FTZ.RN.STRONG.GPU [R16.64], R15 ;  /* 0x0000000f1000798e */ /* 0x0003e2000c10e784 */
[CC--:B------:R-:W-:Y:S04]  /*75d0*/  LEA R18, P0, R11.reuse, R248.reuse, 0x2 ;  /* 0x000000f80b127211 */ /* 0x0c0fe800078010ff */
[----:B------:R-:W-:Y:S01]  /*75e0*/  RED.E.ADD.F32.FTZ.RN.STRONG.GPU [R248.64+0x100], R84 ;  /* 0x00010054f800798e */ /* 0x000fe2000c10e784 */
[-C--:B--2---:R-:W-:Y:S01]  /*75f0*/  LEA.HI.X.SX32 R19, R11, R249.reuse, 0x2, P0 ;  /* 0x000000f90b137211 */ /* 0x084fe200000f16ff */
[----:B------:R-:W-:Y:S03]  /*7600*/  IMAD.IADD R11, R201, 0x1, R5 ;  /* 0x00000001c90b7824 */ /* 0x000fe600078e0205 */
[----:B------:R-:W-:Y:S01]  /*7610*/  RED.E.ADD.F32.FTZ.RN.STRONG.GPU [R208.64+0x100], R85 ;  /* 0x00010055d000798e */ /* 0x000fe2000c10e784 */
[-C--:B------:R-:W-:Y:S02]  /*7620*/  LEA R204, P0, R5, R248.reuse, 0x2 ;  /* 0x000000f805cc7211 */ /* 0x080fe400078010ff */
[-C--:B------:R-:W-:Y:S02]  /*7630*/  LEA R10, P2, R11, R248.reuse, 0x2 ;  /* 0x000000f80b0a7211 */ /* 0x080fe400078410ff */
[----:B------:R-:W-:Y:S01]  /*7640*/  RED.E.ADD.F32.FTZ.RN.STRONG.GPU [R18.64], R86 ;  /* 0x000000561200798e */ /* 0x000fe2000c10e784 */
[-C--:B------:R-:W-:Y:S01]  /*7650*/  LEA.HI.X.SX32 R205, R5, R249.reuse, 0x2, P0 ;  /* 0x000000f905cd7211 */ /* 0x080fe200000f16ff */
[----:B------:R-:W-:Y:S01]  /*7660*/  IMAD.IADD R5, R201, 0x1, R11 ;  /* 0x00000001c9057824 */ /* 0x000fe200078e020b */
[-C--:B------:R-:W-:Y:S02]  /*7670*/  LEA.HI.X.SX32 R11, R11, R249.reuse, 0x2, P2 ;  /* 0x000000f90b0b7211 */ /* 0x080fe400010f16ff */
[----:B---3--:R-:W-:Y:S01]  /*7680*/  IADD3 R13, R203, 0x60, RZ ;  /* 0x00000060cb0d7810 */ /* 0x008fe20007ffe0ff */
[----:B------:R-:W-:Y:S01]  /*7690*/  RED.E.ADD.F32.FTZ.RN.STRONG.GPU [R204.64], R87 ;  /* 0x00000057cc00798e */ /* 0x000fe2000c10e784 */
[-C--:B----4-:R-:W-:Y:S01]  /*76a0*/  LEA R8, P0, R5, R248.reuse, 0x2 ;  /* 0x000000f805087211 */ /* 0x090fe200078010ff */
[----:B------:R-:W-:Y:S03]  /*76b0*/  IMAD.IADD R7, R201, 0x1, R5 ;  /* 0x00000001c9077824 */ /* 0x000fe600078e0205 */
[----:B------:R2:W-:Y:S01]  /*76c0*/  RED.E.ADD.F32.FTZ.RN.STRONG.GPU [R10.64], R88 ;  /* 0x000000580a00798e */ /* 0x0005e2000c10e784 */
[-C--:B------:R-:W-:Y:S01]  /*76d0*/  LEA.HI.X.SX32 R9, R5, R249.reuse, 0x2, P0 ;  /* 0x000000f905097211 */ /* 0x080fe200000f16ff */
[----:B------:R-:W-:Y:S01]  /*76e0*/  IMAD.IADD R5, R201, 0x1, R7 ;  /* 0x00000001c9057824 */ /* 0x000fe200078e0207 */
[CC--:B------:R-:W-:Y:S02]  /*76f0*/  LEA R6, P0, R7.reuse, R248.reuse, 0x2 ;  /* 0x000000f807067211 */ /* 0x0c0fe400078010ff */
[----:B------:R-:W-:Y:S02]  /*7700*/  LDSM.16.MT88.4 R84, [R217+0x4000] ;  /* 0x00400000d954783b */ /* 0x000fe40000004200 */
[-C--:B------:R-:W-:Y:S02]  /*7710*/  LEA.HI.X.SX32 R7, R7, R249.reuse, 0x2, P0 ;  /* 0x000000f907077211 */ /* 0x080fe400000f16ff */
[CC--:B------:R-:W-:Y:S01]  /*7720*/  LEA R14, P0, R5.reuse, R248.reuse, 0x2 ;  /* 0x000000f8050e7211 */ /* 0x0c0fe200078010ff */
[----:B------:R3:W-:Y:S03]  /*7730*/  RED.E.ADD.F32.FTZ.RN.STRONG.GPU [R8.64], R89 ;  /* 0x000000590800798e */ /* 0x0007e6000c10e784 */
[-C--:B-1----:R-:W-:Y:S01]  /*7740*/  LEA.HI.X.SX32 R15, R5, R249.reuse, 0x2, P0 ;  /* 0x000000f9050f7211 */ /* 0x082fe200000f16ff */
[----:B------:R-:W-:Y:S01]  /*7750*/  IMAD.IADD R5, R201, 0x1, R13 ;  /* 0x00000001c9057824 */ /* 0x000fe200078e020d */
[----:B------:R1:W-:Y:S01]  /*7760*/  RED.E.ADD.F32.FTZ.RN.STRONG.GPU [R6.64], R90 ;  /* 0x0000005a0600798e */ /* 0x0003e2000c10e784 */
[CC--:B------:R-:W-:Y:S04]  /*7770*/  LEA R12, P0, R13.reuse, R248.reuse, 0x2 ;  /* 0x000000f80d0c7211 */ /* 0x0c0fe800078010ff */
[----:B------:R4:W-:Y:S01]  /*7780*/  RED.E.ADD.F32.FTZ.RN.STRONG.GPU [R14.64], R91 ;  /* 0x0000005b0e00798e */ /* 0x0009e2000c10e784 */
[-C--:B------:R-:W-:Y:S02]  /*7790*/  LEA.HI.X.SX32 R13, R13, R249.reuse, 0x2, P0 ;  /* 0x000000f90d0d7211 */ /* 0x080fe400000f16ff */
[-C--:B------:R-:W-:Y:S02]  /*77a0*/  LEA R16, P0, R5, R248.reuse, 0x2 ;  /* 0x000000f805107211 */ /* 0x080fe400078010ff */
[----:B------:R-:W-:Y:S01]  /*77b0*/  RED.E.ADD.F32.FTZ.RN.STRONG.GPU [R248.64+0x180], R96 ;  /* 0x00018060f800798e */ /* 0x000fe2000c10e784 */
[----:B--2---:R-:W-:Y:S01]  /*77c0*/  IMAD.IADD R11, R201, 0x1, R5 ;  /* 0x00000001c90b7824 */ /* 0x004fe200078e0205 */
[-C--:B------:R-:W-:Y:S03]  /*77d0*/  LEA.HI.X.SX32 R17, R5, R249.reuse, 0x2, P0 ;  /* 0x000000f905117211 */ /* 0x080fe600000f16ff */
[----:B------:R-:W-:Y:S01]  /*77e0*/  RED.E.ADD.F32.FTZ.RN.STRONG.GPU [R208.64+0x180], R97 ;  /* 0x00018061d000798e */ /* 0x000fe2000c10e784 */
[----:B------:R-:W-:Y:S01]  /*77f0*/  IMAD.IADD R5, R201, 0x1, R11 ;  /* 0x00000001c9057824 */ /* 0x000fe200078e020b */
[CC--:B------:R-:W-:Y:S03]  /*7800*/  LEA R10, P2, R11.reuse, R248.reuse, 0x2 ;  /* 0x000000f80b0a7211 */ /* 0x0c0fe600078410ff */
[----:B------:R2:W-:Y:S01]  /*7810*/  RED.E.ADD.F32.FTZ.RN.STRONG.GPU [R12.64], R98 ;  /* 0x000000620c00798e */ /* 0x0005e2000c10e784 */
[-C--:B------:R-:W-:Y:S02]  /*7820*/  LEA.HI.X.SX32 R11, R11, R249.reuse, 0x2, P2 ;  /* 0x000000f90b0b7211 */ /* 0x080fe400010f16ff */
[-C--:B---3--:R-:W-:Y:S02]  /*7830*/  LEA R8, P0, R5, R248.reuse, 0x2 ;  /* 0x000000f805087211 */ /* 0x088fe400078010ff */
[----:B------:R-:W-:Y:S01]  /*7840*/  RED.E.ADD.F32.FTZ.RN.STRONG.GPU [R16.64], R99 ;  /* 0x000000631000798e */ /* 0x000fe2000c10e784 */
[----:B-1----:R-:W-:Y:S01]  /*7850*/  IMAD.IADD R7, R201, 0x1, R5 ;  /* 0x00000001c9077824 */ /* 0x002fe200078e0205 */
[-C--:B------:R-:W-:Y:S03]  /*7860*/  LEA.HI.X.SX32 R9, R5, R249.reuse, 0x2, P0 ;  /* 0x000000f905097211 */ /* 0x080fe600000f16ff */
[----:B------:R1:W-:Y:S01]  /*7870*/  RED.E.ADD.F32.FTZ.RN.STRONG.GPU [R10.64], R92 ;  /* 0x0000005c0a00798e */ /* 0x0003e2000c10e784 */
[----:B------:R-:W-:Y:S01]  /*7880*/  IMAD.IADD R5, R201, 0x1, R7 ;  /* 0x00000001c9057824 */ /* 0x000fe200078e0207 */
[CC--:B------:R-:W-:Y:S03]  /*7890*/  LEA R6, P0, R7.reuse, R248.reuse, 0x2 ;  /* 0x000000f807067211 */ /* 0x0c0fe600078010ff */
[----:B------:R3:W-:Y:S01]  /*78a0*/  RED.E.ADD.F32.FTZ.RN.STRONG.GPU [R8.64], R93 ;  /* 0x0000005d0800798e */ /* 0x0007e2000c10e784 */
[-C--:B------:R-:W-:Y:S02]  /*78b0*/  LEA.HI.X.SX32 R7, R7, R249.reuse, 0x2, P0 ;  /* 0x000000f907077211 */ /* 0x080fe400000f16ff */
[CC--:B----4-:R-:W-:Y:S02]  /*78c0*/  LEA R14, P0, R5.reuse, R248.reuse, 0x2 ;  /* 0x000000f8050e7211 */ /* 0x0d0fe400078010ff */
[----:B------:R-:W-:Y:S02]  /*78d0*/  LDSM.16.MT88.4 R88, [R217+0x6000] ;  /* 0x00600000d958783b */ /* 0x000fe40000004200 */
[-C--:B------:R-:W-:Y:S03]  /*78e0*/  LEA.HI.X.SX32 R15, R5, R249.reuse, 0x2, P0 ;  /* 0x000000f9050f7211 */ /* 0x080fe600000f16ff */
[----:B------:R4:W-:Y:S01]  /*78f0*/  RED.E.ADD.F32.FTZ.RN.STRONG.GPU [R6.64], R94 ;  /* 0x0000005e0600798e */ /* 0x0009e2000c10e784 */
[----:B--2---:R-:W-:Y:S04]  /*7900*/  IADD3 R13, R203, 0x80, RZ ;  /* 0x00000080cb0d7810 */ /* 0x004fe80007ffe0ff */
[----:B------:R2:W-:Y:S01]  /*7910*/  RED.E.ADD.F32.FTZ.RN.STRONG.GPU [R14.64], R95 ;  /* 0x0000005f0e00798e */ /* 0x0005e2000c10e784 */
[-C--:B------:R-:W-:Y:S01]  /*7920*/  LEA R12, P0, R13, R248.reuse, 0x2 ;  /* 0x000000f80d0c7211 */ /* 0x080fe200078010ff */
[----:B------:R-:W-:Y:S03]  /*7930*/  IMAD.IADD R5, R201, 0x1, R13 ;  /* 0x00000001c9057824 */ /* 0x000fe600078e020d */
[----:B------:R-:W-:Y:S01]  /*7940*/  RED.E.ADD.F32.FTZ.RN.STRONG.GPU [R248.64+0x200], R100 ;  /* 0x00020064f800798e */ /* 0x000fe2000c10e784 */
[-C--:B------:R-:W-:Y:S01]  /*7950*/  LEA.HI.X.SX32 R13, R13, R249.reuse, 0x2, P0 ;  /* 0x000000f90d0d7211 */ /* 0x080fe200000f16ff */
[----:B-1----:R-:W-:Y:S01]  /*7960*/  IMAD.IADD R11, R201, 0x1, R5 ;  /* 0x00000001c90b7824 */ /* 0x002fe200078e0205 */
[CC--:B------:R-:W-:Y:S02]  /*7970*/  LEA R16, P0, R5.reuse, R248.reuse, 0x2 ;  /* 0x000000f805107211 */ /* 0x0c0fe400078010ff */
[----:B------:R-:W-:Y:S02]  /*7980*/  RED.E.ADD.F32.FTZ.RN.STRONG.GPU [R208.64+0x200], R101 ;  /* 0x00020065d000798e */ /* 0x000fe4000c10e784 */
[-C--:B------:R-:W-:Y:S01]  /*7990*/  LEA.HI.X.SX32 R17, R5, R249.reuse, 0x2, P0 ;  /* 0x000000f905117211 */ /* 0x080fe200000f16ff */
[----:B------:R-:W-:Y:S01]  /*79a0*/  IMAD.IADD R5, R201, 0x1, R11 ;  /* 0x00000001c9057824 */ /* 0x000fe200078e020b */
[CC--:B------:R-:W-:Y:S01]  /*79b0*/  LEA R10, P2, R11.reuse, R248.reuse, 0x2 ;  /* 0x000000f80b0a7211 */ /* 0x0c0fe200078410ff */
[----:B------:R1:W-:Y:S03]  /*79c0*/  RED.E.ADD.F32.FTZ.RN.STRONG.GPU [R12.64], R102 ;  /* 0x000000660c00798e */ /* 0x0003e6000c10e784 */
[-C--:B------:R-:W-:Y:S02]  /*79d0*/  LEA.HI.X.SX32 R11, R11, R249.reuse, 0x2, P2 ;  /* 0x000000f90b0b7211 */ /* 0x080fe400010f16ff */
[----:B------:R-:W-:Y:S01]  /*79e0*/  RED.E.ADD.F32.FTZ.RN.STRONG.GPU [R16.64], R103 ;  /* 0x000000671000798e */ /* 0x000fe2000c10e784 */
[-C--:B---3--:R-:W-:Y:S01]  /*79f0*/  LEA R8, P0, R5, R248.reuse, 0x2 ;  /* 0x000000f805087211 */ /* 0x088fe200078010ff */
[----:B----4-:R-:W-:Y:S03]  /*7a00*/  IMAD.IADD R7, R201, 0x1, R5 ;  /* 0x00000001c9077824 */ /* 0x010fe600078e0205 */
[----:B------:R3:W-:Y:S01]  /*7a10*/  RED.E.ADD.F32.FTZ.RN.STRONG.GPU [R10.64], R104 ;  /* 0x000000680a00798e */ /* 0x0007e2000c10e784 */
[-C--:B------:R-:W-:Y:S01]  /*7a20*/  LEA.HI.X.SX32 R9, R5, R249.reuse, 0x2, P0 ;  /* 0x000000f905097211 */ /* 0x080fe200000f16ff */
[----:B------:R-:W-:Y:S01]  /*7a30*/  IMAD.IADD R5, R201, 0x1, R7 ;  /* 0x00000001c9057824 */ /* 0x000fe200078e0207 */
[CC--:B------:R-:W-:Y:S02]  /*7a40*/  LEA R6, P0, R7.reuse, R248.reuse, 0x2 ;  /* 0x000000f807067211 */ /* 0x0c0fe400078010ff */
[----:B------:R-:W-:Y:S02]  /*7a50*/  LDSM.16.MT88.4 R100, [R217+0x2800] ;  /* 0x00280000d964783b */ /* 0x000fe40000004200 */
[-C--:B------:R-:W-:Y:S02]  /*7a60*/  LEA.HI.X.SX32 R7, R7, R249.reuse, 0x2, P0 ;  /* 0x000000f907077211 */ /* 0x080fe400000f16ff */
[CC--:B--2---:R-:W-:Y:S01]  /*7a70*/  LEA R14, P0, R5.reuse, R248.reuse, 0x2 ;  /* 0x000000f8050e7211 */ /* 0x0c4fe200078010ff */
[----:B------:R2:W-:Y:S03]  /*7a80*/  RED.E.ADD.F32.FTZ.RN.STRONG.GPU [R8.64], R105 ;  /* 0x000000690800798e */ /* 0x0005e6000c10e784 */
[-C--:B------:R-:W-:Y:S02]  /*7a90*/  LEA.HI.X.SX32 R15, R5, R249.reuse, 0x2, P0 ;  /* 0x000000f9050f7211 */ /* 0x080fe400000f16ff */
[----:B------:R4:W-:Y:S01]  /*7aa0*/  RED.E.ADD.F32.FTZ.RN.STRONG.GPU [R6.64], R106 ;  /* 0x0000006a0600798e */ /* 0x0009e2000c10e784 */
[----:B-1----:R-:W-:Y:S04]  /*7ab0*/  IADD3 R13, R203, 0xa0, RZ ;  /* 0x000000a0cb0d7810 */ /* 0x002fe80007ffe0ff */
[----:B------:R1:W-:Y:S01]  /*7ac0*/  RED.E.ADD.F32.FTZ.RN.STRONG.GPU [R14.64], R107 ;  /* 0x0000006b0e00798e */ /* 0x0003e2000c10e784 */
[-C--:B------:R-:W-:Y:S01]  /*7ad0*/  LEA R12, P0, R13, R248.reuse, 0x2 ;  /* 0x000000f80d0c7211 */ /* 0x080fe200078010ff */
[----:B------:R-:W-:Y:S03]  /*7ae0*/  IMAD.IADD R5, R201, 0x1, R13 ;  /* 0x00000001c9057824 */ /* 0x000fe600078e020d */
[----:B------:R-:W-:Y:S01]  /*7af0*/  RED.E.ADD.F32.FTZ.RN.STRONG.GPU [R248.64+0x280], R112 ;  /* 0x00028070f800798e */ /* 0x000fe2000c10e784 */
[-C--:B------:R-:W-:Y:S01]  /*7b00*/  LEA.HI.X.SX32 R13, R13, R249.reuse, 0x2, P0 ;  /* 0x000000f90d0d7211 */ /* 0x080fe200000f16ff */
[----:B---3--:R-:W-:Y:S01]  /*7b10*/  IMAD.IADD R11, R201, 0x1, R5 ;  /* 0x00000001c90b7824 */ /* 0x008fe200078e0205 */
        /* <DEDUP_REMOVED lines=8> */
[-C--:B--2---:R-:W-:Y:S01]  /*7ba0*/  LEA R8, P0, R5, R248.reuse, 0x2 ;  /* 0x000000f805087211 */ /* 0x084fe200078010ff */
[----:B----4-:R-:W-:Y:S03]  /*7bb0*/  IMAD.IADD R7, R201, 0x1, R5 ;  /* 0x00000001c9077824 */ /* 0x010fe600078e0205 */
[----:B------:R2:W-:Y:S01]  /*7bc0*/  RED.E.ADD.F32.FTZ.RN.STRONG.GPU [R10.64], R108 ;  /* 0x0000006c0a00798e */ /* 0x0005e2000c10e784 */
[-C--:B------:R-:W-:Y:S01]  /*7bd0*/  LEA.HI.X.SX32 R9, R5, R249.reuse, 0x2, P0 ;  /* 0x000000f905097211 */ /* 0x080fe200000f16ff */
[----:B------:R-:W-:Y:S01]  /*7be0*/  IMAD.IADD R5, R201, 0x1, R7 ;  /* 0x00000001c9057824 */ /* 0x000fe200078e0207 */
[CC--:B------:R-:W-:Y:S02]  /*7bf0*/  LEA R6, P0, R7.reuse, R248.reuse, 0x2 ;  /* 0x000000f807067211 */ /* 0x0c0fe400078010ff */
[----:B------:R-:W-:Y:S02]  /*7c00*/  LDSM.16.MT88.4 R104, [R217+0x4800] ;  /* 0x00480000d968783b */ /* 0x000fe40000004200 */
[-C--:B------:R-:W-:Y:S02]  /*7c10*/  LEA.HI.X.SX32 R7, R7, R249.reuse, 0x2, P0 ;  /* 0x000000f907077211 */ /* 0x080fe400000f16ff */
[CC--:B-1----:R-:W-:Y:S01]  /*7c20*/  LEA R14, P0, R5.reuse, R248.reuse, 0x2 ;  /* 0x000000f8050e7211 */ /* 0x0c2fe200078010ff */
[----:B------:R1:W-:Y:S03]  /*7c30*/  RED.E.ADD.F32.FTZ.RN.STRONG.GPU [R8.64], R109 ;  /* 0x0000006d0800798e */ /* 0x0003e6000c10e784 */
[-C--:B------:R-:W-:Y:S02]  /*7c40*/  LEA.HI.X.SX32 R15, R5, R249.reuse, 0x2, P0 ;  /* 0x000000f9050f7211 */ /* 0x080fe400000f16ff */
[----:B------:R4:W-:Y:S01]  /*7c50*/  RED.E.ADD.F32.FTZ.RN.STRONG.GPU [R6.64], R110 ;  /* 0x0000006e0600798e */ /* 0x0009e2000c10e784 */
[C---:B---3--:R-:W-:Y:S02]  /*7c60*/  IADD3 R13, R203.reuse, 0xc0, RZ ;  /* 0x000000c0cb0d7810 */ /* 0x048fe40007ffe0ff */
[----:B------:R-:W-:Y:S02]  /*7c70*/  IADD3 R203, R203, 0xe0, RZ ;  /* 0x000000e0cbcb7810 */ /* 0x000fe40007ffe0ff */
[----:B------:R-:W-:Y:S01]  /*7c80*/  RED.E.ADD.F32.FTZ.RN.STRONG.GPU [R14.64], R111 ;  /* 0x0000006f0e00798e */ /* 0x000fe2000c10e784 */
[-C--:B------:R-:W-:Y:S01]  /*7c90*/  LEA R12, P0, R13, R248.reuse, 0x2 ;  /* 0x000000f80d0c7211 */ /* 0x080fe200078010ff */
[----:B------:R-:W-:Y:S03]  /*7ca0*/  IMAD.IADD R5, R201, 0x1, R13 ;  /* 0x00000001c9057824 */ /* 0x000fe600078e020d */
[----:B------:R-:W-:Y:S01]  /*7cb0*/  RED.E.ADD.F32.FTZ.RN.STRONG.GPU [R248.64+0x300], R116 ;  /* 0x00030074f800798e */ /* 0x000fe2000c10e784 */
[-C--:B------:R-:W-:Y:S01]  /*7cc0*/  LEA.HI.X.SX32 R13, R13, R249.reuse, 0x2, P0 ;  /* 0x000000f90d0d7211 */ /* 0x080fe200000f16ff */
[----:B--2---:R-:W-:Y:S01]  /*7cd0*/  IMAD.IADD R11, R201, 0x1, R5 ;  /* 0x00000001c90b7824 */ /* 0x004fe200078e0205 */
[CC--:B------:R-:W-:Y:S02]  /*7ce0*/  LEA R16, P0, R5.reuse, R248.reuse, 0x2 ;  /* 0x000000f805107211 */ /* 0x0c0fe400078010ff */
[----:B------:R-:W-:Y:S02]  /*7cf0*/  RED.E.ADD.F32.FTZ.RN.STRONG.GPU [R208.64+0x300], R117 ;  /* 0x00030075d000798e */ /* 0x000fe4000c10e784 */
[-C--:B------:R-:W-:Y:S01]  /*7d00*/  LEA.HI.X.SX32 R17, R5, R249.reuse, 0x2, P0 ;  /* 0x000000f905117211 */ /* 0x080fe200000f16ff */
[----:B------:R-:W-:Y:S01]  /*7d10*/  IMAD.IADD R5, R201, 0x1, R11 ;  /* 0x00000001c9057824 */ /* 0x000fe200078e020b */
[CC--:B------:R-:W-:Y:S01]  /*7d20*/  LEA R10, P2, R11.reuse, R248.reuse, 0x2 ;  /* 0x000000f80b0a7211 */ /* 0x0c0fe200078410ff */
[----:B------:R2:W-:Y:S03]  /*7d30*/  RED.E.ADD.F32.FTZ.RN.STRONG.GPU [R12.64], R118 ;  /* 0x000000760c00798e */ /* 0x0005e6000c10e784 */
[-C--:B------:R-:W-:Y:S02]  /*7d40*/  LEA.HI.X.SX32 R11, R11, R249.reuse, 0x2, P2 ;  /* 0x000000f90b0b7211 */ /* 0x080fe400010f16ff */
[----:B------:R3:W-:Y:S01]  /*7d50*/  RED.E.ADD.F32.FTZ.RN.STRONG.GPU [R16.64], R119 ;  /* 0x000000771000798e */ /* 0x0007e2000c10e784 */
[-C--:B-1----:R-:W-:Y:S01]  /*7d60*/  LEA R8, P0, R5, R248.reuse, 0x2 ;  /* 0x000000f805087211 */ /* 0x082fe200078010ff */
[----:B----4-:R-:W-:Y:S03]  /*7d70*/  IMAD.IADD R7, R201, 0x1, R5 ;  /* 0x00000001c9077824 */ /* 0x010fe600078e0205 */
[----:B------:R-:W-:Y:S01]  /*7d80*/  RED.E.ADD.F32.FTZ.RN.STRONG.GPU [R10.64], R120 ;  /* 0x000000780a00798e */ /* 0x000fe2000c10e784 */
[-C--:B------:R-:W-:Y:S01]  /*7d90*/  LEA.HI.X.SX32 R9, R5, R249.reuse, 0x2, P0 ;  /* 0x000000f905097211 */ /* 0x080fe200000f16ff */
[----:B------:R-:W-:Y:S01]  /*7da0*/  IMAD.IADD R5, R201, 0x1, R7 ;  /* 0x00000001c9057824 */ /* 0x000fe200078e0207 */
[CC--:B------:R-:W-:Y:S02]  /*7db0*/  LEA R6, P0, R7.reuse, R248.reuse, 0x2 ;  /* 0x000000f807067211 */ /* 0x0c0fe400078010ff */
[----:B------:R-:W-:Y:S02]  /*7dc0*/  LDSM.16.MT88.4 R108, [R217+0x6800] ;  /* 0x00680000d96c783b */ /* 0x000fe40000004200 */
[-C--:B------:R-:W-:Y:S03]  /*7dd0*/  LEA.HI.X.SX32 R7, R7, R249.reuse, 0x2, P0 ;  /* 0x000000f907077211 */ /* 0x080fe600000f16ff */
[----:B------:R1:W-:Y:S05]  /*7de0*/  RED.E.ADD.F32.FTZ.RN.STRONG.GPU [R8.64], R121 ;  /* 0x000000790800798e */ /* 0x0003ea000c10e784 */
[----:B------:R-:W-:Y:S01]  /*7df0*/  RED.E.ADD.F32.FTZ.RN.STRONG.GPU [R6.64], R122 ;  /* 0x0000007a0600798e */ /* 0x000fe2000c10e784 */
[CC--:B--2---:R-:W-:Y:S04]  /*7e00*/  LEA R12, P0, R5.reuse, R248.reuse, 0x2 ;  /* 0x000000f8050c7211 */ /* 0x0c4fe800078010ff */
[-C--:B------:R-:W-:Y:S01]  /*7e10*/  LEA.HI.X.SX32 R13, R5, R249.reuse, 0x2, P0 ;  /* 0x000000f9050d7211 */ /* 0x080fe200000f16ff */
[----:B------:R-:W-:Y:S01]  /*7e20*/  IMAD.IADD R5, R201, 0x1, R203 ;  /* 0x00000001c9057824 */ /* 0x000fe200078e02cb */
[-C--:B---3--:R-:W-:Y:S03]  /*7e30*/  LEA R16, P0, R203, R248.reuse, 0x2 ;  /* 0x000000f8cb107211 */ /* 0x088fe600078010ff */
[----:B------:R-:W-:Y:S01]  /*7e40*/  IMAD.IADD R15, R201, 0x1, R5 ;  /* 0x00000001c90f7824 */ /* 0x000fe200078e0205 */
[-C--:B------:R-:W-:Y:S01]  /*7e50*/  LEA.HI.X.SX32 R17, R203, R249.reuse, 0x2, P0 ;  /* 0x000000f9cb117211 */ /* 0x080fe200000f16ff */
[----:B------:R-:W-:Y:S01]  /*7e60*/  RED.E.ADD.F32.FTZ.RN.STRONG.GPU [R12.64], R123 ;  /* 0x0000007b0c00798e */ /* 0x000fe2000c10e784 */
[CC--:B------:R-:W-:Y:S04]  /*7e70*/  LEA R18, P0, R5.reuse, R248.reuse, 0x2 ;  /* 0x000000f805127211 */ /* 0x0c0fe800078010ff */
[-C--:B------:R-:W-:Y:S01]  /*7e80*/  LEA.HI.X.SX32 R19, R5, R249.reuse, 0x2, P0 ;  /* 0x000000f905137211 */ /* 0x080fe200000f16ff */
[----:B------:R-:W-:Y:S01]  /*7e90*/  RED.E.ADD.F32.FTZ.RN.STRONG.GPU [R248.64+0x380], R128 ;  /* 0x00038080f800798e */ /* 0x000fe2000c10e784 */
[-C--:B------:R-:W-:Y:S01]  /*7ea0*/  LEA R92, P0, R15, R248.reuse, 0x2 ;  /* 0x000000f80f5c7211 */ /* 0x080fe200078010ff */
[----:B-1----:R-:W-:Y:S03]  /*7eb0*/  IMAD.IADD R9, R201, 0x1, R15 ;  /* 0x00000001c9097824 */ /* 0x002fe600078e020f */
[-C--:B------:R-:W-:Y:S01]  /*7ec0*/  LEA.HI.X.SX32 R93, R15, R249.reuse, 0x2, P0 ;  /* 0x000000f90f5d7211 */ /* 0x080fe200000f16ff */
[----:B------:R-:W-:Y:S01]  /*7ed0*/  RED.E.ADD.F32.FTZ.RN.STRONG.GPU [R208.64+0x380], R129 ;  /* 0x00038081d000798e */ /* 0x000fe2000c10e784 */
[----:B------:R-:W-:Y:S01]  /*7ee0*/  IMAD.IADD R5, R201, 0x1, R9 ;  /* 0x00000001c9057824 */ /* 0x000fe200078e0209 */
[-C--:B------:R-:W-:Y:S03]  /*7ef0*/  LEA R98, P3, R9, R248.reuse, 0x2 ;  /* 0x000000f809627211 */ /* 0x080fe600078610ff */
[----:B------:R-:W-:Y:S01]  /*7f00*/  IMAD.IADD R201, R201, 0x1, R5 ;  /* 0x00000001c9c97824 */ /* 0x000fe200078e0205 */
[-C--:B------:R-:W-:Y:S01]  /*7f10*/  LEA R96, P2, R5, R248.reuse, 0x2 ;  /* 0x000000f805607211 */ /* 0x080fe200078410ff */
[----:B------:R-:W-:Y:S01]  /*7f20*/  LDSM.16.MT88.4 R12, [R0+0x20000] ;  /* 0x02000000000c783b */ /* 0x000fe20000004200 */
[-C--:B------:R-:W-:Y:S02]  /*7f30*/  LEA.HI.X.SX32 R99, R9, R249.reuse, 0x2, P3 ;  /* 0x000000f909637211 */ /* 0x080fe400018f16ff */
[-C--:B------:R-:W-:Y:S02]  /*7f40*/  LEA.HI.X.SX32 R97, R5, R249.reuse, 0x2, P2 ;  /* 0x000000f905617211 */ /* 0x080fe400010f16ff */
[----:B------:R-:W-:Y:S01]  /*7f50*/  LDSM.16.MT88.4 R4, [R218+0x20000] ;  /* 0x02000000da04783b */ /* 0x000fe20000004200 */
[C---:B------:R-:W-:Y:S04]  /*7f60*/  LEA R94, P0, R201.reuse, R248, 0x2 ;  /* 0x000000f8c95e7211 */ /* 0x040fe800078010ff */
[----:B------:R-:W1:Y:S01]  /*7f70*/  LDSM.16.MT88.4 R8, [R217] ;  /* 0x00000000d908783b */ /* 0x000e620000004200 */
[----:B------:R-:W-:Y:S04]  /*7f80*/  LEA.HI.X.SX32 R95, R201, R249, 0x2, P0 ;  /* 0x000000f9c95f7211 */ /* 0x000fe800000f16ff */
[----:B------:R-:W-:Y:S05]  /*7f90*/  RED.E.ADD.F32.FTZ.RN.STRONG.GPU [R16.64], R130 ;  /* 0x000000821000798e */ /* 0x000fea000c10e784 */
[----:B------:R-:W-:Y:S05]  /*7fa0*/  RED.E.ADD.F32.FTZ.RN.STRONG.GPU [R18.64], R131 ;  /* 0x000000831200798e */ /* 0x000fea000c10e784 */
[----:B------:R-:W2:Y:S05]  /*7fb0*/  LDSM.16.MT88.4 R16, [R217+0x2000] ;  /* 0x00200000d910783b */ /* 0x000eaa0000004200 */
[----:B------:R-:W-:Y:S05]  /*7fc0*/  RED.E.ADD.F32.FTZ.RN.STRONG.GPU [R92.64], R124 ;  /* 0x0000007c5c00798e */ /* 0x000fea000c10e784 */
[----:B------:R-:W-:Y:S05]  /*7fd0*/  RED.E.ADD.F32.FTZ.RN.STRONG.GPU [R98.64], R125 ;  /* 0x0000007d6200798e */ /* 0x000fea000c10e784 */
[----:B------:R-:W-:Y:S05]  /*7fe0*/  RED.E.ADD.F32.FTZ.RN.STRONG.GPU [R96.64], R126 ;  /* 0x0000007e6000798e */ /* 0x000fea000c10e784 */
[----:B------:R-:W-:Y:S01]  /*7ff0*/  LDSM.16.MT88.4 R96, [R0+0x20800] ;  /* 0x020800000060783b */ /* 0x000fe20000004200 */
[-C--:B-1----:R-:W-:Y:S04]  /*8000*/  HMMA.16816.F32.BF16 R132, R4, R8.reuse, R132 ;  /* 0x000000080484723c */ /* 0x082fe80000041884 */
[----:B------:R-:W-:Y:S05]  /*8010*/  RED.E.ADD.F32.FTZ.RN.STRONG.GPU [R94.64], R127 ;  /* 0x0000007f5e00798e */ /* 0x000fea000c10e784 */
[----:B------:R-:W-:Y:S01]  /*8020*/  LDSM.16.MT88.4 R92, [R217+0x800] ;  /* 0x00080000d95c783b */ /* 0x000fe20000004200 */
        /* <DEDUP_REMOVED lines=87> */
[-C--:B------:R-:W-:Y:S02]  /*85a0*/  LEA.HI.X.SX32 R11, R7, R243.reuse, 0x1, P0 ;  /* 0x000000f3070b7211 */ /* 0x080fe400000f0eff */
[----:B------:R-:W-:Y:S02]  /*85b0*/  SHF.R.S32.HI R8, RZ, 0x1f, R7 ;  /* 0x0000001fff087819 */ /* 0x000fe40000011407 */
[C---:B------:R-:W-:Y:S02]  /*85c0*/  @!P4 LEA R14, P6, R6.reuse, R242, 0x1 ;  /* 0x000000f2060ec211 */ /* 0x040fe400078c08ff */
[C---:B------:R-:W-:Y:S02]  /*85d0*/  LEA.HI.X R8, R5.reuse, R8, R4, 0x5, P1 ;  /* 0x0000000805087211 */ /* 0x040fe400008f2c04 */
[C---:B------:R-:W-:Y:S01]  /*85e0*/  @!P3 LEA R12, P1, R6.reuse, R242, 0x1 ;  /* 0x000000f2060cb211 */ /* 0x040fe200078208ff */
[----:B------:R1:W-:Y:S01]  /*85f0*/  @P5 STS.128 [R226], RZ ;  /* 0x000000ffe2005388 */ /* 0x0003e20000000c00 */
[CCC-:B------:R-:W-:Y:S02]  /*8600*/  @!P4 LEA.HI.X R15, R6.reuse, R243.reuse, R8.reuse, 0x1, P6 ;  /* 0x000000f3060fc211 */ /* 0x1c0fe400030f0c08 */
[C---:B------:R-:W-:Y:S01]  /*8610*/  @!P5 LEA R18, P6, R5.reuse, R10, 0x6 ;  /* 0x0000000a0512d211 */ /* 0x040fe200078c30ff */
[----:B------:R-:W-:Y:S01]  /*8620*/  @!PT LDS RZ, [RZ] ;  /* 0x00000000fffff984 */ /* 0x000fe20000000800 */
[----:B------:R-:W-:Y:S01]  /*8630*/  @!PT LDS RZ, [RZ] ;  /* 0x00000000fffff984 */ /* 0x000fe20000000800 */
[----:B------:R-:W-:Y:S01]  /*8640*/  @!PT LDS RZ, [RZ] ;  /* 0x00000000fffff984 */ /* 0x000fe20000000800 */
[----:B------:R1:W-:Y:S01]  /*8650*/  @!P5 LDGSTS.E.BYPASS.LTC128B.128 [R226], [R10.64] ;  /* 0x000000000ae2dfae */ /* 0x0003e2000b901d44 */
[C---:B------:R-:W-:Y:S02]  /*8660*/  @!P3 LEA.HI.X R13, R6.reuse, R243, R8, 0x1, P1 ;  /* 0x000000f3060db211 */ /* 0x040fe400008f0c08 */
[----:B------:R-:W-:Y:S01]  /*8670*/  @!P5 LEA.HI.X R19, R5, R11, R4, 0x6, P6 ;  /* 0x0000000b0513d211 */ /* 0x000fe200030f3404 */
[----:B------:R1:W-:Y:S01]  /*8680*/  @P4 STS.128 [R226+0x2000], RZ ;  /* 0x002000ffe2004388 */ /* 0x0003e20000000c00 */
[C---:B------:R-:W-:Y:S01]  /*8690*/  @!P2 LEA R16, P0, R6.reuse, R242, 0x1 ;  /* 0x000000f20610a211 */ /* 0x040fe200078008ff */
[----:B------:R-:W-:Y:S02]  /*86a0*/  IMAD.MOV.U32 R242, RZ, RZ, R10 ;  /* 0x000000fffff27224 */ /* 0x000fe400078e000a */
        /* <DEDUP_REMOVED lines=37> */
.L_x_464:
[----:B------:R-:W-:Y:S02]  /*8900*/  UISETP.GT.AND UP0, UPT, UR7, UR19, UPT ;  /* 0x000000130700728c */ /* 0x000fe4000bf04270 */
[----:B------:R-:W-:Y:S04]  /*8910*/  UIADD3 UR7, UR7, -0x1, URZ ;  /* 0xffffffff07077890 */ /* 0x000fe8000fffe03f */
[----:B------:R-:W-:Y:S11]  /*8920*/  PLOP3.LUT P0, PT, PT, PT, UP0, 0x80, 0x0 ;  /* 0x000000000000781c */ /* 0x000ff60003f0f008 */
[----:B------:R-:W-:Y:S02]  /*8930*/  @!UPT UIADD3 URZ, URZ, URZ, URZ ;  /* 0x0000003f3f3ff290 */ /* 0x000fe4000fffe03f */
[----:B------:R-:W-:-:S05]  /*8940*/  @P0 BRA `(.L_x_465) ;  /* 0xffffbe7000000947 */ /* 0x000fca000383ffff */
[----:B------:R-:W-:Y:S01]  /*8950*/  BAR.SYNC.DEFER_BLOCKING 0x0 ;  /* 0x0000000000007b1d */ /* 0x000fe20000010000 */
        /* <DEDUP_REMOVED lines=174> */
[----:B------:R-:W-:-:S03]  /*9440*/  PLOP3.LUT P0, PT, PT, PT, UP0, 0x80, 0x0 ;  /* 0x000000000000781c */ /* 0x000fc60003f0f008 */
        /* <DEDUP_REMOVED lines=37> */
.L_x_466:
        /* <DEDUP_REMOVED lines=18> */
.L_x_467:
        /* <DEDUP_REMOVED lines=18> */
[----:B------:R2:W3:Y:S01]  /*98e0*/  LDS.128 R64, [R226+0x11000] ;  /* 0x01100000e2407984 */ /* 0x0004e20000000c00 */
[----:B------:R-:W-:Y:S01]  /*98f0*/  IADD3.X R77, R5, UR15, R4, P0, !PT ;  /* 0x0000000f054d7c10 */ /* 0x000fe200087fe404 */
[----:B------:R-:W-:Y:S01]  /*9900*/  IMAD.U32 R4, RZ, RZ, UR37 ;  /* 0x00000025ff047e24 */ /* 0x000fe2000f8e00ff */
[----:B------:R-:W-:Y:S01]  /*9910*/  UIMAD UR8, UR37, UR9, UR8 ;  /* 0x00000009250872a4 */ /* 0x000fe2000f8e0208 */
[----:B------:R2:W4:Y:S02]  /*9920*/  LDS.128 R60, [R226+0x13000] ;  /* 0x01300000e23c7984 */ /* 0x0005240000000c00 */
[----:B------:R-:W-:-:S02]  /*9930*/  IMAD.WIDE.U32 R76, R4, c[0x0][0x3b8], R76 ;  /* 0x0000ee00044c7a25 */ /* 0x000fc400078e004c */
[----:B------:R2:W1:Y:S03]  /*9940*/  LDS.128 R56, [R226+0x15000] ;  /* 0x01500000e2387984 */ /* 0x0004660000000c00 */
        /* <DEDUP_REMOVED lines=11> */
[----:B---34-:R-:W-:Y:S01]  /*9a00*/  ISETP.GE.AND P3, PT, R232, c[0x0][0x220], PT ;  /* 0x00008800e8007a0c */ /* 0x018fe20003f66270 */
[----:B-1----:R-:W1:Y:S01]  /*9a10*/  LDS.128 R16, [R226+0x12000] ;  /* 0x01200000e2107984 */ /* 0x002e620000000c00 */
[----:B------:R-:W-:Y:S01]  /*9a20*/  IMAD.MOV.U32 R70, RZ, RZ, R76 ;  /* 0x000000ffff467224 */ /* 0x000fe200078e004c */
[----:B------:R-:W-:Y:S01]  /*9a30*/  ISETP.GE.AND P2, PT, R229, c[0x0][0x220], PT ;  /* 0x00008800e5007a0c */ /* 0x000fe20003f46270 */
[----:B------:R-:W-:Y:S01]  /*9a40*/  IMAD R73, R69, c[0x0][0x3a0], RZ ;  /* 0x0000e80045497a24 */ /* 0x000fe200078e02ff */
[----:B------:R-:W3:Y:S01]  /*9a50*/  LDS.128 R12, [R226+0x14000] ;  /* 0x01400000e20c7984 */ /* 0x000ee20000000c00 */
[----:B------:R-:W-:Y:S01]  /*9a60*/  IMAD.WIDE.U32 R78, R230, c[0x0][0x3a0], R70 ;  /* 0x0000e800e64e7a25 */ /* 0x000fe200078e0046 */
[----:B------:R-:W-:-:S02]  /*9a70*/  ISETP.GE.AND P1, PT, R228, c[0x0][0x220], PT ;  /* 0x00008800e4007a0c */ /* 0x000fc40003f26270 */
[----:B------:R-:W4:Y:S01]  /*9a80*/  LDS.128 R8, [R226+0x16000] ;  /* 0x01600000e2087984 */ /* 0x000f220000000c00 */
[----:B------:R-:W-:Y:S01]  /*9a90*/  IMAD R70, R230, c[0x0][0x3a4], R73 ;  /* 0x0000e900e6467a24 */ /* 0x000fe200078e0249 */
[----:B------:R-:W-:Y:S02]  /*9aa0*/  ISETP.GE.AND P0, PT, R227, c[0x0][0x220], PT ;  /* 0x00008800e3007a0c */ /* 0x000fe40003f06270 */
[----:B------:R-:W2:Y:S01]  /*9ab0*/  @!P3 LDS.128 R4, [R226+0x10000] ;  /* 0x01000000e204b984 */ /* 0x000ea20000000c00 */
[----:B------:R-:W-:Y:S01]  /*9ac0*/  IMAD.IADD R70, R70, 0x1, R79 ;  /* 0x0000000146467824 */ /* 0x000fe200078e024f */
[----:B------:R-:W-:-:S04]  /*9ad0*/  LEA R72, P4, R78, c[0x0][0x340], 0x1 ;  /* 0x0000d0004e487a11 */ /* 0x000fc800078808ff */
[----:B------:R-:W-:-:S05]  /*9ae0*/  LEA.HI.X R73, R78, c[0x0][0x344], R70, 0x1, P4 ;  /* 0x0000d1004e497a11 */ /* 0x000fca00020f0c46 */
[----:B-1----:R1:W-:Y:S04]  /*9af0*/  @!P2 STG.E.128 [R72.64+0x80], R16 ;  /* 0x000080104800a986 */ /* 0x0023e8000c101d04 */
[----:B---3--:R1:W-:Y:S04]  /*9b00*/  @!P1 STG.E.128 [R72.64+0x100], R12 ;  /* 0x0001000c48009986 */ /* 0x0083e8000c101d04 */
[----:B----4-:R1:W-:Y:S04]  /*9b10*/  @!P0 STG.E.128 [R72.64+0x180], R8 ;  /* 0x0001800848008986 */ /* 0x0103e8000c101d04 */
[----:B--2---:R1:W-:Y:S02]  /*9b20*/  @!P3 STG.E.128 [R72.64], R4 ;  /* 0x000000044800b986 */ /* 0x0043e4000c101d04 */
.L_x_469:
[----:B---34-:R-:W-:Y:S05]  /*9b30*/  BSYNC B0 ;  /* 0x0000000000007941 */ /* 0x018fea0003800000 */
.L_x_468:
        /* <DEDUP_REMOVED lines=17> */
[----:B------:R1:W-:Y:S04]  /*9c50*/  @!P3 STG.E.128 [R8.64], R64 ;  /* 0x000000400800b986 */ /* 0x0003e8000c101d04 */
[----:B------:R1:W-:Y:S04]  /*9c60*/  @!P2 STG.E.128 [R8.64+0x80], R60 ;  /* 0x0000803c0800a986 */ /* 0x0003e8000c101d04 */
[----:B------:R1:W-:Y:S04]  /*9c70*/  @!P1 STG.E.128 [R8.64+0x100], R56 ;  /* 0x0001003808009986 */ /* 0x0003e8000c101d04 */
[----:B------:R1:W-:Y:S02]  /*9c80*/  @!P0 STG.E.128 [R8.64+0x180], R52 ;  /* 0x0001803408008986 */ /* 0x0003e4000c101d04 */
.L_x_471:
[----:B------:R-:W-:Y:S05]  /*9c90*/  BSYNC B0 ;  /* 0x0000000000007941 */ /* 0x000fea0003800000 */
.L_x_470:
[----:B------:R-:W-:Y:S01]  /*9ca0*/  ULDC.64 UR8, c[0x0][0x3a8] ;  /* 0x0000ea0000087ab9 */ /* 0x000fe20000000a00 */
[----:B------:R-:W-:Y:S01]  /*9cb0*/  IMAD.WIDE.U32 R4, R68, c[0x0][0x3a8], R74 ;  /* 0x0000ea0044047a25 */ /* 0x000fe200078e004a */
[----:B------:R-:W-:Y:S01]  /*9cc0*/  UIMAD UR6, UR10, UR8, URZ ;  /* 0x000000080a0672a4 */ /* 0x000fe2000f8e023f */
[----:B------:R-:W-:Y:S03]  /*9cd0*/  BSSY B0, `(.L_x_472) ;  /* 0x000001b000007945 */ /* 0x000fe60003800000 */
[----:B------:R-:W-:Y:S01]  /*9ce0*/  UIMAD UR7, UR7, UR9, UR6 ;  /* 0x00000009070772a4 */ /* 0x000fe2000f8e0206 */
[----:B-1----:R-:W-:-:S05]  /*9cf0*/  IADD3 R8, P0, R4, UR11, RZ ;  /* 0x0000000b04087c10 */ /* 0x002fca000ff1e0ff */
        /* <DEDUP_REMOVED lines=20> */
[----:B------:R1:W-:Y:S04]  /*9e40*/  @!P3 STG.E.128 [R6.64], R48 ;  /* 0x000000300600b986 */ /* 0x0003e8000c101d04 */
[----:B------:R1:W-:Y:S04]  /*9e50*/  @!P2 STG.E.128 [R6.64+0x80], R40 ;  /* 0x000080280600a986 */ /* 0x0003e8000c101d04 */
[----:B------:R1:W-:Y:S04]  /*9e60*/  @!P1 STG.E.128 [R6.64+0x100], R32 ;  /* 0x0001002006009986 */ /* 0x0003e8000c101d04 */
[----:B------:R1:W-:Y:S02]  /*9e70*/  @!P0 STG.E.128 [R6.64+0x180], R24 ;  /* 0x0001801806008986 */ /* 0x0003e4000c101d04 */
.L_x_473:
[----:B------:R-:W-:Y:S05]  /*9e80*/  BSYNC B0 ;  /* 0x0000000000007941 */ /* 0x000fea0003800000 */
.L_x_472:
[----:B------:R-:W-:Y:S05]  /*9e90*/  @P4 BRA `(.L_x_444) ;  /* 0x0000011000004947 */ /* 0x000fea0003800000 */
[----:B------:R-:W-:Y:S01]  /*9ea0*/  IADD3 R4, P0, R230, 0x20, RZ ;  /* 0x00000020e6047810 */ /* 0x000fe20007f1e0ff */
[----:B------:R-:W-:Y:S01]  /*9eb0*/  IMAD.MOV.U32 R9, RZ, RZ, R5 ;  /* 0x000000ffff097224 */ /* 0x000fe200078e0005 */
[----:B------:R-:W-:-:S02]  /*9ec0*/  ISETP.GE.AND P3, PT, R232, c[0x0][0x220], PT ;  /* 0x00008800e8007a0c */ /* 0x000fc40003f66270 */
[----:B------:R-:W-:Y:S01]  /*9ed0*/  ISETP.GE.AND P2, PT, R229, c[0x0][0x220], PT ;  /* 0x00008800e5007a0c */ /* 0x000fe20003f46270 */
[----:B-1----:R-:W-:Y:S01]  /*9ee0*/  IMAD.X R7, RZ, RZ, R69, P0 ;  /* 0x000000ffff077224 */ /* 0x002fe200000e0645 */
        /* <DEDUP_REMOVED lines=12> */
.L_x_444:
[----:B------:R-:W-:Y:S05]  /*9fb0*/  BSYNC B1 ;  /* 0x0000000000017941 */ /* 0x000fea0003800000 */
.L_x_430:
        /* <DEDUP_REMOVED lines=12> */
.L_x_474:
[----:B------:R-:W-:Y:S05]  /*a080*/  EXIT ;  /* 0x000000000000794d */ /* 0x000fea0003800000 */
.L_x_476:
        /* <DEDUP_REMOVED lines=15> */
.L_x_2013:


//--------------------- .text._ZN5flash44flash_bwd_dq_dk_dv_loop_seqk_parallel_kernelI23Flash_bwd_kernel_traitsILi256ELi64ELi64ELi8ELi4ELi2ELi2ELb0ELb1EN7cutlass10bfloat16_tE19Flash_kernel_traitsILi256ELi64ELi64ELi8ES3_EELb0ELb0ELb0ELb0ELb0ELb1ELb0EEEvNS_16Flash_bwd_paramsE --------------------------
	.section	.text._ZN5flash44flash_bwd_dq_dk_dv_loop_seqk_parallel_kernelI23Flash_bwd_kernel_traitsILi256ELi64ELi64ELi8ELi4ELi2ELi2ELb0ELb1EN7cutlass10bfloat16_tE19Flash_kernel_traitsILi256ELi64ELi64ELi8ES3_EELb0ELb0ELb0ELb0ELb0ELb1ELb0EEEvNS_16Flash_bwd_paramsE,"ax",@progbits
	.sectioninfo	@"SHI_REGISTERS=255"
	.align	128
        .global         _ZN5flash44flash_bwd_dq_dk_dv_loop_seqk_parallel_kernelI23Flash_bwd_kernel_traitsILi256ELi64ELi64ELi8ELi4ELi2ELi2ELb0ELb1EN7cutlass10bfloat16_tE19Flash_kernel_traitsILi256ELi64ELi64ELi8ES3_EELb0ELb0ELb0ELb0ELb0ELb1ELb0EEEvNS_16Flash_bwd_paramsE
        .type           _ZN5flash44flash_bwd_dq_dk_dv_loop_seqk_parallel_kernelI23Flash_bwd_kernel_traitsILi256ELi64ELi64ELi8ELi4ELi2ELi2ELb0ELb1EN7cutlass10bfloat16_tE19Flash_kernel_traitsILi256ELi64ELi64ELi8ES3_EELb0ELb0ELb0ELb0ELb0ELb1ELb0EEEvNS_16Flash_bwd_paramsE,@function
        .size           _ZN5flash44flash_bwd_dq_dk_dv_loop_seqk_parallel_kernelI23Flash_bwd_kernel_traitsILi256ELi64ELi64ELi8ELi4ELi2ELi2ELb0ELb1EN7cutlass10bfloat16_tE19Flash_kernel_traitsILi256ELi64ELi64ELi8ES3_EELb0ELb0ELb0ELb0ELb0ELb1ELb0EEEvNS_16Flash_bwd_paramsE,(.L_x_2014 - _ZN5flash44flash_bwd_dq_dk_dv_loop_seqk_parallel_kernelI23Flash_bwd_kernel_traitsILi256ELi64ELi64ELi8ELi4ELi2ELi2ELb0ELb1EN7cutlass10bfloat16_tE19Flash_kernel_traitsILi256ELi64ELi64ELi8ES3_EELb0ELb0ELb0ELb0ELb0ELb1ELb0EEEvNS_16Flash_bwd_paramsE)
        .other          _ZN5flash44flash_bwd_dq_dk_dv_loop_seqk_parallel_kernelI23Flash_bwd_kernel_traitsILi256ELi64ELi64ELi8ELi4ELi2ELi2ELb0ELb1EN7cutlass10bfloat16_tE19Flash_kernel_traitsILi256ELi64ELi64ELi8ES3_EELb0ELb0ELb0ELb0ELb0ELb1ELb0EEEvNS_16Flash_bwd_paramsE,@"STO_CUDA_ENTRY STV_DEFAULT"
_ZN5flash44flash_bwd_dq_dk_dv_loop_seqk_parallel_kernelI23Flash_bwd_kernel_traitsILi256ELi64ELi64ELi8ELi4ELi2ELi2ELb0ELb1EN7cutlass10bfloat16_tE19Flash_kernel_traitsILi256ELi64ELi64ELi8ES3_EELb0ELb0ELb0ELb0ELb0ELb1ELb0EEEvNS_16Flash_bwd_paramsE:
.text._ZN5flash44flash_bwd_dq_dk_dv_loop_seqk_parallel_kernelI23Flash_bwd_kernel_traitsILi256ELi64ELi64ELi8ELi4ELi2ELi2ELb0ELb1EN7cutlass10bfloat16_tE19Flash_kernel_traitsILi256ELi64ELi64ELi8ES3_EELb0ELb0ELb0ELb0ELb0ELb1ELb0EEEvNS_16Flash_bwd_paramsE:
        /* <DEDUP_REMOVED lines=27> */
[----:B------:R-:W-:Y:S01]  /*01b0*/  IMAD.SHL.U32 R246, R14, 0x2, RZ ;  /* 0x000000020ef67824 */ /* 0x000fe200078e00ff */
[----:B--2---:R-:W-:-:S02]  /*01c0*/  UIMAD.WIDE.U32 UR44, UR31, UR14, URZ ;  /* 0x0000000e1f2c72a5 */ /* 0x004fc4000f8e003f */
[CC--:B------:R-:W-:Y:S01]  /*01d0*/  LEA.HI R4, R13.reuse, R14.reuse, RZ, 0x5 ;  /* 0x0000000e0d047211 */ /* 0x0c0fe200078f28ff */
[----:B------:R-:W-:Y:S01]  /*01e0*/  USHF.L.U32 UR14, UR31, 0x7, URZ ;  /* 0x000000071f0e7899 */ /* 0x000fe2000800063f */
[----:B------:R-:W-:Y:S01]  /*01f0*/  LEA.HI R8, R13, R14, RZ, 0x4 ;  /* 0x0000000e0d087211 */ /* 0x000fe200078f20ff */
[----:B------:R-:W-:Y:S01]  /*0200*/  ULDC UR55, c[0x0][0x234] ;  /* 0x00008d0000377ab9 */ /* 0x000fe20000000800 */
[--C-:B------:R-:W-:Y:S01]  /*0210*/  SHF.R.S32.HI R5, RZ, 0x5, R4.reuse ;  /* 0x00000005ff057819 */ /* 0x100fe20000011404 */
[----:B---3--:R-:W-:Y:S01]  /*0220*/  UIMAD UR47, UR38, UR46, URZ ;  /* 0x0000002e262f72a4 */ /* 0x008fe2000f8e023f */
[----:B------:R-:W-:Y:S01]  /*0230*/  SHF.R.S32.HI R0, RZ, 0x1f, R4 ;  /* 0x0000001fff007819 */ /* 0x000fe20000011404 */
[----:B------:R-:W-:Y:S01]  /*0240*/  UIMAD UR46, UR46, UR12, URZ ;  /* 0x0000000c2e2e72a4 */ /* 0x000fe2000f8e023f */
[----:B------:R-:W-:Y:S01]  /*0250*/  SHF.R.S32.HI R6, RZ, 0x4, R8 ;  /* 0x00000004ff067819 */ /* 0x000fe20000011408 */
[----:B------:R-:W-:Y:S01]  /*0260*/  ULDC UR13, c[0x0][0x1c0] ;  /* 0x00007000000d7ab9 */ /* 0x000fe20000000800 */
[-C--:B------:R-:W-:Y:S01]  /*0270*/  LEA.HI R0, R0, R5.reuse, RZ, 0x2 ;  /* 0x0000000500007211 */ /* 0x080fe200078f10ff */
[----:B------:R-:W-:Y:S01]  /*0280*/  ULDC UR11, c[0x0][0x1c0] ;  /* 0x00007000000b7ab9 */ /* 0x000fe20000000800 */
[----:B------:R-:W-:Y:S01]  /*0290*/  LEA.HI R2, R4, R5, RZ, 0x1 ;  /* 0x0000000504027211 */ /* 0x000fe200078f08ff */
[----:B------:R-:W-:Y:S01]  /*02a0*/  UIMAD UR55, UR8, UR6, UR55 ;  /* 0x00000006083772a4 */ /* 0x000fe2000f8e0237 */
[----:B------:R-:W-:Y:S01]  /*02b0*/  LEA.HI R7, R8, R6, RZ, 0x1 ;  /* 0x0000000608077211 */ /* 0x000fe200078f08ff */
[----:B------:R-:W-:Y:S01]  /*02c0*/  UIMAD UR52, UR7, UR31, URZ ;  /* 0x0000001f073472a4 */ /* 0x000fe2000f8e023f */
[----:B------:R-:W-:Y:S01]  /*02d0*/  LOP3.LUT R3, R0, 0xfffffffc, RZ, 0xc0, !PT ;  /* 0xfffffffc00037812 */ /* 0x000fe200078ec0ff */
[----:B------:R-:W-:Y:S01]  /*02e0*/  UIMAD UR6, UR31, UR11, UR38 ;  /* 0x0000000b1f0672a4 */ /* 0x000fe2000f8e0226 */
[----:B------:R-:W-:Y:S01]  /*02f0*/  LOP3.LUT R0, R2, 0xfffffffe, RZ, 0xc0, !PT ;  /* 0xfffffffe02007812 */ /* 0x000fe200078ec0ff */
[----:B------:R-:W-:Y:S01]  /*0300*/  @!UP2 UIMAD UR7, UR31, UR13, UR38 ;  /* 0x0000000d1f07a2a4 */ /* 0x000fe2000f8e0226 */
[----:B------:R-:W-:Y:S01]  /*0310*/  LOP3.LUT R2, R7, 0xfffffffe, RZ, 0xc0, !PT ;  /* 0xfffffffe07027812 */ /* 0x000fe200078ec0ff */
[----:B------:R-:W-:Y:S01]  /*0320*/  IMAD.IADD R218, R5, 0x1, -R3 ;  /* 0x0000000105da7824 */ /* 0x000fe200078e0a03 */
[-C--:B------:R-:W-:Y:S01]  /*0330*/  LEA.HI R15, R13, R14.reuse, RZ, 0x2 ;  /* 0x0000000e0d0f7211 */ /* 0x080fe200078f10ff */
[----:B------:R-:W-:Y:S01]  /*0340*/  IMAD.IADD R224, R5, 0x1, -R0 ;  /* 0x0000000105e07824 */ /* 0x000fe200078e0a00 */
[----:B------:R-:W-:Y:S01]  /*0350*/  LOP3.LUT R0, R4, 0xffffffe0, RZ, 0xc0, !PT ;  /* 0xffffffe004007812 */ /* 0x000fe200078ec0ff */
[----:B------:R-:W-:Y:S01]  /*0360*/  IMAD.IADD R11, R6, 0x1, -R2 ;  /* 0x00000001060b7824 */ /* 0x000fe200078e0a02 */
[--C-:B------:R-:W-:Y:S01]  /*0370*/  SHF.R.S32.HI R5, RZ, 0x2, R15.reuse ;  /* 0x00000002ff057819 */ /* 0x100fe2000001140f */
[----:B------:R-:W-:Y:S01]  /*0380*/  USHF.L.U32 UR41, UR46, 0x6, URZ ;  /* 0x000000062e297899 */ /* 0x000fe2000800063f */
[----:B------:R-:W-:Y:S01]  /*0390*/  SHF.R.S32.HI R2, RZ, 0x1f, R15 ;  /* 0x0000001fff027819 */ /* 0x000fe2000001140f */
[----:B------:R-:W-:Y:S01]  /*03a0*/  IMAD.IADD R0, R14, 0x1, -R0 ;  /* 0x000000010e007824 */ /* 0x000fe200078e0a00 */
[----:B------:R-:W-:Y:S01]  /*03b0*/  LEA.HI R10, R13, R14, RZ, 0x3 ;  /* 0x0000000e0d0a7211 */ /* 0x000fe200078f18ff */
[----:B------:R-:W-:Y:S01]  /*03c0*/  ULDC UR49, c[0x0][0x214] ;  /* 0x0000850000317ab9 */ /* 0x000fe20000000800 */
[----:B------:R-:W-:Y:S01]  /*03d0*/  LEA.HI R2, R2, R5, RZ, 0x3 ;  /* 0x0000000502027211 */ /* 0x000fe200078f18ff */
[----:B------:R-:W-:Y:S01]  /*03e0*/  IMAD.U32 R252, RZ, RZ, UR14 ;  /* 0x0000000efffc7e24 */ /* 0x000fe2000f8e00ff */
[----:B------:R-:W-:Y:S01]  /*03f0*/  SHF.R.S32.HI R3, RZ, 0x1f, R0 ;  /* 0x0000001fff037819 */ /* 0x000fe20000011400 */
[----:B------:R-:W-:Y:S01]  /*0400*/  ULDC UR56, c[0x0][0x1c8] ;  /* 0x0000720000387ab9 */ /* 0x000fe20000000800 */
[----:B------:R-:W-:Y:S01]  /*0410*/  LOP3.LUT R2, R2, 0xfffffff8, RZ, 0xc0, !PT ;  /* 0xfffffff802027812 */ /* 0x000fe200078ec0ff */
[----:B------:R-:W-:Y:S01]  /*0420*/  ULDC.U8 UR10, c[0x0][0x3d0] ;  /* 0x0000f400000a7ab9 */ /* 0x000fe20000000000 */
[----:B------:R-:W-:Y:S01]  /*0430*/  LEA.HI R16, R3, R0, RZ, 0x2 ;  /* 0x0000000003107211 */ /* 0x000fe200078f10ff */
[----:B------:R-:W-:Y:S01]  /*0440*/  ULDC UR50, c[0x0][0x224] ;  /* 0x0000890000327ab9 */ /* 0x000fe20000000800 */
[----:B------:R-:W-:Y:S01]  /*0450*/  SHF.R.S32.HI R243, RZ, 0x3, R10 ;  /* 0x00000003fff37819 */ /* 0x000fe2000001140a */
[----:B------:R-:W-:Y:S01]  /*0460*/  IMAD.IADD R7, R5, 0x1, -R2 ;  /* 0x0000000105077824 */ /* 0x000fe200078e0a02 */
[----:B------:R-:W-:Y:S01]  /*0470*/  LOP3.LUT R2, R8, 0xfffffff0, RZ, 0xc0, !PT ;  /* 0xfffffff008027812 */ /* 0x000fe200078ec0ff */
[----:B------:R-:W-:Y:S01]  /*0480*/  @UP2 UIMAD UR54, UR31, UR49, URZ ;  /* 0x000000311f3622a4 */ /* 0x000fe2000f8e023f */
[----:B------:R-:W-:Y:S01]  /*0490*/  LOP3.LUT R0, R10, 0xfffffff8, RZ, 0xc0, !PT ;  /* 0xfffffff80a007812 */ /* 0x000fe200078ec0ff */
[----:B------:R-:W-:Y:S01]  /*04a0*/  IMAD.SHL.U32 R3, R243, 0x40, RZ ;  /* 0x00000040f3037824 */ /* 0x000fe200078e00ff */
[----:B------:R-:W-:Y:S01]  /*04b0*/  LEA.HI R6, R13, R14, RZ, 0x7 ;  /* 0x0000000e0d067211 */ /* 0x000fe200078f38ff */
[C---:B------:R-:W-:Y:S01]  /*04c0*/  IMAD.IADD R2, R14.reuse, 0x1, -R2 ;  /* 0x000000010e027824 */ /* 0x040fe200078e0a02 */
[----:B------:R-:W-:Y:S01]  /*04d0*/  ULDC.64 UR4, c[0x0][0x118] ;  /* 0x0000460000047ab9 */ /* 0x000fe20000000a00 */
[----:B------:R-:W-:Y:S01]  /*04e0*/  IMAD.IADD R0, R14, 0x1, -R0 ;  /* 0x000000010e007824 */ /* 0x000fe200078e0a00 */
[----:B------:R-:W-:Y:S01]  /*04f0*/  LOP3.LUT R3, R3, 0x1c0, RZ, 0xc0, !PT ;  /* 0x000001c003037812 */ /* 0x000fe200078ec0ff */
[----:B------:R-:W-:Y:S01]  /*0500*/  ULOP3.LUT UR56, UR38, UR56, URZ, 0x3c, !UPT ;  /* 0x0000003826387292 */ /* 0x000fe2000f8e3c3f */
[----:B------:R-:W-:Y:S01]  /*0510*/  SHF.R.S32.HI R4, RZ, 0x1f, R2 ;  /* 0x0000001fff047819 */ /* 0x000fe20000011402 */
[----:B------:R-:W-:Y:S01]  /*0520*/  IMAD.SHL.U32 R248, R0, 0x8, RZ ;  /* 0x0000000800f87824 */ /* 0x000fe200078e00ff */
[----:B------:R-:W-:Y:S01]  /*0530*/  SHF.R.U32.HI R5, RZ, 0x3, R3 ;  /* 0x00000003ff057819 */ /* 0x000fe20000011603 */
[----:B------:R-:W-:Y:S01]  /*0540*/  USHF.R.S32.HI UR61, URZ, 0x1f, UR38 ;  /* 0x0000001f3f3d7899 */ /* 0x000fe20008011426 */
[----:B------:R-:W-:Y:S01]  /*0550*/  LEA.HI R12, R4, R2, RZ, 0x3 ;  /* 0x00000002040c7211 */ /* 0x000fe200078f18ff */
[----:B------:R-:W-:Y:S01]  /*0560*/  UISETP.NE.AND UP3, UPT, UR10, URZ, UPT ;  /* 0x0000003f0a00728c */ /* 0x000fe2000bf65270 */
[----:B------:R-:W-:Y:S01]  /*0570*/  LOP3.LUT R4, R3, 0x38, R248, 0xf8, !PT ;  /* 0x0000003803047812 */ /* 0x000fe200078ef8f8 */
[----:B------:R-:W-:Y:S01]  /*0580*/  USHF.R.S32.HI UR60, URZ, 0x1f, UR31 ;  /* 0x0000001f3f3c7899 */ /* 0x000fe2000801141f */
[----:B------:R-:W-:Y:S01]  /*0590*/  LOP3.LUT R3, R12, 0xfffffff8, RZ, 0xc0, !PT ;  /* 0xfffffff80c037812 */ /* 0x000fe200078ec0ff */
[----:B------:R-:W-:Y:S01]  /*05a0*/  USHF.R.S32.HI UR59, URZ, 0x1f, UR38 ;  /* 0x0000001f3f3b7899 */ /* 0x000fe20008011426 */
[C---:B------:R-:W-:Y:S01]  /*05b0*/  LOP3.LUT P4, RZ, R0.reuse, 0x2, RZ, 0xc0, !PT ;  /* 0x0000000200ff7812 */ /* 0x040fe2000788c0ff */
[----:B------:R-:W-:Y:S01]  /*05c0*/  USHF.R.S32.HI UR58, URZ, 0x1f, UR31 ;  /* 0x0000001f3f3a7899 */ /* 0x000fe2000801141f */
[C---:B------:R-:W-:Y:S01]  /*05d0*/  LOP3.LUT P3, RZ, R0.reuse, 0x4, RZ, 0xc0, !PT ;  /* 0x0000000400ff7812 */ /* 0x040fe2000786c0ff */
[----:B------:R-:W-:Y:S01]  /*05e0*/  IMAD.SHL.U32 R0, R0, 0x40, RZ ;  /* 0x0000004000007824 */ /* 0x000fe200078e00ff */
[----:B------:R-:W-:Y:S01]  /*05f0*/  LOP3.LUT R8, R4, R5, RZ, 0x3c, !PT ;  /* 0x0000000504087212 */ /* 0x000fe200078e3cff */
[----:B------:R-:W-:Y:S01]  /*0600*/  IMAD.IADD R9, R2, 0x1, -R3 ;  /* 0x0000000102097824 */ /* 0x000fe200078e0a03 */
[----:B------:R-:W-:Y:S01]  /*0610*/  LOP3.LUT R3, R7, 0x1, RZ, 0xc0, !PT ;  /* 0x0000000107037812 */ /* 0x000fe200078ec0ff */
[----:B------:R-:W-:Y:S01]  /*0620*/  IMAD.SHL.U32 R2, R224, 0x10, RZ ;  /* 0x00000010e0027824 */ /* 0x000fe200078e00ff */
[----:B------:R-:W-:Y:S01]  /*0630*/  LOP3.LUT R0, R0, 0x1c0, RZ, 0xc0, !PT ;  /* 0x000001c000007812 */ /* 0x000fe200078ec0ff */
[----:B------:R-:W-:Y:S01]  /*0640*/  IMAD.SHL.U32 R4, R11, 0x200, RZ ;  /* 0x000002000b047824 */ /* 0x000fe200078e00ff */
[----:B------:R-:W-:Y:S01]  /*0650*/  ISETP.NE.U32.AND P0, PT, R3, 0x1, PT ;  /* 0x000000010300780c */ /* 0x000fe20003f05070 */
[----:B------:R-:W-:Y:S01]  /*0660*/  USHF.R.S32.HI UR57, URZ, 0x1f, UR38 ;  /* 0x0000001f3f397899 */ /* 0x000fe20008011426 */
[C---:B------:R-:W-:Y:S01]  /*0670*/  LOP3.LUT R2, R0.reuse, 0x10, R2, 0xf8, !PT ;  /* 0x0000001000027812 */ /* 0x040fe200078ef802 */
[----:B------:R-:W-:Y:S01]  /*0680*/  UIMAD.WIDE.U32 UR42, UR36, UR44, URZ ;  /* 0x0000002c242a72a5 */ /* 0x000fe2000f8e003f */
[----:B------:R-:W-:Y:S01]  /*0690*/  SHF.R.S32.HI R6, RZ, 0x7, R6 ;  /* 0x00000007ff067819 */ /* 0x000fe20000011406 */
[----:B------:R-:W-:Y:S01]  /*06a0*/  UIMAD UR51, UR37, UR44, URZ ;  /* 0x0000002c253372a4 */ /* 0x000fe2000f8e023f */
[----:B------:R-:W-:Y:S01]  /*06b0*/  LOP3.LUT R3, R0, 0x8, R10, 0xf8, !PT ;  /* 0x0000000800037812 */ /* 0x000fe200078ef80a */
[----:B------:R-:W-:Y:S01]  /*06c0*/  USHF.R.S32.HI UR53, URZ, 0x1f, UR47 ;  /* 0x0000001f3f357899 */ /* 0x000fe2000801142f */
[----:B------:R-:W-:Y:S01]  /*06d0*/  SHF.R.U32.HI R220, RZ, 0x3, R0 ;  /* 0x00000003ffdc7819 */ /* 0x000fe20000011600 */
[----:B------:R-:W-:Y:S01]  /*06e0*/  IMAD R0, R6, 0x800, R4 ;  /* 0x0000080006007824 */ /* 0x000fe200078e0204 */
[----:B------:R-:W-:Y:S01]  /*06f0*/  LOP3.LUT R5, R2, 0x8, R10, 0xf8, !PT ;  /* 0x0000000802057812 */ /* 0x000fe200078ef80a */
[----:B------:R-:W-:Y:S01]  /*0700*/  UIMAD UR50, UR6, UR50, URZ ;  /* 0x00000032063272a4 */ /* 0x000fe2000f8e023f */
[----:B------:R-:W-:Y:S01]  /*0710*/  LOP3.LUT R2, R3, R220, RZ, 0x3c, !PT ;  /* 0x000000dc03027212 */ /* 0x000fe200078e3cff */
[----:B------:R-:W-:Y:S01]  /*0720*/  @!UP2 UIMAD UR49, UR7, UR49, URZ ;  /* 0x000000310731a2a4 */ /* 0x000fe2000f8e023f */
[----:B------:R-:W-:Y:S01]  /*0730*/  LEA.HI R3, R13, R14, RZ, 0x6 ;  /* 0x0000000e0d037211 */ /* 0x000fe200078f30ff */
[----:B------:R-:W-:Y:S01]  /*0740*/  USHF.R.S32.HI UR48, URZ, 0x1f, UR41 ;  /* 0x0000001f3f307899 */ /* 0x000fe20008011429 */
        /* <DEDUP_REMOVED lines=34> */
[----:B------:R-:W-:Y:S01]  /*0970*/  SHF.R.U32.HI R3, RZ, 0x3, R0 ;  /* 0x00000003ff037819 */ /* 0x000fe20000011600 */
[----:B------:R-:W-:-:S02]  /*0980*/  IMAD.SHL.U32 R4, R11, 0x8, RZ ;  /* 0x000000080b047824 */ /* 0x000fc400078e00ff */
        /* <DEDUP_REMOVED lines=12> */
[----:B------:R-:W-:Y:S01]  /*0a50*/  IMAD R250, R218, 0x10, R4 ;  /* 0x00000010dafa7824 */ /* 0x000fe200078e0204 */
        /* <DEDUP_REMOVED lines=20> */
[----:B------:R-:W-:Y:S02]  /*0ba0*/  IMAD.IADD R222, R219, 0x1, R222 ;  /* 0x00000001dbde7824 */ /* 0x000fe400078e02de */
[----:B------:R-:W-:-:S02]  /*0bb0*/  IMAD.IADD R226, R226, 0x1, R225 ;  /* 0x00000001e2e27824 */ /* 0x000fc400078e02e1 */
.L_x_505:
        /* <DEDUP_REMOVED lines=27> */
[----:B----45:R4:W5:Y:S01]  /*0d70*/  @P0 LDG.E R6, [R6.64] ;  /* 0x0000000406060981 */ /* 0x030962000c1e1900 */
        /* <DEDUP_REMOVED lines=25> */
.L_x_477:
        /* <DEDUP_REMOVED lines=22> */
[----:B------:R-:W-:Y:S02]  /*1070*/  UIADD3 UR7, UR27, 0x3f, URZ ;  /* 0x0000003f1b077890 */ /* 0x000fe4000fffe03f */
[----:B------:R-:W-:Y:S02]  /*1080*/  ULDC.64 UR8, c[0x0][0x190] ;  /* 0x0000640000087ab9 */ /* 0x000fe40000000a00 */
[----:B------:R-:W-:Y:S01]  /*1090*/  UIMAD.WIDE.U32 UR10, UR15, UR8, URZ ;  /* 0x000000080f0a72a5 */ /* 0x000fe2000f8e003f */
[----:B------:R-:W-:Y:S01]  /*10a0*/  PLOP3.LUT P0, PT, PT, PT, UP0, 0x80, 0x0 ;  /* 0x000000000000781c */ /* 0x000fe20003f0f008 */
[----:B------:R-:W-:Y:S02]  /*10b0*/  USHF.R.S32.HI UR8, URZ, 0x1f, UR7 ;  /* 0x0000001f3f087899 */ /* 0x000fe40008011407 */
[----:B------:R-:W-:-:S02]  /*10c0*/  UISETP.NE.AND UP1, UPT, UR15, -0x1, UPT ;  /* 0xffffffff0f00788c */ /* 0x000fc4000bf25270 */
[----:B------:R-:W-:Y:S02]  /*10d0*/  @UP0 UIADD3 UR14, UR18, UR24, URZ ;  /* 0x00000018120e0290 */ /* 0x000fe4000fffe03f */
[----:B------:R-:W-:Y:S02]  /*10e0*/  ULEA.HI UR32, UR8, UR7, URZ, 0x6 ;  /* 0x0000000708207291 */ /* 0x000fe4000f8f303f */
[----:B------:R-:W-:Y:S02]  /*10f0*/  ULDC.64 UR16, c[0x0][0x178] ;  /* 0x00005e0000107ab9 */ /* 0x000fe40000000a00 */
[----:B------:R-:W-:Y:S02]  /*1100*/  ULDC.64 UR20, c[0x0][0x198] ;  /* 0x0000660000147ab9 */ /* 0x000fe40000000a00 */
[----:B------:R-:W-:Y:S02]  /*1110*/  UIMAD UR23, UR15, UR9, URZ ;  /* 0x000000090f1772a4 */ /* 0x000fe4000f8e023f */
[----:B------:R-:W-:-:S02]  /*1120*/  UIMAD UR22, UR39, UR16, URZ ;  /* 0x00000010271672a4 */ /* 0x000fc4000f8e023f */
[----:B------:R-:W-:Y:S02]  /*1130*/  @UP0 UIMAD.WIDE.U32 UR8, UR14, UR20, URZ ;  /* 0x000000140e0802a5 */ /* 0x000fe4000f8e003f */
[----:B------:R-:W-:Y:S02]  /*1140*/  ULOP3.LUT UR7, UR32, 0xffffffc0, URZ, 0xc0, !UPT ;  /* 0xffffffc020077892 */ /* 0x000fe4000f8ec03f */
[----:B------:R-:W-:Y:S02]  /*1150*/  UIMAD.WIDE.U32 UR12, UR31, UR16, URZ ;  /* 0x000000101f0c72a5 */ /* 0x000fe4000f8e003f */
[----:B------:R-:W-:Y:S02]  /*1160*/  UIMAD UR17, UR31, UR17, UR22 ;  /* 0x000000111f1172a4 */ /* 0x000fe4000f8e0216 */
[----:B------:R-:W-:Y:S02]  /*1170*/  @UP0 UIMAD UR35, UR14, UR21, UR9 ;  /* 0x000000150e2302a4 */ /* 0x000fe4000f8e0209 */
        /* <DEDUP_REMOVED lines=19> */
.L_x_479:
        /* <DEDUP_REMOVED lines=18> */
.L_x_480:
[----:B------:R-:W-:Y:S01]  /*13d0*/  IABS R8, c[0x0][0x1c8] ;  /* 0x0000720000087a13 */ /* 0x000fe20000000000 */
[----:B------:R-:W-:Y:S01]  /*13e0*/  ULDC.64 UR10, c[0x0][0x370] ;  /* 0x0000dc00000a7ab9 */ /* 0x000fe20000000a00 */
[----:B--2---:R-:W-:Y:S01]  /*13f0*/  IABS R7, UR38 ;  /* 0x0000002600077c13 */ /* 0x004fe20008000000 */
[----:B------:R-:W-:Y:S01]  /*1400*/  @UP1 UIMAD.WIDE.U32 UR8, UR15, UR10, URZ ;  /* 0x0000000a0f0812a5 */ /* 0x000fe2000f8e003f */
[----:B------:R-:W1:Y:S01]  /*1410*/  I2F.RP R4, R8 ;  /* 0x0000000800047306 */ /* 0x000e620000209400 */
[----:B------:R-:W-:Y:S01]  /*1420*/  ULDC UR12, c[0x0][0x224] ;  /* 0x00008900000c7ab9 */ /* 0x000fe20000000800 */
[----:B------:R-:W-:Y:S01]  /*1430*/  ISETP.NE.AND P1, PT, RZ, c[0x0][0x1c8], PT ;  /* 0x00007200ff007a0c */ /* 0x000fe20003f25270 */
[----:B------:R-:W-:Y:S02]  /*1440*/  @UP1 UIMAD UR26, UR15, UR11, UR9 ;  /* 0x0000000b0f1a12a4 */ /* 0x000fe4000f8e0209 */
[----:B------:R-:W-:-:S02]  /*1450*/  USHF.R.S32.HI UR20, URZ, 0x1f, UR25 ;  /* 0x0000001f3f147899 */ /* 0x000fc40008011419 */
        /* <DEDUP_REMOVED lines=32> */
[----:B------:R-:W-:-:S02]  /*1660*/  UIADD3 UR8, UP0, UR14, UR8, URZ ;  /* 0x000000080e087290 */ /* 0x000fc4000ff1e03f */
[----:B------:R-:W-:Y:S01]  /*1670*/  ULDC UR12, c[0x0][0x234] ;  /* 0x00008d00000c7ab9 */ /* 0x000fe20000000800 */
        /* <DEDUP_REMOVED lines=15> */
[----:B------:R-:W-:Y:S02]  /*1770*/  ISETP.LE.AND P0, PT, RZ, UR56, PT ;  /* 0x00000038ff007c0c */ /* 0x000fe4000bf03270 */
[----:B------:R-:W-:-:S13]  /*1780*/  ISETP.GE.U32.AND P2, PT, R5, R8, PT ;  /* 0x000000080500720c */ /* 0x000fda0003f46070 */
[----:B------:R-:W-:-:S05]  /*1790*/  @P2 IADD3 R4, R4, 0x1, RZ ;  /* 0x0000000104042810 */ /* 0x000fca0007ffe0ff */
[----:B------:R-:W-:Y:S01]  /*17a0*/  @!P0 IMAD.MOV R4, RZ, RZ, -R4 ;  /* 0x000000ffff048224 */ /* 0x000fe200078e0a04 */
[----:B------:R-:W-:Y:S02]  /*17b0*/  PLOP3.LUT P0, PT, PT, PT, UP2, 0x80, 0x0 ;  /* 0x000000000000781c */ /* 0x000fe40003f0f028 */
[----:B------:R-:W-:-:S04]  /*17c0*/  @!P1 LOP3.LUT R4, RZ, c[0x0][0x1c8], RZ, 0x33, !PT ;  /* 0x00007200ff049a12 */ /* 0x000fc800078e33ff */
[----:B------:R-:W-:-:S07]  /*17d0*/  SHF.R.S32.HI R16, RZ, 0x1f, R4 ;  /* 0x0000001fff107819 */ /* 0x000fce0000011404 */
[----:B------:R-:W-:Y:S05]  /*17e0*/  @!P0 BRA `(.L_x_481) ;  /* 0x0000005000008947 */ /* 0x000fea0003800000 */
[----:B------:R-:W-:Y:S02]  /*17f0*/  ULDC UR7, c[0x0][0x224] ;  /* 0x0000890000077ab9 */ /* 0x000fe40000000800 */
[----:B------:R-:W-:-:S04]  /*1800*/  @!UP1 UIMAD UR15, UR31, UR7, URZ ;  /* 0x000000071f0f92a4 */ /* 0x000fc8000f8e023f */
[----:B------:R-:W-:-:S04]  /*1810*/  ULEA UR7, UR31, UR15, 0x7 ;  /* 0x0000000f1f077291 */ /* 0x000fc8000f8e383f */
[----:B------:R-:W-:Y:S01]  /*1820*/  UIMAD UR11, UR55, UR38, UR7 ;  /* 0x00000026370b72a4 */ /* 0x000fe2000f8e0207 */
[----:B------:R-:W-:Y:S05]  /*1830*/  BRA `(.L_x_482) ;  /* 0x0000001000007947 */ /* 0x000fea0003800000 */
.L_x_481:
[----:B------:R-:W-:Y:S02]  /*1840*/  UMOV UR11, UR50 ;  /* 0x00000032000b7c82 */ /* 0x000fe40008000000 */
.L_x_482:
[----:B------:R-:W-:Y:S01]  /*1850*/  SHF.R.S32.HI R22, RZ, 0x1f, R243 ;  /* 0x0000001fff167819 */ /* 0x000fe200000114f3 */
[----:B------:R-:W1:Y:S01]  /*1860*/  S2R R10, SR_TID.X ;  /* 0x00000000000a7919 */ /* 0x000e620000002100 */
[----:B------:R-:W-:Y:S01]  /*1870*/  IADD3 R5, P1, R243, UR14, RZ ;  /* 0x0000000ef3057c10 */ /* 0x000fe2000ff3e0ff */
[----:B------:R-:W-:Y:S01]  /*1880*/  UIADD3 UR8, UP5, UP4, UR8, UR41, UR47 ;  /* 0x0000002908087290 */ /* 0x000fe2000fcbe02f */
[--C-:B------:R-:W-:Y:S01]  /*1890*/  SHF.R.S32.HI R249, RZ, 0x1f, R248.reuse ;  /* 0x0000001ffff97819 */ /* 0x100fe200000114f8 */
[----:B------:R-:W-:Y:S01]  /*18a0*/  IMAD.U32 R12, RZ, RZ, UR38 ;  /* 0x00000026ff0c7e24 */ /* 0x000fe2000f8e00ff */
[----:B------:R-:W-:Y:S01]  /*18b0*/  IADD3.X R7, R22, UR28, RZ, P1, !PT ;  /* 0x0000001c16077c10 */ /* 0x000fe20008ffe4ff */
[----:B------:R-:W-:Y:S01]  /*18c0*/  UIADD3 UR15, UP1, UP0, UR13, UR8, UR16 ;  /* 0x000000080d0f7290 */ /* 0x000fe2000f83e010 */
[----:B------:R-:W-:Y:S01]  /*18d0*/  IADD3 R6, P0, R248, UR22, RZ ;  /* 0x00000016f8067c10 */ /* 0x000fe2000ff1e0ff */
[----:B------:R-:W-:Y:S01]  /*18e0*/  IMAD.WIDE.U32 R8, R5, c[0x0][0x190], R248 ;  /* 0x0000640005087a25 */ /* 0x000fe200078e00f8 */
[----:B------:R-:W-:Y:S01]  /*18f0*/  ULDC.64 UR8, c[0x0][0x1a8] ;  /* 0x00006a0000087ab9 */ /* 0x000fe20000000a00 */
[----:B------:R-:W-:Y:S01]  /*1900*/  BSSY B1, `(.L_x_478) ;  /* 0x00006b9000017945 */ /* 0x000fe20003800000 */
[----:B------:R-:W-:Y:S01]  /*1910*/  UIMAD UR7, UR61, UR8, URZ ;  /* 0x000000083d0772a4 */ /* 0x000fe2000f8e023f */
[----:B------:R-:W-:Y:S01]  /*1920*/  IMAD R7, R7, c[0x0][0x190], RZ ;  /* 0x0000640007077a24 */ /* 0x000fe200078e02ff */
[----:B------:R-:W-:Y:S01]  /*1930*/  IADD3 R8, P1, R8, UR40, RZ ;  /* 0x0000002808087c10 */ /* 0x000fe2000ff3e0ff */
[----:B------:R-:W-:-:S02]  /*1940*/  UMOV UR39, 0x4 ;  /* 0x0000000400277882 */ /* 0x000fc40000000000 */
[----:B------:R-:W-:Y:S01]  /*1950*/  IMAD R5, R5, c[0x0][0x194], R7 ;  /* 0x0000650005057a24 */ /* 0x000fe200078e0207 */
[----:B------:R-:W-:Y:S01]  /*1960*/  IADD3.X R7, R249, UR26, RZ, P0, !PT ;  /* 0x0000001af9077c10 */ /* 0x000fe200087fe4ff */
[----:B------:R-:W-:Y:S02]  /*1970*/  UIMAD UR13, UR38, UR9, UR7 ;  /* 0x00000009260d72a4 */ /* 0x000fe4000f8e0207 */
[----:B------:R-:W-:Y:S01]  /*1980*/  UIADD3 UR11, UR14, UR11, URZ ;  /* 0x0000000b0e0b7290 */ /* 0x000fe2000fffe03f */
[----:B------:R-:W-:Y:S01]  /*1990*/  IADD3.X R9, R9, UR33, R5, P1, !PT ;  /* 0x0000002109097c10 */ /* 0x000fe20008ffe405 */
[----:B------:R-:W-:Y:S01]  /*19a0*/  IMAD.U32 R5, RZ, RZ, UR14 ;  /* 0x0000000eff057e24 */ /* 0x000fe2000f8e00ff */
[----:B------:R-:W-:Y:S02]  /*19b0*/  ULDC.64 UR8, c[0x0][0x378] ;  /* 0x0000de0000087ab9 */ /* 0x000fe40000000a00 */
[----:B------:R-:W-:Y:S01]  /*19c0*/  UIMAD UR7, UR61, UR8, URZ ;  /* 0x000000083d0772a4 */ /* 0x000fe2000f8e023f */
[----:B------:R-:W-:Y:S01]  /*19d0*/  IMAD.WIDE.U32 R6, R5, c[0x0][0x370], R6 ;  /* 0x0000dc0005067a25 */ /* 0x000fe200078e0006 */
[----:B-1----:R-:W-:-:S02]  /*19e0*/  SHF.R.S32.HI R5, RZ, 0x1f, R10 ;  /* 0x0000001fff057819 */ /* 0x002fc4000001140a */
[----:B------:R-:W-:Y:S02]  /*19f0*/  UIMAD UR10, UR38, UR9, UR7 ;  /* 0x00000009260a72a4 */ /* 0x000fe4000f8e0207 */
[----:B------:R-:W-:Y:S01]  /*1a00*/  LEA.HI R5, R5, R10, RZ, 0x5 ;  /* 0x0000000a05057211 */ /* 0x000fe200078f28ff */
[----:B------:R-:W-:Y:S02]  /*1a10*/  ULDC.64 UR8, c[0x0][0x370] ;  /* 0x0000dc0000087ab9 */ /* 0x000fe40000000a00 */
[----:B------:R-:W-:Y:S01]  /*1a20*/  UIMAD UR7, UR28, UR8, URZ ;  /* 0x000000081c0772a4 */ /* 0x000fe2000f8e023f */
[----:B------:R-:W-:Y:S01]  /*1a30*/  LOP3.LUT R11, R5, 0xffffffe0, RZ, 0xc0, !PT ;  /* 0xffffffe0050b7812 */ /* 0x000fe200078ec0ff */
[----:B------:R-:W-:Y:S02]  /*1a40*/  ULEA.HI.SX32 UR8, UR32, 0xffffffff, 0x1a ;  /* 0xffffffff20087891 */ /* 0x000fe4000f8fd23f */
[----:B------:R-:W-:Y:S02]  /*1a50*/  UIMAD UR7, UR14, UR9, UR7 ;  /* 0x000000090e0772a4 */ /* 0x000fe4000f8e0207 */
[----:B------:R-:W-:Y:S01]  /*1a60*/  IMAD.IADD R11, R10, 0x1, -R11 ;  /* 0x000000010a0b7824 */ /* 0x000fe200078e0a0b */
[----:B------:R-:W-:Y:S01]  /*1a70*/  SHF.R.S32.HI R10, RZ, 0x5, R5 ;  /* 0x00000005ff0a7819 */ /* 0x000fe20000011405 */
[----:B------:R-:W-:Y:S01]  /*1a80*/  IMAD.U32 R5, RZ, RZ, UR38 ;  /* 0x00000026ff057e24 */ /* 0x000fe2000f8e00ff */
[----:B------:R-:W-:Y:S01]  /*1a90*/  UIADD3 UR9, UR14, UR12, URZ ;  /* 0x0000000c0e097290 */ /* 0x000fe2000fffe03f */
[----:B------:R-:W-:Y:S01]  /*1aa0*/  IADD3 R7, R7, UR7, RZ ;  /* 0x0000000707077c10 */ /* 0x000fe2000fffe0ff */
[----:B------:R-:W-:Y:S01]  /*1ab0*/  UIADD3.X UR7, UR17, UR48, UR53, UP5, UP4 ;  /* 0x0000003011077290 */ /* 0x000fe2000afe8435 */
[----:B------:R-:W-:Y:S01]  /*1ac0*/  IMAD.WIDE.U32 R8, R5, c[0x0][0x1a8], R8 ;  /* 0x00006a0005087a25 */ /* 0x000fe200078e0008 */
[----:B------:R-:W-:-:S02]  /*1ad0*/  UISETP.GE.AND UP4, UPT, UR27, 0x1, UPT ;  /* 0x000000011b00788c */ /* 0x000fc4000bf86270 */
[----:B------:R-:W-:Y:S01]  /*1ae0*/  UIADD3.X UR7, UR23, UR7, UR21, UP1, UP0 ;  /* 0x0000000717077290 */ /* 0x000fe20008fe0415 */
[----:B------:R-:W-:Y:S01]  /*1af0*/  IMAD R10, R10, UR46, R11 ;  /* 0x0000002e0a0a7c24 */ /* 0x000fe2000f8e020b */
[----:B------:R-:W-:Y:S01]  /*1b00*/  IADD3 R11, R9, UR13, RZ ;  /* 0x0000000d090b7c10 */ /* 0x000fe2000fffe0ff */
[----:B------:R-:W-:Y:S01]  /*1b10*/  IMAD R5, R22, c[0x0][0x370], RZ ;  /* 0x0000dc0016057a24 */ /* 0x000fe200078e02ff */
[----:B------:R-:W-:Y:S01]  /*1b20*/  ULDC.64 UR32, c[0x0][0x200] ;  /* 0x0000800000207ab9 */ /* 0x000fe20000000a00 */
[----:B------:R-:W-:Y:S01]  /*1b30*/  IMAD.WIDE.U32 R6, R12, c[0x0][0x378], R6 ;  /* 0x0000de000c067a25 */ /* 0x000fe200078e0006 */
[----:B------:R-:W-:-:S03]  /*1b40*/  LEA R12, P1, R8, c[0x0][0x160], 0x1 ;  /* 0x00005800080c7a11 */ /* 0x000fc600078208ff */
[----:B------:R-:W-:Y:S01]  /*1b50*/  IMAD R9, R243, c[0x0][0x374], R5 ;  /* 0x0000dd00f3097a24 */ /* 0x000fe200078e0205 */
[----:B------:R-:W-:Y:S01]  /*1b60*/  IADD3 R5, P0, R10, UR15, RZ ;  /* 0x0000000f0a057c10 */ /* 0x000fe2000ff1e0ff */
[----:B------:R-:W-:Y:S01]  /*1b70*/  UIMAD.WIDE UR14, UR9, UR39, UR32 ;  /* 0x00000027090e72a5 */ /* 0x000fe2000f8e0220 */
[----:B------:R-:W-:Y:S02]  /*1b80*/  LEA.HI.X R13, R8, c[0x0][0x164], R11, 0x1, P1 ;  /* 0x00005900080d7a11 */ /* 0x000fe400008f0c0b */
[----:B------:R-:W-:Y:S01]  /*1b90*/  LEA.HI.X.SX32 R8, R10, UR7, 0x1, P0 ;  /* 0x000000070a087c11 */ /* 0x000fe200080f0eff */
[----:B------:R-:W-:Y:S01]  /*1ba0*/  ULDC.64 UR32, c[0x0][0x3c8] ;  /* 0x0000f20000207ab9 */ /* 0x000fe20000000a00 */
[----:B------:R-:W-:Y:S01]  /*1bb0*/  PLOP3.LUT P0, PT, PT, PT, UP4, 0x80, 0x0 ;  /* 0x000000000000781c */ /* 0x000fe20003f0f048 */
[----:B------:R-:W-:Y:S01]  /*1bc0*/  UIMAD.WIDE UR16, UR11, UR39, UR32 ;  /* 0x000000270b1072a5 */ /* 0x000fe2000f8e0220 */
[----:B------:R-:W-:Y:S02]  /*1bd0*/  IADD3 R7, R7, UR10, RZ ;  /* 0x0000000a07077c10 */ /* 0x000fe4000fffe0ff */
[----:B------:R-:W-:-:S03]  /*1be0*/  LEA R228, P1, R5, c[0x0][0x350], 0x2 ;  /* 0x0000d40005e47a11 */ /* 0x000fc600078210ff */
[----:B------:R-:W-:Y:S01]  /*1bf0*/  IMAD.WIDE.U32 R6, R243, c[0x0][0x370], R6 ;  /* 0x0000dc00f3067a25 */ /* 0x000fe200078e0006 */
[----:B------:R-:W-:-:S03]  /*1c00*/  LEA.HI.X R229, R5, c[0x0][0x354], R8, 0x2, P1 ;  /* 0x0000d50005e57a11 */ /* 0x000fc600008f1408 */
[----:B------:R-:W-:Y:S01]  /*1c10*/  IMAD.IADD R7, R7, 0x1, R9 ;  /* 0x0000000107077824 */ /* 0x000fe200078e0209 */
[----:B------:R-:W-:-:S04]  /*1c20*/  LEA R10, P2, R6, c[0x0][0x330], 0x1 ;  /* 0x0000cc00060a7a11 */ /* 0x000fc800078408ff */
[----:B------:R-:W-:Y:S01]  /*1c30*/  LEA.HI.X R11, R6, c[0x0][0x334], R7, 0x1, P2 ;  /* 0x0000cd00060b7a11 */ /* 0x000fe200010f0c07 */
[----:B------:R-:W-:Y:S05]  /*1c40*/  @!P0 BRA `(.L_x_483) ;  /* 0x0000600000008947 */ /* 0x000fea0003800000 */
[----:B------:R-:W-:Y:S01]  /*1c50*/  UMOV UR7, UR8 ;  /* 0x0000000800077c82 */ /* 0x000fe20008000000 */
[----:B------:R-:W-:Y:S01]  /*1c60*/  IADD3 R14, R243, 0x20, RZ ;  /* 0x00000020f30e7810 */ /* 0x000fe20007ffe0ff */
[----:B------:R-:W-:Y:S01]  /*1c70*/  ULDC.64 UR8, c[0x0][0x198] ;  /* 0x0000660000087ab9 */ /* 0x000fe20000000a00 */
[----:B------:R-:W-:Y:S01]  /*1c80*/  IMAD.U32 R5, RZ, RZ, UR25 ;  /* 0x00000019ff057e24 */ /* 0x000fe2000f8e00ff */
[----:B------:R-:W-:Y:S01]  /*1c90*/  UIMAD UR10, UR7, -0x40, UR27 ;  /* 0xffffffc0070a78a4 */ /* 0x000fe2000f8e021b */
[----:B------:R-:W-:Y:S01]  /*1ca0*/  IMAD.MOV.U32 R17, RZ, RZ, 0x40 ;  /* 0x00000040ff117424 */ /* 0x000fe200078e00ff */
[----:B------:R-:W-:Y:S01]  /*1cb0*/  UIMAD UR8, UR20, UR8, URZ ;  /* 0x00000008140872a4 */ /* 0x000fe2000f8e023f */
[C-C-:B------:R-:W-:Y:S01]  /*1cc0*/  IMAD.WIDE.U32 R8, R5.reuse, c[0x0][0x198], R248.reuse ;  /* 0x0000660005087a25 */ /* 0x140fe200078e00f8 */
[----:B------:R-:W-:Y:S01]  /*1cd0*/  ULDC.64 UR12, c[0x0][0x1a0] ;  /* 0x00006800000c7ab9 */ /* 0x000fe20000000a00 */
[----:B------:R-:W-:Y:S01]  /*1ce0*/  MOV R234, R10 ;  /* 0x0000000a00ea7202 */ /* 0x000fe20000000f00 */
[----:B------:R-:W-:Y:S01]  /*1cf0*/  UIMAD UR11, UR25, UR9, UR8 ;  /* 0x00000009190b72a4 */ /* 0x000fe2000f8e0208 */
[----:B------:R-:W-:Y:S01]  /*1d00*/  ISETP.GE.AND P3, PT, R14, UR10, PT ;  /* 0x0000000a0e007c0c */ /* 0x000fe2000bf66270 */
[----:B------:R-:W-:Y:S01]  /*1d10*/  UIMAD UR8, UR19, -0x40, UR6 ;  /* 0xffffffc0130878a4 */ /* 0x000fe2000f8e0206 */
[----:B------:R-:W-:Y:S01]  /*1d20*/  IMAD.WIDE.U32 R6, R5, c[0x0][0x1a0], R248 ;  /* 0x0000680005067a25 */ /* 0x000fe200078e00f8 */
[----:B------:R-:W-:Y:S01]  /*1d30*/  UIMAD UR9, UR20, UR12, URZ ;  /* 0x0000000c140972a4 */ /* 0x000fe2000f8e023f */
[----:B------:R-:W-:-:S02]  /*1d40*/  IADD3 R8, P2, R8, UR34, RZ ;  /* 0x0000002208087c10 */ /* 0x000fc4000ff5e0ff */
[----:B------:R-:W-:Y:S01]  /*1d50*/  IMAD.MOV.U32 R235, RZ, RZ, R11 ;  /* 0x000000ffffeb7224 */ /* 0x000fe200078e000b */
[----:B------:R-:W-:Y:S01]  /*1d60*/  ISETP.GE.AND P1, PT, R14, UR8, PT ;  /* 0x000000080e007c0c */ /* 0x000fe2000bf26270 */
[C---:B------:R-:W-:Y:S01]  /*1d70*/  IMAD.WIDE.U32 R14, R17.reuse, c[0x0][0x370], RZ ;  /* 0x0000dc00110e7a25 */ /* 0x040fe200078e00ff */
[----:B------:R-:W-:Y:S01]  /*1d80*/  UIMAD UR9, UR25, UR13, UR9 ;  /* 0x0000000d190972a4 */ /* 0x000fe2000f8e0209 */
[----:B------:R-:W-:Y:S02]  /*1d90*/  IADD3 R6, P0, R6, UR29, RZ ;  /* 0x0000001d06067c10 */ /* 0x000fe4000ff1e0ff */
[----:B------:R-:W-:Y:S01]  /*1da0*/  IMAD R10, R17, c[0x0][0x374], RZ ;  /* 0x0000dd00110a7a24 */ /* 0x000fe200078e02ff */
[----:B------:R-:W-:Y:S01]  /*1db0*/  @!P3 IADD3 R14, P4, R234, R14, RZ ;  /* 0x0000000eea0eb210 */ /* 0x000fe20007f9e0ff */
[----:B------:R-:W-:Y:S01]  /*1dc0*/  IMAD.U32 R5, RZ, RZ, UR11 ;  /* 0x0000000bff057e24 */ /* 0x000fe2000f8e00ff */
[----:B------:R-:W-:Y:S01]  /*1dd0*/  MOV R11, UR9 ;  /* 0x00000009000b7c02 */ /* 0x000fe20008000f00 */
[----:B------:R-:W-:Y:S01]  /*1de0*/  IMAD.MOV.U32 R232, RZ, RZ, R12 ;  /* 0x000000ffffe87224 */ /* 0x000fe200078e000c */
[----:B------:R-:W-:Y:S01]  /*1df0*/  @!P3 IADD3.X R15, R235, R15, R10, P4, !PT ;  /* 0x0000000feb0fb210 */ /* 0x000fe200027fe40a */
[----:B------:R-:W-:Y:S01]  /*1e00*/  IMAD.MOV.U32 R233, RZ, RZ, R13 ;  /* 0x000000ffffe97224 */ /* 0x000fe200078e000d */
[----:B------:R-:W-:Y:S01]  /*1e10*/  IADD3.X R9, R9, UR35, R5, P2, !PT ;  /* 0x0000002309097c10 */ /* 0x000fe200097fe405 */
[----:B------:R-:W-:Y:S01]  /*1e20*/  IMAD.WIDE.U32 R12, R17, c[0x0][0x190], RZ ;  /* 0x00006400110c7a25 */ /* 0x000fe200078e00ff */
[----:B------:R-:W-:Y:S01]  /*1e30*/  IADD3.X R7, R7, UR30, R11, P0, !PT ;  /* 0x0000001e07077c10 */ /* 0x000fe200087fe40b */
[----:B------:R-:W-:Y:S01]  /*1e40*/  UMOV UR9, UR14 ;  /* 0x0000000e00097c82 */ /* 0x000fe20008000000 */
[C---:B------:R-:W-:Y:S01]  /*1e50*/  @!P1 IADD3 R18, P4, R243.reuse, 0x20, RZ ;  /* 0x00000020f3129810 */ /* 0x040fe20007f9e0ff */
[----:B------:R-:W-:Y:S01]  /*1e60*/  IMAD R10, R16, c[0x0][0x1b0], RZ ;  /* 0x00006c00100a7a24 */ /* 0x000fe200078e02ff */
[----:B------:R-:W-:Y:S01]  /*1e70*/  @!P3 IADD3 R12, P0, R232, R12, RZ ;  /* 0x0000000ce80cb210 */ /* 0x000fe20007f1e0ff */
[----:B------:R-:W-:Y:S01]  /*1e80*/  IMAD R5, R16, c[0x0][0x1b8], RZ ;  /* 0x00006e0010057a24 */ /* 0x000fe200078e02ff */
[----:B------:R-:W-:Y:S01]  /*1e90*/  ISETP.GE.AND P2, PT, R243, UR8, PT ;  /* 0x00000008f3007c0c */ /* 0x000fe2000bf46270 */
[----:B------:R-:W-:Y:S01]  /*1ea0*/  IMAD R16, R17, c[0x0][0x194], RZ ;  /* 0x0000650011107a24 */ /* 0x000fe200078e02ff */
[----:B------:R-:W-:Y:S01]  /*1eb0*/  SHF.L.U32 R242, R250, 0x2, RZ ;  /* 0x00000002faf27819 */ /* 0x000fe200000006ff */
[C---:B------:R-:W-:Y:S01]  /*1ec0*/  IMAD R10, R4.reuse, c[0x0][0x1b4], R10 ;  /* 0x00006d00040a7a24 */ /* 0x040fe200078e020a */
[----:B------:R-:W-:Y:S01]  /*1ed0*/  UMOV UR8, UR15 ;  /* 0x0000000f00087c82 */ /* 0x000fe20008000000 */
[----:B------:R-:W-:Y:S01]  /*1ee0*/  IMAD.WIDE.U32 R8, R4, c[0x0][0x1b0], R8 ;  /* 0x00006c0004087a25 */ /* 0x000fe200078e0008 */
[----:B------:R-:W-:-:S02]  /*1ef0*/  @!P3 IADD3.X R13, R233, R13, R16, P0, !PT ;  /* 0x0000000de90db210 */ /* 0x000fc400007fe410 */
[C---:B------:R-:W-:Y:S01]  /*1f00*/  @!P1 IADD3 R20, P0, R243.reuse, 0x20, RZ ;  /* 0x00000020f3149810 */ /* 0x040fe20007f1e0ff */
[--C-:B------:R-:W-:Y:S01]  /*1f10*/  @!P1 IMAD.X R16, RZ, RZ, R22.reuse, P4 ;  /* 0x000000ffff109224 */ /* 0x100fe200020e0616 */
[----:B------:R-:W-:Y:S01]  /*1f20*/  ISETP.GE.AND P4, PT, R243, UR10, PT ;  /* 0x0000000af3007c0c */ /* 0x000fe2000bf86270 */
[C---:B------:R-:W-:Y:S01]  /*1f30*/  IMAD R11, R4.reuse, c[0x0][0x1bc], R5 ;  /* 0x00006f00040b7a24 */ /* 0x040fe200078e0205 */
[----:B------:R-:W-:Y:S01]  /*1f40*/  IADD3 R5, R9, R10, RZ ;  /* 0x0000000a09057210 */ /* 0x000fe20007ffe0ff */
[----:B------:R-:W-:Y:S01]  /*1f50*/  @!P1 IMAD.X R21, RZ, RZ, R22, P0 ;  /* 0x000000ffff159224 */ /* 0x000fe200000e0616 */
[----:B------:R-:W-:Y:S01]  /*1f60*/  PLOP3.LUT P0, PT, PT, PT, UP3, 0x80, 0x0 ;  /* 0x000000000000781c */ /* 0x000fe20003f0f038 */
[----:B------:R-:W-:Y:S01]  /*1f70*/  IMAD.WIDE.U32 R6, R4, c[0x0][0x1b8], R6 ;  /* 0x00006e0004067a25 */ /* 0x000fe200078e0006 */
[----:B------:R-:W-:Y:S02]  /*1f80*/  @!P1 MOV R9, R5 ;  /* 0x0000000500099202 */ /* 0x000fe40000000f00 */
[----:B------:R-:W-:Y:S01]  /*1f90*/  MOV R240, 0x7f800000 ;  /* 0x7f80000000f07802 */ /* 0x000fe20000000f00 */
[----:B------:R-:W-:Y:S01]  /*1fa0*/  @!P1 IMAD R16, R16, c[0x0][0x198], RZ ;  /* 0x0000660010109a24 */ /* 0x000fe200078e02ff */
[----:B------:R-:W-:Y:S01]  /*1fb0*/  IADD3 R7, R7, R11, RZ ;  /* 0x0000000b07077210 */ /* 0x000fe20007ffe0ff */
[----:B------:R-:W-:Y:S01]  /*1fc0*/  @!P2 IMAD.MOV.U32 R4, RZ, RZ, R8 ;  /* 0x000000ffff04a224 */ /* 0x000fe200078e0008 */
[----:B------:R-:W-:Y:S01]  /*1fd0*/  @!P1 MOV R10, R6 ;  /* 0x00000006000a9202 */ /* 0x000fe20000000f00 */
[----:B------:R-:W-:-:S02]  /*1fe0*/  @!P2 IMAD R17, R22, c[0x0][0x198], RZ ;  /* 0x000066001611aa24 */ /* 0x000fc400078e02ff */
[C---:B------:R-:W-:Y:S02]  /*1ff0*/  @!P1 IMAD R23, R18.reuse, c[0x0][0x19c], R16 ;  /* 0x0000670012179a24 */ /* 0x040fe400078e0210 */
[----:B------:R-:W-:Y:S01]  /*2000*/  @P0 BAR.SYNC.DEFER_BLOCKING 0x0 ;  /* 0x0000000000000b1d */ /* 0x000fe20000010000 */
[----:B------:R-:W-:-:S04]  /*2010*/  @!P1 IMAD.WIDE.U32 R18, R18, c[0x0][0x198], R8 ;  /* 0x0000660012129a25 */ /* 0x000fc800078e0008 */
[----:B------:R-:W-:Y:S02]  /*2020*/  @!P1 IMAD R8, R21, c[0x0][0x1a0], RZ ;  /* 0x0000680015089a24 */ /* 0x000fe400078e02ff */
[----:B------:R-:W-:Y:S02]  /*2030*/  @!P1 IMAD.MOV.U32 R11, RZ, RZ, R7 ;  /* 0x000000ffff0b9224 */ /* 0x000fe400078e0007 */
[C---:B------:R-:W-:Y:S02]  /*2040*/  @!P2 IMAD R9, R243.reuse, c[0x0][0x19c], R17 ;  /* 0x00006700f309aa24 */ /* 0x040fe400078e0211 */
[----:B------:R-:W-:-:S04]  /*2050*/  @!P2 IMAD.WIDE.U32 R4, R243, c[0x0][0x198], R4 ;  /* 0x00006600f304aa25 */ /* 0x000fc800078e0004 */
[C---:B------:R-:W-:Y:S01]  /*2060*/  @!P1 IMAD R24, R20.reuse, c[0x0][0x1a4], R8 ;  /* 0x0000690014189a24 */ /* 0x040fe200078e0208 */
[----:B------:R-:W-:Y:S01]  /*2070*/  @!P2 IADD3 R9, R5, R9, RZ ;  /* 0x000000090509a210 */ /* 0x000fe20007ffe0ff */
[----:B------:R-:W-:Y:S01]  /*2080*/  @!P1 IMAD.WIDE.U32 R20, R20, c[0x0][0x1a0], R10 ;  /* 0x0000680014149a25 */ /* 0x000fe200078e000a */
[----:B------:R-:W-:Y:S02]  /*2090*/  @!P2 LEA R10, P6, R4, c[0x0][0x168], 0x1 ;  /* 0x00005a00040aaa11 */ /* 0x000fe400078c08ff */
[----:B------:R-:W-:Y:S01]  /*20a0*/  @!P1 LEA R8, P5, R18, c[0x0][0x168], 0x1 ;  /* 0x00005a0012089a11 */ /* 0x000fe200078a08ff */
[----:B------:R-:W-:Y:S01]  /*20b0*/  @!P2 IMAD R16, R22, c[0x0][0x1a0], RZ ;  /* 0x000068001610aa24 */ /* 0x000fe200078e02ff */
[----:B------:R-:W-:Y:S01]  /*20c0*/  @!P2 LEA.HI.X R11, R4, c[0x0][0x16c], R9, 0x1, P6 ;  /* 0x00005b00040baa11 */ /* 0x000fe200030f0c09 */
[----:B------:R-:W-:Y:S01]  /*20d0*/  @!P1 IMAD.IADD R5, R19, 0x1, R23 ;  /* 0x0000000113059824 */ /* 0x000fe200078e0217 */
[----:B------:R1:W-:Y:S01]  /*20e0*/  @P4 STS.128 [R230+0x8000], RZ ;  /* 0x008000ffe6004388 */ /* 0x0003e20000000c00 */
[----:B------:R-:W-:-:S02]  /*20f0*/  @!P2 IMAD R22, R243, c[0x0][0x1a4], R16 ;  /* 0x00006900f316aa24 */ /* 0x000fc400078e0210 */
[----:B------:R-:W-:Y:S01]  /*2100*/  @!P2 IMAD.WIDE.U32 R16, R243, c[0x0][0x1a0], R6 ;  /* 0x00006800f310aa25 */ /* 0x000fe200078e0006 */
[----:B------:R1:W-:Y:S01]  /*2110*/  @P4 STS.128 [R230+0xa000], RZ ;  /* 0x00a000ffe6004388 */ /* 0x0003e20000000c00 */
[----:B------:R-:W-:Y:S02]  /*2120*/  @!P1 LEA.HI.X R9, R18, c[0x0][0x16c], R5, 0x1, P5 ;  /* 0x00005b0012099a11 */ /* 0x000fe400028f0c05 */
[----:B------:R-:W-:Y:S01]  /*2130*/  IADD3 R5, R250, 0x8, RZ ;  /* 0x00000008fa057810 */ /* 0x000fe20007ffe0ff */
[----:B------:R1:W-:Y:S01]  /*2140*/  @P4 STS.128 [R230+0xc000], RZ ;  /* 0x00c000ffe6004388 */ /* 0x0003e20000000c00 */
[----:B------:R-:W-:Y:S01]  /*2150*/  @!P2 IADD3 R7, R17, R22, RZ ;  /* 0x000000161107a210 */ /* 0x000fe20007ffe0ff */
[----:B------:R-:W-:Y:S01]  /*2160*/  IMAD.MOV.U32 R239, RZ, RZ, 0x7f800000 ;  /* 0x7f800000ffef7424 */ /* 0x000fe200078e00ff */
[----:B------:R-:W-:Y:S01]  /*2170*/  @!P2 LEA R6, P6, R16, c[0x0][0x170], 0x1 ;  /* 0x00005c001006aa11 */ /* 0x000fe200078c08ff */
[----:B------:R1:W-:Y:S01]  /*2180*/  @P4 STS.128 [R230+0xe000], RZ ;  /* 0x00e000ffe6004388 */ /* 0x0003e20000000c00 */
[----:B------:R-:W-:Y:S01]  /*2190*/  @!P1 IMAD.IADD R17, R21, 0x1, R24 ;  /* 0x0000000115119824 */ /* 0x000fe200078e0218 */
[----:B------:R-:W-:-:S02]  /*21a0*/  @!P1 LEA R4, P5, R20, c[0x0][0x170], 0x1 ;  /* 0x00005c0014049a11 */ /* 0x000fc400078a08ff */
[----:B------:R-:W-:Y:S01]  /*21b0*/  @!PT LDS RZ, [RZ] ;  /* 0x00000000fffff984 */ /* 0x000fe20000000800 */
[----:B------:R-:W-:Y:S01]  /*21c0*/  @!PT LDS RZ, [RZ] ;  /* 0x00000000fffff984 */ /* 0x000fe20000000800 */
[----:B------:R-:W-:Y:S01]  /*21d0*/  @!PT LDS RZ, [RZ] ;  /* 0x00000000fffff984 */ /* 0x000fe20000000800 */
[----:B------:R1:W-:Y:S01]  /*21e0*/  @!P4 LDGSTS.E.BYPASS.LTC128B.128 [R230+0x8000], [R234.64] ;  /* 0x08000000eae6cfae */ /* 0x0003e2000b901d44 */
[----:B------:R-:W-:Y:S02]  /*21f0*/  @!P2 LEA.HI.X R7, R16, c[0x0][0x174], R7, 0x1, P6 ;  /* 0x00005d001007aa11 */ /* 0x000fe400030f0c07 */
[----:B------:R-:W-:Y:S01]  /*2200*/  ISETP.GE.AND P6, PT, R5, UR10, PT ;  /* 0x0000000a05007c0c */ /* 0x000fe2000bfc6270 */
[----:B------:R1:W-:Y:S01]  /*2210*/  @!P4 LDGSTS.E.BYPASS.LTC128B.128 [R230+0xa000], [R234.64+0x80] ;  /* 0x0a000080eae6cfae */ /* 0x0003e2000b901d44 */
[----:B------:R-:W-:-:S03]  /*2220*/  @!P1 LEA.HI.X R5, R20, c[0x0][0x174], R17, 0x1, P5 ;  /* 0x00005d0014059a11 */ /* 0x000fc600028f0c11 */
        /* <DEDUP_REMOVED lines=66> */
[----:B--2---:R-:W-:-:S03]  /*2650*/  SHF.R.S32.HI R8, RZ, 0x1f, R250 ;  /* 0x0000001fff087819 */ /* 0x004fc600000114fa */
[----:B------:R3:W-:Y:S01]  /*2660*/  @!P2 LDGSTS.E.BYPASS.LTC128B.128 [R230+0x1c000], [R6.64+0x100] ;  /* 0x1c00010006e6afae */ /* 0x0007e2000b901d44 */
[----:B------:R-:W-:-:S03]  /*2670*/  SHF.L.U64.HI R241, R250, 0x2, R8 ;  /* 0x00000002faf17819 */ /* 0x000fc60000010208 */
        /* <DEDUP_REMOVED lines=11> */
[----:B---3--:R-:W-:-:S03]  /*2730*/  IADD3 R6, P0, R242, UR9, RZ ;  /* 0x00000009f2067c10 */ /* 0x008fc6000ff1e0ff */
[----:B------:R1:W-:Y:S01]  /*2740*/  @!P1 LDGSTS.E.BYPASS.LTC128B.128 [R230+0x1d000], [R4.64+0x100] ;  /* 0x1d00010004e69fae */ /* 0x0003e2000b901d44 */
[----:B------:R-:W-:-:S03]  /*2750*/  IADD3.X R7, R241, UR8, RZ, P0, !PT ;  /* 0x00000008f1077c10 */ /* 0x000fc600087fe4ff */
[----:B------:R1:W-:Y:S04]  /*2760*/  @!P1 LDGSTS.E.BYPASS.LTC128B.128 [R230+0x1f000], [R4.64+0x180] ;  /* 0x1f00018004e69fae */ /* 0x0003e8000b901d44 */
[----:B------:R-:W0:Y:S04]  /*2770*/  LDGDEPBAR ;  /* 0x00000000000079af */ /* 0x000e280000000000 */
[----:B------:R1:W5:Y:S04]  /*2780*/  @!P2 LDG.E R239, [R6.64] ;  /* 0x0000000406efa981 */ /* 0x000368000c1e1900 */
[----:B------:R1:W5:Y:S01]  /*2790*/  @!P6 LDG.E R240, [R6.64+0x20] ;  /* 0x0000200406f0e981 */ /* 0x000362000c1e1900 */
[----:B------:R-:W-:Y:S01]  /*27a0*/  IMAD.MOV.U32 R247, RZ, RZ, c[0x0][0x22c] ;  /* 0x00008b00fff77624 */ /* 0x000fe200078e00ff */
[----:B------:R-:W-:Y:S01]  /*27b0*/  UIADD3 UR10, UR25, 0x40, URZ ;  /* 0x00000040190a7890 */ /* 0x000fe2000fffe03f */
        /* <DEDUP_REMOVED lines=65> */
[----:B------:R-:W-:Y:S01]  /*2bd0*/  LEA R251, -R247, RZ, 0x6 ;  /* 0x000000fff7fb7211 */ /* 0x000fe200078e31ff */
[----:B------:R-:W-:-:S02]  /*2be0*/  UISETP.GE.AND UP0, UPT, UR10, UR6, UPT ;  /* 0x000000060a00728c */ /* 0x000fc4000bf06270 */
[----:B------:R-:W-:Y:S02]  /*2bf0*/  UMOV UR11, UR16 ;  /* 0x00000010000b7c82 */ /* 0x000fe40008000000 */
[----:B-1----:R-:W-:Y:S02]  /*2c00*/  UMOV UR10, UR17 ;  /* 0x00000011000a7c82 */ /* 0x002fe40008000000 */
.L_x_486:
        /* <DEDUP_REMOVED lines=20> */
[C---:B-1----:R-:W-:Y:S08]  /*2d50*/  HMMA.16816.F32.BF16 R4, R16.reuse, R8, RZ ;  /* 0x000000081004723c */ /* 0x042ff000000418ff */
[C---:B------:R-:W-:Y:S08]  /*2d60*/  HMMA.16816.F32.BF16 R8, R16.reuse, R10, RZ ;  /* 0x0000000a1008723c */ /* 0x040ff000000418ff */
[C---:B--2---:R-:W-:Y:S08]  /*2d70*/  HMMA.16816.F32.BF16 R12, R16.reuse, R84, RZ ;  /* 0x00000054100c723c */ /* 0x044ff000000418ff */
[----:B------:R-:W-:Y:S01]  /*2d80*/  HMMA.16816.F32.BF16 R16, R16, R86, RZ ;  /* 0x000000561010723c */ /* 0x000fe200000418ff */
[----:B------:R-:W1:Y:S07]  /*2d90*/  LDSM.16.M88.4 R84, [R217+0x10800] ;  /* 0x01080000d954783b */ /* 0x000e6e0000000200 */
[C---:B---3--:R-:W-:Y:S08]  /*2da0*/  HMMA.16816.F32.BF16 R4, R88.reuse, R92, R4 ;  /* 0x0000005c5804723c */ /* 0x048ff00000041804 */
        /* <DEDUP_REMOVED lines=193> */
[----:B-1----:R-:W-:Y:S03]  /*39c0*/  F2FP.BF16.PACK_AB R7, R118, R121 ;  /* 0x000000797607723e */ /* 0x002fe600000010ff */
[----:B------:R-:W-:Y:S02]  /*39d0*/  @P2 FSEL R18, R18, -INF , !P3 ;  /* 0xff80000012122808 */ /* 0x000fe40005800000 */
[----:B------:R-:W-:Y:S03]  /*39e0*/  PLOP3.LUT P3, PT, PT, PT, UP5, 0x80, 0x0 ;  /* 0x000000000000781c */ /* 0x000fe60003f6f058 */
        /* <DEDUP_REMOVED lines=293> */
.L_x_484:
        /* <DEDUP_REMOVED lines=13> */
[-C--:B-12---:R-:W-:Y:S03]  /*4d10*/  HMMA.16816.F32.BF16 R4, R128, R16.reuse, RZ ;  /* 0x000000108004723c */ /* 0x086fe600000418ff */
[----:B------:R-:W1:Y:S05]  /*4d20*/  LDSM.16.MT88.4 R212, [R0+0x12800] ;  /* 0x0128000000d4783b */ /* 0x000e6a0000004200 */
        /* <DEDUP_REMOVED lines=15> */
[----:B------:R-:W2:Y:S07]  /*4e20*/  LDSM.16.MT88.4 R196, [R0+0x14800] ;  /* 0x0148000000c4783b */ /* 0x000eae0000004200 */
[-C--:B------:R-:W-:Y:S08]  /*4e30*/  HMMA.16816.F32.BF16 R4, R200, R204.reuse, R4 ;  /* 0x000000ccc804723c */ /* 0x080ff00000041804 */
[C---:B------:R-:W-:Y:S08]  /*4e40*/  HMMA.16816.F32.BF16 R8, R208.reuse, R204, R8 ;  /* 0x000000ccd008723c */ /* 0x040ff00000041808 */
[-C--:B------:R-:W-:Y:S08]  /*4e50*/  HMMA.16816.F32.BF16 R12, R208, R206.reuse, R12 ;  /* 0x000000ced00c723c */ /* 0x080ff0000004180c */
[C---:B------:R-:W-:Y:S01]  /*4e60*/  HMMA.16816.F32.BF16 R16, R200.reuse, R206, R16 ;  /* 0x000000cec810723c */ /* 0x040fe20000041810 */
[----:B------:R-:W3:Y:S07]  /*4e70*/  LDSM.16.MT88.4 R204, [R0+0x16800] ;  /* 0x0168000000cc783b */ /* 0x000eee0000004200 */
[-C--:B-1----:R-:W-:Y:S08]  /*4e80*/  HMMA.16816.F32.BF16 R84, R200, R212.reuse, R84 ;  /* 0x000000d4c854723c */ /* 0x082ff00000041854 */
[C---:B------:R-:W-:Y:S08]  /*4e90*/  HMMA.16816.F32.BF16 R88, R208.reuse, R212, R88 ;  /* 0x000000d4d058723c */ /* 0x040ff00000041858 */
[-C--:B------:R-:W-:Y:S08]  /*4ea0*/  HMMA.16816.F32.BF16 R92, R208, R214.reuse, R92 ;  /* 0x000000d6d05c723c */ /* 0x080ff0000004185c */
[C---:B------:R-:W-:Y:S01]  /*4eb0*/  HMMA.16816.F32.BF16 R96, R200.reuse, R214, R96 ;  /* 0x000000d6c860723c */ /* 0x040fe20000041860 */
[----:B------:R-:W-:Y:S07]  /*4ec0*/  LDSM.16.M88.4 R212, [R225+0x1000] ;  /* 0x00100000e1d4783b */ /* 0x000fee0000000200 */
[-C--:B--2---:R-:W-:Y:S08]  /*4ed0*/  HMMA.16816.F32.BF16 R100, R200, R196.reuse, R100 ;  /* 0x000000c4c864723c */ /* 0x084ff00000041864 */
[C---:B------:R-:W-:Y:S08]  /*4ee0*/  HMMA.16816.F32.BF16 R104, R208.reuse, R196, R104 ;  /* 0x000000c4d068723c */ /* 0x040ff00000041868 */
[-C--:B------:R-:W-:Y:S08]  /*4ef0*/  HMMA.16816.F32.BF16 R108, R208, R198.reuse, R108 ;  /* 0x000000c6d06c723c */ /* 0x080ff0000004186c */
[C---:B------:R-:W-:Y:S01]  /*4f00*/  HMMA.16816.F32.BF16 R112, R200.reuse, R198, R112 ;  /* 0x000000c6c870723c */ /* 0x040fe20000041870 */
[----:B------:R-:W-:Y:S07]  /*4f10*/  LDSM.16.M88.4 R196, [R225] ;  /* 0x00000000e1c4783b */ /* 0x000fee0000000200 */
[-C--:B---3--:R-:W-:Y:S08]  /*4f20*/  HMMA.16816.F32.BF16 R116, R200, R204.reuse, R116 ;  /* 0x000000ccc874723c */ /* 0x088ff00000041874 */
[C---:B------:R-:W-:Y:S08]  /*4f30*/  HMMA.16816.F32.BF16 R120, R208.reuse, R204, R120 ;  /* 0x000000ccd078723c */ /* 0x040ff00000041878 */
[-C--:B------:R-:W-:Y:S01]  /*4f40*/  HMMA.16816.F32.BF16 R124, R208, R206.reuse, R124 ;  /* 0x000000ced07c723c */ /* 0x080fe2000004187c */
[----:B------:R-:W1:Y:S07]  /*4f50*/  LDSM.16.MT88.4 R208, [R0+0x11000] ;  /* 0x0110000000d0783b */ /* 0x000e6e0000004200 */
        /* <DEDUP_REMOVED lines=13> */
[-C--:B---3--:R-:W-:Y:S08]  /*5030*/  HMMA.16816.F32.BF16 R100, R196, R204.reuse, R100 ;  /* 0x000000ccc464723c */ /* 0x088ff00000041864 */
[C---:B------:R-:W-:Y:S08]  /*5040*/  HMMA.16816.F32.BF16 R104, R212.reuse, R204, R104 ;  /* 0x000000ccd468723c */ /* 0x040ff00000041868 */
[-C--:B------:R-:W-:Y:S08]  /*5050*/  HMMA.16816.F32.BF16 R108, R212, R206.reuse, R108 ;  /* 0x000000ced46c723c */ /* 0x080ff0000004186c */
[C---:B------:R-:W-:Y:S01]  /*5060*/  HMMA.16816.F32.BF16 R112, R196.reuse, R206, R112 ;  /* 0x000000cec470723c */ /* 0x040fe20000041870 */
[----:B------:R-:W2:Y:S07]  /*5070*/  LDSM.16.MT88.4 R204, [R0+0x11800] ;  /* 0x0118000000cc783b */ /* 0x000eae0000004200 */
[-C--:B-1----:R-:W-:Y:S08]  /*5080*/  HMMA.16816.F32.BF16 R116, R196, R208.reuse, R116 ;  /* 0x000000d0c474723c */ /* 0x082ff00000041874 */
[C---:B------:R-:W-:Y:S08]  /*5090*/  HMMA.16816.F32.BF16 R120, R212.reuse, R208, R120 ;  /* 0x000000d0d478723c */ /* 0x040ff00000041878 */
[-C--:B------:R-:W-:Y:S01]  /*50a0*/  HMMA.16816.F32.BF16 R124, R212, R210.reuse, R124 ;  /* 0x000000d2d47c723c */ /* 0x080fe2000004187c */
[----:B------:R-:W1:Y:S07]  /*50b0*/  LDSM.16.M88.4 R212, [R226+0x1000] ;  /* 0x00100000e2d4783b */ /* 0x000e6e0000000200 */
[----:B------:R-:W-:Y:S01]  /*50c0*/  HMMA.16816.F32.BF16 R128, R196, R210, R128 ;  /* 0x000000d2c480723c */ /* 0x000fe20000041880 */
[----:B------:R-:W3:Y:S05]  /*50d0*/  LDSM.16.MT88.4 R196, [R0+0x13800] ;  /* 0x0138000000c4783b */ /* 0x000eea0000004200 */
[----:B------:R-:W-:Y:S02]  /*50e0*/  LDSM.16.MT88.4 R208, [R0+0x17800] ;  /* 0x0178000000d0783b */ /* 0x000fe40000004200 */
[-C--:B--2---:R-:W-:Y:S08]  /*50f0*/  HMMA.16816.F32.BF16 R4, R200, R204.reuse, R4 ;  /* 0x000000ccc804723c */ /* 0x084ff00000041804 */
[C---:B-1----:R-:W-:Y:S08]  /*5100*/  HMMA.16816.F32.BF16 R8, R212.reuse, R204, R8 ;  /* 0x000000ccd408723c */ /* 0x042ff00000041808 */
[-C--:B------:R-:W-:Y:S08]  /*5110*/  HMMA.16816.F32.BF16 R12, R212, R206.reuse, R12 ;  /* 0x000000ced40c723c */ /* 0x080ff0000004180c */
[C---:B------:R-:W-:Y:S01]  /*5120*/  HMMA.16816.F32.BF16 R16, R200.reuse, R206, R16 ;  /* 0x000000cec810723c */ /* 0x040fe20000041810 */
[----:B------:R-:W1:Y:S07]  /*5130*/  LDSM.16.MT88.4 R204, [R0+0x15800] ;  /* 0x0158000000cc783b */ /* 0x000e6e0000004200 */
[-C--:B---3--:R-:W-:Y:S08]  /*5140*/  HMMA.16816.F32.BF16 R84, R200, R196.reuse, R84 ;  /* 0x000000c4c854723c */ /* 0x088ff00000041854 */
[C---:B------:R-:W-:Y:S07]  /*5150*/  HMMA.16816.F32.BF16 R88, R212.reuse, R196, R88 ;  /* 0x000000c4d458723c */ /* 0x040fee0000041858 */
[----:B------:R-:W-:Y:S01]  /*5160*/  @P3 IADD3 R196, P0, R242, UR9, RZ ;  /* 0x00000009f2c43c10 */ /* 0x000fe2000ff1e0ff */
[-C--:B------:R-:W-:Y:S01]  /*5170*/  HMMA.16816.F32.BF16 R92, R212, R198.reuse, R92 ;  /* 0x000000c6d45c723c */ /* 0x080fe2000004185c */
[----:B------:R-:W-:Y:S03]  /*5180*/  @UP5 UMOV UR9, UR13 ;  /* 0x0000000d00095c82 */ /* 0x000fe60008000000 */
[----:B------:R-:W-:Y:S01]  /*5190*/  @P3 IADD3.X R197, R241, UR8, RZ, P0, !PT ;  /* 0x00000008f1c53c10 */ /* 0x000fe200087fe4ff */
[----:B------:R-:W-:Y:S03]  /*51a0*/  @UP5 UMOV UR8, UR12 ;  /* 0x0000000c00085c82 */ /* 0x000fe60008000000 */
[C---:B------:R-:W-:Y:S01]  /*51b0*/  HMMA.16816.F32.BF16 R96, R200.reuse, R198, R96 ;  /* 0x000000c6c860723c */ /* 0x040fe20000041860 */
[----:B------:R2:W5:Y:S05]  /*51c0*/  @P3 LDG.E R239, [R196.64+-0x100] ;  /* 0xffff0004c4ef3981 */ /* 0x00056a000c1e1900 */
[----:B------:R2:W5:Y:S02]  /*51d0*/  @P3 LDG.E R240, [R196.64+-0xe0] ;  /* 0xffff2004c4f03981 */ /* 0x000564000c1e1900 */
[-C--:B-1----:R-:W-:Y:S03]  /*51e0*/  HMMA.16816.F32.BF16 R100, R200, R204.reuse, R100 ;  /* 0x000000ccc864723c */ /* 0x082fe60000041864 */
[----:B------:R1:W-:Y:S05]  /*51f0*/  RED.E.ADD.F32.FTZ.RN.STRONG.GPU [R228.64], R4 ;  /* 0x00000004e400798e */ /* 0x0003ea000c10e784 */
[C---:B------:R-:W-:Y:S07]  /*5200*/  HMMA.16816.F32.BF16 R104, R212.reuse, R204, R104 ;  /* 0x000000ccd468723c */ /* 0x040fee0000041868 */
[C---:B------:R-:W-:Y:S01]  /*5210*/  IMAD.SHL.U32 R204, R247.reuse, 0x8, RZ ;  /* 0x00000008f7cc7824 */ /* 0x040fe200078e00ff */
[-C--:B------:R-:W-:Y:S04]  /*5220*/  HMMA.16816.F32.BF16 R108, R212, R206.reuse, R108 ;  /* 0x000000ced46c723c */ /* 0x080fe8000004186c */
[----:B------:R-:W-:Y:S01]  /*5230*/  IMAD.SHL.U32 R205, R247, 0x10, RZ ;  /* 0x00000010f7cd7824 */ /* 0x000fe200078e00ff */
[CC--:B--2---:R-:W-:Y:S03]  /*5240*/  LEA R196, P0, R204.reuse, R228.reuse, 0x2 ;  /* 0x000000e4ccc47211 */ /* 0x0c4fe600078010ff */
        /* <DEDUP_REMOVED lines=10> */
[----:B------:R-:W-:Y:S07]  /*52f0*/  HMMA.16816.F32.BF16 R128, R200, R210, R128 ;  /* 0x000000d2c880723c */ /* 0x000fee0000041880 */
[C---:B------:R-:W-:Y:S02]  /*5300*/  IMAD R201, R247.reuse, 0x18, RZ ;  /* 0x00000018f7c97824 */ /* 0x040fe400078e02ff */
[----:B------:R-:W-:Y:S03]  /*5310*/  IMAD.SHL.U32 R203, R247, 0x20, RZ ;  /* 0x00000020f7cb7824 */ /* 0x000fe600078e00ff */
[-C--:B-1----:R-:W-:Y:S01]  /*5320*/  LEA R4, P0, R201, R228.reuse, 0x2 ;  /* 0x000000e4c9047211 */ /* 0x082fe200078010ff */
[----:B------:R-:W-:Y:S01]  /*5330*/  IMAD R202, R247, 0x30, RZ ;  /* 0x00000030f7ca7824 */ /* 0x000fe200078e02ff */
[-C--:B------:R-:W-:Y:S02]  /*5340*/  LEA R200, P1, R203, R228.reuse, 0x2 ;  /* 0x000000e4cbc87211 */ /* 0x080fe400078210ff */
[-C--:B--2---:R-:W-:Y:S02]  /*5350*/  LEA.HI.X.SX32 R5, R201, R229.reuse, 0x2, P0 ;  /* 0x000000e5c9057211 */ /* 0x084fe400000f16ff */
[-C--:B------:R-:W-:Y:S02]  /*5360*/  LEA.HI.X.SX32 R201, R203, R229.reuse, 0x2, P1 ;  /* 0x000000e5cbc97211 */ /* 0x080fe400008f16ff */
[CC--:B---3--:R-:W-:Y:S01]  /*5370*/  LEA R198, P0, R206.reuse, R228.reuse, 0x2 ;  /* 0x000000e4cec67211 */ /* 0x0c8fe200078010ff */
[----:B------:R1:W-:Y:S03]  /*5380*/  RED.E.ADD.F32.FTZ.RN.STRONG.GPU [R4.64], R7 ;  /* 0x000000070400798e */ /* 0x0003e6000c10e784 */
[-C--:B------:R-:W-:Y:S02]  /*5390*/  LEA.HI.X.SX32 R199, R206, R229.reuse, 0x2, P0 ;  /* 0x000000e5cec77211 */ /* 0x080fe400000f16ff */
[----:B------:R-:W-:Y:S05]  /*53a0*/  RED.E.ADD.F32.FTZ.RN.STRONG.GPU [R200.64], R8 ;  /* 0x00000008c800798e */ /* 0x000fea000c10e784 */
[----:B------:R2:W-:Y:S01]  /*53b0*/  RED.E.ADD.F32.FTZ.RN.STRONG.GPU [R198.64], R9 ;  /* 0x00000009c600798e */ /* 0x0005e2000c10e784 */
[CC--:B-1----:R-:W-:Y:S01]  /*53c0*/  LEA R4, P1, R202.reuse, R228.reuse, 0x2 ;  /* 0x000000e4ca047211 */ /* 0x0c2fe200078210ff */
        /* <DEDUP_REMOVED lines=299> */
.L_x_485:
        /* <DEDUP_REMOVED lines=217> */
.L_x_487:
        /* <DEDUP_REMOVED lines=18> */
.L_x_488:
        /* <DEDUP_REMOVED lines=36> */
[----:B--23--:R-:W2:Y:S01]  /*7770*/  LDS.128 R24, [R230+0x14000] ;  /* 0x01400000e6187984 */ /* 0x00cea20000000c00 */
[----:B------:R-:W-:Y:S01]  /*7780*/  MOV R4, R8 ;  /* 0x0000000800047202 */ /* 0x000fe20000000f00 */
[----:B------:R-:W-:Y:S01]  /*7790*/  IMAD R15, R14, c[0x0][0x3a0], RZ ;  /* 0x0000e8000e0f7a24 */ /* 0x000fe200078e02ff */
[----:B------:R-:W-:Y:S01]  /*77a0*/  MOV R5, R12 ;  /* 0x0000000c00057202 */ /* 0x000fe20000000f00 */
[----:B------:R-:W3:Y:S04]  /*77b0*/  LDS.128 R20, [R230+0x12000] ;  /* 0x01200000e6147984 */ /* 0x000ee80000000c00 */
[----:B------:R-:W4:Y:S01]  /*77c0*/  LDS.128 R16, [R230+0x10000] ;  /* 0x01000000e6107984 */ /* 0x000f220000000c00 */
[----:B------:R-:W-:-:S03]  /*77d0*/  IMAD.WIDE.U32 R10, R243, c[0x0][0x3a0], R4 ;  /* 0x0000e800f30a7a25 */ /* 0x000fc600078e0004 */
[----:B------:R-:W1:Y:S01]  /*77e0*/  LDS.128 R28, [R230+0x16000] ;  /* 0x01600000e61c7984 */ /* 0x000e620000000c00 */
[----:B------:R-:W-:-:S05]  /*77f0*/  IMAD R4, R243, c[0x0][0x3a4], R15 ;  /* 0x0000e900f3047a24 */ /* 0x000fca00078e020f */
[----:B------:R-:W-:Y:S02]  /*7800*/  IADD3 R5, R11, R4, RZ ;  /* 0x000000040b057210 */ /* 0x000fe40007ffe0ff */
[----:B------:R-:W-:-:S04]  /*7810*/  LEA R4, P0, R10, c[0x0][0x340], 0x1 ;  /* 0x0000d0000a047a11 */ /* 0x000fc800078008ff */
[----:B------:R-:W-:-:S05]  /*7820*/  LEA.HI.X R5, R10, c[0x0][0x344], R5, 0x1, P0 ;  /* 0x0000d1000a057a11 */ /* 0x000fca00000f0c05 */
[----:B--2---:R2:W-:Y:S04]  /*7830*/  STG.E.128 [R4.64+0x100], R24 ;  /* 0x0001001804007986 */ /* 0x0045e8000c101d04 */
[----:B---3--:R2:W-:Y:S04]  /*7840*/  STG.E.128 [R4.64+0x80], R20 ;  /* 0x0000801404007986 */ /* 0x0085e8000c101d04 */
[----:B----4-:R2:W-:Y:S04]  /*7850*/  STG.E.128 [R4.64], R16 ;  /* 0x0000001004007986 */ /* 0x0105e8000c101d04 */
[----:B-1----:R2:W-:Y:S02]  /*7860*/  STG.E.128 [R4.64+0x180], R28 ;  /* 0x0001801c04007986 */ /* 0x0025e4000c101d04 */
.L_x_490:
[----:B--23--:R-:W-:Y:S05]  /*7870*/  BSYNC B0 ;  /* 0x0000000000007941 */ /* 0x00cfea0003800000 */
.L_x_489:
[----:B------:R-:W-:Y:S01]  /*7880*/  IADD3 R4, R243, 0x20, RZ ;  /* 0x00000020f3047810 */ /* 0x000fe20007ffe0ff */
[----:B------:R-:W-:Y:S03]  /*7890*/  BSSY B0, `(.L_x_491) ;  /* 0x0000010000007945 */ /* 0x000fe60003800000 */
[----:B------:R-:W-:-:S13]  /*78a0*/  ISETP.GE.AND P1, PT, R4, UR6, PT ;  /* 0x0000000604007c0c */ /* 0x000fda000bf26270 */
[----:B------:R-:W-:Y:S05]  /*78b0*/  @P1 BRA `(.L_x_492) ;  /* 0x000000d000001947 */ /* 0x000fea0003800000 */
[----:B------:R-:W-:Y:S02]  /*78c0*/  IADD3 R4, P0, R243, 0x20, RZ ;  /* 0x00000020f3047810 */ /* 0x000fe40007f1e0ff */
[----:B------:R-:W-:Y:S02]  /*78d0*/  MOV R9, R12 ;  /* 0x0000000c00097202 */ /* 0x000fe40000000f00 */
[----:B------:R-:W-:-:S03]  /*78e0*/  IADD3.X R5, RZ, R14, RZ, P0, !PT ;  /* 0x0000000eff057210 */ /* 0x000fc600007fe4ff */
[----:B------:R-:W-:-:S04]  /*78f0*/  IMAD.WIDE.U32 R8, R4, c[0x0][0x3a0], R8 ;  /* 0x0000e80004087a25 */ /* 0x000fc800078e0008 */
[----:B------:R-:W-:-:S04]  /*7900*/  IMAD R5, R5, c[0x0][0x3a0], RZ ;  /* 0x0000e80005057a24 */ /* 0x000fc800078e02ff */
[----:B------:R-:W-:Y:S01]  /*7910*/  IMAD R5, R4, c[0x0][0x3a4], R5 ;  /* 0x0000e90004057a24 */ /* 0x000fe200078e0205 */
[----:B------:R-:W-:-:S04]  /*7920*/  LEA R4, P0, R8, c[0x0][0x340], 0x1 ;  /* 0x0000d00008047a11 */ /* 0x000fc800078008ff */
[----:B------:R-:W-:-:S04]  /*7930*/  IADD3 R5, R9, R5, RZ ;  /* 0x0000000509057210 */ /* 0x000fc80007ffe0ff */
[----:B------:R-:W-:-:S05]  /*7940*/  LEA.HI.X R5, R8, c[0x0][0x344], R5, 0x1, P0 ;  /* 0x0000d10008057a11 */ /* 0x000fca00000f0c05 */
[----:B------:R2:W-:Y:S04]  /*7950*/  STG.E.128 [R4.64], R44 ;  /* 0x0000002c04007986 */ /* 0x0005e8000c101d04 */
[----:B------:R2:W-:Y:S04]  /*7960*/  STG.E.128 [R4.64+0x80], R40 ;  /* 0x0000802804007986 */ /* 0x0005e8000c101d04 */
[----:B----4-:R2:W-:Y:S04]  /*7970*/  STG.E.128 [R4.64+0x100], R36 ;  /* 0x0001002404007986 */ /* 0x0105e8000c101d04 */
[----:B-1----:R2:W-:Y:S02]  /*7980*/  STG.E.128 [R4.64+0x180], R32 ;  /* 0x0001802004007986 */ /* 0x0025e4000c101d04 */
.L_x_492:
[----:B------:R-:W-:Y:S05]  /*7990*/  BSYNC B0 ;  /* 0x0000000000007941 */ /* 0x000fea0003800000 */
.L_x_491:
        /* <DEDUP_REMOVED lines=15> */
[----:B------:R-:W-:Y:S01]  /*7a90*/  MOV R4, R6 ;  /* 0x0000000600047202 */ /* 0x000fe20000000f00 */
[----:B------:R-:W-:Y:S01]  /*7aa0*/  IMAD R11, R14, c[0x0][0x3a8], RZ ;  /* 0x0000ea000e0b7a24 */ /* 0x000fe200078e02ff */
[----:B------:R-:W-:-:S05]  /*7ab0*/  MOV R5, R10 ;  /* 0x0000000a00057202 */ /* 0x000fca0000000f00 */
[----:B------:R-:W-:-:S04]  /*7ac0*/  IMAD.WIDE.U32 R8, R243, c[0x0][0x3a8], R4 ;  /* 0x0000ea00f3087a25 */ /* 0x000fc800078e0004 */
[----:B------:R-:W-:-:S05]  /*7ad0*/  IMAD R4, R243, c[0x0][0x3ac], R11 ;  /* 0x0000eb00f3047a24 */ /* 0x000fca00078e020b */
[----:B------:R-:W-:Y:S02]  /*7ae0*/  IADD3 R5, R9, R4, RZ ;  /* 0x0000000409057210 */ /* 0x000fe40007ffe0ff */
[----:B------:R-:W-:-:S04]  /*7af0*/  LEA R4, P0, R8, c[0x0][0x348], 0x1 ;  /* 0x0000d20008047a11 */ /* 0x000fc800078008ff */
[----:B------:R-:W-:-:S05]  /*7b00*/  LEA.HI.X R5, R8, c[0x0][0x34c], R5, 0x1, P0 ;  /* 0x0000d30008057a11 */ /* 0x000fca00000f0c05 */
[----:B-1----:R1:W-:Y:S04]  /*7b10*/  STG.E.128 [R4.64], R60 ;  /* 0x0000003c04007986 */ /* 0x0023e8000c101d04 */
[----:B------:R1:W-:Y:S04]  /*7b20*/  STG.E.128 [R4.64+0x80], R56 ;  /* 0x0000803804007986 */ /* 0x0003e8000c101d04 */
[----:B------:R1:W-:Y:S04]  /*7b30*/  STG.E.128 [R4.64+0x100], R52 ;  /* 0x0001003404007986 */ /* 0x0003e8000c101d04 */
[----:B------:R1:W-:Y:S02]  /*7b40*/  STG.E.128 [R4.64+0x180], R48 ;  /* 0x0001803004007986 */ /* 0x0003e4000c101d04 */
.L_x_494:
[----:B------:R-:W-:Y:S05]  /*7b50*/  BSYNC B0 ;  /* 0x0000000000007941 */ /* 0x000fea0003800000 */
.L_x_493:
[----:B------:R-:W-:Y:S05]  /*7b60*/  @P1 BRA `(.L_x_495) ;  /* 0x0000092000001947 */ /* 0x000fea0003800000 */
[----:B-1----:R-:W-:Y:S02]  /*7b70*/  IADD3 R4, P0, R243, 0x20, RZ ;  /* 0x00000020f3047810 */ /* 0x002fe40007f1e0ff */
[----:B------:R-:W-:-:S02]  /*7b80*/  MOV R7, R10 ;  /* 0x0000000a00077202 */ /* 0x000fc40000000f00 */
        /* <DEDUP_REMOVED lines=9> */
[----:B------:R1:W-:Y:S04]  /*7c20*/  STG.E.128 [R4.64+0x100], R68 ;  /* 0x0001004404007986 */ /* 0x0003e8000c101d04 */
[----:B------:R1:W-:Y:S01]  /*7c30*/  STG.E.128 [R4.64+0x180], R64 ;  /* 0x0001804004007986 */ /* 0x0003e2000c101d04 */
[----:B------:R-:W-:Y:S05]  /*7c40*/  BRA `(.L_x_495) ;  /* 0x0000084000007947 */ /* 0x000fea0003800000 */
.L_x_483:
        /* <DEDUP_REMOVED lines=20> */
.L_x_496:
        /* <DEDUP_REMOVED lines=18> */
.L_x_497:
[----:B------:R-:W-:Y:S01]  /*7eb0*/  USHF.L.U32 UR7, UR19, 0x6, URZ ;  /* 0x0000000613077899 */ /* 0x000fe2000800063f */
[----:B------:R-:W-:Y:S01]  /*7ec0*/  BSSY B0, `(.L_x_498) ;  /* 0x0000020000007945 */ /* 0x000fe20003800000 */
[----:B------:R-:W-:Y:S01]  /*7ed0*/  ULDC.64 UR8, c[0x0][0x3a0] ;  /* 0x0000e80000087ab9 */ /* 0x000fe20000000a00 */
[----:B------:R-:W-:Y:S01]  /*7ee0*/  SHF.R.S32.HI R13, RZ, 0x1f, R243 ;  /* 0x0000001fff0d7819 */ /* 0x000fe200000114f3 */
[----:B------:R-:W-:Y:S02]  /*7ef0*/  USHF.R.S32.HI UR10, URZ, 0x1f, UR7 ;  /* 0x0000001f3f0a7899 */ /* 0x000fe40008011407 */
[----:B------:R-:W-:Y:S01]  /*7f00*/  IMAD.U32 R11, RZ, RZ, UR7 ;  /* 0x00000007ff0b7e24 */ /* 0x000fe2000f8e00ff */
[----:B------:R-:W-:Y:S02]  /*7f10*/  UIMAD UR6, UR19, -0x40, UR6 ;  /* 0xffffffc0130678a4 */ /* 0x000fe4000f8e0206 */
[----:B------:R-:W-:Y:S01]  /*7f20*/  UIMAD UR8, UR10, UR8, URZ ;  /* 0x000000080a0872a4 */ /* 0x000fe2000f8e023f */
[----:B------:R-:W-:-:S03]  /*7f30*/  IMAD.WIDE.U32 R4, R11, c[0x0][0x3a0], R248 ;  /* 0x0000e8000b047a25 */ /* 0x000fc600078e00f8 */
[----:B------:R-:W-:Y:S01]  /*7f40*/  UIMAD UR8, UR7, UR9, UR8 ;  /* 0x00000009070872a4 */ /* 0x000fe2000f8e0208 */
[----:B------:R-:W-:Y:S02]  /*7f50*/  ISETP.GE.AND P2, PT, R243, UR6, PT ;  /* 0x00000006f3007c0c */ /* 0x000fe4000bf46270 */
[----:B------:R-:W-:-:S03]  /*7f60*/  IADD3 R6, P0, R4, UR14, RZ ;  /* 0x0000000e04067c10 */ /* 0x000fc6000ff1e0ff */
[----:B------:R-:W-:Y:S01]  /*7f70*/  IMAD.U32 R4, RZ, RZ, UR8 ;  /* 0x00000008ff047e24 */ /* 0x000fe2000f8e00ff */
[----:B------:R-:W-:Y:S02]  /*7f80*/  ULDC.64 UR8, c[0x0][0x3b8] ;  /* 0x0000ee0000087ab9 */ /* 0x000fe40000000a00 */
[----:B------:R-:W-:Y:S02]  /*7f90*/  UIMAD UR8, UR57, UR8, URZ ;  /* 0x00000008390872a4 */ /* 0x000fe4000f8e023f */
[----:B------:R-:W-:Y:S01]  /*7fa0*/  IADD3.X R7, R5, UR15, R4, P0, !PT ;  /* 0x0000000f05077c10 */ /* 0x000fe200087fe404 */
[----:B------:R-:W-:Y:S01]  /*7fb0*/  IMAD.U32 R4, RZ, RZ, UR38 ;  /* 0x00000026ff047e24 */ /* 0x000fe2000f8e00ff */
[----:B------:R-:W-:-:S03]  /*7fc0*/  UIMAD UR8, UR38, UR9, UR8 ;  /* 0x00000009260872a4 */ /* 0x000fc6000f8e0208 */
        /* <DEDUP_REMOVED lines=11> */
[----:B------:R1:W-:Y:S04]  /*8080*/  STG.E.128 [R4.64], RZ ;  /* 0x000000ff04007986 */ /* 0x0003e8000c101d04 */
[----:B------:R1:W-:Y:S04]  /*8090*/  STG.E.128 [R4.64+0x80], RZ ;  /* 0x000080ff04007986 */ /* 0x0003e8000c101d04 */
[----:B------:R1:W-:Y:S04]  /*80a0*/  STG.E.128 [R4.64+0x100], RZ ;  /* 0x000100ff04007986 */ /* 0x0003e8000c101d04 */
[----:B------:R1:W-:Y:S02]  /*80b0*/  STG.E.128 [R4.64+0x180], RZ ;  /* 0x000180ff04007986 */ /* 0x0003e4000c101d04 */
.L_x_499:
[----:B------:R-:W-:Y:S05]  /*80c0*/  BSYNC B0 ;  /* 0x0000000000007941 */ /* 0x000fea0003800000 */
.L_x_498:
[----:B-1----:R-:W-:Y:S01]  /*80d0*/  IADD3 R4, R243, 0x20, RZ ;  /* 0x00000020f3047810 */ /* 0x002fe20007ffe0ff */
        /* <DEDUP_REMOVED lines=12> */
[----:B------:R1:W-:Y:S04]  /*81a0*/  STG.E.128 [R4.64], RZ ;  /* 0x000000ff04007986 */ /* 0x0003e8000c101d04 */
[----:B------:R1:W-:Y:S04]  /*81b0*/  STG.E.128 [R4.64+0x80], RZ ;  /* 0x000080ff04007986 */ /* 0x0003e8000c101d04 */
[----:B------:R1:W-:Y:S04]  /*81c0*/  STG.E.128 [R4.64+0x100], RZ ;  /* 0x000100ff04007986 */ /* 0x0003e8000c101d04 */
[----:B------:R1:W-:Y:S02]  /*81d0*/  STG.E.128 [R4.64+0x180], RZ ;  /* 0x000180ff04007986 */ /* 0x0003e4000c101d04 */
.L_x_501:
[----:B------:R-:W-:Y:S05]  /*81e0*/  BSYNC B0 ;  /* 0x0000000000007941 */ /* 0x000fea0003800000 */
.L_x_500:
        /* <DEDUP_REMOVED lines=27> */
.L_x_503:
[----:B------:R-:W-:Y:S05]  /*83a0*/  BSYNC B0 ;  /* 0x0000000000007941 */ /* 0x000fea0003800000 */
.L_x_502:
        /* <DEDUP_REMOVED lines=14> */
.L_x_495:
[----:B------:R-:W-:Y:S05]  /*8490*/  BSYNC B1 ;  /* 0x0000000000017941 */ /* 0x000fea0003800000 */
.L_x_478:
[----:B------:R-:W-:Y:S02]  /*84a0*/  ULDC UR7, c[0x0][0x218] ;  /* 0x0000860000077ab9 */ /* 0x000fe40000000800 */
[----:B------:R-:W-:-:S04]  /*84b0*/  UIADD3 UR7, UR7, 0x3f, URZ ;  /* 0x0000003f07077890 */ /* 0x000fc8000fffe03f */
        /* <DEDUP_REMOVED lines=9> */
.L_x_504:
[----:B------:R-:W-:Y:S05]  /*8550*/  EXIT ;  /* 0x000000000000794d */ /* 0x000fea0003800000 */
.L_x_506:
        /* <DEDUP_REMOVED lines=10> */
.L_x_2014:


//--------------------- .text._ZN5flash44flash_bwd_dq_dk_dv_loop_seqk_parallel_kernelI23Flash_bwd_kernel_traitsILi256ELi64ELi64ELi8ELi4ELi2ELi2ELb0ELb1EN7cutlass10bfloat16_tE19Flash_kernel_traitsILi256ELi64ELi64ELi8ES3_EELb0ELb0ELb0ELb1ELb0ELb0ELb0EEEvNS_16Flash_bwd_paramsE --------------------------
	.section	.text._ZN5flash44flash_bwd_dq_dk_dv_loop_seqk_parallel_kernelI23Flash_bwd_kernel_traitsILi256ELi64ELi64ELi8ELi4ELi2ELi2ELb0ELb1EN7cutlass10bfloat16_tE19Flash_kernel_traitsILi256ELi64ELi64ELi8ES3_EELb0ELb0ELb0ELb1ELb0ELb0ELb0EEEvNS_16Flash_bwd_paramsE,"ax",@progbits
	.sectioninfo	@"SHI_REGISTERS=254"
	.align	128
        .global         _ZN5flash44flash_bwd_dq_dk_dv_loop_seqk_parallel_kernelI23Flash_bwd_kernel_traitsILi256ELi64ELi64ELi8ELi4ELi2ELi2ELb0ELb1EN7cutlass10bfloat16_tE19Flash_kernel_traitsILi256ELi64ELi64ELi8ES3_EELb0ELb0ELb0ELb1ELb0ELb0ELb0EEEvNS_16Flash_bwd_paramsE
        .type           _ZN5flash44flash_bwd_dq_dk_dv_loop_seqk_parallel_kernelI23Flash_bwd_kernel_traitsILi256ELi64ELi64ELi8ELi4ELi2ELi2ELb0ELb1EN7cutlass10bfloat16_tE19Flash_kernel_traitsILi256ELi64ELi64ELi8ES3_EELb0ELb0ELb0ELb1ELb0ELb0ELb0EEEvNS_16Flash_bwd_paramsE,@function
        .size           _ZN5flash44flash_bwd_dq_dk_dv_loop_seqk_parallel_kernelI23Flash_bwd_kernel_traitsILi256ELi64ELi64ELi8ELi4ELi2ELi2ELb0ELb1EN7cutlass10bfloat16_tE19Flash_kernel_traitsILi256ELi64ELi64ELi8ES3_EELb0ELb0ELb0ELb1ELb0ELb0ELb0EEEvNS_16Flash_bwd_paramsE,(.L_x_2015 - _ZN5flash44flash_bwd_dq_dk_dv_loop_seqk_parallel_kernelI23Flash_bwd_kernel_traitsILi256ELi64ELi64ELi8ELi4ELi2ELi2ELb0ELb1EN7cutlass10bfloat16_tE19Flash_kernel_traitsILi256ELi64ELi64ELi8ES3_EELb0ELb0ELb0ELb1ELb0ELb0ELb0EEEvNS_16Flash_bwd_paramsE)
        .other          _ZN5flash44flash_bwd_dq_dk_dv_loop_seqk_parallel_kernelI23Flash_bwd_kernel_traitsILi256ELi64ELi64ELi8ELi4ELi2ELi2ELb0ELb1EN7cutlass10bfloat16_tE19Flash_kernel_traitsILi256ELi64ELi64ELi8ES3_EELb0ELb0ELb0ELb1ELb0ELb0ELb0EEEvNS_16Flash_bwd_paramsE,@"STO_CUDA_ENTRY STV_DEFAULT"
_ZN5flash44flash_bwd_dq_dk_dv_loop_seqk_parallel_kernelI23Flash_bwd_kernel_traitsILi256ELi64ELi64ELi8ELi4ELi2ELi2ELb0ELb1EN7cutlass10bfloat16_tE19Flash_kernel_traitsILi256ELi64ELi64ELi8ES3_EELb0ELb0ELb0ELb1ELb0ELb0ELb0EEEvNS_16Flash_bwd_paramsE:
.text._ZN5flash44flash_bwd_dq_dk_dv_loop_seqk_parallel_kernelI23Flash_bwd_kernel_traitsILi256ELi64ELi64ELi8ELi4ELi2ELi2ELb0ELb1EN7cutlass10bfloat16_tE19Flash_kernel_traitsILi256ELi64ELi64ELi8ES3_EELb0ELb0ELb0ELb1ELb0ELb0ELb0EEEvNS_16Flash_bwd_paramsE:
        /* <DEDUP_REMOVED lines=39> */
[----:B------:R-:W-:Y:S01]  /*0270*/  SHF.R.S32.HI R5, RZ, 0x4, R0 ;  /* 0x00000004ff057819 */ /* 0x000fe20000011400 */
[----:B------:R-:W-:Y:S01]  /*0280*/  UIMAD UR51, UR7, UR33, URZ ;  /* 0x00000021073372a4 */ /* 0x000fe2000f8e023f */
[----:B------:R-:W-:Y:S01]  /*0290*/  LOP3.LUT R7, R7, 0xfffffffc, RZ, 0xc0, !PT ;  /* 0xfffffffc07077812 */ /* 0x000fe200078ec0ff */
[----:B------:R-:W-:Y:S01]  /*02a0*/  UIMAD UR6, UR33, UR11, UR35 ;  /* 0x0000000b210672a4 */ /* 0x000fe2000f8e0223 */
[----:B------:R-:W-:Y:S01]  /*02b0*/  LOP3.LUT R3, R3, 0xfffffffe, RZ, 0xc0, !PT ;  /* 0xfffffffe03037812 */ /* 0x000fe200078ec0ff */
[----:B------:R-:W-:Y:S01]  /*02c0*/  @!UP2 UIMAD UR7, UR33, UR13, UR35 ;  /* 0x0000000d2107a2a4 */ /* 0x000fe2000f8e0223 */
[----:B------:R-:W-:Y:S01]  /*02d0*/  LEA.HI R4, R0, R5, RZ, 0x1 ;  /* 0x0000000500047211 */ /* 0x000fe200078f08ff */
[----:B------:R-:W-:Y:S01]  /*02e0*/  IMAD.IADD R6, R2, 0x1, -R7 ;  /* 0x0000000102067824 */ /* 0x000fe200078e0a07 */
[----:B------:R-:W-:Y:S01]  /*02f0*/  LOP3.LUT R0, R0, 0xfffffff0, RZ, 0xc0, !PT ;  /* 0xfffffff000007812 */ /* 0x000fe200078ec0ff */
[----:B------:R-:W-:Y:S01]  /*0300*/  IMAD.IADD R3, R2, 0x1, -R3 ;  /* 0x0000000102037824 */ /* 0x000fe200078e0a03 */
[CC--:B------:R-:W-:Y:S01]  /*0310*/  LEA.HI R2, R14.reuse, R13.reuse, RZ, 0x2 ;  /* 0x0000000d0e027211 */ /* 0x0c0fe200078f10ff */
[----:B------:R-:W-:Y:S01]  /*0320*/  USHF.L.U32 UR44, UR45, 0x6, URZ ;  /* 0x000000062d2c7899 */ /* 0x000fe2000800063f */
[----:B------:R-:W-:Y:S01]  /*0330*/  LEA.HI R7, R14, R13, RZ, 0x3 ;  /* 0x0000000d0e077211 */ /* 0x000fe200078f18ff */
[----:B------:R-:W-:Y:S01]  /*0340*/  IMAD.IADD R9, R13, 0x1, -R0 ;  /* 0x000000010d097824 */ /* 0x000fe200078e0a00 */
[--C-:B------:R-:W-:Y:S01]  /*0350*/  SHF.R.S32.HI R8, RZ, 0x2, R2.reuse ;  /* 0x00000002ff087819 */ /* 0x100fe20000011402 */
[----:B------:R-:W-:Y:S01]  /*0360*/  ULDC UR48, c[0x0][0x214] ;  /* 0x0000850000307ab9 */ /* 0x000fe20000000800 */
[----:B------:R-:W-:Y:S01]  /*0370*/  SHF.R.S32.HI R11, RZ, 0x1f, R2 ;  /* 0x0000001fff0b7819 */ /* 0x000fe20000011402 */
[----:B------:R-:W-:Y:S01]  /*0380*/  IMAD.U32 R230, RZ, RZ, UR14 ;  /* 0x0000000effe67e24 */ /* 0x000fe2000f8e00ff */
[----:B------:R-:W-:Y:S01]  /*0390*/  LOP3.LUT R4, R4, 0xfffffffe, RZ, 0xc0, !PT ;  /* 0xfffffffe04047812 */ /* 0x000fe200078ec0ff */
[----:B------:R-:W-:Y:S01]  /*03a0*/  ULDC UR55, c[0x0][0x1c8] ;  /* 0x0000720000377ab9 */ /* 0x000fe20000000800 */
[----:B------:R-:W-:Y:S01]  /*03b0*/  LOP3.LUT R16, R7, 0xfffffff8, RZ, 0xc0, !PT ;  /* 0xfffffff807107812 */ /* 0x000fe200078ec0ff */
[----:B------:R-:W-:Y:S01]  /*03c0*/  ULDC.U8 UR10, c[0x0][0x3d0] ;  /* 0x0000f400000a7ab9 */ /* 0x000fe20000000000 */
[----:B------:R-:W-:Y:S01]  /*03d0*/  LEA.HI R11, R11, R8, RZ, 0x3 ;  /* 0x000000080b0b7211 */ /* 0x000fe200078f18ff */
[----:B------:R-:W-:Y:S01]  /*03e0*/  IMAD.IADD R4, R5, 0x1, -R4 ;  /* 0x0000000105047824 */ /* 0x000fe200078e0a04 */
[----:B------:R-:W-:Y:S01]  /*03f0*/  SHF.R.S32.HI R0, RZ, 0x1f, R9 ;  /* 0x0000001fff007819 */ /* 0x000fe20000011409 */
[----:B------:R-:W-:Y:S01]  /*0400*/  IMAD.IADD R16, R13, 0x1, -R16 ;  /* 0x000000010d107824 */ /* 0x000fe200078e0a10 */
[----:B------:R-:W-:Y:S01]  /*0410*/  LOP3.LUT R11, R11, 0xfffffff8, RZ, 0xc0, !PT ;  /* 0xfffffff80b0b7812 */ /* 0x000fe200078ec0ff */
[----:B------:R-:W-:Y:S01]  /*0420*/  ULDC UR49, c[0x0][0x224] ;  /* 0x0000890000317ab9 */ /* 0x000fe20000000800 */
[----:B------:R-:W-:Y:S01]  /*0430*/  LEA.HI R5, R0, R9, RZ, 0x3 ;  /* 0x0000000900057211 */ /* 0x000fe200078f18ff */
[----:B------:R-:W-:Y:S01]  /*0440*/  IMAD.SHL.U32 R232, R16, 0x8, RZ ;  /* 0x0000000810e87824 */ /* 0x000fe200078e00ff */
[----:B------:R-:W-:Y:S01]  /*0450*/  SHF.R.S32.HI R229, RZ, 0x3, R7 ;  /* 0x00000003ffe57819 */ /* 0x000fe20000011407 */
[----:B------:R-:W-:Y:S01]  /*0460*/  IMAD.IADD R11, R8, 0x1, -R11 ;  /* 0x00000001080b7824 */ /* 0x000fe200078e0a0b */
[C---:B------:R-:W-:Y:S01]  /*0470*/  LOP3.LUT R12, R5.reuse, 0xfffffff8, RZ, 0xc0, !PT ;  /* 0xfffffff8050c7812 */ /* 0x040fe200078ec0ff */
[----:B------:R-:W-:Y:S01]  /*0480*/  IMAD.SHL.U32 R5, R5, 0x40, RZ ;  /* 0x0000004005057824 */ /* 0x000fe200078e00ff */
[C---:B------:R-:W-:Y:S01]  /*0490*/  LOP3.LUT P4, RZ, R16.reuse, 0x4, RZ, 0xc0, !PT ;  /* 0x0000000410ff7812 */ /* 0x040fe2000788c0ff */
[----:B------:R-:W-:Y:S01]  /*04a0*/  IMAD.SHL.U32 R17, R229, 0x40, RZ ;  /* 0x00000040e5117824 */ /* 0x000fe200078e00ff */
[C---:B------:R-:W-:Y:S01]  /*04b0*/  LOP3.LUT P3, RZ, R16.reuse, 0x2, RZ, 0xc0, !PT ;  /* 0x0000000210ff7812 */ /* 0x040fe2000786c0ff */
[----:B------:R-:W-:Y:S01]  /*04c0*/  IMAD.SHL.U32 R16, R16, 0x40, RZ ;  /* 0x0000004010107824 */ /* 0x000fe200078e00ff */
[----:B------:R-:W-:Y:S01]  /*04d0*/  LOP3.LUT R0, R11, 0x1, RZ, 0xc0, !PT ;  /* 0x000000010b007812 */ /* 0x000fe200078ec0ff */
[----:B------:R-:W-:Y:S01]  /*04e0*/  IMAD.IADD R12, R9, 0x1, -R12 ;  /* 0x00000001090c7824 */ /* 0x000fe200078e0a0c */
[----:B------:R-:W-:Y:S01]  /*04f0*/  LOP3.LUT R17, R17, 0x1c0, RZ, 0xc0, !PT ;  /* 0x000001c011117812 */ /* 0x000fe200078ec0ff */
[----:B------:R-:W-:Y:S01]  /*0500*/  IMAD.SHL.U32 R9, R3, 0x10, RZ ;  /* 0x0000001003097824 */ /* 0x000fe200078e00ff */
[----:B------:R-:W-:Y:S01]  /*0510*/  LOP3.LUT R16, R16, 0x1c0, RZ, 0xc0, !PT ;  /* 0x000001c010107812 */ /* 0x000fe200078ec0ff */
[----:B------:R-:W-:Y:S01]  /*0520*/  @UP2 UIMAD UR53, UR33, UR48, URZ ;  /* 0x00000030213522a4 */ /* 0x000fe2000f8e023f */
[----:B------:R-:W-:Y:S01]  /*0530*/  ISETP.NE.U32.AND P0, PT, R0, 0x1, PT ;  /* 0x000000010000780c */ /* 0x000fe20003f05070 */
[----:B------:R-:W-:Y:S01]  /*0540*/  UMOV UR39, URZ ;  /* 0x0000003f00277c82 */ /* 0x000fe20008000000 */
[----:B------:R-:W-:Y:S01]  /*0550*/  LOP3.LUT R0, R16, 0x10, R9, 0xf8, !PT ;  /* 0x0000001010007812 */ /* 0x000fe200078ef809 */
[----:B------:R-:W-:Y:S01]  /*0560*/  ULDC.64 UR4, c[0x0][0x118] ;  /* 0x0000460000047ab9 */ /* 0x000fe20000000a00 */
[----:B------:R-:W-:Y:S01]  /*0570*/  LOP3.LUT R15, R17, 0x38, R232, 0xf8, !PT ;  /* 0x00000038110f7812 */ /* 0x000fe200078ef8e8 */
[----:B------:R-:W-:Y:S01]  /*0580*/  UMOV UR61, 0x4 ;  /* 0x00000004003d7882 */ /* 0x000fe20000000000 */
[----:B------:R-:W-:Y:S01]  /*0590*/  SHF.R.U32.HI R8, RZ, 0x3, R17 ;  /* 0x00000003ff087819 */ /* 0x000fe20000011611 */
[----:B------:R-:W-:Y:S01]  /*05a0*/  ULOP3.LUT UR55, UR35, UR55, URZ, 0x3c, !UPT ;  /* 0x0000003723377292 */ /* 0x000fe2000f8e3c3f */
[-C--:B------:R-:W-:Y:S01]  /*05b0*/  LEA.HI R10, R14, R13.reuse, RZ, 0x7 ;  /* 0x0000000d0e0a7211 */ /* 0x080fe200078f38ff */
[----:B------:R-:W-:Y:S01]  /*05c0*/  UISETP.NE.AND UP3, UPT, UR10, URZ, UPT ;  /* 0x0000003f0a00728c */ /* 0x000fe2000bf65270 */
[--C-:B------:R-:W-:Y:S01]  /*05d0*/  LOP3.LUT R222, R16, 0x8, R7.reuse, 0xf8, !PT ;  /* 0x0000000810de7812 */ /* 0x100fe200078ef807 */
[----:B------:R-:W-:Y:S01]  /*05e0*/  USHF.R.S32.HI UR56, URZ, 0x1f, UR35 ;  /* 0x0000001f3f387899 */ /* 0x000fe20008011423 */
[----:B------:R-:W-:Y:S01]  /*05f0*/  LOP3.LUT R0, R0, 0x8, R7, 0xf8, !PT ;  /* 0x0000000800007812 */ /* 0x000fe200078ef807 */
[----:B------:R-:W-:Y:S01]  /*0600*/  USHF.R.S32.HI UR60, URZ, 0x1f, UR33 ;  /* 0x0000001f3f3c7899 */ /* 0x000fe20008011421 */
[----:B------:R-:W-:Y:S01]  /*0610*/  LEA.HI R7, R14, R13, RZ, 0x6 ;  /* 0x0000000d0e077211 */ /* 0x000fe200078f30ff */
[----:B------:R-:W-:Y:S01]  /*0620*/  USHF.R.S32.HI UR59, URZ, 0x1f, UR35 ;  /* 0x0000001f3f3b7899 */ /* 0x000fe20008011423 */
[----:B------:R-:W-:Y:S01]  /*0630*/  LOP3.LUT R8, R15, R8, RZ, 0x3c, !PT ;  /* 0x000000080f087212 */ /* 0x000fe200078e3cff */
[----:B------:R-:W-:Y:S01]  /*0640*/  IMAD.SHL.U32 R15, R4, 0x200, RZ ;  /* 0x00000200040f7824 */ /* 0x000fe200078e00ff */
[----:B------:R-:W-:Y:S01]  /*0650*/  SHF.R.S32.HI R10, RZ, 0x7, R10 ;  /* 0x00000007ff0a7819 */ /* 0x000fe2000001140a */
[----:B------:R-:W-:Y:S01]  /*0660*/  USHF.R.S32.HI UR58, URZ, 0x1f, UR33 ;  /* 0x0000001f3f3a7899 */ /* 0x000fe20008011421 */
[----:B------:R-:W-:Y:S01]  /*0670*/  SHF.R.U32.HI R9, RZ, 0x3, R16 ;  /* 0x00000003ff097819 */ /* 0x000fe20000011610 */
[----:B------:R-:W-:Y:S01]  /*0680*/  USHF.R.S32.HI UR57, URZ, 0x1f, UR35 ;  /* 0x0000001f3f397899 */ /* 0x000fe20008011423 */
[----:B------:R-:W-:Y:S01]  /*0690*/  LOP3.LUT R2, R2, 0x7ffffffc, RZ, 0xc0, !PT ;  /* 0x7ffffffc02027812 */ /* 0x000fe200078ec0ff */
[C---:B------:R-:W-:Y:S01]  /*06a0*/  IMAD R17, R10.reuse, 0x800, R15 ;  /* 0x000008000a117824 */ /* 0x040fe200078e020f */
[----:B------:R-:W-:Y:S01]  /*06b0*/  SHF.R.S32.HI R7, RZ, 0x6, R7 ;  /* 0x00000006ff077819 */ /* 0x000fe20000011407 */
[----:B------:R-:W-:Y:S01]  /*06c0*/  IMAD.SHL.U32 R10, R10, 0x20, RZ ;  /* 0x000000200a0a7824 */ /* 0x000fe200078e00ff */
[C---:B------:R-:W-:Y:S01]  /*06d0*/  R2P PR, R11.reuse, 0x6 ;  /* 0x000000060b007804 */ /* 0x040fe20000000000 */
[----:B------:R-:W-:Y:S01]  /*06e0*/  IMAD.SHL.U32 R11, R11, 0x40, RZ ;  /* 0x000000400b0b7824 */ /* 0x000fe200078e00ff */
[----:B------:R-:W-:Y:S01]  /*06f0*/  LOP3.LUT R222, R222, R9, RZ, 0x3c, !PT ;  /* 0x00000009dede7212 */ /* 0x000fe200078e3cff */
[----:B------:R-:W-:Y:S01]  /*0700*/  IMAD R225, R7, 0x200, R8 ;  /* 0x0000020007e17824 */ /* 0x000fe200078e0208 */
[----:B------:R-:W-:Y:S01]  /*0710*/  LOP3.LUT R0, R15, R0, R9, 0xf6, !PT ;  /* 0x000000000f007212 */ /* 0x000fe200078ef609 */
[----:B------:R-:W-:Y:S01]  /*0720*/  IMAD.IADD R9, R13, 0x1, -R2 ;  /* 0x000000010d097824 */ /* 0x000fe200078e0a02 */
[----:B------:R-:W-:Y:S01]  /*0730*/  LOP3.LUT R11, R11, 0x1c0, RZ, 0xc0, !PT ;  /* 0x000001c00b0b7812 */ /* 0x000fe200078ec0ff */
[----:B------:R-:W-:Y:S01]  /*0740*/  IMAD.SHL.U32 R13, R13, 0x2, RZ ;  /* 0x000000020d0d7824 */ /* 0x000fe200078e00ff */
[----:B------:R-:W-:Y:S01]  /*0750*/  LOP3.LUT P6, RZ, R12, 0x4, RZ, 0xc0, !PT ;  /* 0x000000040cff7812 */ /* 0x000fe200078cc0ff */
[----:B------:R-:W-:Y:S01]  /*0760*/  IMAD.SHL.U32 R7, R7, 0x8, RZ ;  /* 0x0000000807077824 */ /* 0x000fe200078e00ff */
[----:B------:R-:W-:Y:S01]  /*0770*/  SHF.R.U32.HI R8, RZ, 0x3, R11 ;  /* 0x00000003ff087819 */ /* 0x000fe2000001160b */
[----:B------:R-:W-:Y:S01]  /*0780*/  IMAD.SHL.U32 R9, R9, 0x2, RZ ;  /* 0x0000000209097824 */ /* 0x000fe200078e00ff */
[----:B------:R-:W-:Y:S01]  /*0790*/  LOP3.LUT R224, R10, 0x6, R13, 0xf8, !PT ;  /* 0x000000060ae07812 */ /* 0x000fe200078ef80d */
[----:B------:R-:W-:Y:S01]  /*07a0*/  IMAD.SHL.U32 R2, R4, 0x20, RZ ;  /* 0x0000002004027824 */ /* 0x000fe200078e00ff */
[----:B------:R-:W-:Y:S01]  /*07b0*/  LOP3.LUT R7, R7, 0x18, RZ, 0xc0, !PT ;  /* 0x0000001807077812 */ /* 0x000fe200078ec0ff */
[----:B------:R-:W-:Y:S01]  /*07c0*/  IMAD R234, R6, 0x400, R9 ;  /* 0x0000040006ea7824 */ /* 0x000fe200078e0209 */
[----:B------:R-:W-:Y:S01]  /*07d0*/  LOP3.LUT R13, R11, 0x20, R10, 0xf8, !PT ;  /* 0x000000200b0d7812 */ /* 0x000fe200078ef80a */
[----:B------:R-:W-:Y:S01]  /*07e0*/  IMAD.IADD R222, R17, 0x1, R222 ;  /* 0x0000000111de7824 */ /* 0x000fe200078e02de */
[----:B------:R-:W-:Y:S01]  /*07f0*/  LOP3.LUT R231, R8, R11, R7, 0x1e, !PT ;  /* 0x0000000b08e77212 */ /* 0x000fe200078e1e07 */
[----:B------:R-:W-:Y:S01]  /*0800*/  IMAD.SHL.U32 R218, R0, 0x2, RZ ;  /* 0x0000000200da7824 */ /* 0x000fe200078e00ff */
[----:B------:R-:W-:Y:S01]  /*0810*/  LOP3.LUT R13, R13, R8, RZ, 0x3c, !PT ;  /* 0x000000080d0d7212 */ /* 0x000fe200078e3cff */
[----:B------:R-:W-:Y:S01]  /*0820*/  IMAD R8, R3, 0x400, R9 ;  /* 0x0000040003087824 */ /* 0x000fe200078e0209 */
[C---:B------:R-:W-:Y:S01]  /*0830*/  LOP3.LUT P5, RZ, R12.reuse, 0x2, RZ, 0xc0, !PT ;  /* 0x000000020cff7812 */ /* 0x040fe200078ac0ff */
[----:B------:R-:W-:Y:S01]  /*0840*/  IMAD.SHL.U32 R12, R12, 0x40, RZ ;  /* 0x000000400c0c7824 */ /* 0x000fe200078e00ff */
[----:B------:R-:W-:Y:S01]  /*0850*/  LOP3.LUT R2, R7, 0x20, R2, 0xf8, !PT ;  /* 0x0000002007027812 */ /* 0x000fe200078ef802 */
[----:B------:R-:W-:Y:S01]  /*0860*/  IMAD.IADD R231, R8, 0x1, R231 ;  /* 0x0000000108e77824 */ /* 0x000fe200078e02e7 */
[----:B------:R-:W-:Y:S01]  /*0870*/  LOP3.LUT R5, R5, 0xfffffe00, RZ, 0xc0, !PT ;  /* 0xfffffe0005057812 */ /* 0x000fe200078ec0ff */
[----:B------:R-:W-:Y:S01]  /*0880*/  IMAD.SHL.U32 R8, R4, 0x8, RZ ;  /* 0x0000000804087824 */ /* 0x000fe200078e00ff */
[----:B------:R-:W-:Y:S01]  /*0890*/  LOP3.LUT R7, R12, 0x1c0, RZ, 0xc0, !PT ;  /* 0x000001c00c077812 */ /* 0x000fe200078ec0ff */
[----:B------:R-:W-:Y:S01]  /*08a0*/  IMAD.IADD R234, R234, 0x1, R13 ;  /* 0x00000001eaea7824 */ /* 0x000fe200078e020d */
[----:B------:R-:W-:Y:S01]  /*08b0*/  LEA R231, R231, 0x10000, 0x1 ;  /* 0x00010000e7e77811 */ /* 0x000fe200078e08ff */
[----:B------:R-:W-:Y:S01]  /*08c0*/  IMAD R216, R3, 0x400, R5 ;  /* 0x0000040003d87824 */ /* 0x000fe200078e0205 */
[----:B------:R-:W-:Y:S01]  /*08d0*/  SHF.R.U32.HI R4, RZ, 0x3, R7 ;  /* 0x00000003ff047819 */ /* 0x000fe20000011607 */
[----:B------:R-:W-:Y:S01]  /*08e0*/  IMAD R6, R6, 0x400, R5 ;  /* 0x0000040006067824 */ /* 0x000fe200078e0205 */
[----:B------:R-:W-:Y:S01]  /*08f0*/  LOP3.LUT R9, R7, 0x8, R8, 0xf8, !PT ;  /* 0x0000000807097812 */ /* 0x000fe200078ef808 */
[----:B------:R-:W-:Y:S01]  /*0900*/  IMAD.SHL.U32 R234, R234, 0x2, RZ ;  /* 0x00000002eaea7824 */ /* 0x000fe200078e00ff */
[----:B------:R-:W-:Y:S01]  /*0910*/  LOP3.LUT R2, R4, R2, R7, 0x1e, !PT ;  /* 0x0000000204027212 */ /* 0x000fe200078e1e07 */
[----:B------:R-:W-:Y:S01]  /*0920*/  IMAD.MOV.U32 R7, RZ, RZ, -0x10 ;  /* 0xfffffff0ff077424 */ /* 0x000fe200078e00ff */
[----:B------:R-:W-:Y:S01]  /*0930*/  LOP3.LUT R9, R9, R4, RZ, 0x3c, !PT ;  /* 0x0000000409097212 */ /* 0x000fe200078e3cff */
[----:B------:R-:W-:Y:S01]  /*0940*/  IMAD.MOV.U32 R4, RZ, RZ, 0x40 ;  /* 0x00000040ff047424 */ /* 0x000fe200078e00ff */
[----:B------:R-:W-:Y:S01]  /*0950*/  LOP3.LUT R217, R2, R5, RZ, 0xfc, !PT ;  /* 0x0000000502d97212 */ /* 0x000fe200078efcff */
[----:B------:R-:W-:Y:S01]  /*0960*/  IMAD.SHL.U32 R222, R222, 0x2, RZ ;  /* 0x00000002dede7824 */ /* 0x000fe200078e00ff */
[----:B------:R-:W-:Y:S01]  /*0970*/  SEL R3, R213, 0xffffffe0, !P3 ;  /* 0xffffffe0d5037807 */ /* 0x000fe20005800000 */
[----:B------:R-:W-:Y:S01]  /*0980*/  IMAD.IADD R216, R9, 0x1, R216 ;  /* 0x0000000109d87824 */ /* 0x000fe200078e02d8 */
[----:B------:R-:W-:Y:S01]  /*0990*/  SEL R5, R4, 0xffffffc0, !P4 ;  /* 0xffffffc004057807 */ /* 0x000fe20006000000 */
[----:B------:R-:W-:Y:S01]  /*09a0*/  IMAD.IADD R223, R6, 0x1, R9 ;  /* 0x0000000106df7824 */ /* 0x000fe200078e0209 */
[----:B------:R-:W-:Y:S01]  /*09b0*/  SEL R213, R213, 0xffffffe0, !P5 ;  /* 0xffffffe0d5d57807 */ /* 0x000fe20006800000 */
[----:B------:R-:W-:Y:S01]  /*09c0*/  IMAD.IADD R212, R222, 0x1, R3 ;  /* 0x00000001ded47824 */ /* 0x000fe200078e0203 */
[----:B------:R-:W-:Y:S01]  /*09d0*/  SEL R4, R4, 0xffffffc0, !P6 ;  /* 0xffffffc004047807 */ /* 0x000fe20007000000 */
[----:B------:R-:W-:Y:S01]  /*09e0*/  IMAD.SHL.U32 R223, R223, 0x2, RZ ;  /* 0x00000002dfdf7824 */ /* 0x000fe200078e00ff */
[----:B------:R-:W-:Y:S01]  /*09f0*/  LEA R216, R216, 0x20000, 0x1 ;  /* 0x00020000d8d87811 */ /* 0x000fe200078e08ff */
[----:B------:R-:W-:Y:S01]  /*0a00*/  IMAD.SHL.U32 R225, R225, 0x2, RZ ;  /* 0x00000002e1e17824 */ /* 0x000fe200078e00ff */
[----:B------:R-:W-:Y:S01]  /*0a10*/  IADD3 R236, R234, 0x20, RZ ;  /* 0x00000020eaec7810 */ /* 0x000fe20007ffe0ff */
[----:B------:R-:W-:Y:S01]  /*0a20*/  IMAD.IADD R221, R223, 0x1, R213 ;  /* 0x00000001dfdd7824 */ /* 0x000fe200078e02d5 */
[----:B------:R-:W-:Y:S01]  /*0a30*/  SEL R7, R7, 0x10, !P0 ;  /* 0x0000001007077807 */ /* 0x000fe20004000000 */
[--C-:B------:R-:W-:Y:S01]  /*0a40*/  IMAD.IADD R214, R4, 0x1, R216.reuse ;  /* 0x0000000104d67824 */ /* 0x100fe200078e02d8 */
[----:B------:R-:W-:Y:S01]  /*0a50*/  @P1 IADD3 R236, R234, -0x20, RZ ;  /* 0xffffffe0eaec1810 */ /* 0x000fe20007ffe0ff */
[----:B------:R-:W-:Y:S01]  /*0a60*/  IMAD.IADD R215, R213, 0x1, R216 ;  /* 0x00000001d5d77824 */ /* 0x000fe200078e02d8 */
[----:B------:R-:W-:Y:S01]  /*0a70*/  IADD3 R235, R231, 0x40, RZ ;  /* 0x00000040e7eb7810 */ /* 0x000fe20007ffe0ff */
[--C-:B------:R-:W-:Y:S01]  /*0a80*/  IMAD R0, R0, 0x2, R5.reuse ;  /* 0x0000000200007824 */ /* 0x100fe200078e0205 */
[----:B------:R-:W-:Y:S01]  /*0a90*/  IADD3 R228, R232, 0x40, RZ ;  /* 0x00000040e8e47810 */ /* 0x000fe20007ffe0ff */
[----:B------:R-:W-:Y:S01]  /*0aa0*/  IMAD.IADD R3, R222, 0x1, R5 ;  /* 0x00000001de037824 */ /* 0x000fe200078e0205 */
[C---:B------:R-:W-:Y:S01]  /*0ab0*/  IADD3 R227, R232.reuse, 0x80, RZ ;  /* 0x00000080e8e37810 */ /* 0x040fe20007ffe0ff */
[----:B------:R-:W-:Y:S01]  /*0ac0*/  IMAD.IADD R2, R5, 0x1, R212 ;  /* 0x0000000105027824 */ /* 0x000fe200078e02d4 */
[----:B------:R-:W-:Y:S01]  /*0ad0*/  IADD3 R226, R232, 0xc0, RZ ;  /* 0x000000c0e8e27810 */ /* 0x000fe20007ffe0ff */
[----:B------:R-:W-:Y:S01]  /*0ae0*/  IMAD.IADD R237, R234, 0x1, R7 ;  /* 0x00000001eaed7824 */ /* 0x000fe200078e0207 */
[----:B------:R-:W-:Y:S01]  /*0af0*/  @P2 IADD3 R235, R231, -0x40, RZ ;  /* 0xffffffc0e7eb2810 */ /* 0x000fe20007ffe0ff */
[----:B------:R-:W-:Y:S01]  /*0b00*/  IMAD.SHL.U32 R217, R217, 0x2, RZ ;  /* 0x00000002d9d97824 */ /* 0x000fe200078e00ff */
[----:B------:R-:W-:Y:S01]  /*0b10*/  UIMAD.WIDE.U32 UR40, UR36, UR42, URZ ;  /* 0x0000002a242872a5 */ /* 0x000fe2000f8e003f */
[----:B------:R-:W-:Y:S01]  /*0b20*/  IMAD.IADD R238, R7, 0x1, R236 ;  /* 0x0000000107ee7824 */ /* 0x000fe200078e02ec */
[----:B------:R-:W-:Y:S01]  /*0b30*/  UIMAD UR50, UR37, UR42, URZ ;  /* 0x0000002a253272a4 */ /* 0x000fe2000f8e023f */
[--C-:B------:R-:W-:Y:S01]  /*0b40*/  IMAD.IADD R220, R223, 0x1, R4.reuse ;  /* 0x00000001dfdc7824 */ /* 0x100fe200078e0204 */
[----:B------:R-:W-:Y:S01]  /*0b50*/  USHF.R.S32.HI UR52, URZ, 0x1f, UR46 ;  /* 0x0000001f3f347899 */ /* 0x000fe2000801142e */
[----:B------:R-:W-:Y:S01]  /*0b60*/  IMAD.IADD R219, R221, 0x1, R4 ;  /* 0x00000001dddb7824 */ /* 0x000fe200078e0204 */
[----:B------:R-:W-:Y:S01]  /*0b70*/  UIMAD UR49, UR6, UR49, URZ ;  /* 0x00000031063172a4 */ /* 0x000fe2000f8e023f */
[----:B------:R-:W-:Y:S01]  /*0b80*/  IMAD.IADD R213, R213, 0x1, R214 ;  /* 0x00000001d5d57824 */ /* 0x000fe200078e02d6 */
[----:B------:R-:W-:-:S02]  /*0b90*/  @!UP2 UIMAD UR48, UR7, UR48, URZ ;  /* 0x000000300730a2a4 */ /* 0x000fc4000f8e023f */
[----:B------:R-:W-:Y:S02]  /*0ba0*/  USHF.R.S32.HI UR47, URZ, 0x1f, UR44 ;  /* 0x0000001f3f2f7899 */ /* 0x000fe4000801142c */
.L_x_551:
[----:B------:R-:W-:Y:S02]  /*0bb0*/  ULDC.64 UR6, c[0x0][0x240] ;  /* 0x0000900000067ab9 */ /* 0x000fe40000000a00 */
[----:B------:R-:W-:Y:S02]  /*0bc0*/  ULDC.64 UR10, c[0x0][0x250] ;  /* 0x00009400000a7ab9 */ /* 0x000fe40000000a00 */
[----:B------:R-:W-:Y:S02]  /*0bd0*/  UISETP.NE.U32.AND UP6, UPT, URZ, UR6, UPT ;  /* 0x000000063f00728c */ /* 0x000fe4000bfc5070 */
[----:B------:R-:W-:Y:S02]  /*0be0*/  UISETP.NE.U32.AND UP4, UPT, URZ, UR10, UPT ;  /* 0x0000000a3f00728c */ /* 0x000fe4000bf85070 */
[----:B------:R-:W-:Y:S02]  /*0bf0*/  USHF.R.S32.HI UR38, URZ, 0x1f, UR33 ;  /* 0x0000001f3f267899 */ /* 0x000fe40008011421 */
[----:B------:R-:W-:-:S02]  /*0c00*/  USHF.L.U32 UR13, UR33, 0x2, URZ ;  /* 0x00000002210d7899 */ /* 0x000fc4000800063f */
[----:B------:R-:W-:Y:S02]  /*0c10*/  UISETP.NE.AND.EX UP6, UPT, URZ, UR7, UPT, UP6 ;  /* 0x000000073f00728c */ /* 0x000fe4000bfc5360 */
[----:B------:R-:W-:Y:S02]  /*0c20*/  UISETP.NE.AND.EX UP4, UPT, URZ, UR11, UPT, UP4 ;  /* 0x0000000b3f00728c */ /* 0x000fe4000bf85340 */
[----:B------:R-:W-:Y:S02]  /*0c30*/  USHF.L.U64.HI UR12, UR33, 0x2, UR38 ;  /* 0x00000002210c7899 */ /* 0x000fe40008010226 */
[----:B------:R-:W-:Y:S01]  /*0c40*/  UIADD3 UR6, UP0, UR13, UR6, URZ ;  /* 0x000000060d067290 */ /* 0x000fe2000ff1e03f */
[----:B------:R-:W-:Y:S01]  /*0c50*/  PLOP3.LUT P2, PT, PT, PT, UP6, 0x80, 0x0 ;  /* 0x000000000000781c */ /* 0x000fe20003f4f068 */
[----:B------:R-:W-:Y:S02]  /*0c60*/  ULDC.U8 UR14, c[0x0][0x312] ;  /* 0x0000c480000e7ab9 */ /* 0x000fe40000000000 */
[----:B------:R-:W-:-:S02]  /*0c70*/  UIADD3.X UR7, UR12, UR7, URZ, UP0, !UPT ;  /* 0x000000070c077290 */ /* 0x000fc400087fe43f */
[----:B------:R-:W-:Y:S01]  /*0c80*/  ULDC.64 UR8, c[0x0][0x248] ;  /* 0x0000920000087ab9 */ /* 0x000fe20000000a00 */
[----:B-1----:R-:W-:Y:S01]  /*0c90*/  IMAD.U32 R12, RZ, RZ, UR6 ;  /* 0x00000006ff0c7e24 */ /* 0x002fe2000f8e00ff */
[----:B------:R-:W-:Y:S02]  /*0ca0*/  UISETP.NE.AND UP5, UPT, UR14, URZ, UPT ;  /* 0x0000003f0e00728c */ /* 0x000fe4000bfa5270 */
[----:B------:R-:W-:Y:S01]  /*0cb0*/  UISETP.EQ.U32.AND UP1, UPT, URZ, UR8, UPT ;  /* 0x000000083f00728c */ /* 0x000fe2000bf22070 */
[----:B------:R-:W-:Y:S01]  /*0cc0*/  IMAD.U32 R13, RZ, RZ, UR7 ;  /* 0x00000007ff0d7e24 */ /* 0x000fe2000f8e00ff */
[----:B------:R-:W-:Y:S02]  /*0cd0*/  @UP4 UIADD3 UR6, UP0, UR13, UR10, URZ ;  /* 0x0000000a0d064290 */ /* 0x000fe4000ff1e03f */
[----:B------:R-:W-:Y:S02]  /*0ce0*/  UISETP.EQ.OR.EX UP1, UPT, URZ, UR9, !UP5, UP1 ;  /* 0x000000093f00728c */ /* 0x000fe4000ef22710 */
[----:B------:R-:W-:Y:S01]  /*0cf0*/  @UP4 UIADD3.X UR7, UR12, UR11, URZ, UP0, !UPT ;  /* 0x0000000b0c074290 */ /* 0x000fe200087fe43f */
[----:B--2---:R-:W2:Y:S01]  /*0d00*/  @P2 LDG.E R7, [R12.64] ;  /* 0x000000040c072981 */ /* 0x004ea2000c1e1900 */
[----:B------:R-:W-:-:S02]  /*0d10*/  UIADD3 UR8, UP0, UR13, UR8, URZ ;  /* 0x000000080d087290 */ /* 0x000fc4000ff1e03f */
[----:B------:R-:W-:Y:S01]  /*0d20*/  PLOP3.LUT P1, PT, PT, PT, UP1, 0x80, 0x0 ;  /* 0x000000000000781c */ /* 0x000fe20003f2f018 */
[----:B---3--:R-:W3:Y:S01]  /*0d30*/  @P2 LDG.E R4, [R12.64+0x4] ;  /* 0x000004040c042981 */ /* 0x008ee2000c1e1900 */
[----:B------:R-:W-:Y:S01]  /*0d40*/  UIADD3.X UR9, UR12, UR9, URZ, UP0, !UPT ;  /* 0x000000090c097290 */ /* 0x000fe200087fe43f */
[----:B------:R-:W-:Y:S01]  /*0d50*/  PLOP3.LUT P0, PT, PT, PT, UP4, 0x80, 0x0 ;  /* 0x000000000000781c */ /* 0x000fe20003f0f048 */
[----:B------:R-:W-:Y:S02]  /*0d60*/  IMAD.U32 R10, RZ, RZ, UR8 ;  /* 0x00000008ff0a7e24 */ /* 0x000fe4000f8e00ff */
[----:B------:R-:W-:Y:S02]  /*0d70*/  IMAD.U32 R8, RZ, RZ, UR6 ;  /* 0x00000006ff087e24 */ /* 0x000fe4000f8e00ff */
[----:B------:R-:W-:Y:S02]  /*0d80*/  IMAD.U32 R11, RZ, RZ, UR9 ;  /* 0x00000009ff0b7e24 */ /* 0x000fe4000f8e00ff */
[----:B------:R-:W-:-:S03]  /*0d90*/  IMAD.U32 R9, RZ, RZ, UR7 ;  /* 0x00000007ff097e24 */ /* 0x000fc6000f8e00ff */
[----:B------:R-:W4:Y:S04]  /*0da0*/  @!P1 LDG.E R6, [R10.64] ;  /* 0x000000040a069981 */ /* 0x000f28000c1e1900 */
[----:B-----5:R-:W5:Y:S01]  /*0db0*/  @P0 LDG.E R5, [R8.64] ;  /* 0x0000000408050981 */ /* 0x020f62000c1e1900 */
[----:B------:R-:W1:Y:S01]  /*0dc0*/  S2UR UR24, SR_CTAID.X ;  /* 0x00000000001879c3 */ /* 0x000e620000002500 */
[----:B------:R-:W-:Y:S02]  /*0dd0*/  UMOV UR16, 0xffffffff ;  /* 0xffffffff00107882 */ /* 0x000fe40000000000 */
[----:B------:R-:W-:Y:S02]  /*0de0*/  UMOV UR26, 0xffffffff ;  /* 0xffffffff001a7882 */ /* 0x000fe40000000000 */
[----:B------:R-:W-:-:S02]  /*0df0*/  ULDC UR8, c[0x0][0xc] ;  /* 0x0000030000087ab9 */ /* 0x000fc40000000800 */
[----:B------:R-:W-:Y:S02]  /*0e00*/  USHF.L.U32 UR8, UR8, 0x6, URZ ;  /* 0x0000000608087899 */ /* 0x000fe4000800063f */
[----:B------:R-:W-:Y:S02]  /*0e10*/  UMOV UR20, URZ ;  /* 0x0000003f00147c82 */ /* 0x000fe40008000000 */
[----:B-1----:R-:W-:-:S04]  /*0e20*/  USHF.L.U32 UR6, UR24, 0x6, URZ ;  /* 0x0000000618067899 */ /* 0x002fc8000800063f */
[----:B------:R-:W-:-:S03]  /*0e30*/  UIMAD UR6, UR8, UR39, UR6 ;  /* 0x00000027080672a4 */ /* 0x000fc6000f8e0206 */
[----:B------:R-:W-:Y:S01]  /*0e40*/  ULDC UR8, c[0x0][0x218] ;  /* 0x0000860000087ab9 */ /* 0x000fe20000000800 */
[----:B--2---:R1:W2:Y:S08]  /*0e50*/  @P2 R2UR UR16, R7 ;  /* 0x00000000071023c2 */ /* 0x0042b000000e0000 */
[----:B---3--:R-:W2:Y:S08]  /*0e60*/  @P2 R2UR UR7, R4 ;  /* 0x00000000040723c2 */ /* 0x008eb000000e0000 */
[----:B----4-:R3:W4:Y:S01]  /*0e70*/  @!P1 R2UR UR26, R6 ;  /* 0x00000000061a93c2 */ /* 0x01072200000e0000 */
[----:B------:R-:W-:-:S04]  /*0e80*/  ISETP.NE.U32.AND P1, PT, RZ, c[0x0][0x248], PT ;  /* 0x00009200ff007a0c */ /* 0x000fc80003f25070 */
[----:B------:R-:W-:Y:S01]  /*0e90*/  ISETP.NE.AND.EX P1, PT, RZ, c[0x0][0x24c], PT, P1 ;  /* 0x00009300ff007a0c */ /* 0x000fe20003f25310 */
[----:B-1----:R-:W-:Y:S02]  /*0ea0*/  IMAD.U32 R7, RZ, RZ, UR6 ;  /* 0x00000006ff077e24 */ /* 0x002fe4000f8e00ff */
[----:B-----5:R3:W1:Y:S01]  /*0eb0*/  @P0 R2UR UR20, R5 ;  /* 0x00000000051403c2 */ /* 0x02066200000e0000 */
[----:B------:R-:W-:Y:S01]  /*0ec0*/  IADD3 R8, P0, R229, UR6, RZ ;  /* 0x00000006e5087c10 */ /* 0x000fe2000ff1e0ff */
[----:B--2---:R-:W-:Y:S01]  /*0ed0*/  @UP6 UIADD3 UR29, UR7, -UR16, URZ ;  /* 0x80000010071d6290 */ /* 0x004fe2000fffe03f */
[----:B------:R-:W-:-:S06]  /*0ee0*/  SHF.R.S32.HI R4, RZ, 0x1f, R229 ;  /* 0x0000001fff047819 */ /* 0x000fcc00000114e5 */
[----:B------:R-:W-:Y:S01]  /*0ef0*/  @!UP6 ULDC UR29, c[0x0][0x214] ;  /* 0x00008500001deab9 */ /* 0x000fe20000000800 */
[----:B------:R-:W-:Y:S01]  /*0f00*/  LEA.HI.X.SX32 R7, R7, R4, 0x1, P0 ;  /* 0x0000000407077211 */ /* 0x000fe200000f0eff */
[----:B------:R-:W-:Y:S05]  /*0f10*/  @!P1 BRA `(.L_x_507) ;  /* 0x0000007000009947 */ /* 0x000fea0003800000 */
[----:B----4-:R-:W-:-:S13]  /*0f20*/  PLOP3.LUT P0, PT, PT, PT, UP5, 0x80, 0x0 ;  /* 0x000000000000781c */ /* 0x010fda0003f0f058 */
[----:B---3--:R-:W2:Y:S04]  /*0f30*/  @P0 LDG.E R5, [R10.64+0x4] ;  /* 0x000004040a050981 */ /* 0x008ea8000c1e1900 */
[----:B------:R-:W3:Y:S01]  /*0f40*/  @!P0 LDG.E R6, [R10.64] ;  /* 0x000000040a068981 */ /* 0x000ee2000c1e1900 */
[----:B--2---:R-:W2:Y:S02]  /*0f50*/  @P0 R2UR UR6, R5 ;  /* 0x00000000050603c2 */ /* 0x004ea400000e0000 */
[----:B--2---:R-:W-:-:S11]  /*0f60*/  @UP5 UIADD3 UR8, UR6, -UR26, URZ ;  /* 0x8000001a06085290 */ /* 0x004fd6000fffe03f */
[----:B---3--:R2:W3:Y:S01]  /*0f70*/  @!P0 R2UR UR8, R6 ;  /* 0x00000000060883c2 */ /* 0x0084e200000e0000 */
[----:B------:R-:W-:-:S07]  /*0f80*/  DEPBAR.LE SB2, 0x0, {3} ;  /* 0x0000a0080000791a */ /* 0x000fce0000000000 */
.L_x_507:
[----:B----4-:R-:W-:Y:S02]  /*0f90*/  ULDC.64 UR6, c[0x0][0x258] ;  /* 0x0000960000067ab9 */ /* 0x010fe40000000a00 */
        /* <DEDUP_REMOVED lines=8> */
[----:B---3--:R-:W2:Y:S01]  /*1020*/  @P0 LDG.E R5, [R10.64] ;  /* 0x000000040a050981 */ /* 0x008ea2000c1e1900 */
        /* <DEDUP_REMOVED lines=11> */
[----:B------:R-:W-:Y:S02]  /*10e0*/  ULDC.64 UR10, c[0x0][0x178] ;  /* 0x00005e00000a7ab9 */ /* 0x000fe40000000a00 */
[----:B------:R-:W-:Y:S02]  /*10f0*/  UIMAD UR6, UR38, UR10, URZ ;  /* 0x0000000a260672a4 */ /* 0x000fe4000f8e023f */
[----:B------:R-:W-:Y:S02]  /*1100*/  UISETP.NE.AND UP0, UPT, UR26, -0x1, UPT ;  /* 0xffffffff1a00788c */ /* 0x000fe4000bf05270 */
[----:B------:R-:W-:Y:S02]  /*1110*/  UIMAD UR13, UR33, UR11, UR6 ;  /* 0x0000000b210d72a4 */ /* 0x000fe4000f8e0206 */
[----:B------:R-:W-:Y:S02]  /*1120*/  UIADD3 UR6, UR29, 0x3f, URZ ;  /* 0x0000003f1d067890 */ /* 0x000fe4000fffe03f */
[----:B------:R-:W-:Y:S01]  /*1130*/  ULDC.64 UR14, c[0x0][0x190] ;  /* 0x00006400000e7ab9 */ /* 0x000fe20000000a00 */
[----:B------:R-:W-:Y:S01]  /*1140*/  PLOP3.LUT P0, PT, PT, PT, UP0, 0x80, 0x0 ;  /* 0x000000000000781c */ /* 0x000fe20003f0f008 */
[----:B------:R-:W-:-:S02]  /*1150*/  USHF.R.S32.HI UR12, URZ, 0x1f, UR6 ;  /* 0x0000001f3f0c7899 */ /* 0x000fc40008011406 */
[----:B------:R-:W-:Y:S02]  /*1160*/  UIMAD.WIDE.U32 UR8, UR33, UR10, URZ ;  /* 0x0000000a210872a5 */ /* 0x000fe4000f8e003f */
[----:B------:R-:W-:Y:S02]  /*1170*/  UISETP.NE.AND UP1, UPT, UR16, -0x1, UPT ;  /* 0xffffffff1000788c */ /* 0x000fe4000bf25270 */
[----:B------:R-:W-:Y:S02]  /*1180*/  UIMAD.WIDE.U32 UR10, UR16, UR14, URZ ;  /* 0x0000000e100a72a5 */ /* 0x000fe4000f8e003f */
[----:B------:R-:W-:Y:S02]  /*1190*/  ULEA.HI UR34, UR12, UR6, URZ, 0x6 ;  /* 0x000000060c227291 */ /* 0x000fe4000f8f303f */
[----:B------:R-:W-:Y:S02]  /*11a0*/  @UP0 UIADD3 UR6, UR20, UR26, URZ ;  /* 0x0000001a14060290 */ /* 0x000fe4000fffe03f */
[----:B------:R-:W-:-:S02]  /*11b0*/  ULDC.64 UR18, c[0x0][0x198] ;  /* 0x0000660000127ab9 */ /* 0x000fc40000000a00 */
[----:B------:R-:W-:Y:S02]  /*11c0*/  USEL UR32, UR8, UR10, !UP1 ;  /* 0x0000000a08207287 */ /* 0x000fe4000c800000 */
[----:B------:R-:W-:Y:S02]  /*11d0*/  UIADD3 UR30, UR9, UR13, URZ ;  /* 0x0000000d091e7290 */ /* 0x000fe4000fffe03f */
[----:B------:R-:W-:Y:S02]  /*11e0*/  ULOP3.LUT UR12, UR34, 0xffffffc0, URZ, 0xc0, !UPT ;  /* 0xffffffc0220c7892 */ /* 0x000fe4000f8ec03f */
[----:B------:R-:W-:Y:S02]  /*11f0*/  @UP0 UIMAD.WIDE.U32 UR8, UR6, UR18, URZ ;  /* 0x00000012060802a5 */ /* 0x000fe4000f8e003f */
[----:B------:R-:W-:Y:S02]  /*1200*/  UIMAD UR10, UR16, UR15, URZ ;  /* 0x0000000f100a72a4 */ /* 0x000fe4000f8e023f */
[----:B------:R-:W-:-:S02]  /*1210*/  UIADD3 UR15, UR12, -0x40, URZ ;  /* 0xffffffc00c0f7890 */ /* 0x000fc4000fffe03f */
[----:B------:R-:W-:Y:S02]  /*1220*/  @UP0 UIMAD UR27, UR6, UR19, UR9 ;  /* 0x00000013061b02a4 */ /* 0x000fe4000f8e0209 */
[----:B------:R-:W-:Y:S02]  /*1230*/  @UP1 UIADD3 UR30, UR11, UR10, URZ ;  /* 0x0000000a0b1e1290 */ /* 0x000fe4000fffe03f */
[----:B------:R-:W-:Y:S02]  /*1240*/  USHF.R.S32.HI UR31, URZ, 0x1f, UR15 ;  /* 0x0000001f3f1f7899 */ /* 0x000fe4000801140f */
[----:B------:R-:W-:Y:S01]  /*1250*/  @UP0 UMOV UR25, UR8 ;  /* 0x0000000800190c82 */ /* 0x000fe20008000000 */
[----:B------:R-:W-:Y:S05]  /*1260*/  @P0 BRA `(.L_x_509) ;  /* 0x000000c000000947 */ /* 0x000fea0003800000 */
[----:B------:R-:W-:Y:S02]  /*1270*/  USHF.R.S32.HI UR6, URZ, 0x1f, UR20 ;  /* 0x0000001f3f067899 */ /* 0x000fe40008011414 */
[----:B------:R-:W-:Y:S02]  /*1280*/  ULDC.64 UR10, c[0x0][0x198] ;  /* 0x00006600000a7ab9 */ /* 0x000fe40000000a00 */
[----:B------:R-:W-:-:S02]  /*1290*/  UIMAD UR6, UR6, UR10, URZ ;  /* 0x0000000a060672a4 */ /* 0x000fc4000f8e023f */
[----:B------:R-:W-:Y:S02]  /*12a0*/  UIMAD.WIDE.U32 UR8, UR20, UR10, URZ ;  /* 0x0000000a140872a5 */ /* 0x000fe4000f8e003f */
[----:B------:R-:W-:Y:S02]  /*12b0*/  UIMAD UR11, UR20, UR11, UR6 ;  /* 0x0000000b140b72a4 */ /* 0x000fe4000f8e0206 */
[----:B------:R-:W-:Y:S02]  /*12c0*/  ULDC.64 UR12, c[0x0][0x180] ;  /* 0x00006000000c7ab9 */ /* 0x000fe40000000a00 */
[----:B------:R-:W-:Y:S02]  /*12d0*/  UIADD3 UR9, UR9, UR11, URZ ;  /* 0x0000000b09097290 */ /* 0x000fe4000fffe03f */
[----:B------:R-:W-:Y:S02]  /*12e0*/  UIMAD UR6, UR38, UR12, URZ ;  /* 0x0000000c260672a4 */ /* 0x000fe4000f8e023f */
[----:B------:R-:W-:-:S02]  /*12f0*/  UIMAD.WIDE.U32 UR8, UR33, UR12, UR8 ;  /* 0x0000000c210872a5 */ /* 0x000fc4000f8e0008 */
[----:B------:R-:W-:-:S04]  /*1300*/  UIMAD UR6, UR33, UR13, UR6 ;  /* 0x0000000d210672a4 */ /* 0x000fc8000f8e0206 */
[----:B------:R-:W-:Y:S02]  /*1310*/  UIADD3 UR27, UR9, UR6, URZ ;  /* 0x00000006091b7290 */ /* 0x000fe4000fffe03f */
[----:B------:R-:W-:Y:S02]  /*1320*/  UMOV UR25, UR8 ;  /* 0x0000000800197c82 */ /* 0x000fe40008000000 */
.L_x_509:
        /* <DEDUP_REMOVED lines=15> */
[----:B------:R-:W-:-:S06]  /*1420*/  IMAD.HI.U32 R6, R11, R6, R10 ;  /* 0x000000060b067227 */ /* 0x000fcc00078e000a */
        /* <DEDUP_REMOVED lines=26> */
.L_x_510:
[----:B------:R-:W-:Y:S01]  /*15d0*/  ULDC.64 UR10, c[0x0][0x370] ;  /* 0x0000dc00000a7ab9 */ /* 0x000fe20000000a00 */
[----:B------:R-:W-:Y:S01]  /*15e0*/  PLOP3.LUT P0, PT, PT, PT, UP2, 0x80, 0x0 ;  /* 0x000000000000781c */ /* 0x000fe20003f0f028 */
[----:B------:R-:W-:Y:S02]  /*15f0*/  @UP1 UIMAD.WIDE.U32 UR8, UR16, UR10, URZ ;  /* 0x0000000a100812a5 */ /* 0x000fe4000f8e003f */
[----:B------:R-:W-:Y:S02]  /*1600*/  ULDC UR13, c[0x0][0x224] ;  /* 0x00008900000d7ab9 */ /* 0x000fe40000000800 */
[----:B------:R-:W-:Y:S02]  /*1610*/  @UP1 UIMAD UR18, UR16, UR11, UR9 ;  /* 0x0000000b101212a4 */ /* 0x000fe4000f8e0209 */
[----:B------:R-:W-:-:S02]  /*1620*/  USHF.L.U32 UR14, UR33, 0x7, URZ ;  /* 0x00000007210e7899 */ /* 0x000fc4000800063f */
[----:B------:R-:W-:Y:S02]  /*1630*/  @UP1 UMOV UR17, UR8 ;  /* 0x0000000800111c82 */ /* 0x000fe40008000000 */
        /* <DEDUP_REMOVED lines=38> */
.L_x_511:
[----:B------:R-:W-:-:S03]  /*18a0*/  UMOV UR12, UR49 ;  /* 0x00000031000c7c82 */ /* 0x000fc60008000000 */
.L_x_512:
[----:B------:R-:W1:Y:S01]  /*18b0*/  S2R R11, SR_TID.X ;  /* 0x00000000000b7919 */ /* 0x000e620000002100 */
[----:B------:R-:W-:Y:S01]  /*18c0*/  UIADD3 UR8, UP5, UP4, UR8, UR44, UR46 ;  /* 0x0000002c08087290 */ /* 0x000fe2000fcbe02e */
[----:B------:R-:W-:Y:S01]  /*18d0*/  IADD3 R17, P0, R229, UR15, RZ ;  /* 0x0000000fe5117c10 */ /* 0x000fe2000ff1e0ff */
[----:B------:R-:W-:Y:S01]  /*18e0*/  IMAD.U32 R20, RZ, RZ, UR15 ;  /* 0x0000000fff147e24 */ /* 0x000fe2000f8e00ff */
[--C-:B------:R-:W-:Y:S01]  /*18f0*/  SHF.R.S32.HI R233, RZ, 0x1f, R232.reuse ;  /* 0x0000001fffe97819 */ /* 0x100fe200000114e8 */
[----:B------:R-:W-:Y:S01]  /*1900*/  UIADD3 UR24, UP1, UP0, UR24, UR8, UR28 ;  /* 0x0000000818187290 */ /* 0x000fe2000f83e01c */
[----:B------:R-:W-:Y:S01]  /*1910*/  IADD3.X R9, R4, UR31, RZ, P0, !PT ;  /* 0x0000001f04097c10 */ /* 0x000fe200087fe4ff */
[----:B------:R-:W-:Y:S01]  /*1920*/  UIADD3.X UR6, UR10, UR47, UR52, UP5, UP4 ;  /* 0x0000002f0a067290 */ /* 0x000fe2000afe8434 */
[----:B------:R-:W-:Y:S01]  /*1930*/  IADD3 R18, P1, R232, UR17, RZ ;  /* 0x00000011e8127c10 */ /* 0x000fe2000ff3e0ff */
[----:B------:R-:W-:Y:S01]  /*1940*/  ULDC.64 UR8, c[0x0][0x370] ;  /* 0x0000dc0000087ab9 */ /* 0x000fe20000000a00 */
[----:B------:R-:W-:Y:S01]  /*1950*/  IMAD.WIDE.U32 R22, R17, c[0x0][0x190], R232 ;  /* 0x0000640011167a25 */ /* 0x000fe200078e00e8 */
[----:B------:R-:W-:Y:S01]  /*1960*/  UIADD3.X UR11, UR11, UR6, UR13, UP1, UP0 ;  /* 0x000000060b0b7290 */ /* 0x000fe20008fe040d */
[----:B------:R-:W-:Y:S01]  /*1970*/  IADD3.X R19, R233, UR18, RZ, P1, !PT ;  /* 0x00000012e9137c10 */ /* 0x000fe20008ffe4ff */
[----:B------:R-:W-:Y:S01]  /*1980*/  UIMAD UR6, UR31, UR8, URZ ;  /* 0x000000081f0672a4 */ /* 0x000fe2000f8e023f */
[----:B------:R-:W-:Y:S01]  /*1990*/  IMAD R16, R9, c[0x0][0x190], RZ ;  /* 0x0000640009107a24 */ /* 0x000fe200078e02ff */
[----:B------:R-:W-:Y:S01]  /*19a0*/  UISETP.GE.AND UP0, UPT, UR29, 0x1, UPT ;  /* 0x000000011d00788c */ /* 0x000fe2000bf06270 */
[----:B------:R-:W-:Y:S01]  /*19b0*/  IADD3 R24, P1, R22, UR32, RZ ;  /* 0x0000002016187c10 */ /* 0x000fe2000ff3e0ff */
[----:B------:R-:W-:Y:S01]  /*19c0*/  UIMAD UR10, UR15, UR9, UR6 ;  /* 0x000000090f0a72a4 */ /* 0x000fe2000f8e0206 */
[----:B------:R-:W-:Y:S01]  /*19d0*/  IMAD.WIDE.U32 R20, R20, c[0x0][0x370], R18 ;  /* 0x0000dc0014147a25 */ /* 0x000fe200078e0012 */
[----:B------:R-:W-:Y:S01]  /*19e0*/  UIADD3 UR14, UR15, UR14, URZ ;  /* 0x0000000e0f0e7290 */ /* 0x000fe2000fffe03f */
[----:B------:R-:W-:Y:S01]  /*19f0*/  BSSY B1, `(.L_x_508) ;  /* 0x0000887000017945 */ /* 0x000fe20003800000 */
[----:B------:R-:W-:Y:S01]  /*1a00*/  ULDC.64 UR8, c[0x0][0x378] ;  /* 0x0000de0000087ab9 */ /* 0x000fe20000000a00 */
[----:B------:R-:W-:Y:S01]  /*1a10*/  IMAD.U32 R18, RZ, RZ, UR35 ;  /* 0x00000023ff127e24 */ /* 0x000fe2000f8e00ff */
[----:B------:R-:W-:Y:S01]  /*1a20*/  IADD3 R21, R21, UR10, RZ ;  /* 0x0000000a15157c10 */ /* 0x000fe2000fffe0ff */
[----:B------:R-:W-:Y:S01]  /*1a30*/  UIMAD UR6, UR56, UR8, URZ ;  /* 0x00000008380672a4 */ /* 0x000fe2000f8e023f */
[----:B-1----:R-:W-:Y:S01]  /*1a40*/  SHF.R.S32.HI R12, RZ, 0x1f, R11 ;  /* 0x0000001fff0c7819 */ /* 0x002fe2000001140b */
[----:B------:R-:W-:-:S02]  /*1a50*/  UIADD3 UR8, UR15, UR12, URZ ;  /* 0x0000000c0f087290 */ /* 0x000fc4000fffe03f */
[----:B------:R-:W-:Y:S01]  /*1a60*/  UIMAD UR16, UR35, UR9, UR6 ;  /* 0x00000009231072a4 */ /* 0x000fe2000f8e0206 */
[----:B------:R-:W-:Y:S01]  /*1a70*/  LEA.HI R12, R12, R11, RZ, 0x5 ;  /* 0x0000000b0c0c7211 */ /* 0x000fe200078f28ff */
[----:B------:R-:W-:Y:S01]  /*1a80*/  IMAD.WIDE.U32 R18, R18, c[0x0][0x378], R20 ;  /* 0x0000de0012127a25 */ /* 0x000fe200078e0014 */
[----:B------:R-:W-:Y:S02]  /*1a90*/  ULDC.64 UR12, c[0x0][0x3c8] ;  /* 0x0000f200000c7ab9 */ /* 0x000fe40000000a00 */
[----:B------:R-:W-:Y:S01]  /*1aa0*/  LOP3.LUT R10, R12, 0xffffffe0, RZ, 0xc0, !PT ;  /* 0xffffffe00c0a7812 */ /* 0x000fe200078ec0ff */
[----:B------:R-:W-:Y:S01]  /*1ab0*/  IMAD R21, R17, c[0x0][0x194], R16 ;  /* 0x0000650011157a24 */ /* 0x000fe200078e0210 */
[----:B------:R-:W-:Y:S01]  /*1ac0*/  ULEA.HI.SX32 UR6, UR34, 0xffffffff, 0x1a ;  /* 0xffffffff22067891 */ /* 0x000fe2000f8fd23f */
[----:B------:R-:W-:Y:S01]  /*1ad0*/  IADD3 R19, R19, UR16, RZ ;  /* 0x0000001013137c10 */ /* 0x000fe2000fffe0ff */
[----:B------:R-:W-:Y:S01]  /*1ae0*/  UIMAD.WIDE UR8, UR8, UR61, UR12 ;  /* 0x0000003d080872a5 */ /* 0x000fe2000f8e020c */
[----:B------:R-:W-:Y:S01]  /*1af0*/  IMAD.IADD R10, R11, 0x1, -R10 ;  /* 0x000000010b0a7824 */ /* 0x000fe200078e0a0a */
[----:B------:R-:W-:-:S02]  /*1b00*/  SHF.R.S32.HI R11, RZ, 0x5, R12 ;  /* 0x00000005ff0b7819 */ /* 0x000fc4000001140c */
[----:B------:R-:W-:-:S03]  /*1b10*/  IADD3.X R25, R23, UR30, R21, P1, !PT ;  /* 0x0000001e17197c10 */ /* 0x000fc60008ffe415 */
[----:B------:R-:W-:-:S05]  /*1b20*/  IMAD R13, R11, UR45, R10 ;  /* 0x0000002d0b0d7c24 */ /* 0x000fca000f8e020a */
[----:B------:R-:W-:-:S04]  /*1b30*/  IADD3 R14, P0, R13, UR24, RZ ;  /* 0x000000180d0e7c10 */ /* 0x000fc8000ff1e0ff */
[----:B------:R-:W-:Y:S01]  /*1b40*/  LEA.HI.X.SX32 R13, R13, UR11, 0x1, P0 ;  /* 0x0000000b0d0d7c11 */ /* 0x000fe200080f0eff */
[----:B------:R-:W-:Y:S01]  /*1b50*/  ULDC.64 UR10, c[0x0][0x200] ;  /* 0x00008000000a7ab9 */ /* 0x000fe20000000a00 */
[----:B------:R-:W-:Y:S01]  /*1b60*/  LEA R250, P0, R14, c[0x0][0x350], 0x2 ;  /* 0x0000d4000efa7a11 */ /* 0x000fe200078010ff */
[----:B------:R-:W-:-:S03]  /*1b70*/  UIMAD.WIDE UR14, UR14, UR61, UR10 ;  /* 0x0000003d0e0e72a5 */ /* 0x000fc6000f8e020a */
[----:B------:R-:W-:Y:S02]  /*1b80*/  LEA.HI.X R251, R14, c[0x0][0x354], R13, 0x2, P0 ;  /* 0x0000d5000efb7a11 */ /* 0x000fe400000f140d */
[----:B------:R-:W-:-:S13]  /*1b90*/  PLOP3.LUT P0, PT, PT, PT, UP0, 0x80, 0x0 ;  /* 0x000000000000781c */ /* 0x000fda0003f0f008 */
[----:B------:R-:W-:Y:S05]  /*1ba0*/  @!P0 BRA `(.L_x_513) ;  /* 0x00007d7000008947 */ /* 0x000fea0003800000 */
[----:B------:R-:W-:Y:S01]  /*1bb0*/  PLOP3.LUT P0, PT, PT, PT, UP3, 0x80, 0x0 ;  /* 0x000000000000781c */ /* 0x000fe20003f0f038 */
        /* <DEDUP_REMOVED lines=8> */
[----:B------:R-:W-:Y:S01]  /*1c40*/  UMOV UR10, UR14 ;  /* 0x0000000e000a7c82 */ /* 0x000fe20008000000 */
[----:B------:R-:W-:Y:S01]  /*1c50*/  IMAD.WIDE.U32 R22, R22, c[0x0][0x1a8], R24 ;  /* 0x00006a0016167a25 */ /* 0x000fe200078e0018 */
[----:B------:R-:W-:-:S02]  /*1c60*/  UMOV UR8, UR6 ;  /* 0x0000000600087c82 */ /* 0x000fc40008000000 */
[----:B------:R-:W-:Y:S01]  /*1c70*/  @P0 BAR.SYNC.DEFER_BLOCKING 0x0 ;  /* 0x0000000000000b1d */ /* 0x000fe20000010000 */
[----:B------:R-:W-:Y:S01]  /*1c80*/  UIMAD UR6, UR8, -0x40, UR29 ;  /* 0xffffffc0080678a4 */ /* 0x000fe2000f8e021d */
[----:B------:R-:W-:Y:S01]  /*1c90*/  IMAD R15, R229, c[0x0][0x374], R14 ;  /* 0x0000dd00e50f7a24 */ /* 0x000fe200078e020e */
[----:B------:R-:W-:Y:S01]  /*1ca0*/  UIMAD UR13, UR35, UR9, UR13 ;  /* 0x00000009230d72a4 */ /* 0x000fe2000f8e020d */
[----:B------:R-:W-:Y:S02]  /*1cb0*/  LEA R244, P0, R18, c[0x0][0x330], 0x1 ;  /* 0x0000cc0012f47a11 */ /* 0x000fe400078008ff */
[----:B------:R-:W-:Y:S01]  /*1cc0*/  IMAD.IADD R15, R19, 0x1, R15 ;  /* 0x00000001130f7824 */ /* 0x000fe200078e020f */
[----:B------:R-:W-:Y:S01]  /*1cd0*/  ISETP.GE.AND P6, PT, R229, UR6, PT ;  /* 0x00000006e5007c0c */ /* 0x000fe2000bfc6270 */
[----:B------:R-:W-:Y:S01]  /*1ce0*/  UMOV UR9, UR15 ;  /* 0x0000000f00097c82 */ /* 0x000fe20008000000 */
[----:B------:R-:W-:Y:S02]  /*1cf0*/  LEA R242, P1, R22, c[0x0][0x160], 0x1 ;  /* 0x0000580016f27a11 */ /* 0x000fe400078208ff */
[----:B------:R-:W-:-:S02]  /*1d00*/  IADD3 R16, R23, UR13, RZ ;  /* 0x0000000d17107c10 */ /* 0x000fc4000fffe0ff */
[----:B------:R-:W-:Y:S02]  /*1d10*/  LEA.HI.X R245, R18, c[0x0][0x334], R15, 0x1, P0 ;  /* 0x0000cd0012f57a11 */ /* 0x000fe400000f0c0f */
        /* <DEDUP_REMOVED lines=11> */
[----:B------:R-:W-:Y:S01]  /*1dd0*/  IMAD R9, R17, c[0x0][0x374], R14 ;  /* 0x0000dd0011097a24 */ /* 0x000fe200078e020e */
        /* <DEDUP_REMOVED lines=32> */
.L_x_515:
[----:B------:R-:W-:Y:S05]  /*1fe0*/  BSYNC B0 ;  /* 0x0000000000007941 */ /* 0x000fea0003800000 */
.L_x_514:
        /* <DEDUP_REMOVED lines=21> */
[C---:B--23--:R-:W-:Y:S02]  /*2140*/  @!P3 LEA R26, P0, R14.reuse, c[0x0][0x330], 0x1 ;  /* 0x0000cc000e1aba11 */ /* 0x04cfe400078008ff */
[C---:B------:R-:W-:Y:S01]  /*2150*/  @!P2 LEA R18, P1, R14.reuse, c[0x0][0x330], 0x1 ;  /* 0x0000cc000e12aa11 */ /* 0x040fe200078208ff */
[----:B------:R-:W-:Y:S01]  /*2160*/  @!PT LDS RZ, [RZ] ;  /* 0x00000000fffff984 */ /* 0x000fe20000000800 */
[----:B------:R-:W-:Y:S01]  /*2170*/  @!PT LDS RZ, [RZ] ;  /* 0x00000000fffff984 */ /* 0x000fe20000000800 */
[----:B------:R-:W-:Y:S01]  /*2180*/  @!PT LDS RZ, [RZ] ;  /* 0x00000000fffff984 */ /* 0x000fe20000000800 */
[----:B------:R1:W-:Y:S01]  /*2190*/  @!P4 LDGSTS.E.BYPASS.LTC128B.128 [R225+0x9000], [R24.64] ;  /* 0x0900000018e1cfae */ /* 0x0003e2000b901d44 */
[--C-:B------:R-:W-:Y:S02]  /*21a0*/  @!P3 LEA.HI.X R27, R14, c[0x0][0x334], R15.reuse, 0x1, P0 ;  /* 0x0000cd000e1bba11 */ /* 0x100fe400000f0c0f */
        /* <DEDUP_REMOVED lines=20> */
.L_x_517:
[----:B------:R-:W-:Y:S05]  /*22f0*/  BSYNC B0 ;  /* 0x0000000000007941 */ /* 0x000fea0003800000 */
.L_x_516:
[----:B------:R1:W-:Y:S01]  /*2300*/  @P6 STS.128 [R225], RZ ;  /* 0x000000ffe1006388 */ /* 0x0003e20000000c00 */
[----:B------:R-:W-:Y:S03]  /*2310*/  BSSY B0, `(.L_x_518) ;  /* 0x0000029000007945 */ /* 0x000fe60003800000 */
[----:B------:R1:W-:Y:S04]  /*2320*/  @P6 STS.128 [R225+0x2000], RZ ;  /* 0x002000ffe1006388 */ /* 0x0003e80000000c00 */
[----:B------:R1:W-:Y:S04]  /*2330*/  @P6 STS.128 [R225+0x4000], RZ ;  /* 0x004000ffe1006388 */ /* 0x0003e80000000c00 */
[----:B------:R1:W-:Y:S01]  /*2340*/  @P6 STS.128 [R225+0x6000], RZ ;  /* 0x006000ffe1006388 */ /* 0x0003e20000000c00 */
[----:B------:R-:W-:Y:S05]  /*2350*/  @P6 BRA `(.L_x_519) ;  /* 0x0000024000006947 */ /* 0x000fea0003800000 */
[----:B-1----:R-:W-:Y:S01]  /*2360*/  IMAD.U32 R18, RZ, RZ, UR32 ;  /* 0x00000020ff127e24 */ /* 0x002fe2000f8e00ff */
        /* <DEDUP_REMOVED lines=8> */
[----:B------:R-:W-:Y:S01]  /*23f0*/  IADD3 R19, R21, R19, RZ ;  /* 0x0000001315137210 */ /* 0x000fe20007ffe0ff */
[----:B------:R-:W-:-:S04]  /*2400*/  IMAD.WIDE R20, R232, R15, c[0x0][0x160] ;  /* 0x00005800e8147625 */ /* 0x000fc800078e020f */
        /* <DEDUP_REMOVED lines=25> */
.L_x_519:
[----:B------:R-:W-:Y:S05]  /*25a0*/  BSYNC B0 ;  /* 0x0000000000007941 */ /* 0x000fea0003800000 */
.L_x_518:
[----:B------:R1:W-:Y:S01]  /*25b0*/  @P5 STS.128 [R225+0x1000], RZ ;  /* 0x001000ffe1005388 */ /* 0x0003e20000000c00 */
[----:B------:R-:W-:Y:S03]  /*25c0*/  BSSY B0, `(.L_x_520) ;  /* 0x000002c000007945 */ /* 0x000fe60003800000 */
[----:B------:R1:W-:Y:S04]  /*25d0*/  @P5 STS.128 [R225+0x3000], RZ ;  /* 0x003000ffe1005388 */ /* 0x0003e80000000c00 */
[----:B------:R1:W-:Y:S04]  /*25e0*/  @P5 STS.128 [R225+0x5000], RZ ;  /* 0x005000ffe1005388 */ /* 0x0003e80000000c00 */
[----:B------:R1:W-:Y:S01]  /*25f0*/  @P5 STS.128 [R225+0x7000], RZ ;  /* 0x007000ffe1005388 */ /* 0x0003e20000000c00 */
[----:B------:R-:W-:Y:S05]  /*2600*/  @P5 BRA `(.L_x_521) ;  /* 0x0000027000005947 */ /* 0x000fea0003800000 */
[----:B------:R-:W-:Y:S01]  /*2610*/  ISETP.GE.AND P4, PT, R232, c[0x0][0x220], PT ;  /* 0x00008800e8007a0c */ /* 0x000fe20003f86270 */
[----:B-1----:R-:W-:Y:S01]  /*2620*/  IMAD.WIDE.U32 R18, R13, c[0x0][0x190], RZ ;  /* 0x000064000d127a25 */ /* 0x002fe200078e00ff */
        /* <DEDUP_REMOVED lines=10> */
[----:B------:R-:W-:Y:S02]  /*26d0*/  @!P2 LEA R16, P1, R22, c[0x0][0x160], 0x1 ;  /* 0x000058001610aa11 */ /* 0x000fe400078208ff */
[----:B------:R-:W-:Y:S02]  /*26e0*/  @!P4 LEA.HI.X R19, R14, R243, R13, 0x6, P0 ;  /* 0x000000f30e13c211 */ /* 0x000fe400000f340d */
[----:B------:R-:W-:-:S02]  /*26f0*/  ISETP.GE.AND P0, PT, R226, c[0x0][0x220], PT ;  /* 0x00008800e2007a0c */ /* 0x000fc40003f06270 */
        /* <DEDUP_REMOVED lines=18> */
[----:B------:R-:W-:-:S04]  /*2820*/  LEA R14, P0, R22, c[0x0][0x160], 0x1 ;  /* 0x00005800160e7a11 */ /* 0x000fc800078008ff */
[----:B------:R-:W-:-:S05]  /*2830*/  LEA.HI.X R15, R22, c[0x0][0x164], R15, 0x1, P0 ;  /* 0x00005900160f7a11 */ /* 0x000fca00000f0c0f */
[----:B------:R-:W-:Y:S01]  /*2840*/  @!PT LDS RZ, [RZ] ;  /* 0x00000000fffff984 */ /* 0x000fe20000000800 */
[----:B------:R-:W-:Y:S01]  /*2850*/  @!PT LDS RZ, [RZ] ;  /* 0x00000000fffff984 */ /* 0x000fe20000000800 */
[----:B------:R-:W-:Y:S01]  /*2860*/  @!PT LDS RZ, [RZ] ;  /* 0x00000000fffff984 */ /* 0x000fe20000000800 */
[----:B------:R1:W-:Y:S04]  /*2870*/  LDGSTS.E.BYPASS.LTC128B.128 [R225+0x7000], [R14.64+0x180] ;  /* 0x070001800ee17fae */ /* 0x0003e8000b901d44 */
.L_x_521:
[----:B------:R-:W-:Y:S05]  /*2880*/  BSYNC B0 ;  /* 0x0000000000007941 */ /* 0x000fea0003800000 */
.L_x_520:
[----:B------:R-:W-:Y:S02]  /*2890*/  SHF.R.S32.HI R12, RZ, 0x1f, R12 ;  /* 0x0000001fff0c7819 */ /* 0x000fe4000001140c */
[----:B------:R-:W-:Y:S01]  /*28a0*/  SHF.R.S32.HI R13, RZ, 0x1f, R10 ;  /* 0x0000001fff0d7819 */ /* 0x000fe2000001140a */
[----:B------:R-:W-:Y:S01]  /*28b0*/  UIADD3 UR13, -UR21, UR7, URZ ;  /* 0x00000007150d7290 */ /* 0x000fe2000fffe13f */
[----:B------:R-:W-:Y:S01]  /*28c0*/  LEA.HI R12, R12, R11, RZ, 0x2 ;  /* 0x0000000b0c0c7211 */ /* 0x000fe200078f10ff */
[----:B------:R-:W-:Y:S01]  /*28d0*/  ULDC.64 UR14, c[0x0][0x198] ;  /* 0x00006600000e7ab9 */ /* 0x000fe20000000a00 */
[----:B------:R-:W-:Y:S01]  /*28e0*/  LEA.HI R13, R13, R10, RZ, 0x2 ;  /* 0x0000000a0d0d7211 */ /* 0x000fe200078f10ff */
[----:B------:R-:W-:Y:S01]  /*28f0*/  IMAD.MOV.U32 R248, RZ, RZ, 0x7f800000 ;  /* 0x7f800000fff87424 */ /* 0x000fe200078e00ff */
[----:B------:R-:W-:Y:S01]  /*2900*/  LOP3.LUT R12, R12, 0xfffffffc, RZ, 0xc0, !PT ;  /* 0xfffffffc0c0c7812 */ /* 0x000fe200078ec0ff */
[----:B------:R-:W-:Y:S01]  /*2910*/  IMAD.MOV.U32 R249, RZ, RZ, 0x7f800000 ;  /* 0x7f800000fff97424 */ /* 0x000fe200078e00ff */
[----:B------:R-:W-:-:S03]  /*2920*/  SHF.R.S32.HI R13, RZ, 0x2, R13 ;  /* 0x00000002ff0d7819 */ /* 0x000fc6000001140d */
[----:B------:R-:W-:-:S04]  /*2930*/  IMAD.IADD R12, R11, 0x1, -R12 ;  /* 0x000000010b0c7824 */ /* 0x000fc800078e0a0c */
[----:B------:R-:W-:Y:S01]  /*2940*/  IMAD R240, R12, 0x10, R13 ;  /* 0x000000100cf07824 */ /* 0x000fe200078e020d */
[----:B------:R-:W-:-:S03]  /*2950*/  ISETP.GE.AND P5, PT, R229, UR13, PT ;  /* 0x0000000de5007c0c */ /* 0x000fc6000bfa6270 */
[C---:B------:R-:W-:Y:S01]  /*2960*/  IMAD.SHL.U32 R247, R240.reuse, 0x4, RZ ;  /* 0x00000004f0f77824 */ /* 0x040fe200078e00ff */
[C---:B------:R-:W-:Y:S02]  /*2970*/  IADD3 R10, R240.reuse, 0x8, RZ ;  /* 0x00000008f00a7810 */ /* 0x040fe40007ffe0ff */
[----:B------:R-:W-:Y:S02]  /*2980*/  SHF.R.S32.HI R11, RZ, 0x1f, R240 ;  /* 0x0000001fff0b7819 */ /* 0x000fe400000114f0 */
[----:B------:R-:W-:Y:S02]  /*2990*/  ISETP.GE.AND P2, PT, R240, UR6, PT ;  /* 0x00000006f0007c0c */ /* 0x000fe4000bf46270 */
[----:B------:R-:W-:Y:S01]  /*29a0*/  ISETP.GE.AND P1, PT, R10, UR6, PT ;  /* 0x000000060a007c0c */ /* 0x000fe2000bf26270 */
[----:B------:R-:W-:Y:S01]  /*29b0*/  USHF.R.S32.HI UR6, URZ, 0x1f, UR21 ;  /* 0x0000001f3f067899 */ /* 0x000fe20008011415 */
[----:B------:R-:W-:Y:S01]  /*29c0*/  SHF.L.U64.HI R246, R240, 0x2, R11 ;  /* 0x00000002f0f67819 */ /* 0x000fe2000001020b */
[----:B------:R-:W-:Y:S01]  /*29d0*/  IMAD.U32 R11, RZ, RZ, UR21 ;  /* 0x00000015ff0b7e24 */ /* 0x000fe2000f8e00ff */
[----:B------:R-:W-:Y:S01]  /*29e0*/  IADD3 R12, P0, R247, UR10, RZ ;  /* 0x0000000af70c7c10 */ /* 0x000fe2000ff1e0ff */
[----:B------:R-:W-:Y:S01]  /*29f0*/  UIMAD UR14, UR6, UR14, URZ ;  /* 0x0000000e060e72a4 */ /* 0x000fe2000f8e023f */
[----:B------:R1:W-:Y:S01]  /*2a00*/  @P5 STS.128 [R225+0x10000], RZ ;  /* 0x010000ffe1005388 */ /* 0x0003e20000000c00 */
[----:B------:R-:W-:Y:S01]  /*2a10*/  IMAD.WIDE.U32 R10, R11, c[0x0][0x198], R232 ;  /* 0x000066000b0a7a25 */ /* 0x000fe200078e00e8 */
[----:B------:R-:W-:Y:S01]  /*2a20*/  IADD3.X R13, R246, UR9, RZ, P0, !PT ;  /* 0x00000009f60d7c10 */ /* 0x000fe200087fe4ff */
[----:B------:R-:W-:Y:S01]  /*2a30*/  UIMAD UR14, UR21, UR15, UR14 ;  /* 0x0000000f150e72a4 */ /* 0x000fe2000f8e020e */
[----:B------:R1:W-:Y:S04]  /*2a40*/  @P5 STS.128 [R225+0x12000], RZ ;  /* 0x012000ffe1005388 */ /* 0x0003e80000000c00 */
[----:B------:R1:W-:Y:S04]  /*2a50*/  @P5 STS.128 [R225+0x14000], RZ ;  /* 0x014000ffe1005388 */ /* 0x0003e80000000c00 */
[----:B------:R1:W-:Y:S02]  /*2a60*/  @P5 STS.128 [R225+0x16000], RZ ;  /* 0x016000ffe1005388 */ /* 0x0003e40000000c00 */
[----:B-1----:R-:W-:Y:S01]  /*2a70*/  IADD3 R14, P0, R10, UR25, RZ ;  /* 0x000000190a0e7c10 */ /* 0x002fe2000ff1e0ff */
[----:B------:R-:W-:Y:S01]  /*2a80*/  IMAD.U32 R10, RZ, RZ, UR14 ;  /* 0x0000000eff0a7e24 */ /* 0x000fe2000f8e00ff */
[----:B------:R1:W5:Y:S04]  /*2a90*/  @!P2 LDG.E R248, [R12.64] ;  /* 0x000000040cf8a981 */ /* 0x000368000c1e1900 */
[----:B------:R-:W-:Y:S01]  /*2aa0*/  IADD3.X R15, R11, UR27, R10, P0, !PT ;  /* 0x0000001b0b0f7c10 */ /* 0x000fe200087fe40a */
[----:B------:R-:W-:Y:S01]  /*2ab0*/  IMAD R11, R5, c[0x0][0x1b0], RZ ;  /* 0x00006c00050b7a24 */ /* 0x000fe200078e02ff */
[----:B------:R1:W5:Y:S01]  /*2ac0*/  @!P1 LDG.E R249, [R12.64+0x20] ;  /* 0x000020040cf99981 */ /* 0x000362000c1e1900 */
[----:B------:R-:W-:Y:S02]  /*2ad0*/  BSSY B0, `(.L_x_522) ;  /* 0x0000033000007945 */ /* 0x000fe40003800000 */
[----:B------:R-:W-:-:S04]  /*2ae0*/  IMAD.WIDE.U32 R14, R6, c[0x0][0x1b0], R14 ;  /* 0x00006c00060e7a25 */ /* 0x000fc800078e000e */
[----:B-1----:R-:W-:-:S04]  /*2af0*/  IMAD R12, R6, c[0x0][0x1b4], R11 ;  /* 0x00006d00060c7a24 */ /* 0x002fc800078e020b */
[----:B------:R-:W-:Y:S01]  /*2b00*/  IMAD.IADD R13, R15, 0x1, R12 ;  /* 0x000000010f0d7824 */ /* 0x000fe200078e020c */
        /* <DEDUP_REMOVED lines=12> */
[----:B------:R1:W-:Y:S01]  /*2bd0*/  @P3 STS.128 [R225+0x10000], RZ ;  /* 0x010000ffe1003388 */ /* 0x0003e20000000c00 */
[----:B------:R-:W-:Y:S01]  /*2be0*/  IMAD.MOV.U32 R18, RZ, RZ, R16 ;  /* 0x000000ffff127224 */ /* 0x000fe200078e0010 */
[----:B------:R-:W-:Y:S01]  /*2bf0*/  @!P3 MOV R16, R14 ;  /* 0x0000000e0010b202 */ /* 0x000fe20000000f00 */
[----:B------:R-:W-:Y:S02]  /*2c00*/  @!P3 IMAD R10, R4, c[0x0][0x198], RZ ;  /* 0x00006600040aba24 */ /* 0x000fe400078e02ff */
[----:B------:R-:W-:Y:S02]  /*2c10*/  @!P3 IMAD.MOV.U32 R17, RZ, RZ, R13 ;  /* 0x000000ffff11b224 */ /* 0x000fe400078e000d */
[C---:B------:R-:W-:Y:S02]  /*2c20*/  @!P3 IMAD R10, R229.reuse, c[0x0][0x19c], R10 ;  /* 0x00006700e50aba24 */ /* 0x040fe400078e020a */
[----:B------:R-:W-:-:S04]  /*2c30*/  @!P3 IMAD.WIDE.U32 R16, R229, c[0x0][0x198], R16 ;  /* 0x00006600e510ba25 */ /* 0x000fc800078e0010 */
[----:B------:R-:W-:Y:S01]  /*2c40*/  IMAD.WIDE.U32 R18, R6, c[0x0][0x1b0], R18 ;  /* 0x00006c0006127a25 */ /* 0x000fe200078e0012 */
[----:B------:R-:W-:Y:S02]  /*2c50*/  @!P3 IADD3 R10, R17, R10, RZ ;  /* 0x0000000a110ab210 */ /* 0x000fe40007ffe0ff */
[----:B------:R-:W-:Y:S01]  /*2c60*/  @!P3 LEA R22, P6, R16, c[0x0][0x168], 0x1 ;  /* 0x00005a001016ba11 */ /* 0x000fe200078c08ff */
        /* <DEDUP_REMOVED lines=25> */
.L_x_523:
[----:B------:R-:W-:Y:S05]  /*2e00*/  BSYNC B0 ;  /* 0x0000000000007941 */ /* 0x000fea0003800000 */
.L_x_522:
        /* <DEDUP_REMOVED lines=8> */
[----:B------:R-:W-:Y:S01]  /*2e90*/  IMAD.U32 R18, RZ, RZ, UR25 ;  /* 0x00000019ff127e24 */ /* 0x000fe2000f8e00ff */
[----:B------:R-:W-:Y:S01]  /*2ea0*/  ISETP.GE.AND P3, PT, R232, c[0x0][0x220], PT ;  /* 0x00008800e8007a0c */ /* 0x000fe20003f66270 */
[----:B------:R-:W-:Y:S01]  /*2eb0*/  IMAD.U32 R19, RZ, RZ, UR27 ;  /* 0x0000001bff137e24 */ /* 0x000fe2000f8e00ff */
[----:B------:R-:W-:-:S02]  /*2ec0*/  IADD3.X R9, RZ, R7, RZ, P0, !PT ;  /* 0x00000007ff097210 */ /* 0x000fc400007fe4ff */
[----:B------:R-:W-:Y:S01]  /*2ed0*/  IADD3 R11, P0, R229, 0x20, RZ ;  /* 0x00000020e50b7810 */ /* 0x000fe20007f1e0ff */
[----:B------:R-:W-:Y:S01]  /*2ee0*/  IMAD.WIDE.U32 R18, R16, c[0x0][0x198], R18 ;  /* 0x0000660010127a25 */ /* 0x000fe200078e0012 */
[----:B------:R-:W-:Y:S02]  /*2ef0*/  MOV R15, R13 ;  /* 0x0000000d000f7202 */ /* 0x000fe40000000f00 */
[----:B------:R-:W-:Y:S01]  /*2f00*/  IADD3.X R10, RZ, R4, RZ, P0, !PT ;  /* 0x00000004ff0a7210 */ /* 0x000fe200007fe4ff */
[----:B------:R-:W-:Y:S01]  /*2f10*/  IMAD R9, R9, c[0x0][0x198], RZ ;  /* 0x0000660009097a24 */ /* 0x000fe200078e02ff */
[----:B------:R-:W-:Y:S01]  /*2f20*/  ISETP.GE.AND P2, PT, R228, c[0x0][0x220], PT ;  /* 0x00008800e4007a0c */ /* 0x000fe20003f46270 */
[----:B------:R-:W-:Y:S01]  /*2f30*/  IMAD.WIDE.U32 R14, R11, c[0x0][0x198], R14 ;  /* 0x000066000b0e7a25 */ /* 0x000fe200078e000e */
[----:B------:R-:W-:Y:S01]  /*2f40*/  ISETP.GE.AND P1, PT, R227, c[0x0][0x220], PT ;  /* 0x00008800e3007a0c */ /* 0x000fe20003f26270 */
[----:B------:R1:W-:Y:S02]  /*2f50*/  @P3 STS.128 [R225+0x11000], RZ ;  /* 0x011000ffe1003388 */ /* 0x0003e40000000c00 */
[----:B------:R-:W-:-:S02]  /*2f60*/  IMAD R10, R10, c[0x0][0x198], RZ ;  /* 0x000066000a0a7a24 */ /* 0x000fc400078e02ff */
[----:B------:R-:W-:Y:S01]  /*2f70*/  IMAD R9, R16, c[0x0][0x19c], R9 ;  /* 0x0000670010097a24 */ /* 0x000fe200078e0209 */
[----:B------:R-:W-:Y:S01]  /*2f80*/  @!P3 LEA R16, P0, R14, c[0x0][0x168], 0x1 ;  /* 0x00005a000e10ba11 */ /* 0x000fe200078008ff */
[----:B------:R-:W-:Y:S02]  /*2f90*/  IMAD R10, R11, c[0x0][0x19c], R10 ;  /* 0x000067000b0a7a24 */ /* 0x000fe400078e020a */
[----:B------:R-:W-:Y:S02]  /*2fa0*/  IMAD.IADD R19, R19, 0x1, R9 ;  /* 0x0000000113137824 */ /* 0x000fe400078e0209 */
[----:B------:R-:W-:Y:S01]  /*2fb0*/  IMAD.MOV.U32 R9, RZ, RZ, 0x2 ;  /* 0x00000002ff097424 */ /* 0x000fe200078e00ff */
[----:B------:R-:W-:Y:S01]  /*2fc0*/  IADD3 R11, R15, R10, RZ ;  /* 0x0000000a0f0b7210 */ /* 0x000fe20007ffe0ff */
[----:B------:R-:W-:-:S03]  /*2fd0*/  IMAD.WIDE.U32 R18, R6, c[0x0][0x1b0], R18 ;  /* 0x00006c0006127a25 */ /* 0x000fc600078e0012 */
[----:B------:R-:W-:Y:S01]  /*2fe0*/  @!P3 LEA.HI.X R17, R14, c[0x0][0x16c], R11, 0x1, P0 ;  /* 0x00005b000e11ba11 */ /* 0x000fe200000f0c0b */
[----:B-1----:R-:W-:Y:S01]  /*2ff0*/  IMAD.WIDE R20, R232, R9, c[0x0][0x168] ;  /* 0x00005a00e8147625 */ /* 0x002fe200078e0209 */
        /* <DEDUP_REMOVED lines=24> */
.L_x_525:
[----:B------:R-:W-:Y:S05]  /*3180*/  BSYNC B0 ;  /* 0x0000000000007941 */ /* 0x000fea0003800000 */
.L_x_524:
[----:B------:R-:W-:Y:S01]  /*3190*/  ULDC.64 UR14, c[0x0][0x1a0] ;  /* 0x00006800000e7ab9 */ /* 0x000fe20000000a00 */
[----:B------:R-:W-:Y:S01]  /*31a0*/  MOV R9, UR21 ;  /* 0x0000001500097c02 */ /* 0x000fe20008000f00 */
[----:B------:R-:W-:Y:S01]  /*31b0*/  UIMAD UR6, UR6, UR14, URZ ;  /* 0x0000000e060672a4 */ /* 0x000fe2000f8e023f */
[----:B------:R1:W-:Y:S01]  /*31c0*/  @P5 STS.128 [R225+0x18000], RZ ;  /* 0x018000ffe1005388 */ /* 0x0003e20000000c00 */
[----:B------:R-:W-:Y:S02]  /*31d0*/  BSSY B0, `(.L_x_526) ;  /* 0x000003c000007945 */ /* 0x000fe40003800000 */
[----:B------:R-:W-:Y:S01]  /*31e0*/  UIMAD UR6, UR21, UR15, UR6 ;  /* 0x0000000f150672a4 */ /* 0x000fe2000f8e0206 */
[----:B------:R1:W-:Y:S02]  /*31f0*/  @P5 STS.128 [R225+0x1a000], RZ ;  /* 0x01a000ffe1005388 */ /* 0x0003e40000000c00 */
[----:B-1----:R-:W-:-:S02]  /*3200*/  IMAD.WIDE.U32 R10, R9, c[0x0][0x1a0], R232 ;  /* 0x00006800090a7a25 */ /* 0x002fc400078e00e8 */
[----:B------:R1:W-:Y:S01]  /*3210*/  @P5 STS.128 [R225+0x1c000], RZ ;  /* 0x01c000ffe1005388 */ /* 0x0003e20000000c00 */
[----:B------:R-:W-:Y:S02]  /*3220*/  MOV R9, UR6 ;  /* 0x0000000600097c02 */ /* 0x000fe40008000f00 */
[----:B------:R-:W-:Y:S01]  /*3230*/  IADD3 R12, P0, R10, UR19, RZ ;  /* 0x000000130a0c7c10 */ /* 0x000fe2000ff1e0ff */
        /* <DEDUP_REMOVED lines=53> */
.L_x_527:
[----:B------:R-:W-:Y:S05]  /*3590*/  BSYNC B0 ;  /* 0x0000000000007941 */ /* 0x000fea0003800000 */
.L_x_526:
        /* <DEDUP_REMOVED lines=8> */
[----:B------:R-:W-:-:S02]  /*3620*/  IADD3 R5, P1, R229, 0x20, RZ ;  /* 0x00000020e5057810 */ /* 0x000fc40007f3e0ff */
[----:B------:R-:W-:Y:S01]  /*3630*/  MOV R14, UR19 ;  /* 0x00000013000e7c02 */ /* 0x000fe20008000f00 */
[----:B------:R-:W-:Y:S01]  /*3640*/  IMAD.X R7, RZ, RZ, R7, P0 ;  /* 0x000000ffff077224 */ /* 0x000fe200000e0607 */
[----:B------:R-:W-:Y:S02]  /*3650*/  IADD3.X R4, RZ, R4, RZ, P1, !PT ;  /* 0x00000004ff047210 */ /* 0x000fe40000ffe4ff */
[----:B------:R-:W-:Y:S01]  /*3660*/  ISETP.GE.AND P3, PT, R232, c[0x0][0x220], PT ;  /* 0x00008800e8007a0c */ /* 0x000fe20003f66270 */
[----:B------:R-:W-:Y:S01]  /*3670*/  IMAD R7, R7, c[0x0][0x1a0], RZ ;  /* 0x0000680007077a24 */ /* 0x000fe200078e02ff */
[----:B------:R-:W-:Y:S01]  /*3680*/  ISETP.GE.AND P2, PT, R228, c[0x0][0x220], PT ;  /* 0x00008800e4007a0c */ /* 0x000fe20003f46270 */
[----:B------:R-:W-:Y:S01]  /*3690*/  IMAD.WIDE.U32 R14, R8, c[0x0][0x1a0], R14 ;  /* 0x00006800080e7a25 */ /* 0x000fe200078e000e */
[----:B------:R-:W-:Y:S02]  /*36a0*/  ISETP.GE.AND P1, PT, R227, c[0x0][0x220], PT ;  /* 0x00008800e3007a0c */ /* 0x000fe40003f26270 */
[----:B------:R-:W-:Y:S01]  /*36b0*/  ISETP.GE.AND P0, PT, R226, c[0x0][0x220], PT ;  /* 0x00008800e2007a0c */ /* 0x000fe20003f06270 */
[----:B------:R-:W-:Y:S01]  /*36c0*/  IMAD R7, R8, c[0x0][0x1a4], R7 ;  /* 0x0000690008077a24 */ /* 0x000fe200078e0207 */
[----:B------:R-:W-:Y:S01]  /*36d0*/  MOV R8, R12 ;  /* 0x0000000c00087202 */ /* 0x000fe20000000f00 */
[----:B------:R-:W-:-:S02]  /*36e0*/  IMAD R4, R4, c[0x0][0x1a0], RZ ;  /* 0x0000680004047a24 */ /* 0x000fc400078e02ff */
[----:B------:R-:W-:Y:S02]  /*36f0*/  IMAD.IADD R15, R15, 0x1, R7 ;  /* 0x000000010f0f7824 */ /* 0x000fe400078e0207 */
[C---:B------:R-:W-:Y:S01]  /*3700*/  IMAD.WIDE.U32 R8, R5.reuse, c[0x0][0x1a0], R8 ;  /* 0x0000680005087a25 */ /* 0x040fe200078e0008 */
[----:B------:R1:W-:Y:S03]  /*3710*/  @P3 STS.128 [R225+0x19000], RZ ;  /* 0x019000ffe1003388 */ /* 0x0003e60000000c00 */
[----:B------:R-:W-:Y:S02]  /*3720*/  IMAD R4, R5, c[0x0][0x1a4], R4 ;  /* 0x0000690005047a24 */ /* 0x000fe400078e0204 */
[----:B------:R-:W-:Y:S02]  /*3730*/  IMAD.MOV.U32 R5, RZ, RZ, 0x2 ;  /* 0x00000002ff057424 */ /* 0x000fe400078e00ff */
[----:B------:R-:W-:Y:S01]  /*3740*/  IMAD.WIDE.U32 R6, R6, c[0x0][0x1b8], R14 ;  /* 0x00006e0006067a25 */ /* 0x000fe200078e000e */
[----:B------:R-:W-:-:S03]  /*3750*/  @!P3 LEA R14, P5, R8, c[0x0][0x170], 0x1 ;  /* 0x00005c00080eba11 */ /* 0x000fc600078a08ff */
        /* <DEDUP_REMOVED lines=26> */
.L_x_529:
[----:B------:R-:W-:Y:S05]  /*3900*/  BSYNC B0 ;  /* 0x0000000000007941 */ /* 0x000fea0003800000 */
.L_x_528:
[----:B------:R-:W-:Y:S01]  /*3910*/  ULDC.64 UR16, c[0x0][0x318] ;  /* 0x0000c60000107ab9 */ /* 0x000fe20000000a00 */
[----:B------:R-:W0:Y:S01]  /*3920*/  LDGDEPBAR ;  /* 0x00000000000079af */ /* 0x000e220000000000 */
[----:B------:R-:W-:-:S02]  /*3930*/  UISETP.NE.U32.AND UP1, UPT, URZ, UR16, UPT ;  /* 0x000000103f00728c */ /* 0x000fc4000bf25070 */
[----:B------:R-:W-:Y:S02]  /*3940*/  ULDC.64 UR18, c[0x0][0x320] ;  /* 0x0000c80000127ab9 */ /* 0x000fe40000000a00 */
[----:B------:R-:W-:-:S06]  /*3950*/  UISETP.NE.AND.EX UP1, UPT, URZ, UR17, UPT, UP1 ;  /* 0x000000113f00728c */ /* 0x000fcc000bf25310 */
[----:B------:R-:W-:-:S05]  /*3960*/  PLOP3.LUT P0, PT, PT, PT, UP1, 0x80, 0x0 ;  /* 0x000000000000781c */ /* 0x000fca0003f0f018 */
[----:B------:R-:W-:Y:S02]  /*3970*/  @UP1 UIMAD UR6, UR38, UR18, URZ ;  /* 0x00000012260612a4 */ /* 0x000fe4000f8e023f */
[----:B------:R-:W-:Y:S02]  /*3980*/  @UP1 UMOV UR14, UR35 ;  /* 0x00000023000e1c82 */ /* 0x000fe40008000000 */
[----:B------:R-:W-:Y:S02]  /*3990*/  @UP1 UMOV UR15, UR56 ;  /* 0x00000038000f1c82 */ /* 0x000fe40008000000 */
[----:B------:R-:W-:Y:S02]  /*39a0*/  @UP1 UIMAD.WIDE.U32 UR14, UR33, UR18, UR14 ;  /* 0x00000012210e12a5 */ /* 0x000fe4000f8e000e */
[----:B------:R-:W-:Y:S02]  /*39b0*/  @UP1 UIMAD UR19, UR33, UR19, UR6 ;  /* 0x00000013211312a4 */ /* 0x000fe4000f8e0206 */
[----:B------:R-:W-:-:S02]  /*39c0*/  @UP1 ULEA UR16, UP0, UR14, UR16, 0x2 ;  /* 0x000000100e101291 */ /* 0x000fc4000f80103f */
[----:B------:R-:W-:-:S04]  /*39d0*/  @UP1 UIADD3 UR19, UR15, UR19, URZ ;  /* 0x000000130f131290 */ /* 0x000fc8000fffe03f */
[----:B------:R-:W-:Y:S01]  /*39e0*/  @UP1 ULEA.HI.X UR17, UR14, UR17, UR19, 0x2, UP0 ;  /* 0x000000110e111291 */ /* 0x000fe200080f1413 */
[----:B------:R-:W-:-:S05]  /*39f0*/  IMAD.U32 R6, RZ, RZ, UR16 ;  /* 0x00000010ff067e24 */ /* 0x000fca000f8e00ff */
[----:B------:R-:W-:-:S06]  /*3a00*/  IMAD.U32 R7, RZ, RZ, UR17 ;  /* 0x00000011ff077e24 */ /* 0x000fcc000f8e00ff */
[----:B--2---:R-:W2:Y:S01]  /*3a10*/  @P0 LDG.E R7, [R6.64] ;  /* 0x0000000406070981 */ /* 0x004ea2000c1e1900 */
[----:B-1----:R-:W2:Y:S01]  /*3a20*/  @P0 MUFU.RCP R4, c[0x0][0x238] ;  /* 0x00008e0000040b08 */ /* 0x002ea20000001000 */
[----:B------:R-:W-:Y:S01]  /*3a30*/  MOV R5, UR22 ;  /* 0x0000001600057c02 */ /* 0x000fe20008000f00 */
[----:B------:R-:W-:Y:S01]  /*3a40*/  CS2R R190, SRZ ;  /* 0x0000000000be7805 */ /* 0x000fe2000001ff00 */
[----:B------:R-:W-:Y:S01]  /*3a50*/  MOV R239, c[0x0][0x22c] ;  /* 0x00008b0000ef7a02 */ /* 0x000fe20000000f00 */
[----:B------:R-:W-:Y:S01]  /*3a60*/  CS2R R188, SRZ ;  /* 0x0000000000bc7805 */ /* 0x000fe2000001ff00 */
[----:B------:R-:W-:Y:S01]  /*3a70*/  CS2R R194, SRZ ;  /* 0x0000000000c27805 */ /* 0x000fe2000001ff00 */
[----:B------:R-:W-:Y:S01]  /*3a80*/  IMAD R5, R5, 0x40, R224 ;  /* 0x0000004005057824 */ /* 0x000fe200078e02e0 */
[----:B------:R-:W-:Y:S01]  /*3a90*/  CS2R R192, SRZ ;  /* 0x0000000000c07805 */ /* 0x000fe2000001ff00 */
[----:B------:R-:W-:Y:S01]  /*3aa0*/  IMAD R239, R239, c[0x0][0x1c0], RZ ;  /* 0x00007000efef7a24 */ /* 0x000fe200078e02ff */
[----:B------:R-:W-:Y:S01]  /*3ab0*/  CS2R R186, SRZ ;  /* 0x0000000000ba7805 */ /* 0x000fe2000001ff00 */
[----:B------:R-:W-:Y:S01]  /*3ac0*/  CS2R R184, SRZ ;  /* 0x0000000000b87805 */ /* 0x000fe2000001ff00 */
[----:B------:R-:W-:Y:S01]  /*3ad0*/  IADD3 R240, R240, -UR29, -R5 ;  /* 0x8000001df0f07c10 */ /* 0x000fe2000fffe805 */
        /* <DEDUP_REMOVED lines=54> */
[----:B---3--:R-:W-:Y:S01]  /*3e40*/  CS2R R26, SRZ ;  /* 0x00000000001a7805 */ /* 0x008fe2000001ff00 */
[----:B------:R-:W-:Y:S01]  /*3e50*/  CS2R R24, SRZ ;  /* 0x0000000000187805 */ /* 0x000fe2000001ff00 */
[----:B------:R-:W-:Y:S01]  /*3e60*/  CS2R R22, SRZ ;  /* 0x0000000000167805 */ /* 0x000fe2000001ff00 */
[----:B------:R-:W-:Y:S01]  /*3e70*/  CS2R R20, SRZ ;  /* 0x0000000000147805 */ /* 0x000fe2000001ff00 */
[----:B------:R-:W-:Y:S01]  /*3e80*/  IADD3 R240, R240, UR7, RZ ;  /* 0x00000007f0f07c10 */ /* 0x000fe2000fffe0ff */
[----:B------:R-:W-:Y:S01]  /*3e90*/  UMOV UR6, URZ ;  /* 0x0000003f00067c82 */ /* 0x000fe20008000000 */
[----:B------:R-:W-:Y:S01]  /*3ea0*/  LEA R241, -R239, RZ, 0x6 ;  /* 0x000000ffeff17211 */ /* 0x000fe200078e31ff */
[----:B------:R-:W-:Y:S01]  /*3eb0*/  UIADD3 UR15, UR21, 0x40, URZ ;  /* 0x00000040150f7890 */ /* 0x000fe2000fffe03f */
[----:B--2---:R-:W-:-:S04]  /*3ec0*/  @P0 FMUL.FTZ R4, R7, R4 ;  /* 0x0000000407040220 */ /* 0x004fc80000410000 */
[----:B------:R-:W1:Y:S02]  /*3ed0*/  @P0 R2UR UR13, R4 ;  /* 0x00000000040d03c2 */ /* 0x000e6400000e0000 */
[----:B-1----:R-:W-:-:S05]  /*3ee0*/  @UP1 UMOV UR6, UR13 ;  /* 0x0000000d00061c82 */ /* 0x002fca0008000000 */
.L_x_532:
[----:B------:R-:W0:Y:S01]  /*3ef0*/  LDGDEPBAR ;  /* 0x00000000000079af */ /* 0x000e220000000000 */
[----:B------:R-:W-:Y:S01]  /*3f00*/  UISETP.GE.AND UP0, UPT, UR15, UR7, UPT ;  /* 0x000000070f00728c */ /* 0x000fe2000bf06270 */
[----:B------:R-:W-:Y:S02]  /*3f10*/  IMAD.U32 R127, RZ, RZ, UR22 ;  /* 0x00000016ff7f7e24 */ /* 0x000fe4000f8e00ff */
[----:B-----5:R-:W-:Y:S02]  /*3f20*/  FMUL.FTZ R196, R249, 1.4426950216293334961 ;  /* 0x3fb8aa3bf9c47820 */ /* 0x020fe40000410000 */
[----:B------:R-:W-:Y:S01]  /*3f30*/  IMAD R127, R127, 0x40, R224 ;  /* 0x000000407f7f7824 */ /* 0x000fe200078e02e0 */
[----:B------:R-:W-:Y:S01]  /*3f40*/  PLOP3.LUT P5, PT, PT, PT, UP0, 0x80, 0x0 ;  /* 0x000000000000781c */ /* 0x000fe20003faf008 */
[----:B------:R-:W-:Y:S01]  /*3f50*/  IMAD.U32 R113, RZ, RZ, UR8 ;  /* 0x00000008ff717e24 */ /* 0x000fe2000f8e00ff */
[----:B------:R-:W-:Y:S02]  /*3f60*/  PLOP3.LUT P4, PT, PT, PT, UP0, 0x80, 0x0 ;  /* 0x000000000000781c */ /* 0x000fe40003f8f008 */
[----:B------:R-:W-:Y:S01]  /*3f70*/  PLOP3.LUT P6, PT, PT, PT, UP0, 0x80, 0x0 ;  /* 0x000000000000781c */ /* 0x000fe20003fcf008 */
[----:B------:R-:W-:Y:S05]  /*3f80*/  IMAD R114, R113, 0x40, R240 ;  /* 0x0000004071727824 */ /* 0x000fea00078e02f0 */
[C---:B------:R-:W-:Y:S02]  /*3f90*/  IADD3 R112, R114.reuse, -0x1, RZ ;  /* 0xffffffff72707810 */ /* 0x040fe40007ffe0ff */
[C---:B------:R-:W-:Y:S02]  /*3fa0*/  IADD3 R117, R114.reuse, 0x8, RZ ;  /* 0x0000000872757810 */ /* 0x040fe40007ffe0ff */
[----:B------:R-:W-:Y:S02]  /*3fb0*/  @P5 ISETP.GE.AND P5, PT, R127, UR7, PT ;  /* 0x000000077f005c0c */ /* 0x000fe4000bfa6270 */
[C---:B------:R-:W-:Y:S01]  /*3fc0*/  IADD3 R118, R114.reuse, 0x7, RZ ;  /* 0x0000000772767810 */ /* 0x040fe20007ffe0ff */
[----:B------:R-:W-:Y:S04]  /*3fd0*/  DEPBAR.LE SB0, 0x0 ;  /* 0x000080000000791a */ /* 0x000fe80000000000 */
[----:B------:R-:W-:Y:S01]  /*3fe0*/  BAR.SYNC.DEFER_BLOCKING 0x0 ;  /* 0x0000000000007b1d */ /* 0x000fe20000010000 */
[C---:B------:R-:W-:Y:S02]  /*3ff0*/  IADD3 R115, R114.reuse, -0x8, RZ ;  /* 0xfffffff872737810 */ /* 0x040fe40007ffe0ff */
[C---:B------:R-:W-:Y:S02]  /*4000*/  IADD3 R126, R114.reuse, -0x9, RZ ;  /* 0xfffffff7727e7810 */ /* 0x040fe40007ffe0ff */
[C---:B------:R-:W-:Y:S02]  /*4010*/  IADD3 R129, R114.reuse, -0x10, RZ ;  /* 0xfffffff072817810 */ /* 0x040fe40007ffe0ff */
[----:B------:R-:W-:Y:S02]  /*4020*/  IABS R113, R114 ;  /* 0x0000007200717213 */ /* 0x000fe40000000000 */
[C---:B------:R-:W-:Y:S02]  /*4030*/  IADD3 R130, R114.reuse, -0x11, RZ ;  /* 0xffffffef72827810 */ /* 0x040fe40007ffe0ff */
[C---:B------:R-:W-:Y:S02]  /*4040*/  IADD3 R131, R114.reuse, -0x18, RZ ;  /* 0xffffffe872837810 */ /* 0x040fe40007ffe0ff */
[----:B------:R-:W-:Y:S02]  /*4050*/  IADD3 R128, R114, -0x19, RZ ;  /* 0xffffffe772807810 */ /* 0x000fe40007ffe0ff */
[----:B------:R-:W-:Y:S02]  /*4060*/  ISETP.GE.AND P0, PT, R112, RZ, PT ;  /* 0x000000ff7000720c */ /* 0x000fe40003f06270 */
[----:B------:R-:W-:Y:S02]  /*4070*/  ISETP.GE.AND P2, PT, R128, RZ, PT ;  /* 0x000000ff8000720c */ /* 0x000fe40003f46270 */
[----:B------:R-:W-:Y:S02]  /*4080*/  ISETP.GE.AND P1, PT, R117, RZ, PT ;  /* 0x000000ff7500720c */ /* 0x000fe40003f26270 */
[----:B------:R-:W-:Y:S01]  /*4090*/  ISETP.GE.AND P3, PT, R131, RZ, PT ;  /* 0x000000ff8300720c */ /* 0x000fe20003f66270 */
[----:B------:R-:W-:Y:S01]  /*40a0*/  LDSM.16.M88.4 R84, [R223] ;  /* 0x00000000df54783b */ /* 0x000fe20000000200 */
[----:B-1----:R-:W1:Y:S05]  /*40b0*/  I2F R113, R113 ;  /* 0x0000007100717306 */ /* 0x002e6a0000201400 */
[C---:B------:R-:W-:Y:S01]  /*40c0*/  @!P0 IADD3 R112, -R114.reuse, 0x1, RZ ;  /* 0x0000000172708810 */ /* 0x040fe20007ffe1ff */
[----:B------:R-:W2:Y:S01]  /*40d0*/  LDSM.16.M88.4 R88, [R222+0x10000] ;  /* 0x01000000de58783b */ /* 0x000ea20000000200 */
[----:B------:R-:W-:Y:S02]  /*40e0*/  @!P2 IADD3 R128, -R114, 0x19, RZ ;  /* 0x000000197280a810 */ /* 0x000fe40007ffe1ff */
[----:B------:R-:W-:Y:S02]  /*40f0*/  FSETP.NEU.FTZ.AND P2, PT, R248, -INF , PT ;  /* 0xff800000f800780b */ /* 0x000fe40003f5d000 */
[C---:B------:R-:W-:Y:S01]  /*4100*/  @!P1 IADD3 R117, -R114.reuse, -0x8, RZ ;  /* 0xfffffff872759810 */ /* 0x040fe20007ffe1ff */
[----:B------:R-:W3:Y:S01]  /*4110*/  LDSM.16.M88.4 R92, [R222+0x10800] ;  /* 0x01080000de5c783b */ /* 0x000ee20000000200 */
[----:B------:R-:W-:Y:S01]  /*4120*/  I2F R128, R128 ;  /* 0x0000008000807306 */ /* 0x000fe20000201400 */
[----:B------:R-:W-:Y:S02]  /*4130*/  ISETP.GE.AND P1, PT, R115, RZ, PT ;  /* 0x000000ff7300720c */ /* 0x000fe40003f26270 */
[----:B------:R-:W-:Y:S02]  /*4140*/  @!P3 IADD3 R131, -R114, 0x18, RZ ;  /* 0x000000187283b810 */ /* 0x000fe40007ffe1ff */
[----:B------:R-:W-:Y:S01]  /*4150*/  LDSM.16.M88.4 R96, [R221] ;  /* 0x00000000dd60783b */ /* 0x000fe20000000200 */
[----:B------:R-:W-:Y:S02]  /*4160*/  PLOP3.LUT P3, PT, PT, PT, UP0, 0x80, 0x0 ;  /* 0x000000000000781c */ /* 0x000fe40003f6f008 */
[----:B------:R-:W-:Y:S02]  /*4170*/  ISETP.GE.AND P0, PT, R118, RZ, PT ;  /* 0x000000ff7600720c */ /* 0x000fe40003f06270 */
[----:B------:R-:W-:Y:S01]  /*4180*/  I2F R117, R117 ;  /* 0x0000007500757306 */ /* 0x000fe20000201400 */
[----:B------:R-:W4:Y:S03]  /*4190*/  LDSM.16.M88.4 R100, [R212+0x10000] ;  /* 0x01000000d464783b */ /* 0x000f260000000200 */
[C---:B------:R-:W-:Y:S02]  /*41a0*/  @!P1 IADD3 R115, -R114.reuse, 0x8, RZ ;  /* 0x0000000872739810 */ /* 0x040fe40007ffe1ff */
[----:B------:R-:W-:Y:S01]  /*41b0*/  ISETP.GE.AND P1, PT, R129, RZ, PT ;  /* 0x000000ff8100720c */ /* 0x000fe20003f26270 */
[----:B------:R-:W1:Y:S02]  /*41c0*/  LDSM.16.M88.4 R104, [R212+0x10800] ;  /* 0x01080000d468783b */ /* 0x000e640000000200 */
[----:B------:R-:W-:Y:S01]  /*41d0*/  @P3 IADD3 R119, R127, 0x8, RZ ;  /* 0x000000087f773810 */ /* 0x000fe20007ffe0ff */
[----:B------:R-:W-:Y:S01]  /*41e0*/  I2F R115, R115 ;  /* 0x0000007300737306 */ /* 0x000fe20000201400 */
[----:B------:R-:W-:Y:S02]  /*41f0*/  @!P0 IADD3 R118, -R114, -0x7, RZ ;  /* 0xfffffff972768810 */ /* 0x000fe40007ffe1ff */
[----:B------:R-:W-:Y:S01]  /*4200*/  LDSM.16.M88.4 R108, [R3+0x10000] ;  /* 0x01000000036c783b */ /* 0x000fe20000000200 */
[----:B------:R-:W-:Y:S02]  /*4210*/  @P6 ISETP.GE.AND P6, PT, R119, UR7, PT ;  /* 0x0000000777006c0c */ /* 0x000fe4000bfc6270 */
[----:B------:R-:W-:Y:S02]  /*4220*/  PLOP3.LUT P3, PT, PT, PT, UP0, 0x80, 0x0 ;  /* 0x000000000000781c */ /* 0x000fe40003f6f008 */
[----:B------:R-:W-:Y:S02]  /*4230*/  ISETP.GE.AND P0, PT, R126, RZ, PT ;  /* 0x000000ff7e00720c */ /* 0x000fe40003f06270 */
[----:B------:R-:W-:Y:S01]  /*4240*/  @!P1 IADD3 R129, -R114, 0x10, RZ ;  /* 0x0000001072819810 */ /* 0x000fe20007ffe1ff */
[----:B------:R-:W-:Y:S01]  /*4250*/  I2F R118, R118 ;  /* 0x0000007600767306 */ /* 0x000fe20000201400 */
[----:B------:R-:W-:Y:S01]  /*4260*/  PLOP3.LUT P1, PT, PT, PT, UP0, 0x80, 0x0 ;  /* 0x000000000000781c */ /* 0x000fe20003f2f008 */
[C---:B--2---:R-:W-:Y:S08]  /*4270*/  HMMA.16816.F32.BF16 R4, R84.reuse, R88, RZ ;  /* 0x000000585404723c */ /* 0x044ff000000418ff */
[C---:B------:R-:W-:Y:S01]  /*4280*/  HMMA.16816.F32.BF16 R8, R84.reuse, R90, RZ ;  /* 0x0000005a5408723c */ /* 0x040fe200000418ff */
[----:B------:R-:W2:Y:S01]  /*4290*/  LDSM.16.M88.4 R88, [R220] ;  /* 0x00000000dc58783b */ /* 0x000ea20000000200 */
[----:B------:R-:W-:Y:S02]  /*42a0*/  I2F R129, R129 ;  /* 0x0000008100817306 */ /* 0x000fe40000201400 */
[C---:B------:R-:W-:Y:S02]  /*42b0*/  @P1 IADD3 R116, R127.reuse, 0x1, RZ ;  /* 0x000000017f741810 */ /* 0x040fe40007ffe0ff */
[----:B------:R-:W-:Y:S02]  /*42c0*/  PLOP3.LUT P1, PT, PT, PT, UP0, 0x80, 0x0 ;  /* 0x000000000000781c */ /* 0x000fe40003f2f008 */
[C---:B---3--:R-:W-:Y:S01]  /*42d0*/  HMMA.16816.F32.BF16 R12, R84.reuse, R92, RZ ;  /* 0x0000005c540c723c */ /* 0x048fe200000418ff */
[----:B------:R-:W-:Y:S03]  /*42e0*/  @P4 ISETP.GE.AND P4, PT, R116, UR7, PT ;  /* 0x0000000774004c0c */ /* 0x000fe6000bf86270 */
[----:B------:R-:W-:Y:S01]  /*42f0*/  I2F R131, R131 ;  /* 0x0000008300837306 */ /* 0x000fe20000201400 */
[----:B------:R-:W-:Y:S02]  /*4300*/  @!P0 IADD3 R126, -R114, 0x9, RZ ;  /* 0x00000009727e8810 */ /* 0x000fe40007ffe1ff */
[----:B------:R-:W-:Y:S01]  /*4310*/  ISETP.GE.AND P0, PT, R130, RZ, PT ;  /* 0x000000ff8200720c */ /* 0x000fe20003f06270 */
[----:B------:R-:W-:Y:S01]  /*4320*/  HMMA.16816.F32.BF16 R16, R84, R94, RZ ;  /* 0x0000005e5410723c */ /* 0x000fe200000418ff */
[----:B------:R-:W3:Y:S05]  /*4330*/  LDSM.16.M88.4 R84, [R3+0x10800] ;  /* 0x010800000354783b */ /* 0x000eea0000000200 */
[----:B------:R-:W-:Y:S01]  /*4340*/  I2F R126, R126 ;  /* 0x0000007e007e7306 */ /* 0x000fe20000201400 */
[----:B------:R-:W-:Y:S01]  /*4350*/  LDSM.16.M88.4 R92, [R219] ;  /* 0x00000000db5c783b */ /* 0x000fe20000000200 */
[C---:B----4-:R-:W-:Y:S05]  /*4360*/  HMMA.16816.F32.BF16 R4, R96.reuse, R100, R4 ;  /* 0x000000646004723c */ /* 0x050fea0000041804 */
[----:B------:R-:W-:Y:S01]  /*4370*/  @!P0 IADD3 R130, -R114, 0x11, RZ ;  /* 0x0000001172828810 */ /* 0x000fe20007ffe1ff */
[----:B------:R-:W-:Y:S01]  /*4380*/  FMUL.FTZ R114, R248, 1.4426950216293334961 ;  /* 0x3fb8aa3bf8727820 */ /* 0x000fe20000410000 */
[----:B------:R-:W-:Y:S01]  /*4390*/  PLOP3.LUT P0, PT, PT, PT, UP0, 0x80, 0x0 ;  /* 0x000000000000781c */ /* 0x000fe20003f0f008 */
[C---:B------:R-:W-:Y:S01]  /*43a0*/  HMMA.16816.F32.BF16 R8, R96.reuse, R102, R8 ;  /* 0x000000666008723c */ /* 0x040fe20000041808 */
[----:B------:R-:W4:Y:S01]  /*43b0*/  LDSM.16.M88.4 R100, [R2+0x10000] ;  /* 0x010000000264783b */ /* 0x000f220000000200 */
[----:B------:R-:W3:Y:S02]  /*43c0*/  I2F R112, R112 ;  /* 0x0000007000707306 */ /* 0x000ee40000201400 */
[----:B------:R-:W-:Y:S02]  /*43d0*/  FSEL R114, R114, RZ, P2 ;  /* 0x000000ff72727208 */ /* 0x000fe40001000000 */
[----:B------:R-:W-:Y:S02]  /*43e0*/  PLOP3.LUT P2, PT, PT, PT, UP0, 0x80, 0x0 ;  /* 0x000000000000781c */ /* 0x000fe40003f4f008 */
[C---:B-1----:R-:W-:Y:S04]  /*43f0*/  HMMA.16816.F32.BF16 R12, R96.reuse, R104, R12 ;  /* 0x00000068600c723c */ /* 0x042fe8000004180c */
[----:B------:R-:W1:Y:S04]  /*4400*/  I2F R130, R130 ;  /* 0x0000008200827306 */ /* 0x000e680000201400 */
[----:B------:R-:W-:Y:S01]  /*4410*/  HMMA.16816.F32.BF16 R16, R96, R106, R16 ;  /* 0x0000006a6010723c */ /* 0x000fe20000041810 */
[----:B------:R-:W1:Y:S03]  /*4420*/  LDSM.16.M88.4 R96, [R2+0x10800] ;  /* 0x010800000260783b */ /* 0x000e660000000200 */
[----:B------:R-:W-:Y:S02]  /*4430*/  @P2 IADD3 R119, R127, 0x9, RZ ;  /* 0x000000097f772810 */ /* 0x000fe40007ffe0ff */
[----:B------:R-:W-:Y:S01]  /*4440*/  PLOP3.LUT P2, PT, PT, PT, UP0, 0x80, 0x0 ;  /* 0x000000000000781c */ /* 0x000fe20003f4f008 */
[----:B------:R-:W-:Y:S01]  /*4450*/  LDSM.16.M88.4 R104, [R223+0x2000] ;  /* 0x00200000df68783b */ /* 0x000fe20000000200 */
[C---:B--2---:R-:W-:Y:S05]  /*4460*/  HMMA.16816.F32.BF16 R4, R88.reuse, R108, R4 ;  /* 0x0000006c5804723c */ /* 0x044fea0000041804 */
[----:B------:R-:W-:Y:S03]  /*4470*/  @P3 ISETP.GE.AND P3, PT, R119, UR7, PT ;  /* 0x0000000777003c0c */ /* 0x000fe6000bf66270 */
        /* <DEDUP_REMOVED lines=50> */
[----:B------:R-:W-:Y:S07]  /*47a0*/  LDSM.16.M88.4 R104, [R223+0x6000] ;  /* 0x00600000df68783b */ /* 0x000fee0000000200 */
[C---:B-1----:R-:W-:Y:S08]  /*47b0*/  HMMA.16816.F32.BF16 R12, R96.reuse, R88, R12 ;  /* 0x00000058600c723c */ /* 0x042ff0000004180c */
[----:B------:R-:W-:Y:S01]  /*47c0*/  HMMA.16816.F32.BF16 R16, R96, R90, R16 ;  /* 0x0000005a6010723c */ /* 0x000fe20000041810 */
[----:B------:R-:W1:Y:S06]  /*47d0*/  LDSM.16.M88.4 R88, [R219+0x4000] ;  /* 0x00400000db58783b */ /* 0x000e6c0000000200 */
[----:B------:R-:W4:Y:S01]  /*47e0*/  LDSM.16.M88.4 R96, [R2+0x14800] ;  /* 0x014800000260783b */ /* 0x000f220000000200 */
[C---:B--2---:R-:W-:Y:S08]  /*47f0*/  HMMA.16816.F32.BF16 R4, R100.reuse, R108, R4 ;  /* 0x0000006c6404723c */ /* 0x044ff00000041804 */
[C---:B------:R-:W-:Y:S01]  /*4800*/  HMMA.16816.F32.BF16 R8, R100.reuse, R110, R8 ;  /* 0x0000006e6408723c */ /* 0x040fe20000041808 */
[----:B------:R-:W2:Y:S07]  /*4810*/  LDSM.16.M88.4 R108, [R222+0x16000] ;  /* 0x01600000de6c783b */ /* 0x000eae0000000200 */
[C---:B---3--:R-:W-:Y:S08]  /*4820*/  HMMA.16816.F32.BF16 R12, R100.reuse, R84, R12 ;  /* 0x00000054640c723c */ /* 0x048ff0000004180c */
[----:B------:R-:W-:Y:S01]  /*4830*/  HMMA.16816.F32.BF16 R16, R100, R86, R16 ;  /* 0x000000566410723c */ /* 0x000fe20000041810 */
[----:B------:R-:W3:Y:S06]  /*4840*/  LDSM.16.M88.4 R84, [R222+0x16800] ;  /* 0x01680000de54783b */ /* 0x000eec0000000200 */
[----:B------:R-:W-:Y:S01]  /*4850*/  LDSM.16.M88.4 R100, [R212+0x16000] ;  /* 0x01600000d464783b */ /* 0x000fe20000000200 */
[C---:B-1----:R-:W-:Y:S08]  /*4860*/  HMMA.16816.F32.BF16 R4, R88.reuse, R92, R4 ;  /* 0x0000005c5804723c */ /* 0x042ff00000041804 */
[C---:B------:R-:W-:Y:S01]  /*4870*/  HMMA.16816.F32.BF16 R8, R88.reuse, R94, R8 ;  /* 0x0000005e5808723c */ /* 0x040fe20000041808 */
[----:B------:R-:W1:Y:S07]  /*4880*/  LDSM.16.M88.4 R92, [R221+0x6000] ;  /* 0x00600000dd5c783b */ /* 0x000e6e0000000200 */
[C---:B----4-:R-:W-:Y:S08]  /*4890*/  HMMA.16816.F32.BF16 R12, R88.reuse, R96, R12 ;  /* 0x00000060580c723c */ /* 0x050ff0000004180c */
[----:B------:R-:W-:Y:S01]  /*48a0*/  HMMA.16816.F32.BF16 R16, R88, R98, R16 ;  /* 0x000000625810723c */ /* 0x000fe20000041810 */
[----:B------:R-:W4:Y:S06]  /*48b0*/  LDSM.16.M88.4 R88, [R212+0x16800] ;  /* 0x01680000d458783b */ /* 0x000f2c0000000200 */
[----:B------:R-:W-:Y:S01]  /*48c0*/  LDSM.16.M88.4 R96, [R3+0x16000] ;  /* 0x016000000360783b */ /* 0x000fe20000000200 */
[C---:B--2---:R-:W-:Y:S08]  /*48d0*/  HMMA.16816.F32.BF16 R4, R104.reuse, R108, R4 ;  /* 0x0000006c6804723c */ /* 0x044ff00000041804 */
[C---:B------:R-:W-:Y:S08]  /*48e0*/  HMMA.16816.F32.BF16 R8, R104.reuse, R110, R8 ;  /* 0x0000006e6808723c */ /* 0x040ff00000041808 */
[C---:B---3--:R-:W-:Y:S08]  /*48f0*/  HMMA.16816.F32.BF16 R12, R104.reuse, R84, R12 ;  /* 0x00000054680c723c */ /* 0x048ff0000004180c */
[----:B------:R-:W-:Y:S01]  /*4900*/  HMMA.16816.F32.BF16 R16, R104, R86, R16 ;  /* 0x000000566810723c */ /* 0x000fe20000041810 */
[----:B------:R-:W2:Y:S07]  /*4910*/  LDSM.16.M88.4 R84, [R220+0x6000] ;  /* 0x00600000dc54783b */ /* 0x000eae0000000200 */
[C---:B-1----:R-:W-:Y:S08]  /*4920*/  HMMA.16816.F32.BF16 R4, R92.reuse, R100, R4 ;  /* 0x000000645c04723c */ /* 0x042ff00000041804 */
[C---:B------:R-:W-:Y:S01]  /*4930*/  HMMA.16816.F32.BF16 R8, R92.reuse, R102, R8 ;  /* 0x000000665c08723c */ /* 0x040fe20000041808 */
[----:B------:R-:W1:Y:S07]  /*4940*/  LDSM.16.M88.4 R100, [R3+0x16800] ;  /* 0x016800000364783b */ /* 0x000e6e0000000200 */
[C---:B----4-:R-:W-:Y:S08]  /*4950*/  HMMA.16816.F32.BF16 R12, R92.reuse, R88, R12 ;  /* 0x000000585c0c723c */ /* 0x050ff0000004180c */
[----:B------:R-:W-:Y:S01]  /*4960*/  HMMA.16816.F32.BF16 R16, R92, R90, R16 ;  /* 0x0000005a5c10723c */ /* 0x000fe20000041810 */
[----:B------:R-:W-:Y:S06]  /*4970*/  LDSM.16.M88.4 R88, [R219+0x6000] ;  /* 0x00600000db58783b */ /* 0x000fec0000000200 */
[----:B------:R-:W3:Y:S01]  /*4980*/  LDSM.16.M88.4 R92, [R2+0x16000] ;  /* 0x01600000025c783b */ /* 0x000ee20000000200 */
[C---:B--2---:R-:W-:Y:S08]  /*4990*/  HMMA.16816.F32.BF16 R4, R84.reuse, R96, R4 ;  /* 0x000000605404723c */ /* 0x044ff00000041804 */
[C---:B------:R-:W-:Y:S08]  /*49a0*/  HMMA.16816.F32.BF16 R8, R84.reuse, R98, R8 ;  /* 0x000000625408723c */ /* 0x040ff00000041808 */
[C---:B-1----:R-:W-:Y:S08]  /*49b0*/  HMMA.16816.F32.BF16 R12, R84.reuse, R100, R12 ;  /* 0x00000064540c723c */ /* 0x042ff0000004180c */
[----:B------:R-:W-:Y:S01]  /*49c0*/  HMMA.16816.F32.BF16 R16, R84, R102, R16 ;  /* 0x000000665410723c */ /* 0x000fe20000041810 */
[----:B------:R-:W1:Y:S07]  /*49d0*/  LDSM.16.M88.4 R84, [R2+0x16800] ;  /* 0x016800000254783b */ /* 0x000e6e0000000200 */
[C---:B---3--:R-:W-:Y:S08]  /*49e0*/  HMMA.16816.F32.BF16 R4, R88.reuse, R92, R4 ;  /* 0x0000005c5804723c */ /* 0x048ff00000041804 */
[C---:B------:R-:W-:Y:S11]  /*49f0*/  HMMA.16816.F32.BF16 R8, R88.reuse, R94, R8 ;  /* 0x0000005e5808723c */ /* 0x040ff60000041808 */
[----:B------:R-:W-:Y:S05]  /*4a00*/  @!UPT UIADD3 URZ, URZ, URZ, URZ ;  /* 0x0000003f3f3ff290 */ /* 0x000fea000fffe03f */
[----:B------:R-:W-:Y:S02]  /*4a10*/  FFMA.FTZ R4, R113, -UR6, R4 ;  /* 0x8000000671047c23 */ /* 0x000fe40008010004 */
[----:B------:R-:W-:Y:S01]  /*4a20*/  FFMA.FTZ R5, R112, -UR6, R5 ;  /* 0x8000000670057c23 */ /* 0x000fe20008010005 */
[C---:B-1----:R-:W-:Y:S03]  /*4a30*/  HMMA.16816.F32.BF16 R12, R88.reuse, R84, R12 ;  /* 0x00000054580c723c */ /* 0x042fe6000004180c */
[----:B------:R-:W-:Y:S01]  /*4a40*/  @P0 FSEL R4, R4, -INF , !P5 ;  /* 0xff80000004040808 */ /* 0x000fe20006800000 */
[----:B------:R-:W-:Y:S01]  /*4a50*/  FFMA.FTZ R6, R117, -UR6, R6 ;  /* 0x8000000675067c23 */ /* 0x000fe20008010006 */
[----:B------:R-:W-:Y:S01]  /*4a60*/  PLOP3.LUT P0, PT, PT, PT, UP0, 0x80, 0x0 ;  /* 0x000000000000781c */ /* 0x000fe20003f0f008 */
[----:B------:R-:W-:Y:S01]  /*4a70*/  FFMA.FTZ R8, R115, -UR6, R8 ;  /* 0x8000000673087c23 */ /* 0x000fe20008010008 */
[----:B------:R-:W-:Y:S01]  /*4a80*/  @P1 FSEL R5, R5, -INF , !P4 ;  /* 0xff80000005051808 */ /* 0x000fe20006000000 */
[----:B------:R-:W-:Y:S03]  /*4a90*/  HMMA.16816.F32.BF16 R16, R88, R86, R16 ;  /* 0x000000565810723c */ /* 0x000fe60000041810 */
[----:B------:R-:W-:Y:S01]  /*4aa0*/  FSETP.NEU.FTZ.AND P1, PT, R249, -INF , PT ;  /* 0xff800000f900780b */ /* 0x000fe20003f3d000 */
[----:B------:R-:W-:Y:S02]  /*4ab0*/  FFMA.FTZ R7, R118, -UR6, R7 ;  /* 0x8000000676077c23 */ /* 0x000fe40008010007 */
[----:B------:R-:W-:Y:S01]  /*4ac0*/  FFMA.FTZ R10, R113, -UR6, R10 ;  /* 0x80000006710a7c23 */ /* 0x000fe2000801000a */
[----:B------:R-:W-:Y:S01]  /*4ad0*/  FSEL R196, R196, RZ, P1 ;  /* 0x000000ffc4c47208 */ /* 0x000fe20000800000 */
[----:B------:R-:W-:Y:S01]  /*4ae0*/  FFMA.FTZ R9, R126, -UR6, R9 ;  /* 0x800000067e097c23 */ /* 0x000fe20008010009 */
[----:B------:R-:W-:Y:S03]  /*4af0*/  PLOP3.LUT P1, PT, PT, PT, UP0, 0x80, 0x0 ;  /* 0x000000000000781c */ /* 0x000fe60003f2f008 */
[----:B------:R-:W-:Y:S01]  /*4b00*/  @P0 FSEL R6, R6, -INF , !P5 ;  /* 0xff80000006060808 */ /* 0x000fe20006800000 */
[----:B------:R-:W-:Y:S01]  /*4b10*/  FFMA.FTZ R11, R112, -UR6, R11 ;  /* 0x80000006700b7c23 */ /* 0x000fe2000801000b */
[----:B------:R-:W-:Y:S01]  /*4b20*/  PLOP3.LUT P0, PT, PT, PT, UP0, 0x80, 0x0 ;  /* 0x000000000000781c */ /* 0x000fe20003f0f008 */
[----:B------:R-:W-:Y:S01]  /*4b30*/  FFMA.FTZ R116, R4, c[0x0][0x23c], -R114 ;  /* 0x00008f0004747a23 */ /* 0x000fe20000010872 */
[----:B------:R-:W-:Y:S01]  /*4b40*/  PLOP3.LUT P5, PT, PT, PT, UP0, 0x80, 0x0 ;  /* 0x000000000000781c */ /* 0x000fe20003faf008 */
[----:B------:R-:W-:Y:S01]  /*4b50*/  FFMA.FTZ R13, R130, -UR6, R13 ;  /* 0x80000006820d7c23 */ /* 0x000fe2000801000d */
[----:B------:R-:W-:Y:S01]  /*4b60*/  @P2 IADD3 R112, R127, 0x11, RZ ;  /* 0x000000117f702810 */ /* 0x000fe20007ffe0ff */
[----:B------:R-:W-:Y:S01]  /*4b70*/  FFMA.FTZ R12, R129, -UR6, R12 ;  /* 0x80000006810c7c23 */ /* 0x000fe2000801000c */
[----:B------:R-:W-:Y:S01]  /*4b80*/  PLOP3.LUT P2, PT, PT, PT, UP0, 0x80, 0x0 ;  /* 0x000000000000781c */ /* 0x000fe20003f4f008 */
[----:B------:R-:W-:Y:S01]  /*4b90*/  FFMA.FTZ R14, R115, -UR6, R14 ;  /* 0x80000006730e7c23 */ /* 0x000fe2000801000e */
[----:B------:R-:W-:Y:S01]  /*4ba0*/  @P1 FSEL R7, R7, -INF , !P4 ;  /* 0xff80000007071808 */ /* 0x000fe20006000000 */
[----:B------:R-:W-:Y:S01]  /*4bb0*/  FFMA.FTZ R15, R126, -UR6, R15 ;  /* 0x800000067e0f7c23 */ /* 0x000fe2000801000f */
[----:B------:R-:W-:Y:S01]  /*4bc0*/  PLOP3.LUT P1, PT, PT, PT, UP0, 0x80, 0x0 ;  /* 0x000000000000781c */ /* 0x000fe20003f2f008 */
[----:B------:R-:W-:Y:S01]  /*4bd0*/  FFMA.FTZ R16, R131, -UR6, R16 ;  /* 0x8000000683107c23 */ /* 0x000fe20008010010 */
[----:B------:R-:W-:Y:S01]  /*4be0*/  PLOP3.LUT P4, PT, PT, PT, UP0, 0x80, 0x0 ;  /* 0x000000000000781c */ /* 0x000fe20003f8f008 */
[----:B------:R-:W-:Y:S01]  /*4bf0*/  FFMA.FTZ R121, R7, c[0x0][0x23c], -R196 ;  /* 0x00008f0007797a23 */ /* 0x000fe200000108c4 */
[----:B------:R-:W-:Y:S01]  /*4c00*/  @P0 FSEL R8, R8, -INF , !P6 ;  /* 0xff80000008080808 */ /* 0x000fe20007000000 */
[----:B------:R-:W-:Y:S01]  /*4c10*/  FFMA.FTZ R17, R128, -UR6, R17 ;  /* 0x8000000680117c23 */ /* 0x000fe20008010011 */
[----:B------:R-:W-:Y:S01]  /*4c20*/  PLOP3.LUT P0, PT, PT, PT, UP0, 0x80, 0x0 ;  /* 0x000000000000781c */ /* 0x000fe20003f0f008 */
[----:B------:R1:W-:Y:S01]  /*4c30*/  MUFU.EX2 R119, R121 ;  /* 0x0000007900777308 */ /* 0x0003e20000000800 */
[----:B------:R-:W-:Y:S02]  /*4c40*/  FFMA.FTZ R117, R5, c[0x0][0x23c], -R114 ;  /* 0x00008f0005757a23 */ /* 0x000fe40000010872 */
[----:B------:R-:W-:Y:S02]  /*4c50*/  FFMA.FTZ R118, R6, c[0x0][0x23c], -R196 ;  /* 0x00008f0006767a23 */ /* 0x000fe400000108c4 */
[----:B------:R-:W-:Y:S01]  /*4c60*/  FFMA.FTZ R120, R8, c[0x0][0x23c], -R114 ;  /* 0x00008f0008787a23 */ /* 0x000fe20000010872 */
[----:B------:R-:W-:Y:S01]  /*4c70*/  @P1 FSEL R9, R9, -INF , !P3 ;  /* 0xff80000009091808 */ /* 0x000fe20005800000 */
[----:B------:R-:W-:Y:S01]  /*4c80*/  FFMA.FTZ R18, R129, -UR6, R18 ;  /* 0x8000000681127c23 */ /* 0x000fe20008010012 */
[----:B------:R-:W-:Y:S01]  /*4c90*/  PLOP3.LUT P1, PT, PT, PT, UP0, 0x80, 0x0 ;  /* 0x000000000000781c */ /* 0x000fe20003f2f008 */
[----:B------:R-:W-:Y:S01]  /*4ca0*/  FFMA.FTZ R19, R130, -UR6, R19 ;  /* 0x8000000682137c23 */ /* 0x000fe20008010013 */
[----:B------:R-:W-:Y:S01]  /*4cb0*/  @P4 IADD3 R113, R127, 0x10, RZ ;  /* 0x000000107f714810 */ /* 0x000fe20007ffe0ff */
[----:B------:R-:W-:Y:S01]  /*4cc0*/  MUFU.EX2 R116, R116 ;  /* 0x0000007400747308 */ /* 0x000fe20000000800 */
[----:B------:R-:W-:Y:S02]  /*4cd0*/  @P0 FSEL R10, R10, -INF , !P6 ;  /* 0xff8000000a0a0808 */ /* 0x000fe40007000000 */
[----:B------:R-:W-:Y:S02]  /*4ce0*/  PLOP3.LUT P6, PT, PT, PT, UP0, 0x80, 0x0 ;  /* 0x000000000000781c */ /* 0x000fe40003fcf008 */
[----:B------:R-:W-:Y:S01]  /*4cf0*/  @P5 ISETP.GE.AND P5, PT, R113, UR7, PT ;  /* 0x0000000771005c0c */ /* 0x000fe2000bfa6270 */
[----:B------:R-:W-:Y:S01]  /*4d00*/  FFMA.FTZ R122, R10, c[0x0][0x23c], -R196 ;  /* 0x00008f000a7a7a23 */ /* 0x000fe200000108c4 */
[----:B------:R-:W-:Y:S02]  /*4d10*/  PLOP3.LUT P0, PT, PT, PT, UP0, 0x80, 0x0 ;  /* 0x000000000000781c */ /* 0x000fe40003f0f008 */
[----:B------:R-:W-:Y:S01]  /*4d20*/  PLOP3.LUT P4, PT, PT, PT, UP0, 0x80, 0x0 ;  /* 0x000000000000781c */ /* 0x000fe20003f8f008 */
[----:B------:R-:W2:Y:S01]  /*4d30*/  MUFU.EX2 R117, R117 ;  /* 0x0000007500757308 */ /* 0x000ea20000000800 */
[----:B------:R-:W-:Y:S02]  /*4d40*/  @P1 FSEL R11, R11, -INF , !P3 ;  /* 0xff8000000b0b1808 */ /* 0x000fe40005800000 */
[----:B------:R-:W-:Y:S01]  /*4d50*/  PLOP3.LUT P1, PT, PT, PT, UP0, 0x80, 0x0 ;  /* 0x000000000000781c */ /* 0x000fe20003f2f008 */
[----:B-1----:R-:W-:Y:S01]  /*4d60*/  FFMA.FTZ R121, R9, c[0x0][0x23c], -R114 ;  /* 0x00008f0009797a23 */ /* 0x002fe20000010872 */
[----:B------:R-:W-:Y:S01]  /*4d70*/  PLOP3.LUT P3, PT, PT, PT, UP0, 0x80, 0x0 ;  /* 0x000000000000781c */ /* 0x000fe20003f6f008 */
[----:B------:R-:W-:Y:S01]  /*4d80*/  FFMA.FTZ R123, R11, c[0x0][0x23c], -R196 ;  /* 0x00008f000b7b7a23 */ /* 0x000fe200000108c4 */
[----:B------:R-:W-:Y:S03]  /*4d90*/  @P6 ISETP.GE.AND P6, PT, R112, UR7, PT ;  /* 0x0000000770006c0c */ /* 0x000fe6000bfc6270 */
[----:B------:R-:W-:Y:S01]  /*4da0*/  @P0 FSEL R12, R12, -INF , !P5 ;  /* 0xff8000000c0c0808 */ /* 0x000fe20006800000 */
[----:B------:R-:W1:Y:S01]  /*4db0*/  MUFU.EX2 R118, R118 ;  /* 0x0000007600767308 */ /* 0x000e620000000800 */
[----:B------:R-:W-:Y:S03]  /*4dc0*/  PLOP3.LUT P0, PT, PT, PT, UP0, 0x80, 0x0 ;  /* 0x000000000000781c */ /* 0x000fe60003f0f008 */
[----:B------:R-:W-:Y:S01]  /*4dd0*/  FFMA.FTZ R124, R12, c[0x0][0x23c], -R114 ;  /* 0x00008f000c7c7a23 */ /* 0x000fe20000010872 */
[----:B------:R-:W-:Y:S02]  /*4de0*/  @P1 FSEL R14, R14, -INF , !P5 ;  /* 0xff8000000e0e1808 */ /* 0x000fe40006800000 */
[----:B------:R-:W-:Y:S02]  /*4df0*/  PLOP3.LUT P1, PT, PT, PT, UP0, 0x80, 0x0 ;  /* 0x000000000000781c */ /* 0x000fe40003f2f008 */
[----:B------:R-:W-:Y:S01]  /*4e00*/  @P2 FSEL R13, R13, -INF , !P6 ;  /* 0xff8000000d0d2808 */ /* 0x000fe20007000000 */
[----:B------:R-:W-:Y:S01]  /*4e10*/  MUFU.EX2 R122, R122 ;  /* 0x0000007a007a7308 */ /* 0x000fe20000000800 */
[----:B------:R-:W-:Y:S01]  /*4e20*/  PLOP3.LUT P2, PT, PT, PT, UP0, 0x80, 0x0 ;  /* 0x000000000000781c */ /* 0x000fe20003f4f008 */
[----:B------:R-:W-:Y:S01]  /*4e30*/  FFMA.FTZ R126, R14, c[0x0][0x23c], -R196 ;  /* 0x00008f000e7e7a23 */ /* 0x000fe200000108c4 */
[----:B------:R-:W-:Y:S01]  /*4e40*/  @P3 IADD3 R112, R127, 0x18, RZ ;  /* 0x000000187f703810 */ /* 0x000fe20007ffe0ff */
[----:B------:R-:W-:Y:S01]  /*4e50*/  FFMA.FTZ R125, R13, c[0x0][0x23c], -R114 ;  /* 0x00008f000d7d7a23 */ /* 0x000fe20000010872 */
[----:B------:R-:W-:Y:S02]  /*4e60*/  @P4 IADD3 R127, R127, 0x19, RZ ;  /* 0x000000197f7f4810 */ /* 0x000fe40007ffe0ff */
[----:B------:R-:W-:Y:S02]  /*4e70*/  @P0 FSEL R15, R15, -INF , !P6 ;  /* 0xff8000000f0f0808 */ /* 0x000fe40007000000 */
[----:B------:R-:W-:Y:S01]  /*4e80*/  PLOP3.LUT P0, PT, PT, PT, UP0, 0x80, 0x0 ;  /* 0x000000000000781c */ /* 0x000fe20003f0f008 */
[----:B------:R-:W3:Y:S01]  /*4e90*/  MUFU.EX2 R123, R123 ;  /* 0x0000007b007b7308 */ /* 0x000ee20000000800 */
[----:B------:R-:W-:Y:S02]  /*4ea0*/  @P1 ISETP.GE.AND P1, PT, R127, UR7, PT ;  /* 0x000000077f001c0c */ /* 0x000fe4000bf26270 */
[----:B--2---:R-:W-:Y:S02]  /*4eb0*/  F2FP.BF16.PACK_AB R203, R117, R116 ;  /* 0x0000007475cb723e */ /* 0x004fe400000010ff */
[----:B------:R-:W-:Y:S01]  /*4ec0*/  @P2 ISETP.GE.AND P3, PT, R112, UR7, PT ;  /* 0x0000000770002c0c */ /* 0x000fe2000bf66270 */
[----:B------:R-:W-:Y:S01]  /*4ed0*/  FFMA.FTZ R112, R15, c[0x0][0x23c], -R196 ;  /* 0x00008f000f707a23 */ /* 0x000fe200000108c4 */
[----:B------:R-:W-:Y:S01]  /*4ee0*/  PLOP3.LUT P2, PT, PT, PT, UP0, 0x80, 0x0 ;  /* 0x000000000000781c */ /* 0x000fe20003f4f008 */
[----:B------:R-:W-:Y:S01]  /*4ef0*/  STS [R234+0x22000], R203 ;  /* 0x022000cbea007388 */ /* 0x000fe20000000800 */
[----:B-1----:R-:W-:Y:S01]  /*4f00*/  F2FP.BF16.PACK_AB R201, R119, R118 ;  /* 0x0000007677c9723e */ /* 0x002fe200000010ff */
[----:B------:R3:W-:Y:S04]  /*4f10*/  MUFU.EX2 R127, R112 ;  /* 0x00000070007f7308 */ /* 0x0007e80000000800 */
[----:B------:R-:W-:Y:S01]  /*4f20*/  @P0 FSEL R17, R17, -INF , !P1 ;  /* 0xff80000011110808 */ /* 0x000fe20004800000 */
[----:B------:R-:W-:Y:S01]  /*4f30*/  STS [R234+0x22400], R201 ;  /* 0x022400c9ea007388 */ /* 0x000fe20000000800 */
[----:B------:R-:W-:Y:S04]  /*4f40*/  PLOP3.LUT P0, PT, PT, PT, UP0, 0x80, 0x0 ;  /* 0x000000000000781c */ /* 0x000fe80003f0f008 */
[----:B------:R-:W-:Y:S01]  /*4f50*/  @P2 FSEL R16, R16, -INF , !P3 ;  /* 0xff80000010102808 */ /* 0x000fe20005800000 */
[----:B------:R-:W-:Y:S01]  /*4f60*/  MUFU.EX2 R120, R120 ;  /* 0x0000007800787308 */ /* 0x000fe20000000800 */
[----:B------:R-:W-:Y:S01]  /*4f70*/  PLOP3.LUT P2, PT, PT, PT, UP0, 0x80, 0x0 ;  /* 0x000000000000781c */ /* 0x000fe20003f4f008 */
[----:B------:R-:W-:Y:S02]  /*4f80*/  UISETP.GE.AND UP0, UPT, UR8, 0x1, UPT ;  /* 0x000000010800788c */ /* 0x000fe4000bf06270 */
[--C-:B------:R-:W-:Y:S02]  /*4f90*/  FFMA.FTZ R128, R16, c[0x0][0x23c], -R114.reuse ;  /* 0x00008f0010807a23 */ /* 0x100fe40000010872 */
[----:B------:R-:W-:Y:S02]  /*4fa0*/  FFMA.FTZ R114, R17, c[0x0][0x23c], -R114 ;  /* 0x00008f0011727a23 */ /* 0x000fe40000010872 */
[----:B------:R-:W-:Y:S02]  /*4fb0*/  @P0 FSEL R19, R19, -INF , !P1 ;  /* 0xff80000013130808 */ /* 0x000fe40004800000 */
[----:B------:R-:W1:Y:S01]  /*4fc0*/  MUFU.EX2 R121, R121 ;  /* 0x0000007900797308 */ /* 0x000e620000000800 */
[----:B------:R-:W-:Y:S02]  /*4fd0*/  PLOP3.LUT P1, PT, PT, PT, UP0, 0x80, 0x0 ;  /* 0x000000000000781c */ /* 0x000fe40003f2f008 */
[----:B---3--:R-:W-:Y:S02]  /*4fe0*/  F2FP.BF16.PACK_AB R112, R123, R122 ;  /* 0x0000007a7b70723e */ /* 0x008fe400000010ff */
[----:B------:R-:W-:Y:S03]  /*4ff0*/  @P2 FSEL R18, R18, -INF , !P3 ;  /* 0xff80000012122808 */ /* 0x000fe60005800000 */
[----:B------:R-:W-:Y:S02]  /*5000*/  STS [R237+0x22400], R112 ;  /* 0x02240070ed007388 */ /* 0x000fe40000000800 */
[----:B------:R-:W-:Y:S01]  /*5010*/  MUFU.EX2 R124, R124 ;  /* 0x0000007c007c7308 */ /* 0x000fe20000000800 */
[--C-:B------:R-:W-:Y:S02]  /*5020*/  FFMA.FTZ R131, R18, c[0x0][0x23c], -R196.reuse ;  /* 0x00008f0012837a23 */ /* 0x100fe400000108c4 */
[----:B------:R-:W-:Y:S07]  /*5030*/  FFMA.FTZ R196, R19, c[0x0][0x23c], -R196 ;  /* 0x00008f0013c47a23 */ /* 0x000fee00000108c4 */
[----:B------:R-:W2:Y:S01]  /*5040*/  MUFU.EX2 R125, R125 ;  /* 0x0000007d007d7308 */ /* 0x000ea20000000800 */
[----:B-1----:R-:W-:Y:S05]  /*5050*/  F2FP.BF16.PACK_AB R198, R121, R120 ;  /* 0x0000007879c6723e */ /* 0x002fea00000010ff */
[----:B------:R-:W-:Y:S04]  /*5060*/  STS [R237+0x22000], R198 ;  /* 0x022000c6ed007388 */ /* 0x000fe80000000800 */
[----:B------:R-:W1:Y:S10]  /*5070*/  MUFU.EX2 R126, R126 ;  /* 0x0000007e007e7308 */ /* 0x000e740000000800 */
[----:B------:R-:W-:Y:S01]  /*5080*/  MUFU.EX2 R129, R114 ;  /* 0x0000007200817308 */ /* 0x000fe20000000800 */
[----:B--2---:R-:W-:Y:S05]  /*5090*/  F2FP.BF16.PACK_AB R199, R125, R124 ;  /* 0x0000007c7dc7723e */ /* 0x004fea00000010ff */
[----:B------:R-:W-:Y:S04]  /*50a0*/  STS [R236+0x22000], R199 ;  /* 0x022000c7ec007388 */ /* 0x000fe80000000800 */
[----:B------:R-:W2:Y:S01]  /*50b0*/  MUFU.EX2 R128, R128 ;  /* 0x0000008000807308 */ /* 0x000ea20000000800 */
[----:B-1----:R-:W-:Y:S05]  /*50c0*/  F2FP.BF16.PACK_AB R197, R127, R126 ;  /* 0x0000007e7fc5723e */ /* 0x002fea00000010ff */
[----:B------:R-:W-:Y:S04]  /*50d0*/  STS [R236+0x22400], R197 ;  /* 0x022400c5ec007388 */ /* 0x000fe80000000800 */
[----:B------:R-:W-:Y:S10]  /*50e0*/  MUFU.EX2 R131, R131 ;  /* 0x0000008300837308 */ /* 0x000ff40000000800 */
[----:B------:R-:W1:Y:S01]  /*50f0*/  MUFU.EX2 R130, R196 ;  /* 0x000000c400827308 */ /* 0x000e620000000800 */
[----:B--2---:R-:W-:Y:S05]  /*5100*/  F2FP.BF16.PACK_AB R115, R129, R128 ;  /* 0x000000808173723e */ /* 0x004fea00000010ff */
[----:B------:R-:W-:Y:S01]  /*5110*/  STS [R238+0x22000], R115 ;  /* 0x02200073ee007388 */ /* 0x000fe20000000800 */
[----:B-1----:R-:W-:Y:S05]  /*5120*/  F2FP.BF16.PACK_AB R113, R130, R131 ;  /* 0x000000838271723e */ /* 0x002fea00000010ff */
        /* <DEDUP_REMOVED lines=8> */
[----:B------:R-:W-:Y:S01]  /*51b0*/  LDSM.16.M88.4 R112, [R3+0x18800] ;  /* 0x018800000370783b */ /* 0x000fe20000000200 */
[C---:B-1----:R-:W-:Y:S08]  /*51c0*/  HMMA.16816.F32.BF16 R4, R84.reuse, R88, RZ ;  /* 0x000000585404723c */ /* 0x042ff000000418ff */
[C---:B------:R-:W-:Y:S01]  /*51d0*/  HMMA.16816.F32.BF16 R8, R84.reuse, R90, RZ ;  /* 0x0000005a5408723c */ /* 0x040fe200000418ff */
[----:B------:R-:W1:Y:S07]  /*51e0*/  LDSM.16.M88.4 R88, [R220+0x8000] ;  /* 0x00800000dc58783b */ /* 0x000e6e0000000200 */
[C---:B--2---:R-:W-:Y:S08]  /*51f0*/  HMMA.16816.F32.BF16 R12, R84.reuse, R92, RZ ;  /* 0x0000005c540c723c */ /* 0x044ff000000418ff */
[----:B------:R-:W-:Y:S01]  /*5200*/  HMMA.16816.F32.BF16 R16, R84, R94, RZ ;  /* 0x0000005e5410723c */ /* 0x000fe200000418ff */
[----:B------:R-:W-:Y:S06]  /*5210*/  LDSM.16.M88.4 R84, [R219+0x8000] ;  /* 0x00800000db54783b */ /* 0x000fec0000000200 */
[----:B------:R-:W2:Y:S01]  /*5220*/  LDSM.16.M88.4 R92, [R2+0x18000] ;  /* 0x01800000025c783b */ /* 0x000ea20000000200 */
[C---:B---3--:R-:W-:Y:S08]  /*5230*/  HMMA.16816.F32.BF16 R4, R96.reuse, R100, R4 ;  /* 0x000000646004723c */ /* 0x048ff00000041804 */
[C---:B------:R-:W-:Y:S01]  /*5240*/  HMMA.16816.F32.BF16 R8, R96.reuse, R102, R8 ;  /* 0x000000666008723c */ /* 0x040fe20000041808 */
[----:B------:R-:W3:Y:S07]  /*5250*/  LDSM.16.M88.4 R100, [R2+0x18800] ;  /* 0x018800000264783b */ /* 0x000eee0000000200 */
[C---:B----4-:R-:W-:Y:S08]  /*5260*/  HMMA.16816.F32.BF16 R12, R96.reuse, R104, R12 ;  /* 0x00000068600c723c */ /* 0x050ff0000004180c */
[----:B------:R-:W-:Y:S01]  /*5270*/  HMMA.16816.F32.BF16 R16, R96, R106, R16 ;  /* 0x0000006a6010723c */ /* 0x000fe20000041810 */
[----:B------:R-:W-:Y:S06]  /*5280*/  LDSM.16.M88.4 R96, [R223+0xa000] ;  /* 0x00a00000df60783b */ /* 0x000fec0000000200 */
[----:B------:R-:W4:Y:S01]  /*5290*/  LDSM.16.M88.4 R104, [R222+0x1a000] ;  /* 0x01a00000de68783b */ /* 0x000f220000000200 */
[C---:B-1----:R-:W-:Y:S08]  /*52a0*/  HMMA.16816.F32.BF16 R4, R88.reuse, R108, R4 ;  /* 0x0000006c5804723c */ /* 0x042ff00000041804 */
[C---:B------:R-:W-:Y:S01]  /*52b0*/  HMMA.16816.F32.BF16 R8, R88.reuse, R110, R8 ;  /* 0x0000006e5808723c */ /* 0x040fe20000041808 */
[----:B------:R-:W-:Y:S07]  /*52c0*/  LDSM.16.M88.4 R108, [R212+0x1a000] ;  /* 0x01a00000d46c783b */ /* 0x000fee0000000200 */
[C---:B------:R-:W-:Y:S08]  /*52d0*/  HMMA.16816.F32.BF16 R12, R88.reuse, R112, R12 ;  /* 0x00000070580c723c */ /* 0x040ff0000004180c */
[----:B------:R-:W-:Y:S01]  /*52e0*/  HMMA.16816.F32.BF16 R16, R88, R114, R16 ;  /* 0x000000725810723c */ /* 0x000fe20000041810 */
[----:B------:R-:W1:Y:S06]  /*52f0*/  LDSM.16.M88.4 R88, [R222+0x1a800] ;  /* 0x01a80000de58783b */ /* 0x000e6c0000000200 */
[----:B------:R-:W-:Y:S01]  /*5300*/  IADD3 R114, P0, R247, UR12, RZ ;  /* 0x0000000cf7727c10 */ /* 0x000fe2000ff1e0ff */
[C---:B--2---:R-:W-:Y:S05]  /*5310*/  HMMA.16816.F32.BF16 R4, R84.reuse, R92, R4 ;  /* 0x0000005c5404723c */ /* 0x044fea0000041804 */
[----:B------:R-:W-:Y:S02]  /*5320*/  IADD3.X R115, R246, UR11, RZ, P0, !PT ;  /* 0x0000000bf6737c10 */ /* 0x000fe400087fe4ff */
[C---:B------:R-:W-:Y:S01]  /*5330*/  LEA R250, P0, R241.reuse, R250, 0x2 ;  /* 0x000000faf1fa7211 */ /* 0x040fe200078010ff */
[C---:B------:R-:W-:Y:S01]  /*5340*/  HMMA.16816.F32.BF16 R8, R84.reuse, R94, R8 ;  /* 0x0000005e5408723c */ /* 0x040fe20000041808 */
[----:B------:R-:W4:Y:S03]  /*5350*/  LDSM.16.M88.4 R92, [R221+0xa000] ;  /* 0x00a00000dd5c783b */ /* 0x000f260000000200 */
[----:B------:R-:W-:Y:S03]  /*5360*/  LEA.HI.X.SX32 R251, R241, R251, 0x2, P0 ;  /* 0x000000fbf1fb7211 */ /* 0x000fe600000f16ff */
[----:B------:R-:W2:Y:S01]  /*5370*/  LDG.E R112, [R114.64] ;  /* 0x0000000472707981 */ /* 0x000ea2000c1e1900 */
[C---:B---3--:R-:W-:Y:S05]  /*5380*/  HMMA.16816.F32.BF16 R12, R84.reuse, R100, R12 ;  /* 0x00000064540c723c */ /* 0x048fea000004180c */
[----:B------:R2:W3:Y:S03]  /*5390*/  LDG.E R113, [R114.64+0x20] ;  /* 0x0000200472717981 */ /* 0x0004e6000c1e1900 */
[----:B------:R-:W-:Y:S03]  /*53a0*/  HMMA.16816.F32.BF16 R16, R84, R102, R16 ;  /* 0x000000665410723c */ /* 0x000fe60000041810 */
[----:B------:R-:W4:Y:S05]  /*53b0*/  LDSM.16.M88.4 R84, [R212+0x1a800] ;  /* 0x01a80000d454783b */ /* 0x000f2a0000000200 */
[C---:B----4-:R-:W-:Y:S01]  /*53c0*/  HMMA.16816.F32.BF16 R4, R96.reuse, R104, R4 ;  /* 0x000000686004723c */ /* 0x050fe20000041804 */
[----:B------:R-:W-:Y:S07]  /*53d0*/  LDSM.16.M88.4 R100, [R220+0xa000] ;  /* 0x00a00000dc64783b */ /* 0x000fee0000000200 */
[C---:B------:R-:W-:Y:S01]  /*53e0*/  HMMA.16816.F32.BF16 R8, R96.reuse, R106, R8 ;  /* 0x0000006a6008723c */ /* 0x040fe20000041808 */
[----:B------:R-:W4:Y:S07]  /*53f0*/  LDSM.16.M88.4 R104, [R3+0x1a000] ;  /* 0x01a000000368783b */ /* 0x000f2e0000000200 */
[C---:B-1----:R-:W-:Y:S08]  /*5400*/  HMMA.16816.F32.BF16 R12, R96.reuse, R88, R12 ;  /* 0x00000058600c723c */ /* 0x042ff0000004180c */
[----:B------:R-:W-:Y:S01]  /*5410*/  HMMA.16816.F32.BF16 R16, R96, R90, R16 ;  /* 0x0000005a6010723c */ /* 0x000fe20000041810 */
[----:B------:R-:W1:Y:S06]  /*5420*/  LDSM.16.M88.4 R88, [R3+0x1a800] ;  /* 0x01a800000358783b */ /* 0x000e6c0000000200 */
[----:B------:R-:W-:Y:S01]  /*5430*/  LDSM.16.M88.4 R96, [R219+0xa000] ;  /* 0x00a00000db60783b */ /* 0x000fe20000000200 */
[C---:B------:R-:W-:Y:S08]  /*5440*/  HMMA.16816.F32.BF16 R4, R92.reuse, R108, R4 ;  /* 0x0000006c5c04723c */ /* 0x040ff00000041804 */
[C---:B------:R-:W-:Y:S01]  /*5450*/  HMMA.16816.F32.BF16 R8, R92.reuse, R110, R8 ;  /* 0x0000006e5c08723c */ /* 0x040fe20000041808 */
[----:B------:R-:W1:Y:S07]  /*5460*/  LDSM.16.M88.4 R108, [R2+0x1a000] ;  /* 0x01a00000026c783b */ /* 0x000e6e0000000200 */
[C---:B------:R-:W-:Y:S08]  /*5470*/  HMMA.16816.F32.BF16 R12, R92.reuse, R84, R12 ;  /* 0x000000545c0c723c */ /* 0x040ff0000004180c */
[----:B------:R-:W-:Y:S01]  /*5480*/  HMMA.16816.F32.BF16 R16, R92, R86, R16 ;  /* 0x000000565c10723c */ /* 0x000fe20000041810 */
[----:B------:R-:W1:Y:S06]  /*5490*/  LDSM.16.M88.4 R84, [R2+0x1a800] ;  /* 0x01a800000254783b */ /* 0x000e6c0000000200 */
        /* <DEDUP_REMOVED lines=38> */
[----:B------:R-:W2:Y:S07]  /*5700*/  LDSM.16.M88.4 R108, [R212+0x1e000] ;  /* 0x01e00000d46c783b */ /* 0x000eae0000000200 */
[C---:B------:R-:W-:Y:S08]  /*5710*/  HMMA.16816.F32.BF16 R12, R92.reuse, R84, R12 ;  /* 0x000000545c0c723c */ /* 0x040ff0000004180c */
        /* <DEDUP_REMOVED lines=24> */
[C---:B------:R-:W-:Y:S02]  /*58a0*/  FADD.FTZ R115, -R112.reuse, R4 ;  /* 0x0000000470737221 */ /* 0x040fe40000010100 */
[----:B------:R-:W-:Y:S02]  /*58b0*/  FADD.FTZ R114, -R112, R5 ;  /* 0x0000000570727221 */ /* 0x000fe40000010100 */
[----:B------:R-:W-:Y:S04]  /*58c0*/  FMUL.FTZ R115, R116, R115 ;  /* 0x0000007374737220 */ /* 0x000fe80000410000 */
[----:B------:R-:W-:Y:S02]  /*58d0*/  FMUL.FTZ R114, R117, R114 ;  /* 0x0000007275727220 */ /* 0x000fe40000410000 */
[C---:B------:R-:W-:Y:S02]  /*58e0*/  FADD.FTZ R117, -R112.reuse, R8 ;  /* 0x0000000870757221 */ /* 0x040fe40000010100 */
[----:B------:R-:W-:Y:S01]  /*58f0*/  FADD.FTZ R116, -R112, R9 ;  /* 0x0000000970747221 */ /* 0x000fe20000010100 */
[----:B------:R-:W-:Y:S01]  /*5900*/  F2FP.BF16.PACK_AB R115, R114, R115 ;  /* 0x000000737273723e */ /* 0x000fe200000010ff */
[----:B------:R-:W-:Y:S02]  /*5910*/  FMUL.FTZ R117, R120, R117 ;  /* 0x0000007578757220 */ /* 0x000fe40000410000 */
[----:B------:R-:W-:Y:S02]  /*5920*/  FMUL.FTZ R116, R121, R116 ;  /* 0x0000007479747220 */ /* 0x000fe40000410000 */
[----:B------:R1:W-:Y:S01]  /*5930*/  STS [R234+0x20000], R115 ;  /* 0x02000073ea007388 */ /* 0x0003e20000000800 */
[C---:B------:R-:W-:Y:S02]  /*5940*/  FADD.FTZ R120, -R113.reuse, R7 ;  /* 0x0000000771787221 */ /* 0x040fe40000010100 */
[----:B------:R-:W-:Y:S01]  /*5950*/  F2FP.BF16.PACK_AB R116, R116, R117 ;  /* 0x000000757474723e */ /* 0x000fe200000010ff */
[----:B------:R-:W-:Y:S02]  /*5960*/  FADD.FTZ R117, -R113, R6 ;  /* 0x0000000671757221 */ /* 0x000fe40000010100 */
[C---:B------:R-:W-:Y:S02]  /*5970*/  FADD.FTZ R121, -R112.reuse, R12 ;  /* 0x0000000c70797221 */ /* 0x040fe40000010100 */
[C---:B------:R-:W-:Y:S02]  /*5980*/  FADD.FTZ R114, -R112.reuse, R13 ;  /* 0x0000000d70727221 */ /* 0x040fe40000010100 */
[C---:B------:R-:W-:Y:S02]  /*5990*/  FADD.FTZ R197, -R112.reuse, R16 ;  /* 0x0000001070c57221 */ /* 0x040fe40000010100 */
[----:B------:R-:W-:Y:S02]  /*59a0*/  FADD.FTZ R112, -R112, R17 ;  /* 0x0000001170707221 */ /* 0x000fe40000010100 */
        /* <DEDUP_REMOVED lines=11> */
[C---:B-1----:R-:W-:Y:S02]  /*5a60*/  FADD.FTZ R115, -R113.reuse, R14 ;  /* 0x0000000e71737221 */ /* 0x042fe40000010100 */
[----:B------:R-:W-:Y:S01]  /*5a70*/  FADD.FTZ R112, -R113, R15 ;  /* 0x0000000f71707221 */ /* 0x000fe20000010100 */
[----:B------:R-:W-:Y:S01]  /*5a80*/  F2FP.BF16.PACK_AB R118, R118, R119 ;  /* 0x000000777676723e */ /* 0x000fe200000010ff */
[----:B------:R-:W-:Y:S01]  /*5a90*/  FMUL.FTZ R121, R124, R121 ;  /* 0x000000797c797220 */ /* 0x000fe20000410000 */
[----:B------:R-:W-:Y:S01]  /*5aa0*/  STS [R237+0x20000], R116 ;  /* 0x02000074ed007388 */ /* 0x000fe20000000800 */
[----:B------:R-:W-:Y:S02]  /*5ab0*/  FMUL.FTZ R114, R125, R114 ;  /* 0x000000727d727220 */ /* 0x000fe40000410000 */
[----:B------:R-:W-:Y:S02]  /*5ac0*/  FMUL.FTZ R115, R126, R115 ;  /* 0x000000737e737220 */ /* 0x000fe40000410000 */
[----:B------:R-:W-:Y:S01]  /*5ad0*/  FMUL.FTZ R112, R127, R112 ;  /* 0x000000707f707220 */ /* 0x000fe20000410000 */
[----:B------:R-:W-:Y:S01]  /*5ae0*/  F2FP.BF16.PACK_AB R121, R114, R121 ;  /* 0x000000797279723e */ /* 0x000fe200000010ff */
[C---:B------:R-:W-:Y:S01]  /*5af0*/  FADD.FTZ R114, -R113.reuse, R18 ;  /* 0x0000001271727221 */ /* 0x040fe20000010100 */
[----:B------:R-:W-:Y:S01]  /*5b00*/  STS [R237+0x20400], R118 ;  /* 0x02040076ed007388 */ /* 0x000fe20000000800 */
[----:B------:R-:W-:Y:S01]  /*5b10*/  FADD.FTZ R113, -R113, R19 ;  /* 0x0000001371717221 */ /* 0x000fe20000010100 */
[----:B------:R-:W-:Y:S01]  /*5b20*/  F2FP.BF16.PACK_AB R115, R112, R115 ;  /* 0x000000737073723e */ /* 0x000fe200000010ff */
[----:B------:R-:W-:Y:S02]  /*5b30*/  FMUL.FTZ R114, R131, R114 ;  /* 0x0000007283727220 */ /* 0x000fe40000410000 */
[----:B------:R-:W-:Y:S01]  /*5b40*/  FMUL.FTZ R113, R130, R113 ;  /* 0x0000007182717220 */ /* 0x000fe20000410000 */
[----:B------:R-:W-:Y:S04]  /*5b50*/  STS [R236+0x20000], R121 ;  /* 0x02000079ec007388 */ /* 0x000fe80000000800 */
[----:B------:R-:W-:Y:S02]  /*5b60*/  F2FP.BF16.PACK_AB R119, R113, R114 ;  /* 0x000000727177723e */ /* 0x000fe400000010ff */
[----:B------:R-:W-:Y:S06]  /*5b70*/  STS [R236+0x20400], R115 ;  /* 0x02040073ec007388 */ /* 0x000fec0000000800 */
        /* <DEDUP_REMOVED lines=156> */
.L_x_530:
[----:B------:R-:W-:Y:S01]  /*6540*/  LDSM.16.M88.4 R196, [R216] ;  /* 0x00000000d8c4783b */ /* 0x000fe20000000200 */
[----:B------:R-:W-:Y:S02]  /*6550*/  @UP0 UIADD3 UR14, UP4, UR10, -0x100, URZ ;  /* 0xffffff000a0e0890 */ /* 0x000fe4000ff9e03f */
[----:B------:R-:W-:Y:S02]  /*6560*/  @UP0 UIADD3 UR12, UP1, UR12, -0x100, URZ ;  /* 0xffffff000c0c0890 */ /* 0x000fe4000ff3e03f */
        /* <DEDUP_REMOVED lines=100> */
[-C--:B------:R-:W-:Y:S03]  /*6bb0*/  LEA.HI.X.SX32 R209, R201, R251.reuse, 0x2, P0 ;  /* 0x000000fbc9d17211 */ /* 0x080fe600000f16ff */
[----:B------:R2:W-:Y:S01]  /*6bc0*/  RED.E.ADD.F32.FTZ.RN.STRONG.GPU [R250.64], R4 ;  /* 0x00000004fa00798e */ /* 0x0005e2000c10e784 */
[-C--:B------:R-:W-:Y:S02]  /*6bd0*/  LEA R196, P2, R203, R250.reuse, 0x2 ;  /* 0x000000facbc47211 */ /* 0x080fe400078410ff */
[-C--:B------:R-:W-:Y:S02]  /*6be0*/  LEA R198, P0, R207, R250.reuse, 0x2 ;  /* 0x000000facfc67211 */ /* 0x080fe400078010ff */
[----:B------:R3:W-:Y:S01]  /*6bf0*/  RED.E.ADD.F32.FTZ.RN.STRONG.GPU [R208.64], R5 ;  /* 0x00000005d000798e */ /* 0x0007e2000c10e784 */
[-C--:B------:R-:W-:Y:S02]  /*6c00*/  LEA.HI.X.SX32 R197, R203, R251.reuse, 0x2, P2 ;  /* 0x000000fbcbc57211 */ /* 0x080fe400010f16ff */
[-C--:B------:R-:W-:Y:S01]  /*6c10*/  LEA.HI.X.SX32 R199, R207, R251.reuse, 0x2, P0 ;  /* 0x000000fbcfc77211 */ /* 0x080fe200000f16ff */
[----:B------:R-:W-:Y:S01]  /*6c20*/  IMAD R207, R239, 0x30, RZ ;  /* 0x00000030efcf7824 */ /* 0x000fe200078e02ff */
[CC--:B------:R-:W-:Y:S01]  /*6c30*/  LEA R210, P2, R211.reuse, R250.reuse, 0x2 ;  /* 0x000000fad3d27211 */ /* 0x0c0fe200078410ff */
[----:B------:R-:W-:Y:S03]  /*6c40*/  RED.E.ADD.F32.FTZ.RN.STRONG.GPU [R196.64], R6 ;  /* 0x00000006c400798e */ /* 0x000fe6000c10e784 */
[-C--:B------:R-:W-:Y:S02]  /*6c50*/  LEA.HI.X.SX32 R211, R211, R251.reuse, 0x2, P2 ;  /* 0x000000fbd3d37211 */ /* 0x080fe400010f16ff */
[----:B------:R4:W-:Y:S01]  /*6c60*/  RED.E.ADD.F32.FTZ.RN.STRONG.GPU [R198.64], R7 ;  /* 0x00000007c600798e */ /* 0x0009e2000c10e784 */
[-C--:B------:R-:W-:Y:S01]  /*6c70*/  LEA R206, P2, R207, R250.reuse, 0x2 ;  /* 0x000000facfce7211 */ /* 0x080fe200078410ff */
[----:B-1----:R-:W-:Y:S03]  /*6c80*/  IMAD R205, R239, 0x28, RZ ;  /* 0x00000028efcd7824 */ /* 0x002fe600078e02ff */
[----:B------:R1:W-:Y:S01]  /*6c90*/  RED.E.ADD.F32.FTZ.RN.STRONG.GPU [R210.64], R8 ;  /* 0x00000008d200798e */ /* 0x0003e2000c10e784 */
[-C--:B------:R-:W-:Y:S02]  /*6ca0*/  LEA.HI.X.SX32 R207, R207, R251.reuse, 0x2, P2 ;  /* 0x000000fbcfcf7211 */ /* 0x080fe400010f16ff */
[-C--:B------:R-:W-:Y:S01]  /*6cb0*/  LEA R204, P0, R205, R250.reuse, 0x2 ;  /* 0x000000facdcc7211 */ /* 0x080fe200078010ff */
[----:B--2---:R-:W-:Y:S03]  /*6cc0*/  IMAD R4, R239, 0x38, RZ ;  /* 0x00000038ef047824 */ /* 0x004fe600078e02ff */
[-C--:B------:R-:W-:Y:S02]  /*6cd0*/  LEA.HI.X.SX32 R205, R205, R251.reuse, 0x2, P0 ;  /* 0x000000fbcdcd7211 */ /* 0x080fe400000f16ff */
[----:B---3--:R-:W-:Y:S03]  /*6ce0*/  IADD3 R5, R203, 0x20, RZ ;  /* 0x00000020cb057810 */ /* 0x008fe60007ffe0ff */
[----:B------:R2:W-:Y:S05]  /*6cf0*/  RED.E.ADD.F32.FTZ.RN.STRONG.GPU [R204.64], R9 ;  /* 0x00000009cc00798e */ /* 0x0005ea000c10e784 */
[----:B------:R-:W-:Y:S01]  /*6d00*/  RED.E.ADD.F32.FTZ.RN.STRONG.GPU [R206.64], R10 ;  /* 0x0000000ace00798e */ /* 0x000fe2000c10e784 */
[----:B----4-:R-:W-:Y:S01]  /*6d10*/  IMAD.IADD R7, R201, 0x1, R5 ;  /* 0x00000001c9077824 */ /* 0x010fe200078e0205 */
[CC--:B-1----:R-:W-:Y:S04]  /*6d20*/  LEA R210, P0, R4.reuse, R250.reuse, 0x2 ;  /* 0x000000fa04d27211 */ /* 0x0c2fe800078010ff */
[-C--:B------:R-:W-:Y:S02]  /*6d30*/  LEA.HI.X.SX32 R211, R4, R251.reuse, 0x2, P0 ;  /* 0x000000fb04d37211 */ /* 0x080fe400000f16ff */
[CC--:B------:R-:W-:Y:S03]  /*6d40*/  LEA R198, P0, R5.reuse, R250.reuse, 0x2 ;  /* 0x000000fa05c67211 */ /* 0x0c0fe600078010ff */
[----:B------:R1:W-:Y:S01]  /*6d50*/  RED.E.ADD.F32.FTZ.RN.STRONG.GPU [R210.64], R11 ;  /* 0x0000000bd200798e */ /* 0x0003e2000c10e784 */
[-C--:B------:R-:W-:Y:S01]  /*6d60*/  LEA.HI.X.SX32 R199, R5, R251.reuse, 0x2, P0 ;  /* 0x000000fb05c77211 */ /* 0x080fe200000f16ff */
[----:B------:R-:W-:Y:S01]  /*6d70*/  IMAD.IADD R5, R201, 0x1, R7 ;  /* 0x00000001c9057824 */ /* 0x000fe200078e0207 */
[CC--:B------:R-:W-:Y:S02]  /*6d80*/  LEA R8, P0, R7.reuse, R250.reuse, 0x2 ;  /* 0x000000fa07087211 */ /* 0x0c0fe400078010ff */
[----:B------:R-:W-:Y:S02]  /*6d90*/  RED.E.ADD.F32.FTZ.RN.STRONG.GPU [R250.64+0x80], R16 ;  /* 0x00008010fa00798e */ /* 0x000fe4000c10e784 */
[-C--:B--2---:R-:W-:Y:S01]  /*6da0*/  LEA.HI.X.SX32 R9, R7, R251.reuse, 0x2, P0 ;  /* 0x000000fb07097211 */ /* 0x084fe200000f16ff */
[----:B------:R-:W-:Y:S01]  /*6db0*/  IMAD.IADD R7, R201, 0x1, R5 ;  /* 0x00000001c9077824 */ /* 0x000fe200078e0205 */
[CC--:B------:R-:W-:Y:S01]  /*6dc0*/  LEA R204, P2, R5.reuse, R250.reuse, 0x2 ;  /* 0x000000fa05cc7211 */ /* 0x0c0fe200078410ff */
[----:B------:R2:W-:Y:S03]  /*6dd0*/  RED.E.ADD.F32.FTZ.RN.STRONG.GPU [R208.64+0x80], R17 ;  /* 0x00008011d000798e */ /* 0x0005e6000c10e784 */
[-C--:B------:R-:W-:Y:S02]  /*6de0*/  LEA.HI.X.SX32 R205, R5, R251.reuse, 0x2, P2 ;  /* 0x000000fb05cd7211 */ /* 0x080fe400010f16ff */
[----:B------:R-:W-:Y:S01]  /*6df0*/  RED.E.ADD.F32.FTZ.RN.STRONG.GPU [R198.64], R18 ;  /* 0x00000012c600798e */ /* 0x000fe2000c10e784 */
[-C--:B------:R-:W-:Y:S04]  /*6e00*/  LEA R6, P0, R7, R250.reuse, 0x2 ;  /* 0x000000fa07067211 */ /* 0x080fe800078010ff */
[----:B------:R3:W-:Y:S05]  /*6e10*/  RED.E.ADD.F32.FTZ.RN.STRONG.GPU [R8.64], R19 ;  /* 0x000000130800798e */ /* 0x0007ea000c10e784 */
[----:B------:R-:W-:Y:S01]  /*6e20*/  RED.E.ADD.F32.FTZ.RN.STRONG.GPU [R204.64], R12 ;  /* 0x0000000ccc00798e */ /* 0x000fe2000c10e784 */
[----:B-1----:R-:W-:Y:S01]  /*6e30*/  IMAD.IADD R11, R201, 0x1, R7 ;  /* 0x00000001c90b7824 */ /* 0x002fe200078e0207 */
[-C--:B------:R-:W-:Y:S03]  /*6e40*/  LEA.HI.X.SX32 R7, R7, R251.reuse, 0x2, P0 ;  /* 0x000000fb07077211 */ /* 0x080fe600000f16ff */
[----:B------:R-:W-:Y:S01]  /*6e50*/  IMAD.IADD R5, R201, 0x1, R11 ;  /* 0x00000001c9057824 */ /* 0x000fe200078e020b */
[CC--:B------:R-:W-:Y:S01]  /*6e60*/  LEA R10, P0, R11.reuse, R250.reuse, 0x2 ;  /* 0x000000fa0b0a7211 */ /* 0x0c0fe200078010ff */
[----:B------:R1:W-:Y:S03]  /*6e70*/  RED.E.ADD.F32.FTZ.RN.STRONG.GPU [R6.64], R13 ;  /* 0x0000000d0600798e */ /* 0x0003e6000c10e784 */
[-C--:B------:R-:W-:Y:S02]  /*6e80*/  LEA.HI.X.SX32 R11, R11, R251.reuse, 0x2, P0 ;  /* 0x000000fb0b0b7211 */ /* 0x080fe400000f16ff */
[-C--:B------:R-:W-:Y:S02]  /*6e90*/  LEA R206, P0, R5, R250.reuse, 0x2 ;  /* 0x000000fa05ce7211 */ /* 0x080fe400078010ff */
[----:B--2---:R-:W-:Y:S01]  /*6ea0*/  IADD3 R17, R203, 0x40, RZ ;  /* 0x00000040cb117810 */ /* 0x004fe20007ffe0ff */
[----:B------:R2:W-:Y:S01]  /*6eb0*/  RED.E.ADD.F32.FTZ.RN.STRONG.GPU [R10.64], R14 ;  /* 0x0000000e0a00798e */ /* 0x0005e2000c10e784 */
[-C--:B------:R-:W-:Y:S02]  /*6ec0*/  LEA.HI.X.SX32 R207, R5, R251.reuse, 0x2, P0 ;  /* 0x000000fb05cf7211 */ /* 0x080fe400000f16ff */
[-C--:B------:R-:W-:Y:S01]  /*6ed0*/  LEA R16, P0, R17, R250.reuse, 0x2 ;  /* 0x000000fa11107211 */ /* 0x080fe200078010ff */
[----:B------:R-:W-:Y:S02]  /*6ee0*/  IMAD.IADD R5, R201, 0x1, R17 ;  /* 0x00000001c9057824 */ /* 0x000fe400078e0211 */
[----:B------:R4:W-:Y:S01]  /*6ef0*/  RED.E.ADD.F32.FTZ.RN.STRONG.GPU [R206.64], R15 ;  /* 0x0000000fce00798e */ /* 0x0009e2000c10e784 */
[-C--:B------:R-:W-:Y:S01]  /*6f00*/  LEA.HI.X.SX32 R17, R17, R251.reuse, 0x2, P0 ;  /* 0x000000fb11117211 */ /* 0x080fe200000f16ff */
[----:B---3--:R-:W-:Y:S01]  /*6f10*/  IMAD.IADD R9, R201, 0x1, R5 ;  /* 0x00000001c9097824 */ /* 0x008fe200078e0205 */
[CC--:B------:R-:W-:Y:S02]  /*6f20*/  LEA R18, P0, R5.reuse, R250.reuse, 0x2 ;  /* 0x000000fa05127211 */ /* 0x0c0fe400078010ff */
[----:B------:R-:W-:Y:S02]  /*6f30*/  RED.E.ADD.F32.FTZ.RN.STRONG.GPU [R250.64+0x100], R84 ;  /* 0x00010054fa00798e */ /* 0x000fe4000c10e784 */
[-C--:B------:R-:W-:Y:S01]  /*6f40*/  LEA.HI.X.SX32 R19, R5, R251.reuse, 0x2, P0 ;  /* 0x000000fb05137211 */ /* 0x080fe200000f16ff */
[----:B------:R-:W-:Y:S02]  /*6f50*/  IMAD.IADD R5, R201, 0x1, R9 ;  /* 0x00000001c9057824 */ /* 0x000fe400078e0209 */
[----:B------:R-:W-:Y:S03]  /*6f60*/  RED.E.ADD.F32.FTZ.RN.STRONG.GPU [R208.64+0x100], R85 ;  /* 0x00010055d000798e */ /* 0x000fe6000c10e784 */
[-C--:B------:R-:W-:Y:S01]  /*6f70*/  LEA R8, P0, R5, R250.reuse, 0x2 ;  /* 0x000000fa05087211 */ /* 0x080fe200078010ff */
[----:B-1----:R-:W-:Y:S01]  /*6f80*/  IMAD.IADD R7, R201, 0x1, R5 ;  /* 0x00000001c9077824 */ /* 0x002fe200078e0205 */
[----:B------:R1:W-:Y:S01]  /*6f90*/  RED.E.ADD.F32.FTZ.RN.STRONG.GPU [R16.64], R86 ;  /* 0x000000561000798e */ /* 0x0003e2000c10e784 */
[----:B------:R-:W-:Y:S04]  /*6fa0*/  IADD3 R13, R203, 0x60, RZ ;  /* 0x00000060cb0d7810 */ /* 0x000fe80007ffe0ff */
[----:B------:R-:W-:Y:S01]  /*6fb0*/  RED.E.ADD.F32.FTZ.RN.STRONG.GPU [R18.64], R87 ;  /* 0x000000571200798e */ /* 0x000fe2000c10e784 */
[CC--:B--2---:R-:W-:Y:S04]  /*6fc0*/  LEA R10, P2, R9.reuse, R250.reuse, 0x2 ;  /* 0x000000fa090a7211 */ /* 0x0c4fe800078410ff */
[-C--:B------:R-:W-:Y:S01]  /*6fd0*/  LEA.HI.X.SX32 R11, R9, R251.reuse, 0x2, P2 ;  /* 0x000000fb090b7211 */ /* 0x080fe200010f16ff */
[----:B------:R-:W-:Y:S01]  /*6fe0*/  LDSM.16.MT88.4 R84, [R217+0x4000] ;  /* 0x00400000d954783b */ /* 0x000fe20000004200 */
[-C--:B------:R-:W-:Y:S01]  /*6ff0*/  LEA.HI.X.SX32 R9, R5, R251.reuse, 0x2, P0 ;  /* 0x000000fb05097211 */ /* 0x080fe200000f16ff */
[----:B------:R-:W-:Y:S01]  /*7000*/  IMAD.IADD R5, R201, 0x1, R7 ;  /* 0x00000001c9057824 */ /* 0x000fe200078e0207 */
[CC--:B------:R-:W-:Y:S02]  /*7010*/  LEA R6, P0, R7.reuse, R250.reuse, 0x2 ;  /* 0x000000fa07067211 */ /* 0x0c0fe400078010ff */
[----:B------:R2:W-:Y:S02]  /*7020*/  RED.E.ADD.F32.FTZ.RN.STRONG.GPU [R10.64], R88 ;  /* 0x000000580a00798e */ /* 0x0005e4000c10e784 */
[-C--:B------:R-:W-:Y:S02]  /*7030*/  LEA.HI.X.SX32 R7, R7, R251.reuse, 0x2, P0 ;  /* 0x000000fb07077211 */ /* 0x080fe400000f16ff */
[CC--:B------:R-:W-:Y:S01]  /*7040*/  LEA R14, P0, R5.reuse, R250.reuse, 0x2 ;  /* 0x000000fa050e7211 */ /* 0x0c0fe200078010ff */
[----:B------:R-:W-:Y:S03]  /*7050*/  RED.E.ADD.F32.FTZ.RN.STRONG.GPU [R8.64], R89 ;  /* 0x000000590800798e */ /* 0x000fe6000c10e784 */
[-C--:B----4-:R-:W-:Y:S01]  /*7060*/  LEA.HI.X.SX32 R15, R5, R251.reuse, 0x2, P0 ;  /* 0x000000fb050f7211 */ /* 0x090fe200000f16ff */
[----:B------:R-:W-:Y:S01]  /*7070*/  IMAD.IADD R5, R201, 0x1, R13 ;  /* 0x00000001c9057824 */ /* 0x000fe200078e020d */
[----:B------:R3:W-:Y:S01]  /*7080*/  RED.E.ADD.F32.FTZ.RN.STRONG.GPU [R6.64], R90 ;  /* 0x0000005a0600798e */ /* 0x0007e2000c10e784 */
[CC--:B------:R-:W-:Y:S04]  /*7090*/  LEA R12, P0, R13.reuse, R250.reuse, 0x2 ;  /* 0x000000fa0d0c7211 */ /* 0x0c0fe800078010ff */
[----:B------:R4:W-:Y:S01]  /*70a0*/  RED.E.ADD.F32.FTZ.RN.STRONG.GPU [R14.64], R91 ;  /* 0x0000005b0e00798e */ /* 0x0009e2000c10e784 */
[-C--:B------:R-:W-:Y:S02]  /*70b0*/  LEA.HI.X.SX32 R13, R13, R251.reuse, 0x2, P0 ;  /* 0x000000fb0d0d7211 */ /* 0x080fe400000f16ff */
[CC--:B-1----:R-:W-:Y:S02]  /*70c0*/  LEA R16, P0, R5.reuse, R250.reuse, 0x2 ;  /* 0x000000fa05107211 */ /* 0x0c2fe400078010ff */
[----:B------:R-:W-:Y:S02]  /*70d0*/  RED.E.ADD.F32.FTZ.RN.STRONG.GPU [R250.64+0x180], R96 ;  /* 0x00018060fa00798e */ /* 0x000fe4000c10e784 */
[-C--:B------:R-:W-:Y:S03]  /*70e0*/  LEA.HI.X.SX32 R17, R5, R251.reuse, 0x2, P0 ;  /* 0x000000fb05117211 */ /* 0x080fe600000f16ff */
[----:B------:R-:W-:Y:S01]  /*70f0*/  RED.E.ADD.F32.FTZ.RN.STRONG.GPU [R208.64+0x180], R97 ;  /* 0x00018061d000798e */ /* 0x000fe2000c10e784 */
[C---:B--2---:R-:W-:Y:S04]  /*7100*/  IMAD.IADD R11, R201.reuse, 0x1, R5 ;  /* 0x00000001c90b7824 */ /* 0x044fe800078e0205 */
[----:B------:R1:W-:Y:S01]  /*7110*/  RED.E.ADD.F32.FTZ.RN.STRONG.GPU [R12.64], R98 ;  /* 0x000000620c00798e */ /* 0x0003e2000c10e784 */
[----:B------:R-:W-:Y:S01]  /*7120*/  IMAD.IADD R5, R201, 0x1, R11 ;  /* 0x00000001c9057824 */ /* 0x000fe200078e020b */
[CC--:B------:R-:W-:Y:S03]  /*7130*/  LEA R10, P2, R11.reuse, R250.reuse, 0x2 ;  /* 0x000000fa0b0a7211 */ /* 0x0c0fe600078410ff */
[----:B------:R2:W-:Y:S01]  /*7140*/  RED.E.ADD.F32.FTZ.RN.STRONG.GPU [R16.64], R99 ;  /* 0x000000631000798e */ /* 0x0005e2000c10e784 */
[-C--:B------:R-:W-:Y:S01]  /*7150*/  LEA.HI.X.SX32 R11, R11, R251.reuse, 0x2, P2 ;  /* 0x000000fb0b0b7211 */ /* 0x080fe200010f16ff */
[----:B---3--:R-:W-:Y:S01]  /*7160*/  IMAD.IADD R7, R201, 0x1, R5 ;  /* 0x00000001c9077824 */ /* 0x008fe200078e0205 */
[CC--:B------:R-:W-:Y:S02]  /*7170*/  LEA R8, P0, R5.reuse, R250.reuse, 0x2 ;  /* 0x000000fa05087211 */ /* 0x0c0fe400078010ff */
[----:B------:R-:W-:Y:S02]  /*7180*/  LDSM.16.MT88.4 R88, [R217+0x6000] ;  /* 0x00600000d958783b */ /* 0x000fe40000004200 */
[-C--:B------:R-:W-:Y:S01]  /*7190*/  LEA.HI.X.SX32 R9, R5, R251.reuse, 0x2, P0 ;  /* 0x000000fb05097211 */ /* 0x080fe200000f16ff */
[----:B------:R-:W-:Y:S01]  /*71a0*/  IMAD.IADD R5, R201, 0x1, R7 ;  /* 0x00000001c9057824 */ /* 0x000fe200078e0207 */
[CC--:B------:R-:W-:Y:S01]  /*71b0*/  LEA R6, P0, R7.reuse, R250.reuse, 0x2 ;  /* 0x000000fa07067211 */ /* 0x0c0fe200078010ff */
[----:B------:R3:W-:Y:S03]  /*71c0*/  RED.E.ADD.F32.FTZ.RN.STRONG.GPU [R10.64], R92 ;  /* 0x0000005c0a00798e */ /* 0x0007e6000c10e784 */
[-C--:B------:R-:W-:Y:S02]  /*71d0*/  LEA.HI.X.SX32 R7, R7, R251.reuse, 0x2, P0 ;  /* 0x000000fb07077211 */ /* 0x080fe400000f16ff */
[----:B------:R-:W-:Y:S01]  /*71e0*/  RED.E.ADD.F32.FTZ.RN.STRONG.GPU [R8.64], R93 ;  /* 0x0000005d0800798e */ /* 0x000fe2000c10e784 */
[CC--:B----4-:R-:W-:Y:S04]  /*71f0*/  LEA R14, P0, R5.reuse, R250.reuse, 0x2 ;  /* 0x000000fa050e7211 */ /* 0x0d0fe800078010ff */
[----:B------:R4:W-:Y:S01]  /*7200*/  RED.E.ADD.F32.FTZ.RN.STRONG.GPU [R6.64], R94 ;  /* 0x0000005e0600798e */ /* 0x0009e2000c10e784 */
[-C--:B------:R-:W-:Y:S02]  /*7210*/  LEA.HI.X.SX32 R15, R5, R251.reuse, 0x2, P0 ;  /* 0x000000fb050f7211 */ /* 0x080fe400000f16ff */
[----:B-1----:R-:W-:Y:S03]  /*7220*/  IADD3 R13, R203, 0x80, RZ ;  /* 0x00000080cb0d7810 */ /* 0x002fe60007ffe0ff */
[----:B------:R1:W-:Y:S01]  /*7230*/  RED.E.ADD.F32.FTZ.RN.STRONG.GPU [R14.64], R95 ;  /* 0x0000005f0e00798e */ /* 0x0003e2000c10e784 */
[-C--:B------:R-:W-:Y:S01]  /*7240*/  LEA R12, P0, R13, R250.reuse, 0x2 ;  /* 0x000000fa0d0c7211 */ /* 0x080fe200078010ff */
[----:B------:R-:W-:Y:S03]  /*7250*/  IMAD.IADD R5, R201, 0x1, R13 ;  /* 0x00000001c9057824 */ /* 0x000fe600078e020d */
[----:B------:R-:W-:Y:S01]  /*7260*/  RED.E.ADD.F32.FTZ.RN.STRONG.GPU [R250.64+0x200], R100 ;  /* 0x00020064fa00798e */ /* 0x000fe2000c10e784 */
[-C--:B------:R-:W-:Y:S02]  /*7270*/  LEA.HI.X.SX32 R13, R13, R251.reuse, 0x2, P0 ;  /* 0x000000fb0d0d7211 */ /* 0x080fe400000f16ff */
[-C--:B--2---:R-:W-:Y:S02]  /*7280*/  LEA R16, P0, R5, R250.reuse, 0x2 ;  /* 0x000000fa05107211 */ /* 0x084fe400078010ff */
[----:B------:R-:W-:Y:S01]  /*7290*/  RED.E.ADD.F32.FTZ.RN.STRONG.GPU [R208.64+0x200], R101 ;  /* 0x00020065d000798e */ /* 0x000fe2000c10e784 */
[----:B---3--:R-:W-:Y:S01]  /*72a0*/  IMAD.IADD R11, R201, 0x1, R5 ;  /* 0x00000001c90b7824 */ /* 0x008fe200078e0205 */
[-C--:B------:R-:W-:Y:S03]  /*72b0*/  LEA.HI.X.SX32 R17, R5, R251.reuse, 0x2, P0 ;  /* 0x000000fb05117211 */ /* 0x080fe600000f16ff */
[----:B------:R2:W-:Y:S01]  /*72c0*/  RED.E.ADD.F32.FTZ.RN.STRONG.GPU [R12.64], R102 ;  /* 0x000000660c00798e */ /* 0x0005e2000c10e784 */
[-C--:B------:R-:W-:Y:S01]  /*72d0*/  LEA R10, P2, R11, R250.reuse, 0x2 ;  /* 0x000000fa0b0a7211 */ /* 0x080fe200078410ff */
[----:B------:R-:W-:Y:S03]  /*72e0*/  IMAD.IADD R5, R201, 0x1, R11 ;  /* 0x00000001c9057824 */ /* 0x000fe600078e020b */
[----:B------:R3:W-:Y:S01]  /*72f0*/  RED.E.ADD.F32.FTZ.RN.STRONG.GPU [R16.64], R103 ;  /* 0x000000671000798e */ /* 0x0007e2000c10e784 */
[-C--:B------:R-:W-:Y:S01]  /*7300*/  LEA.HI.X.SX32 R11, R11, R251.reuse, 0x2, P2 ;  /* 0x000000fb0b0b7211 */ /* 0x080fe200010f16ff */
[----:B----4-:R-:W-:Y:S01]  /*7310*/  IMAD.IADD R7, R201, 0x1, R5 ;  /* 0x00000001c9077824 */ /* 0x010fe200078e0205 */
        /* <DEDUP_REMOVED lines=8> */
[CC--:B-1----:R-:W-:Y:S04]  /*73a0*/  LEA R14, P0, R5.reuse, R250.reuse, 0x2 ;  /* 0x000000fa050e7211 */ /* 0x0c2fe800078010ff */
[----:B------:R1:W-:Y:S01]  /*73b0*/  RED.E.ADD.F32.FTZ.RN.STRONG.GPU [R6.64], R106 ;  /* 0x0000006a0600798e */ /* 0x0003e2000c10e784 */
[-C--:B------:R-:W-:Y:S02]  /*73c0*/  LEA.HI.X.SX32 R15, R5, R251.reuse, 0x2, P0 ;  /* 0x000000fb050f7211 */ /* 0x080fe400000f16ff */
[----:B--2---:R-:W-:Y:S03]  /*73d0*/  IADD3 R13, R203, 0xa0, RZ ;  /* 0x000000a0cb0d7810 */ /* 0x004fe60007ffe0ff */
[----:B------:R2:W-:Y:S01]  /*73e0*/  RED.E.ADD.F32.FTZ.RN.STRONG.GPU [R14.64], R107 ;  /* 0x0000006b0e00798e */ /* 0x0005e2000c10e784 */
[-C--:B------:R-:W-:Y:S01]  /*73f0*/  LEA R12, P0, R13, R250.reuse, 0x2 ;  /* 0x000000fa0d0c7211 */ /* 0x080fe200078010ff */
[----:B------:R-:W-:Y:S03]  /*7400*/  IMAD.IADD R5, R201, 0x1, R13 ;  /* 0x00000001c9057824 */ /* 0x000fe600078e020d */
[----:B------:R-:W-:Y:S01]  /*7410*/  RED.E.ADD.F32.FTZ.RN.STRONG.GPU [R250.64+0x280], R112 ;  /* 0x00028070fa00798e */ /* 0x000fe2000c10e784 */
[-C--:B------:R-:W-:Y:S02]  /*7420*/  LEA.HI.X.SX32 R13, R13, R251.reuse, 0x2, P0 ;  /* 0x000000fb0d0d7211 */ /* 0x080fe400000f16ff */
[-C--:B---3--:R-:W-:Y:S02]  /*7430*/  LEA R16, P0, R5, R250.reuse, 0x2 ;  /* 0x000000fa05107211 */ /* 0x088fe400078010ff */
[----:B------:R-:W-:Y:S01]  /*7440*/  RED.E.ADD.F32.FTZ.RN.STRONG.GPU [R208.64+0x280], R113 ;  /* 0x00028071d000798e */ /* 0x000fe2000c10e784 */
[----:B----4-:R-:W-:Y:S01]  /*7450*/  IMAD.IADD R11, R201, 0x1, R5 ;  /* 0x00000001c90b7824 */ /* 0x010fe200078e0205 */
[-C--:B------:R-:W-:Y:S03]  /*7460*/  LEA.HI.X.SX32 R17, R5, R251.reuse, 0x2, P0 ;  /* 0x000000fb05117211 */ /* 0x080fe600000f16ff */
[----:B------:R3:W-:Y:S01]  /*7470*/  RED.E.ADD.F32.FTZ.RN.STRONG.GPU [R12.64], R114 ;  /* 0x000000720c00798e */ /* 0x0007e2000c10e784 */
[-C--:B------:R-:W-:Y:S01]  /*7480*/  LEA R10, P2, R11, R250.reuse, 0x2 ;  /* 0x000000fa0b0a7211 */ /* 0x080fe200078410ff */
[----:B------:R-:W-:Y:S03]  /*7490*/  IMAD.IADD R5, R201, 0x1, R11 ;  /* 0x00000001c9057824 */ /* 0x000fe600078e020b */
[----:B------:R4:W-:Y:S01]  /*74a0*/  RED.E.ADD.F32.FTZ.RN.STRONG.GPU [R16.64], R115 ;  /* 0x000000731000798e */ /* 0x0009e2000c10e784 */
[-C--:B------:R-:W-:Y:S01]  /*74b0*/  LEA.HI.X.SX32 R11, R11, R251.reuse, 0x2, P2 ;  /* 0x000000fb0b0b7211 */ /* 0x080fe200010f16ff */
[----:B-1----:R-:W-:Y:S01]  /*74c0*/  IMAD.IADD R7, R201, 0x1, R5 ;  /* 0x00000001c9077824 */ /* 0x002fe200078e0205 */
        /* <DEDUP_REMOVED lines=8> */
[CC--:B--2---:R-:W-:Y:S04]  /*7550*/  LEA R14, P0, R5.reuse, R250.reuse, 0x2 ;  /* 0x000000fa050e7211 */ /* 0x0c4fe800078010ff */
[----:B------:R2:W-:Y:S01]  /*7560*/  RED.E.ADD.F32.FTZ.RN.STRONG.GPU [R6.64], R110 ;  /* 0x0000006e0600798e */ /* 0x0005e2000c10e784 */
[-C--:B------:R-:W-:Y:S02]  /*7570*/  LEA.HI.X.SX32 R15, R5, R251.reuse, 0x2, P0 ;  /* 0x000000fb050f7211 */ /* 0x080fe400000f16ff */
[C---:B---3--:R-:W-:Y:S02]  /*7580*/  IADD3 R13, R203.reuse, 0xc0, RZ ;  /* 0x000000c0cb0d7810 */ /* 0x048fe40007ffe0ff */
[----:B------:R-:W-:Y:S01]  /*7590*/  IADD3 R203, R203, 0xe0, RZ ;  /* 0x000000e0cbcb7810 */ /* 0x000fe20007ffe0ff */
[----:B------:R-:W-:Y:S01]  /*75a0*/  RED.E.ADD.F32.FTZ.RN.STRONG.GPU [R14.64], R111 ;  /* 0x0000006f0e00798e */ /* 0x000fe2000c10e784 */
[-C--:B------:R-:W-:Y:S01]  /*75b0*/  LEA R12, P0, R13, R250.reuse, 0x2 ;  /* 0x000000fa0d0c7211 */ /* 0x080fe200078010ff */
[----:B------:R-:W-:Y:S03]  /*75c0*/  IMAD.IADD R5, R201, 0x1, R13 ;  /* 0x00000001c9057824 */ /* 0x000fe600078e020d */
[----:B------:R-:W-:Y:S01]  /*75d0*/  RED.E.ADD.F32.FTZ.RN.STRONG.GPU [R250.64+0x300], R116 ;  /* 0x00030074fa00798e */ /* 0x000fe2000c10e784 */
[-C--:B------:R-:W-:Y:S02]  /*75e0*/  LEA.HI.X.SX32 R13, R13, R251.reuse, 0x2, P0 ;  /* 0x000000fb0d0d7211 */ /* 0x080fe400000f16ff */
[-C--:B----4-:R-:W-:Y:S02]  /*75f0*/  LEA R16, P0, R5, R250.reuse, 0x2 ;  /* 0x000000fa05107211 */ /* 0x090fe400078010ff */
[----:B------:R-:W-:Y:S01]  /*7600*/  RED.E.ADD.F32.FTZ.RN.STRONG.GPU [R208.64+0x300], R117 ;  /* 0x00030075d000798e */ /* 0x000fe2000c10e784 */
[----:B-1----:R-:W-:Y:S01]  /*7610*/  IMAD.IADD R11, R201, 0x1, R5 ;  /* 0x00000001c90b7824 */ /* 0x002fe200078e0205 */
[-C--:B------:R-:W-:Y:S03]  /*7620*/  LEA.HI.X.SX32 R17, R5, R251.reuse, 0x2, P0 ;  /* 0x000000fb05117211 */ /* 0x080fe600000f16ff */
[----:B------:R1:W-:Y:S01]  /*7630*/  RED.E.ADD.F32.FTZ.RN.STRONG.GPU [R12.64], R118 ;  /* 0x000000760c00798e */ /* 0x0003e2000c10e784 */
[-C--:B------:R-:W-:Y:S01]  /*7640*/  LEA R10, P2, R11, R250.reuse, 0x2 ;  /* 0x000000fa0b0a7211 */ /* 0x080fe200078410ff */
[----:B------:R-:W-:Y:S03]  /*7650*/  IMAD.IADD R5, R201, 0x1, R11 ;  /* 0x00000001c9057824 */ /* 0x000fe600078e020b */
[----:B------:R3:W-:Y:S01]  /*7660*/  RED.E.ADD.F32.FTZ.RN.STRONG.GPU [R16.64], R119 ;  /* 0x000000771000798e */ /* 0x0007e2000c10e784 */
[-C--:B------:R-:W-:Y:S01]  /*7670*/  LEA.HI.X.SX32 R11, R11, R251.reuse, 0x2, P2 ;  /* 0x000000fb0b0b7211 */ /* 0x080fe200010f16ff */
[----:B--2---:R-:W-:Y:S01]  /*7680*/  IMAD.IADD R7, R201, 0x1, R5 ;  /* 0x00000001c9077824 */ /* 0x004fe200078e0205 */
[CC--:B------:R-:W-:Y:S02]  /*7690*/  LEA R8, P0, R5.reuse, R250.reuse, 0x2 ;  /* 0x000000fa05087211 */ /* 0x0c0fe400078010ff */
[----:B------:R-:W-:Y:S02]  /*76a0*/  LDSM.16.MT88.4 R108, [R217+0x6800] ;  /* 0x00680000d96c783b */ /* 0x000fe40000004200 */
[-C--:B------:R-:W-:Y:S01]  /*76b0*/  LEA.HI.X.SX32 R9, R5, R251.reuse, 0x2, P0 ;  /* 0x000000fb05097211 */ /* 0x080fe200000f16ff */
[----:B------:R-:W-:Y:S01]  /*76c0*/  IMAD.IADD R5, R201, 0x1, R7 ;  /* 0x00000001c9057824 */ /* 0x000fe200078e0207 */
[CC--:B------:R-:W-:Y:S01]  /*76d0*/  LEA R6, P0, R7.reuse, R250.reuse, 0x2 ;  /* 0x000000fa07067211 */ /* 0x0c0fe200078010ff */
[----:B------:R-:W-:Y:S03]  /*76e0*/  RED.E.ADD.F32.FTZ.RN.STRONG.GPU [R10.64], R120 ;  /* 0x000000780a00798e */ /* 0x000fe6000c10e784 */
[-C--:B------:R-:W-:Y:S02]  /*76f0*/  LEA.HI.X.SX32 R7, R7, R251.reuse, 0x2, P0 ;  /* 0x000000fb07077211 */ /* 0x080fe400000f16ff */
[----:B------:R2:W-:Y:S05]  /*7700*/  RED.E.ADD.F32.FTZ.RN.STRONG.GPU [R8.64], R121 ;  /* 0x000000790800798e */ /* 0x0005ea000c10e784 */
[----:B------:R-:W-:Y:S01]  /*7710*/  RED.E.ADD.F32.FTZ.RN.STRONG.GPU [R6.64], R122 ;  /* 0x0000007a0600798e */ /* 0x000fe2000c10e784 */
[CC--:B-1----:R-:W-:Y:S04]  /*7720*/  LEA R12, P0, R5.reuse, R250.reuse, 0x2 ;  /* 0x000000fa050c7211 */ /* 0x0c2fe800078010ff */
        /* <DEDUP_REMOVED lines=10> */
[----:B--2---:R-:W-:Y:S03]  /*77d0*/  IMAD.IADD R9, R201, 0x1, R15 ;  /* 0x00000001c9097824 */ /* 0x004fe600078e020f */
        /* <DEDUP_REMOVED lines=164> */
.L_x_531:
[----:B------:R-:W-:Y:S01]  /*8220*/  ISETP.LT.AND P0, PT, RZ, UR8, PT ;  /* 0x00000008ff007c0c */ /* 0x000fe2000bf01270 */
[----:B------:R-:W-:Y:S11]  /*8230*/  UIADD3 UR8, UR8, -0x1, URZ ;  /* 0xffffffff08087890 */ /* 0x000ff6000fffe03f */
[----:B------:R-:W-:Y:S01]  /*8240*/  @!UPT UIADD3 URZ, URZ, URZ, URZ ;  /* 0x0000003f3f3ff290 */ /* 0x000fe2000fffe03f */
        /* <DEDUP_REMOVED lines=214> */
.L_x_533:
        /* <DEDUP_REMOVED lines=18> */
.L_x_534:
[----:B------:R-:W-:Y:S01]  /*90d0*/  BAR.SYNC.DEFER_BLOCKING 0x0 ;  /* 0x0000000000007b1d */ /* 0x000fe20000010000 */
[----:B------:R-:W-:Y:S01]  /*90e0*/  USHF.R.S32.HI UR10, URZ, 0x1f, UR21 ;  /* 0x0000001f3f0a7899 */ /* 0x000fe20008011415 */
[--C-:B------:R-:W-:Y:S01]  /*90f0*/  SHF.R.S32.HI R73, RZ, 0x1f, R232.reuse ;  /* 0x0000001fff497819 */ /* 0x100fe200000114e8 */
[----:B------:R-:W-:Y:S01]  /*9100*/  IMAD.U32 R4, RZ, RZ, UR21 ;  /* 0x00000015ff047e24 */ /* 0x000fe2000f8e00ff */
[----:B------:R-:W-:Y:S01]  /*9110*/  UIMAD UR7, UR22, -0x40, UR7 ;  /* 0xffffffc0160778a4 */ /* 0x000fe2000f8e0207 */
[----:B--2---:R-:W-:Y:S01]  /*9120*/  IMAD.MOV.U32 R72, RZ, RZ, R232 ;  /* 0x000000ffff487224 */ /* 0x004fe200078e00e8 */
[----:B------:R-:W-:Y:S01]  /*9130*/  ULDC.64 UR8, c[0x0][0x3a0] ;  /* 0x0000e80000087ab9 */ /* 0x000fe20000000a00 */
[----:B------:R-:W-:Y:S01]  /*9140*/  BSSY B0, `(.L_x_535) ;  /* 0x0000030000007945 */ /* 0x000fe20003800000 */
[----:B------:R-:W-:Y:S01]  /*9150*/  UIMAD UR6, UR10, UR8, URZ ;  /* 0x000000080a0672a4 */ /* 0x000fe2000f8e023f */
[----:B------:R-:W-:Y:S01]  /*9160*/  IMAD.WIDE.U32 R6, R4, c[0x0][0x3a0], R72 ;  /* 0x0000e80004067a25 */ /* 0x000fe200078e0048 */
[----:B------:R-:W-:-:S02]  /*9170*/  ISETP.GE.AND P5, PT, R229, UR7, PT ;  /* 0x00000007e5007c0c */ /* 0x000fc4000bfa6270 */
[----:B------:R-:W-:Y:S01]  /*9180*/  UIMAD UR6, UR21, UR9, UR6 ;  /* 0x00000009150672a4 */ /* 0x000fe2000f8e0206 */
[----:B------:R-:W-:Y:S02]  /*9190*/  SHF.R.S32.HI R68, RZ, 0x1f, R229 ;  /* 0x0000001fff447819 */ /* 0x000fe400000114e5 */
[----:B------:R-:W-:Y:S01]  /*91a0*/  IADD3 R74, P0, R6, UR14, RZ ;  /* 0x0000000e064a7c10 */ /* 0x000fe2000ff1e0ff */
[----:B------:R-:W-:Y:S02]  /*91b0*/  ULDC.64 UR8, c[0x0][0x3b8] ;  /* 0x0000ee0000087ab9 */ /* 0x000fe40000000a00 */
[----:B------:R-:W-:Y:S01]  /*91c0*/  IMAD.U32 R4, RZ, RZ, UR6 ;  /* 0x00000006ff047e24 */ /* 0x000fe2000f8e00ff */
[----:B------:R-:W-:-:S04]  /*91d0*/  UIMAD UR6, UR59, UR8, URZ ;  /* 0x000000083b0672a4 */ /* 0x000fc8000f8e023f */
[----:B------:R-:W-:Y:S01]  /*91e0*/  IADD3.X R75, R7, UR15, R4, P0, !PT ;  /* 0x0000000f074b7c10 */ /* 0x000fe200087fe404 */
[----:B------:R2:W3:Y:S01]  /*91f0*/  LDS.128 R64, [R225+0x11000] ;  /* 0x01100000e1407984 */ /* 0x0004e20000000c00 */
[----:B------:R-:W-:Y:S01]  /*9200*/  IMAD.U32 R4, RZ, RZ, UR35 ;  /* 0x00000023ff047e24 */ /* 0x000fe2000f8e00ff */
[----:B------:R-:W-:Y:S02]  /*9210*/  UIMAD UR6, UR35, UR9, UR6 ;  /* 0x00000009230672a4 */ /* 0x000fe4000f8e0206 */
[----:B------:R2:W4:Y:S01]  /*9220*/  LDS.128 R60, [R225+0x13000] ;  /* 0x01300000e13c7984 */ /* 0x0005220000000c00 */
[----:B------:R-:W-:-:S03]  /*9230*/  IMAD.WIDE.U32 R74, R4, c[0x0][0x3b8], R74 ;  /* 0x0000ee00044a7a25 */ /* 0x000fc600078e004a */
[----:B------:R2:W1:Y:S02]  /*9240*/  LDS.128 R56, [R225+0x15000] ;  /* 0x01500000e1387984 */ /* 0x0004640000000c00 */
[----:B------:R-:W-:Y:S02]  /*9250*/  IADD3 R69, R75, UR6, RZ ;  /* 0x000000064b457c10 */ /* 0x000fe4000fffe0ff */
        /* <DEDUP_REMOVED lines=12> */
[----:B------:R-:W-:Y:S01]  /*9320*/  IMAD R70, R68, c[0x0][0x3a0], RZ ;  /* 0x0000e80044467a24 */ /* 0x000fe200078e02ff */
[----:B------:R-:W-:Y:S01]  /*9330*/  ISETP.GE.AND P3, PT, R228, c[0x0][0x220], PT ;  /* 0x00008800e4007a0c */ /* 0x000fe20003f66270 */
[----:B------:R-:W-:Y:S01]  /*9340*/  IMAD.MOV.U32 R76, RZ, RZ, R74 ;  /* 0x000000ffff4c7224 */ /* 0x000fe200078e004a */
[----:B------:R-:W3:Y:S01]  /*9350*/  LDS.128 R12, [R225+0x14000] ;  /* 0x01400000e10c7984 */ /* 0x000ee20000000c00 */
[----:B------:R-:W-:Y:S01]  /*9360*/  IMAD.MOV.U32 R77, RZ, RZ, R69 ;  /* 0x000000ffff4d7224 */ /* 0x000fe200078e0045 */
[----:B------:R-:W-:Y:S01]  /*9370*/  ISETP.GE.AND P2, PT, R227, c[0x0][0x220], PT ;  /* 0x00008800e3007a0c */ /* 0x000fe20003f46270 */
[C---:B------:R-:W-:Y:S01]  /*9380*/  IMAD R70, R229.reuse, c[0x0][0x3a4], R70 ;  /* 0x0000e900e5467a24 */ /* 0x040fe200078e0246 */
[----:B------:R-:W4:Y:S01]  /*9390*/  LDS.128 R8, [R225+0x16000] ;  /* 0x01600000e1087984 */ /* 0x000f220000000c00 */
[----:B------:R-:W-:Y:S01]  /*93a0*/  IMAD.WIDE.U32 R76, R229, c[0x0][0x3a0], R76 ;  /* 0x0000e800e54c7a25 */ /* 0x000fe200078e004c */
[----:B------:R-:W-:-:S02]  /*93b0*/  ISETP.GE.AND P1, PT, R226, c[0x0][0x220], PT ;  /* 0x00008800e2007a0c */ /* 0x000fc40003f26270 */
        /* <DEDUP_REMOVED lines=8> */
.L_x_536:
[----:B---34-:R-:W-:Y:S05]  /*9440*/  BSYNC B0 ;  /* 0x0000000000007941 */ /* 0x018fea0003800000 */
.L_x_535:
[----:B-1----:R-:W-:Y:S01]  /*9450*/  IADD3 R4, R229, 0x20, RZ ;  /* 0x00000020e5047810 */ /* 0x002fe20007ffe0ff */
[----:B------:R-:W-:Y:S03]  /*9460*/  BSSY B0, `(.L_x_537) ;  /* 0x0000015000007945 */ /* 0x000fe60003800000 */
[----:B------:R-:W-:-:S13]  /*9470*/  ISETP.GE.AND P4, PT, R4, UR7, PT ;  /* 0x0000000704007c0c */ /* 0x000fda000bf86270 */
[----:B------:R-:W-:Y:S05]  /*9480*/  @P4 BRA `(.L_x_538) ;  /* 0x0000012000004947 */ /* 0x000fea0003800000 */
[----:B------:R-:W-:Y:S01]  /*9490*/  IADD3 R5, P0, R229, 0x20, RZ ;  /* 0x00000020e5057810 */ /* 0x000fe20007f1e0ff */
[----:B------:R-:W-:Y:S01]  /*94a0*/  IMAD.MOV.U32 R6, RZ, RZ, R74 ;  /* 0x000000ffff067224 */ /* 0x000fe200078e004a */
[----:B------:R-:W-:Y:S01]  /*94b0*/  ISETP.GE.AND P3, PT, R232, c[0x0][0x220], PT ;  /* 0x00008800e8007a0c */ /* 0x000fe20003f66270 */
[----:B------:R-:W-:Y:S01]  /*94c0*/  IMAD.MOV.U32 R7, RZ, RZ, R69 ;  /* 0x000000ffff077224 */ /* 0x000fe200078e0045 */
        /* <DEDUP_REMOVED lines=14> */
.L_x_538:
[----:B------:R-:W-:Y:S05]  /*95b0*/  BSYNC B0 ;  /* 0x0000000000007941 */ /* 0x000fea0003800000 */
.L_x_537:
[----:B------:R-:W-:Y:S01]  /*95c0*/  ULDC.64 UR6, c[0x0][0x3a8] ;  /* 0x0000ea0000067ab9 */ /* 0x000fe20000000a00 */
[----:B------:R-:W-:Y:S01]  /*95d0*/  IMAD.U32 R5, RZ, RZ, UR21 ;  /* 0x00000015ff057e24 */ /* 0x000fe2000f8e00ff */
[----:B------:R-:W-:Y:S01]  /*95e0*/  UIMAD UR6, UR10, UR6, URZ ;  /* 0x000000060a0672a4 */ /* 0x000fe2000f8e023f */
[----:B------:R-:W-:Y:S02]  /*95f0*/  BSSY B0, `(.L_x_539) ;  /* 0x000001d000007945 */ /* 0x000fe40003800000 */
[----:B------:R-:W-:Y:S01]  /*9600*/  IMAD.WIDE.U32 R4, R5, c[0x0][0x3a8], R72 ;  /* 0x0000ea0005047a25 */ /* 0x000fe200078e0048 */
[----:B------:R-:W-:-:S04]  /*9610*/  UIMAD UR6, UR21, UR7, UR6 ;  /* 0x00000007150672a4 */ /* 0x000fc8000f8e0206 */
[----:B------:R-:W-:Y:S02]  /*9620*/  IADD3 R6, P0, R4, UR11, RZ ;  /* 0x0000000b04067c10 */ /* 0x000fe4000ff1e0ff */
[----:B------:R-:W-:Y:S01]  /*9630*/  MOV R4, UR6 ;  /* 0x0000000600047c02 */ /* 0x000fe20008000f00 */
[----:B------:R-:W-:Y:S02]  /*9640*/  ULDC.64 UR6, c[0x0][0x3c0] ;  /* 0x0000f00000067ab9 */ /* 0x000fe40000000a00 */
[----:B------:R-:W-:Y:S01]  /*9650*/  UIMAD UR6, UR59, UR6, URZ ;  /* 0x000000063b0672a4 */ /* 0x000fe2000f8e023f */
[----:B------:R-:W-:Y:S01]  /*9660*/  IADD3.X R7, R5, UR12, R4, P0, !PT ;  /* 0x0000000c05077c10 */ /* 0x000fe200087fe404 */
[----:B------:R-:W-:Y:S02]  /*9670*/  IMAD.U32 R4, RZ, RZ, UR35 ;  /* 0x00000023ff047e24 */ /* 0x000fe4000f8e00ff */
[----:B------:R-:W-:Y:S02]  /*9680*/  UIMAD UR6, UR35, UR7, UR6 ;  /* 0x00000007230672a4 */ /* 0x000fe4000f8e0206 */
[----:B------:R-:W-:-:S05]  /*9690*/  IMAD.WIDE.U32 R6, R4, c[0x0][0x3c0], R6 ;  /* 0x0000f00004067a25 */ /* 0x000fca00078e0006 */
[----:B------:R-:W-:Y:S01]  /*96a0*/  IADD3 R5, R7, UR6, RZ ;  /* 0x0000000607057c10 */ /* 0x000fe2000fffe0ff */
[----:B------:R-:W-:Y:S05]  /*96b0*/  @P5 BRA `(.L_x_540) ;  /* 0x0000010000005947 */ /* 0x000fea0003800000 */
[----:B------:R-:W-:Y:S01]  /*96c0*/  IMAD R4, R68, c[0x0][0x3a8], RZ ;  /* 0x0000ea0044047a24 */ /* 0x000fe200078e02ff */
[----:B------:R-:W-:Y:S01]  /*96d0*/  ISETP.GE.AND P3, PT, R232, c[0x0][0x220], PT ;  /* 0x00008800e8007a0c */ /* 0x000fe20003f66270 */
[----:B-1----:R-:W-:Y:S01]  /*96e0*/  IMAD.MOV.U32 R8, RZ, RZ, R6 ;  /* 0x000000ffff087224 */ /* 0x002fe200078e0006 */
        /* <DEDUP_REMOVED lines=9> */
[----:B------:R1:W-:Y:S04]  /*9780*/  @!P3 STG.E.128 [R10.64], R48 ;  /* 0x000000300a00b986 */ /* 0x0003e8000c101d04 */
[----:B------:R1:W-:Y:S04]  /*9790*/  @!P2 STG.E.128 [R10.64+0x80], R40 ;  /* 0x000080280a00a986 */ /* 0x0003e8000c101d04 */
[----:B------:R1:W-:Y:S04]  /*97a0*/  @!P1 STG.E.128 [R10.64+0x100], R32 ;  /* 0x000100200a009986 */ /* 0x0003e8000c101d04 */
[----:B------:R1:W-:Y:S02]  /*97b0*/  @!P0 STG.E.128 [R10.64+0x180], R24 ;  /* 0x000180180a008986 */ /* 0x0003e4000c101d04 */
.L_x_540:
[----:B------:R-:W-:Y:S05]  /*97c0*/  BSYNC B0 ;  /* 0x0000000000007941 */ /* 0x000fea0003800000 */
.L_x_539:
[----:B------:R-:W-:Y:S05]  /*97d0*/  @P4 BRA `(.L_x_541) ;  /* 0x00000a8000004947 */ /* 0x000fea0003800000 */
[----:B------:R-:W-:Y:S01]  /*97e0*/  IADD3 R4, P0, R229, 0x20, RZ ;  /* 0x00000020e5047810 */ /* 0x000fe20007f1e0ff */
[----:B-1----:R-:W-:Y:S01]  /*97f0*/  IMAD.MOV.U32 R8, RZ, RZ, R6 ;  /* 0x000000ffff087224 */ /* 0x002fe200078e0006 */
[----:B------:R-:W-:Y:S01]  /*9800*/  ISETP.GE.AND P2, PT, R232, c[0x0][0x220], PT ;  /* 0x00008800e8007a0c */ /* 0x000fe20003f46270 */
[----:B------:R-:W-:Y:S01]  /*9810*/  IMAD.MOV.U32 R9, RZ, RZ, R5 ;  /* 0x000000ffff097224 */ /* 0x000fe200078e0005 */
        /* <DEDUP_REMOVED lines=16> */
.L_x_513:
        /* <DEDUP_REMOVED lines=20> */
.L_x_542:
        /* <DEDUP_REMOVED lines=18> */
.L_x_543:
        /* <DEDUP_REMOVED lines=12> */
[----:B------:R-:W-:Y:S01]  /*9c40*/  IMAD.U32 R4, RZ, RZ, UR6 ;  /* 0x00000006ff047e24 */ /* 0x000fe2000f8e00ff */
[----:B------:R-:W-:-:S04]  /*9c50*/  UIMAD UR6, UR57, UR8, URZ ;  /* 0x00000008390672a4 */ /* 0x000fc8000f8e023f */
[----:B------:R-:W-:Y:S01]  /*9c60*/  IADD3.X R7, R5, UR15, R4, P0, !PT ;  /* 0x0000000f05077c10 */ /* 0x000fe200087fe404 */
[----:B------:R-:W-:Y:S01]  /*9c70*/  UIMAD UR6, UR35, UR9, UR6 ;  /* 0x00000009230672a4 */ /* 0x000fe2000f8e0206 */
[----:B------:R-:W-:-:S03]  /*9c80*/  SHF.R.S32.HI R4, RZ, 0x1f, R229 ;  /* 0x0000001fff047819 */ /* 0x000fc600000114e5 */
        /* <DEDUP_REMOVED lines=19> */
.L_x_545:
[----:B------:R-:W-:Y:S05]  /*9dc0*/  BSYNC B0 ;  /* 0x0000000000007941 */ /* 0x000fea0003800000 */
.L_x_544:
        /* <DEDUP_REMOVED lines=21> */
.L_x_547:
[----:B------:R-:W-:Y:S05]  /*9f20*/  BSYNC B0 ;  /* 0x0000000000007941 */ /* 0x000fea0003800000 */
.L_x_546:
[----:B------:R-:W-:Y:S01]  /*9f30*/  ULDC.64 UR6, c[0x0][0x3a8] ;  /* 0x0000ea0000067ab9 */ /* 0x000fe20000000a00 */
[----:B------:R-:W-:Y:S01]  /*9f40*/  IMAD.U32 R5, RZ, RZ, UR21 ;  /* 0x00000015ff057e24 */ /* 0x000fe2000f8e00ff */
[----:B------:R-:W-:Y:S01]  /*9f50*/  UIMAD UR6, UR10, UR6, URZ ;  /* 0x000000060a0672a4 */ /* 0x000fe2000f8e023f */
[----:B------:R-:W-:Y:S01]  /*9f60*/  IMAD.U32 R8, RZ, RZ, UR35 ;  /* 0x00000023ff087e24 */ /* 0x000fe2000f8e00ff */
[----:B------:R-:W-:Y:S01]  /*9f70*/  BSSY B0, `(.L_x_548) ;  /* 0x000001c000007945 */ /* 0x000fe20003800000 */
[----:B--2---:R-:W-:Y:S01]  /*9f80*/  IMAD.WIDE.U32 R6, R5, c[0x0][0x3a8], R232 ;  /* 0x0000ea0005067a25 */ /* 0x004fe200078e00e8 */
[----:B------:R-:W-:-:S04]  /*9f90*/  UIMAD UR6, UR21, UR7, UR6 ;  /* 0x00000007150672a4 */ /* 0x000fc8000f8e0206 */
[----:B------:R-:W-:Y:S02]  /*9fa0*/  IADD3 R6, P0, R6, UR11, RZ ;  /* 0x0000000b06067c10 */ /* 0x000fe4000ff1e0ff */
[----:B------:R-:W-:Y:S01]  /*9fb0*/  MOV R5, UR6 ;  /* 0x0000000600057c02 */ /* 0x000fe20008000f00 */
[----:B------:R-:W-:Y:S02]  /*9fc0*/  ULDC.64 UR6, c[0x0][0x3c0] ;  /* 0x0000f00000067ab9 */ /* 0x000fe40000000a00 */
[----:B------:R-:W-:Y:S01]  /*9fd0*/  UIMAD UR6, UR57, UR6, URZ ;  /* 0x00000006390672a4 */ /* 0x000fe2000f8e023f */
[----:B------:R-:W-:-:S03]  /*9fe0*/  IADD3.X R7, R7, UR12, R5, P0, !PT ;  /* 0x0000000c07077c10 */ /* 0x000fc600087fe405 */
[----:B------:R-:W-:Y:S02]  /*9ff0*/  UIMAD UR6, UR35, UR7, UR6 ;  /* 0x00000007230672a4 */ /* 0x000fe4000f8e0206 */
        /* <DEDUP_REMOVED lines=13> */
[----:B-1----:R-:W-:-:S04]  /*a0d0*/  LEA R12, P5, R10, c[0x0][0x348], 0x1 ;  /* 0x0000d2000a0c7a11 */ /* 0x002fc800078a08ff */
[----:B------:R-:W-:-:S05]  /*a0e0*/  LEA.HI.X R13, R10, c[0x0][0x34c], R5, 0x1, P5 ;  /* 0x0000d3000a0d7a11 */ /* 0x000fca00028f0c05 */
[----:B------:R1:W-:Y:S04]  /*a0f0*/  @!P3 STG.E.128 [R12.64], RZ ;  /* 0x000000ff0c00b986 */ /* 0x0003e8000c101d04 */
[----:B------:R1:W-:Y:S04]  /*a100*/  @!P2 STG.E.128 [R12.64+0x80], RZ ;  /* 0x000080ff0c00a986 */ /* 0x0003e8000c101d04 */
[----:B------:R1:W-:Y:S04]  /*a110*/  @!P1 STG.E.128 [R12.64+0x100], RZ ;  /* 0x000100ff0c009986 */ /* 0x0003e8000c101d04 */
[----:B------:R1:W-:Y:S02]  /*a120*/  @!P0 STG.E.128 [R12.64+0x180], RZ ;  /* 0x000180ff0c008986 */ /* 0x0003e4000c101d04 */
.L_x_549:
[----:B------:R-:W-:Y:S05]  /*a130*/  BSYNC B0 ;  /* 0x0000000000007941 */ /* 0x000fea0003800000 */
.L_x_548:
[----:B------:R-:W-:Y:S05]  /*a140*/  @P4 BRA `(.L_x_541) ;  /* 0x0000011000004947 */ /* 0x000fea0003800000 */
[----:B------:R-:W-:Y:S01]  /*a150*/  IADD3 R5, P0, R229, 0x20, RZ ;  /* 0x00000020e5057810 */ /* 0x000fe20007f1e0ff */
[----:B------:R-:W-:Y:S01]  /*a160*/  IMAD.MOV.U32 R6, RZ, RZ, R8 ;  /* 0x000000ffff067224 */ /* 0x000fe200078e0008 */
[----:B------:R-:W-:-:S02]  /*a170*/  ISETP.GE.AND P3, PT, R232, c[0x0][0x220], PT ;  /* 0x00008800e8007a0c */ /* 0x000fc40003f66270 */
        /* <DEDUP_REMOVED lines=14> */
.L_x_541:
[----:B------:R-:W-:Y:S05]  /*a260*/  BSYNC B1 ;  /* 0x0000000000017941 */ /* 0x000fea0003800000 */
.L_x_508:
        /* <DEDUP_REMOVED lines=12> */
.L_x_550:
[----:B------:R-:W-:Y:S05]  /*a330*/  EXIT ;  /* 0x000000000000794d */ /* 0x000fea0003800000 */
.L_x_552:
        /* <DEDUP_REMOVED lines=12> */
.L_x_2015:


//--------------------- .text._ZN5flash44flash_bwd_dq_dk_dv_loop_seqk_parallel_kernelI23Flash_bwd_kernel_traitsILi256ELi64ELi64ELi8ELi4ELi2ELi2ELb0ELb1EN7cutlass10bfloat16_tE19Flash_kernel_traitsILi256ELi64ELi64ELi8ES3_EELb0ELb0ELb1ELb0ELb0ELb1ELb0EEEvNS_16Flash_bwd_paramsE --------------------------
	.section	.text._ZN5flash44flash_bwd_dq_dk_dv_loop_seqk_parallel_kernelI23Flash_bwd_kernel_traitsILi256ELi64ELi64ELi8ELi4ELi2ELi2ELb0ELb1EN7cutlass10bfloat16_tE19Flash_kernel_traitsILi256ELi64ELi64ELi8ES3_EELb0ELb0ELb1ELb0ELb0ELb1ELb0EEEvNS_16Flash_bwd_paramsE,"ax",@progbits
	.sectioninfo	@"SHI_REGISTERS=254"
	.align	128
        .global         _ZN5flash44flash_bwd_dq_dk_dv_loop_seqk_parallel_kernelI23Flash_bwd_kernel_traitsILi256ELi64ELi64ELi8ELi4ELi2ELi2ELb0ELb1EN7cutlass10bfloat16_tE19Flash_kernel_traitsILi256ELi64ELi64ELi8ES3_EELb0ELb0ELb1ELb0ELb0ELb1ELb0EEEvNS_16Flash_bwd_paramsE
        .type           _ZN5flash44flash_bwd_dq_dk_dv_loop_seqk_parallel_kernelI23Flash_bwd_kernel_traitsILi256ELi64ELi64ELi8ELi4ELi2ELi2ELb0ELb1EN7cutlass10bfloat16_tE19Flash_kernel_traitsILi256ELi64ELi64ELi8ES3_EELb0ELb0ELb1ELb0ELb0ELb1ELb0EEEvNS_16Flash_bwd_paramsE,@function
        .size           _ZN5flash44flash_bwd_dq_dk_dv_loop_seqk_parallel_kernelI23Flash_bwd_kernel_traitsILi256ELi64ELi64ELi8ELi4ELi2ELi2ELb0ELb1EN7cutlass10bfloat16_tE19Flash_kernel_traitsILi256ELi64ELi64ELi8ES3_EELb0ELb0ELb1ELb0ELb0ELb1ELb0EEEvNS_16Flash_bwd_paramsE,(.L_x_2016 - _ZN5flash44flash_bwd_dq_dk_dv_loop_seqk_parallel_kernelI23Flash_bwd_kernel_traitsILi256ELi64ELi64ELi8ELi4ELi2ELi2ELb0ELb1EN7cutlass10bfloat16_tE19Flash_kernel_traitsILi256ELi64ELi64ELi8ES3_EELb0ELb0ELb1ELb0ELb0ELb1ELb0EEEvNS_16Flash_bwd_paramsE)
        .other          _ZN5flash44flash_bwd_dq_dk_dv_loop_seqk_parallel_kernelI23Flash_bwd_kernel_traitsILi256ELi64ELi64ELi8ELi4ELi2ELi2ELb0ELb1EN7cutlass10bfloat16_tE19Flash_kernel_traitsILi256ELi64ELi64ELi8ES3_EELb0ELb0ELb1ELb0ELb0ELb1ELb0EEEvNS_16Flash_bwd_paramsE,@"STO_CUDA_ENTRY STV_DEFAULT"
_ZN5flash44flash_bwd_dq_dk_dv_loop_seqk_parallel_kernelI23Flash_bwd_kernel_traitsILi256ELi64ELi64ELi8ELi4ELi2ELi2ELb0ELb1EN7cutlass10bfloat16_tE19Flash_kernel_traitsILi256ELi64ELi64ELi8ES3_EELb0ELb0ELb1ELb0ELb0ELb1ELb0EEEvNS_16Flash_bwd_paramsE:
.text._ZN5flash44flash_bwd_dq_dk_dv_loop_seqk_parallel_kernelI23Flash_bwd_kernel_traitsILi256ELi64ELi64ELi8ELi4ELi2ELi2ELb0ELb1EN7cutlass10bfloat16_tE19Flash_kernel_traitsILi256ELi64ELi64ELi8ES3_EELb0ELb0ELb1ELb0ELb0ELb1ELb0EEEvNS_16Flash_bwd_paramsE:
        /* <DEDUP_REMOVED lines=42> */
[----:B------:R-:W-:Y:S01]  /*02a0*/  SHF.R.S32.HI R0, RZ, 0x4, R9 ;  /* 0x00000004ff007819 */ /* 0x000fe20000011409 */
[----:B------:R-:W-:Y:S01]  /*02b0*/  UIMAD UR6, UR32, UR11, UR38 ;  /* 0x0000000b200672a4 */ /* 0x000fe2000f8e0226 */
[----:B------:R-:W-:Y:S01]  /*02c0*/  LOP3.LUT R3, R3, 0xfffffffc, RZ, 0xc0, !PT ;  /* 0xfffffffc03037812 */ /* 0x000fe200078ec0ff */
[----:B------:R-:W-:Y:S01]  /*02d0*/  IMAD.IADD R7, R228, 0x1, -R7 ;  /* 0x00000001e4077824 */ /* 0x000fe200078e0a07 */
[----:B------:R-:W-:Y:S01]  /*02e0*/  LOP3.LUT R2, R2, 0xfffffffe, RZ, 0xc0, !PT ;  /* 0xfffffffe02027812 */ /* 0x000fe200078ec0ff */
[----:B------:R-:W-:Y:S01]  /*02f0*/  @!UP5 UIMAD UR7, UR32, UR13, UR38 ;  /* 0x0000000d2007d2a4 */ /* 0x000fe2000f8e0226 */
[----:B------:R-:W-:Y:S01]  /*0300*/  LEA.HI R6, R9, R0, RZ, 0x1 ;  /* 0x0000000009067211 */ /* 0x000fe200078f08ff */
[C---:B------:R-:W-:Y:S01]  /*0310*/  IMAD.IADD R3, R4.reuse, 0x1, -R3 ;  /* 0x0000000104037824 */ /* 0x040fe200078e0a03 */
[-C--:B------:R-:W-:Y:S01]  /*0320*/  LEA.HI R17, R19, R228.reuse, RZ, 0x3 ;  /* 0x000000e413117211 */ /* 0x080fe200078f18ff */
[----:B------:R-:W-:Y:S01]  /*0330*/  IMAD.IADD R2, R4, 0x1, -R2 ;  /* 0x0000000104027824 */ /* 0x000fe200078e0a02 */
[----:B------:R-:W-:Y:S01]  /*0340*/  LOP3.LUT R6, R6, 0xfffffffe, RZ, 0xc0, !PT ;  /* 0xfffffffe06067812 */ /* 0x000fe200078ec0ff */
[----:B------:R-:W-:Y:S01]  /*0350*/  USHF.L.U32 UR46, UR47, 0x6, URZ ;  /* 0x000000062f2e7899 */ /* 0x000fe2000800063f */
[----:B------:R-:W-:Y:S01]  /*0360*/  SHF.R.S32.HI R4, RZ, 0x1f, R7 ;  /* 0x0000001fff047819 */ /* 0x000fe20000011407 */
[----:B------:R-:W-:Y:S01]  /*0370*/  IMAD.SHL.U32 R15, R2, 0x10, RZ ;  /* 0x00000010020f7824 */ /* 0x000fe200078e00ff */
[----:B------:R-:W-:Y:S01]  /*0380*/  LOP3.LUT R9, R9, 0xfffffff0, RZ, 0xc0, !PT ;  /* 0xfffffff009097812 */ /* 0x000fe200078ec0ff */
[----:B------:R-:W-:Y:S01]  /*0390*/  IMAD.IADD R6, R0, 0x1, -R6 ;  /* 0x0000000100067824 */ /* 0x000fe200078e0a06 */
[----:B------:R-:W-:Y:S01]  /*03a0*/  LEA.HI R5, R19, R228, RZ, 0x2 ;  /* 0x000000e413057211 */ /* 0x000fe200078f10ff */
[----:B------:R-:W-:Y:S01]  /*03b0*/  ULDC UR50, c[0x0][0x214] ;  /* 0x0000850000327ab9 */ /* 0x000fe20000000800 */
[----:B------:R-:W-:Y:S01]  /*03c0*/  LEA.HI R4, R4, R7, RZ, 0x2 ;  /* 0x0000000704047211 */ /* 0x000fe200078f10ff */
[C---:B------:R-:W-:Y:S01]  /*03d0*/  IMAD.IADD R0, R228.reuse, 0x1, -R9 ;  /* 0x00000001e4007824 */ /* 0x040fe200078e0a09 */
[----:B------:R-:W-:Y:S01]  /*03e0*/  LOP3.LUT R7, R17, 0xfffffff8, RZ, 0xc0, !PT ;  /* 0xfffffff811077812 */ /* 0x000fe200078ec0ff */
[----:B------:R-:W-:Y:S01]  /*03f0*/  IMAD.U32 R232, RZ, RZ, UR14 ;  /* 0x0000000effe87e24 */ /* 0x000fe2000f8e00ff */
[--C-:B------:R-:W-:Y:S01]  /*0400*/  SHF.R.S32.HI R11, RZ, 0x2, R5.reuse ;  /* 0x00000002ff0b7819 */ /* 0x100fe20000011405 */
[----:B------:R-:W-:Y:S01]  /*0410*/  ULDC UR57, c[0x0][0x1c8] ;  /* 0x0000720000397ab9 */ /* 0x000fe20000000800 */
[----:B------:R-:W-:Y:S01]  /*0420*/  SHF.R.S32.HI R12, RZ, 0x1f, R5 ;  /* 0x0000001fff0c7819 */ /* 0x000fe20000011405 */
[----:B------:R-:W-:Y:S01]  /*0430*/  IMAD.IADD R8, R228, 0x1, -R7 ;  /* 0x00000001e4087824 */ /* 0x000fe200078e0a07 */
[----:B------:R-:W-:Y:S01]  /*0440*/  SHF.R.S32.HI R7, RZ, 0x1f, R0 ;  /* 0x0000001fff077819 */ /* 0x000fe20000011400 */
[----:B------:R-:W-:Y:S01]  /*0450*/  ULDC.U8 UR10, c[0x0][0x3d0] ;  /* 0x0000f400000a7ab9 */ /* 0x000fe20000000000 */
[----:B------:R-:W-:Y:S01]  /*0460*/  LEA.HI R12, R12, R11, RZ, 0x3 ;  /* 0x0000000b0c0c7211 */ /* 0x000fe200078f18ff */
[----:B------:R-:W-:Y:S01]  /*0470*/  IMAD.SHL.U32 R234, R8, 0x8, RZ ;  /* 0x0000000808ea7824 */ /* 0x000fe200078e00ff */
[----:B------:R-:W-:Y:S01]  /*0480*/  LEA.HI R7, R7, R0, RZ, 0x3 ;  /* 0x0000000007077211 */ /* 0x000fe200078f18ff */
[----:B------:R-:W-:Y:S01]  /*0490*/  ULDC UR51, c[0x0][0x224] ;  /* 0x0000890000337ab9 */ /* 0x000fe20000000800 */
[----:B------:R-:W-:Y:S01]  /*04a0*/  LOP3.LUT R12, R12, 0xfffffff8, RZ, 0xc0, !PT ;  /* 0xfffffff80c0c7812 */ /* 0x000fe200078ec0ff */
[----:B------:R-:W-:Y:S01]  /*04b0*/  @UP5 UIMAD UR55, UR32, UR50, URZ ;  /* 0x00000032203752a4 */ /* 0x000fe2000f8e023f */
[----:B------:R-:W-:Y:S01]  /*04c0*/  SHF.R.S32.HI R231, RZ, 0x3, R17 ;  /* 0x00000003ffe77819 */ /* 0x000fe20000011411 */
[----:B------:R-:W-:Y:S01]  /*04d0*/  ULDC.64 UR4, c[0x0][0x118] ;  /* 0x0000460000047ab9 */ /* 0x000fe20000000a00 */
[----:B------:R-:W-:Y:S01]  /*04e0*/  LOP3.LUT R13, R7, 0xfffffff8, RZ, 0xc0, !PT ;  /* 0xfffffff8070d7812 */ /* 0x000fe200078ec0ff */
[----:B------:R-:W-:Y:S01]  /*04f0*/  IMAD.IADD R12, R11, 0x1, -R12 ;  /* 0x000000010b0c7824 */ /* 0x000fe200078e0a0c */
        /* <DEDUP_REMOVED lines=9> */
[----:B------:R-:W-:Y:S01]  /*0590*/  ULOP3.LUT UR57, UR38, UR57, URZ, 0x3c, !UPT ;  /* 0x0000003926397292 */ /* 0x000fe2000f8e3c3f */
[----:B------:R-:W-:Y:S01]  /*05a0*/  LOP3.LUT R11, R11, 0x1c0, RZ, 0xc0, !PT ;  /* 0x000001c00b0b7812 */ /* 0x000fe200078ec0ff */
[----:B------:R-:W-:Y:S01]  /*05b0*/  USHF.R.S32.HI UR58, URZ, 0x1f, UR38 ;  /* 0x0000001f3f3a7899 */ /* 0x000fe20008011426 */
[----:B------:R-:W-:Y:S01]  /*05c0*/  ISETP.NE.U32.AND P0, PT, R0, 0x1, PT ;  /* 0x000000010000780c */ /* 0x000fe20003f05070 */
[----:B------:R-:W-:Y:S01]  /*05d0*/  UISETP.NE.AND UP6, UPT, UR10, URZ, UPT ;  /* 0x0000003f0a00728c */ /* 0x000fe2000bfc5270 */
[C---:B------:R-:W-:Y:S01]  /*05e0*/  LOP3.LUT R0, R8.reuse, 0x10, R15, 0xf8, !PT ;  /* 0x0000001008007812 */ /* 0x040fe200078ef80f */
[----:B------:R-:W-:Y:S01]  /*05f0*/  USHF.R.S32.HI UR60, URZ, 0x1f, UR32 ;  /* 0x0000001f3f3c7899 */ /* 0x000fe20008011420 */
[----:B------:R-:W-:Y:S01]  /*0600*/  SHF.R.U32.HI R9, RZ, 0x3, R11 ;  /* 0x00000003ff097819 */ /* 0x000fe2000001160b */
[----:B------:R-:W-:Y:S01]  /*0610*/  USHF.R.S32.HI UR59, URZ, 0x1f, UR38 ;  /* 0x0000001f3f3b7899 */ /* 0x000fe20008011426 */
[----:B------:R-:W-:Y:S01]  /*0620*/  LOP3.LUT R10, R11, 0x38, R234, 0xf8, !PT ;  /* 0x000000380b0a7812 */ /* 0x000fe200078ef8ea */
[----:B------:R-:W-:Y:S01]  /*0630*/  UIMAD.WIDE.U32 UR42, UR36, UR44, URZ ;  /* 0x0000002c242a72a5 */ /* 0x000fe2000f8e003f */
[----:B------:R-:W-:Y:S01]  /*0640*/  LOP3.LUT R226, R8, 0x8, R17, 0xf8, !PT ;  /* 0x0000000808e27812 */ /* 0x000fe200078ef811 */
        /* <DEDUP_REMOVED lines=32> */
[----:B------:R-:W-:Y:S01]  /*0850*/  IMAD.SHL.U32 R228, R228, 0x2, RZ ;  /* 0x00000002e4e47824 */ /* 0x000fe200078e00ff */
[----:B------:R-:W-:Y:S01]  /*0860*/  LOP3.LUT R14, R14, R9, RZ, 0x3c, !PT ;  /* 0x000000090e0e7212 */ /* 0x000fe200078e3cff */
[--C-:B------:R-:W-:Y:S01]  /*0870*/  IMAD R9, R3, 0x400, R10.reuse ;  /* 0x0000040003097824 */ /* 0x100fe200078e020a */
[----:B------:R-:W-:Y:S01]  /*0880*/  LOP3.LUT R5, R8, 0x20, R5, 0xf8, !PT ;  /* 0x0000002008057812 */ /* 0x000fe200078ef805 */
[----:B------:R-:W-:Y:S01]  /*0890*/  IMAD R10, R2, 0x400, R10 ;  /* 0x00000400020a7824 */ /* 0x000fe200078e020a */
[----:B------:R-:W-:Y:S01]  /*08a0*/  LOP3.LUT R8, R13, 0x1c0, RZ, 0xc0, !PT ;  /* 0x000001c00d087812 */ /* 0x000fe200078ec0ff */
[----:B------:R-:W-:Y:S01]  /*08b0*/  IMAD.IADD R236, R9, 0x1, R14 ;  /* 0x0000000109ec7824 */ /* 0x000fe200078e020e */
[----:B------:R-:W-:Y:S01]  /*08c0*/  SHF.R.S32.HI R4, RZ, 0x2, R4 ;  /* 0x00000002ff047819 */ /* 0x000fe20000011404 */
[----:B------:R-:W-:Y:S01]  /*08d0*/  IMAD.SHL.U32 R9, R6, 0x8, RZ ;  /* 0x0000000806097824 */ /* 0x000fe200078e00ff */
[----:B------:R-:W-:Y:S01]  /*08e0*/  SHF.R.U32.HI R6, RZ, 0x3, R8 ;  /* 0x00000003ff067819 */ /* 0x000fe20000011608 */
[----:B------:R-:W-:Y:S01]  /*08f0*/  IMAD.SHL.U32 R236, R236, 0x2, RZ ;  /* 0x00000002ecec7824 */ /* 0x000fe200078e00ff */
[----:B------:R-:W-:Y:S01]  /*0900*/  LOP3.LUT R226, R226, R15, RZ, 0x3c, !PT ;  /* 0x0000000fe2e27212 */ /* 0x000fe200078e3cff */
[----:B------:R-:W-:Y:S01]  /*0910*/  IMAD R229, R3, 0x10, R4 ;  /* 0x0000001003e57824 */ /* 0x000fe200078e0204 */
[----:B------:R-:W-:Y:S01]  /*0920*/  LOP3.LUT R9, R8, 0x8, R9, 0xf8, !PT ;  /* 0x0000000808097812 */ /* 0x000fe200078ef809 */
[----:B------:R-:W-:Y:S01]  /*0930*/  IMAD.IADD R233, R10, 0x1, R233 ;  /* 0x000000010ae97824 */ /* 0x000fe200078e02e9 */
[----:B------:R-:W-:Y:S01]  /*0940*/  LOP3.LUT R5, R6, R5, R8, 0x1e, !PT ;  /* 0x0000000506057212 */ /* 0x000fe200078e1e08 */
[----:B------:R-:W-:Y:S01]  /*0950*/  IMAD.IADD R226, R17, 0x1, R226 ;  /* 0x0000000111e27824 */ /* 0x000fe200078e02e2 */
[----:B------:R-:W-:Y:S01]  /*0960*/  LOP3.LUT R8, R7, 0xfffffe00, RZ, 0xc0, !PT ;  /* 0xfffffe0007087812 */ /* 0x000fe200078ec0ff */
[----:B------:R-:W-:Y:S01]  /*0970*/  IMAD.MOV.U32 R7, RZ, RZ, -0x10 ;  /* 0xfffffff0ff077424 */ /* 0x000fe200078e00ff */
[----:B------:R-:W-:Y:S01]  /*0980*/  LOP3.LUT R9, R9, R6, RZ, 0x3c, !PT ;  /* 0x0000000609097212 */ /* 0x000fe200078e3cff */
[----:B------:R-:W-:Y:S01]  /*0990*/  IMAD.SHL.U32 R226, R226, 0x2, RZ ;  /* 0x00000002e2e27824 */ /* 0x000fe200078e00ff */
        /* <DEDUP_REMOVED lines=12> */
[----:B------:R-:W-:Y:S01]  /*0a60*/  SEL R5, R4, 0xffffffc0, !P3 ;  /* 0xffffffc004057807 */ /* 0x000fe20005800000 */
[----:B------:R-:W-:Y:S01]  /*0a70*/  IMAD.IADD R216, R226, 0x1, R3 ;  /* 0x00000001e2d87824 */ /* 0x000fe200078e0203 */
[----:B------:R-:W-:Y:S01]  /*0a80*/  SEL R4, R4, 0xffffffc0, !P5 ;  /* 0xffffffc004047807 */ /* 0x000fe20006800000 */
[----:B------:R-:W-:Y:S01]  /*0a90*/  IMAD.IADD R225, R227, 0x1, R217 ;  /* 0x00000001e3e17824 */ /* 0x000fe200078e02d9 */
[----:B------:R-:W-:Y:S01]  /*0aa0*/  LEA R220, R220, 0x20000, 0x1 ;  /* 0x00020000dcdc7811 */ /* 0x000fe200078e08ff */
[----:B------:R-:W-:Y:S01]  /*0ab0*/  IMAD.SHL.U32 R222, R0, 0x2, RZ ;  /* 0x0000000200de7824 */ /* 0x000fe200078e00ff */
[----:B------:R-:W-:Y:S01]  /*0ac0*/  @P1 IADD3 R238, R236, -0x20, RZ ;  /* 0xffffffe0ecee1810 */ /* 0x000fe20007ffe0ff */
[----:B------:R-:W-:Y:S01]  /*0ad0*/  IMAD.SHL.U32 R230, R230, 0x2, RZ ;  /* 0x00000002e6e67824 */ /* 0x000fe200078e00ff */
[----:B------:R-:W-:Y:S01]  /*0ae0*/  IADD3 R237, R233, 0x40, RZ ;  /* 0x00000040e9ed7810 */ /* 0x000fe20007ffe0ff */
[----:B------:R-:W-:Y:S01]  /*0af0*/  IMAD.IADD R218, R4, 0x1, R220 ;  /* 0x0000000104da7824 */ /* 0x000fe200078e02dc */
[----:B------:R-:W-:Y:S01]  /*0b00*/  LOP3.LUT R228, R11, 0x6, R228, 0xf8, !PT ;  /* 0x000000060be47812 */ /* 0x000fe200078ef8e4 */
[----:B------:R-:W-:Y:S01]  /*0b10*/  IMAD.IADD R219, R217, 0x1, R220 ;  /* 0x00000001d9db7824 */ /* 0x000fe200078e02dc */
[----:B------:R-:W-:Y:S01]  /*0b20*/  @P2 IADD3 R237, R233, -0x40, RZ ;  /* 0xffffffc0e9ed2810 */ /* 0x000fe20007ffe0ff */
[----:B------:R-:W-:-:S02]  /*0b30*/  IMAD R0, R0, 0x2, R5 ;  /* 0x0000000200007824 */ /* 0x000fc400078e0205 */
[----:B------:R-:W-:Y:S02]  /*0b40*/  IMAD.IADD R3, R226, 0x1, R5 ;  /* 0x00000001e2037824 */ /* 0x000fe400078e0205 */
[----:B------:R-:W-:Y:S02]  /*0b50*/  IMAD.IADD R2, R5, 0x1, R216 ;  /* 0x0000000105027824 */ /* 0x000fe400078e02d8 */
[----:B------:R-:W-:Y:S02]  /*0b60*/  IMAD.IADD R239, R236, 0x1, R7 ;  /* 0x00000001ecef7824 */ /* 0x000fe400078e0207 */
[----:B------:R-:W-:Y:S02]  /*0b70*/  IMAD.SHL.U32 R221, R221, 0x2, RZ ;  /* 0x00000002dddd7824 */ /* 0x000fe400078e00ff */
[----:B------:R-:W-:Y:S02]  /*0b80*/  IMAD.IADD R240, R7, 0x1, R238 ;  /* 0x0000000107f07824 */ /* 0x000fe400078e02ee */
[----:B------:R-:W-:-:S02]  /*0b90*/  IMAD.IADD R224, R227, 0x1, R4 ;  /* 0x00000001e3e07824 */ /* 0x000fc400078e0204 */
[----:B------:R-:W-:Y:S02]  /*0ba0*/  IMAD.IADD R223, R225, 0x1, R4 ;  /* 0x00000001e1df7824 */ /* 0x000fe400078e0204 */
[----:B----4-:R-:W-:Y:S02]  /*0bb0*/  IMAD.IADD R217, R217, 0x1, R218 ;  /* 0x00000001d9d97824 */ /* 0x010fe400078e02da */
.L_x_583:
[----:B------:R-:W-:Y:S02]  /*0bc0*/  ULDC.64 UR6, c[0x0][0x240] ;  /* 0x0000900000067ab9 */ /* 0x000fe40000000a00 */
[----:B------:R-:W-:Y:S02]  /*0bd0*/  UISETP.NE.U32.AND UP1, UPT, URZ, UR6, UPT ;  /* 0x000000063f00728c */ /* 0x000fe4000bf25070 */
[----:B------:R-:W-:Y:S02]  /*0be0*/  USHF.L.U32 UR14, UR32, 0x2, URZ ;  /* 0x00000002200e7899 */ /* 0x000fe4000800063f */
[----:B------:R-:W-:Y:S02]  /*0bf0*/  USHF.R.S32.HI UR40, URZ, 0x1f, UR32 ;  /* 0x0000001f3f287899 */ /* 0x000fe40008011420 */
[----:B------:R-:W-:-:S02]  /*0c00*/  UISETP.NE.AND.EX UP1, UPT, URZ, UR7, UPT, UP1 ;  /* 0x000000073f00728c */ /* 0x000fc4000bf25310 */
[----:B------:R-:W-:Y:S02]  /*0c10*/  ULDC.64 UR10, c[0x0][0x250] ;  /* 0x00009400000a7ab9 */ /* 0x000fe40000000a00 */
[----:B------:R-:W-:Y:S02]  /*0c20*/  UISETP.NE.U32.AND UP3, UPT, URZ, UR10, UPT ;  /* 0x0000000a3f00728c */ /* 0x000fe4000bf65070 */
[----:B------:R-:W-:Y:S01]  /*0c30*/  USHF.L.U64.HI UR13, UR32, 0x2, UR40 ;  /* 0x00000002200d7899 */ /* 0x000fe20008010228 */
[----:B------:R-:W-:Y:S01]  /*0c40*/  PLOP3.LUT P2, PT, PT, PT, UP1, 0x80, 0x0 ;  /* 0x000000000000781c */ /* 0x000fe20003f4f018 */
[----:B------:R-:W-:Y:S02]  /*0c50*/  UIADD3 UR6, UP0, UR14, UR6, URZ ;  /* 0x000000060e067290 */ /* 0x000fe4000ff1e03f */
[----:B------:R-:W-:Y:S02]  /*0c60*/  UISETP.NE.AND.EX UP3, UPT, URZ, UR11, UPT, UP3 ;  /* 0x0000000b3f00728c */ /* 0x000fe4000bf65330 */
[----:B------:R-:W-:-:S02]  /*0c70*/  UIADD3.X UR7, UR13, UR7, URZ, UP0, !UPT ;  /* 0x000000070d077290 */ /* 0x000fc400087fe43f */
[----:B-1----:R-:W-:Y:S01]  /*0c80*/  IMAD.U32 R12, RZ, RZ, UR6 ;  /* 0x00000006ff0c7e24 */ /* 0x002fe2000f8e00ff */
[----:B------:R-:W-:Y:S01]  /*0c90*/  ULDC.U8 UR12, c[0x0][0x312] ;  /* 0x0000c480000c7ab9 */ /* 0x000fe20000000000 */
[----:B------:R-:W-:Y:S01]  /*0ca0*/  PLOP3.LUT P0, PT, PT, PT, UP3, 0x80, 0x0 ;  /* 0x000000000000781c */ /* 0x000fe20003f0f038 */
[----:B------:R-:W-:Y:S01]  /*0cb0*/  ULDC.64 UR8, c[0x0][0x248] ;  /* 0x0000920000087ab9 */ /* 0x000fe20000000a00 */
[----:B------:R-:W-:Y:S01]  /*0cc0*/  IMAD.U32 R13, RZ, RZ, UR7 ;  /* 0x00000007ff0d7e24 */ /* 0x000fe2000f8e00ff */
[----:B------:R-:W-:Y:S02]  /*0cd0*/  UISETP.NE.AND UP4, UPT, UR12, URZ, UPT ;  /* 0x0000003f0c00728c */ /* 0x000fe4000bf85270 */
[----:B------:R-:W-:Y:S02]  /*0ce0*/  @UP3 UIADD3 UR6, UP0, UR14, UR10, URZ ;  /* 0x0000000a0e063290 */ /* 0x000fe4000ff1e03f */
[----:B--2---:R-:W2:Y:S01]  /*0cf0*/  @P2 LDG.E R7, [R12.64] ;  /* 0x000000040c072981 */ /* 0x004ea2000c1e1900 */
[----:B------:R-:W-:-:S02]  /*0d00*/  UISETP.EQ.U32.AND UP2, UPT, URZ, UR8, UPT ;  /* 0x000000083f00728c */ /* 0x000fc4000bf42070 */
[----:B------:R-:W-:Y:S01]  /*0d10*/  @UP3 UIADD3.X UR7, UR13, UR11, URZ, UP0, !UPT ;  /* 0x0000000b0d073290 */ /* 0x000fe200087fe43f */
[----:B------:R-:W3:Y:S01]  /*0d20*/  @P2 LDG.E R4, [R12.64+0x4] ;  /* 0x000004040c042981 */ /* 0x000ee2000c1e1900 */
[----:B------:R-:W-:Y:S01]  /*0d30*/  MOV R10, UR6 ;  /* 0x00000006000a7c02 */ /* 0x000fe20008000f00 */
[----:B------:R-:W-:-:S03]  /*0d40*/  UISETP.EQ.OR.EX UP2, UPT, URZ, UR9, !UP4, UP2 ;  /* 0x000000093f00728c */ /* 0x000fc6000e742720 */
[----:B------:R-:W-:Y:S01]  /*0d50*/  IMAD.U32 R11, RZ, RZ, UR7 ;  /* 0x00000007ff0b7e24 */ /* 0x000fe2000f8e00ff */
[----:B------:R-:W-:-:S04]  /*0d60*/  UIADD3 UR8, UP0, UR14, UR8, URZ ;  /* 0x000000080e087290 */ /* 0x000fc8000ff1e03f */
[----:B----4-:R-:W4:Y:S01]  /*0d70*/  @P0 LDG.E R5, [R10.64] ;  /* 0x000000040a050981 */ /* 0x010f22000c1e1900 */
[----:B------:R-:W-:Y:S01]  /*0d80*/  PLOP3.LUT P1, PT, PT, PT, UP2, 0x80, 0x0 ;  /* 0x000000000000781c */ /* 0x000fe20003f2f028 */
[----:B------:R-:W-:Y:S01]  /*0d90*/  UIADD3.X UR9, UR13, UR9, URZ, UP0, !UPT ;  /* 0x000000090d097290 */ /* 0x000fe200087fe43f */
[----:B------:R-:W-:-:S05]  /*0da0*/  IMAD.U32 R8, RZ, RZ, UR8 ;  /* 0x00000008ff087e24 */ /* 0x000fca000f8e00ff */
[----:B------:R-:W-:-:S06]  /*0db0*/  MOV R9, UR9 ;  /* 0x0000000900097c02 */ /* 0x000fcc0008000f00 */
[----:B-----5:R-:W5:Y:S01]  /*0dc0*/  @!P1 LDG.E R6, [R8.64] ;  /* 0x0000000408069981 */ /* 0x020f62000c1e1900 */
[----:B------:R-:W-:Y:S02]  /*0dd0*/  UMOV UR16, 0xffffffff ;  /* 0xffffffff00107882 */ /* 0x000fe40000000000 */
[----:B------:R-:W-:Y:S02]  /*0de0*/  UMOV UR21, URZ ;  /* 0x0000003f00157c82 */ /* 0x000fe40008000000 */
[----:B------:R-:W-:Y:S02]  /*0df0*/  UMOV UR24, 0xffffffff ;  /* 0xffffffff00187882 */ /* 0x000fe40000000000 */
[----:B------:R-:W-:Y:S01]  /*0e00*/  ULDC UR8, c[0x0][0x218] ;  /* 0x0000860000087ab9 */ /* 0x000fe20000000800 */
[----:B--2---:R-:W1:Y:S08]  /*0e10*/  @P2 R2UR UR16, R7 ;  /* 0x00000000071023c2 */ /* 0x004e7000000e0000 */
[----:B---3--:R-:W1:Y:S08]  /*0e20*/  @P2 R2UR UR12, R4 ;  /* 0x00000000040c23c2 */ /* 0x008e7000000e0000 */
[----:B----4-:R2:W3:Y:S01]  /*0e30*/  @P0 R2UR UR21, R5 ;  /* 0x00000000051503c2 */ /* 0x0104e200000e0000 */
[----:B------:R-:W-:-:S04]  /*0e40*/  ISETP.NE.U32.AND P0, PT, RZ, c[0x0][0x248], PT ;  /* 0x00009200ff007a0c */ /* 0x000fc80003f05070 */
[----:B------:R-:W-:Y:S01]  /*0e50*/  ISETP.NE.AND.EX P0, PT, RZ, c[0x0][0x24c], PT, P0 ;  /* 0x00009300ff007a0c */ /* 0x000fe20003f05300 */
[----:B-1----:R-:W-:Y:S02]  /*0e60*/  @UP1 UIADD3 UR12, UR12, -UR16, URZ ;  /* 0x800000100c0c1290 */ /* 0x002fe4000fffe03f */
[----:B-----5:R2:W1:Y:S05]  /*0e70*/  @!P1 R2UR UR24, R6 ;  /* 0x00000000061893c2 */ /* 0x02046a00000e0000 */
[----:B------:R-:W-:-:S05]  /*0e80*/  @!UP1 ULDC UR12, c[0x0][0x214] ;  /* 0x00008500000c9ab9 */ /* 0x000fca0000000800 */
[----:B------:R-:W-:Y:S05]  /*0e90*/  @!P0 BRA `(.L_x_553) ;  /* 0x0000007000008947 */ /* 0x000fea0003800000 */
[----:B---3--:R-:W-:-:S13]  /*0ea0*/  PLOP3.LUT P0, PT, PT, PT, UP4, 0x80, 0x0 ;  /* 0x000000000000781c */ /* 0x008fda0003f0f048 */
[----:B------:R-:W3:Y:S04]  /*0eb0*/  @P0 LDG.E R4, [R8.64+0x4] ;  /* 0x0000040408040981 */ /* 0x000ee8000c1e1900 */
[----:B--2---:R-:W2:Y:S01]  /*0ec0*/  @!P0 LDG.E R5, [R8.64] ;  /* 0x0000000408058981 */ /* 0x004ea2000c1e1900 */
[----:B---3--:R-:W3:Y:S02]  /*0ed0*/  @P0 R2UR UR6, R4 ;  /* 0x00000000040603c2 */ /* 0x008ee400000e0000 */
[----:B-1-3--:R-:W-:-:S11]  /*0ee0*/  @UP4 UIADD3 UR8, UR6, -UR24, URZ ;  /* 0x8000001806084290 */ /* 0x00afd6000fffe03f */
[----:B--2---:R1:W2:Y:S01]  /*0ef0*/  @!P0 R2UR UR8, R5 ;  /* 0x00000000050883c2 */ /* 0x0042a200000e0000 */
[----:B------:R-:W-:-:S07]  /*0f00*/  DEPBAR.LE SB1, 0x0, {2} ;  /* 0x000090040000791a */ /* 0x000fce0000000000 */
.L_x_553:
[----:B---3--:R-:W-:Y:S02]  /*0f10*/  ULDC.64 UR6, c[0x0][0x258] ;  /* 0x0000960000067ab9 */ /* 0x008fe40000000a00 */
[----:B------:R-:W-:-:S04]  /*0f20*/  UISETP.NE.U32.AND UP2, UPT, URZ, UR6, UPT ;  /* 0x000000063f00728c */ /* 0x000fc8000bf45070 */
[----:B------:R-:W-:-:S06]  /*0f30*/  UISETP.NE.AND.EX UP2, UPT, URZ, UR7, UPT, UP2 ;  /* 0x000000073f00728c */ /* 0x000fcc000bf45320 */
[----:B------:R-:W-:-:S05]  /*0f40*/  PLOP3.LUT P0, PT, PT, PT, UP2, 0x80, 0x0 ;  /* 0x000000000000781c */ /* 0x000fca0003f0f028 */
[----:B------:R-:W-:-:S04]  /*0f50*/  @UP2 UIADD3 UR6, UP0, UR14, UR6, URZ ;  /* 0x000000060e062290 */ /* 0x000fc8000ff1e03f */
[----:B------:R-:W-:Y:S02]  /*0f60*/  @UP2 UIADD3.X UR7, UR13, UR7, URZ, UP0, !UPT ;  /* 0x000000070d072290 */ /* 0x000fe400087fe43f */
[----:B------:R-:W-:-:S04]  /*0f70*/  IMAD.U32 R4, RZ, RZ, UR6 ;  /* 0x00000006ff047e24 */ /* 0x000fc8000f8e00ff */
[----:B--2---:R-:W-:Y:S01]  /*0f80*/  IMAD.U32 R5, RZ, RZ, UR7 ;  /* 0x00000007ff057e24 */ /* 0x004fe2000f8e00ff */
        /* <DEDUP_REMOVED lines=8> */
[----:B--2---:R-:W-:-:S02]  /*1010*/  @UP2 UIADD3 UR6, UR9, -UR21, URZ ;  /* 0x8000001509062290 */ /* 0x004fc4000fffe03f */
        /* <DEDUP_REMOVED lines=50> */
.L_x_555:
        /* <DEDUP_REMOVED lines=18> */
.L_x_556:
[----:B------:R-:W-:Y:S01]  /*1460*/  IABS R6, c[0x0][0x1c8] ;  /* 0x0000720000067a13 */ /* 0x000fe20000000000 */
[----:B------:R-:W-:Y:S01]  /*1470*/  ULDC.64 UR10, c[0x0][0x370] ;  /* 0x0000dc00000a7ab9 */ /* 0x000fe20000000a00 */
[----:B------:R-:W-:Y:S01]  /*1480*/  ISETP.NE.AND P2, PT, RZ, c[0x0][0x1c8], PT ;  /* 0x00007200ff007a0c */ /* 0x000fe20003f45270 */
[----:B------:R-:W-:Y:S01]  /*1490*/  @UP3 UIMAD.WIDE.U32 UR8, UR16, UR10, URZ ;  /* 0x0000000a100832a5 */ /* 0x000fe2000f8e003f */
[----:B------:R-:W1:Y:S01]  /*14a0*/  I2F.RP R7, R6 ;  /* 0x0000000600077306 */ /* 0x000e620000209400 */
[----:B------:R-:W-:Y:S02]  /*14b0*/  ULDC UR13, c[0x0][0x224] ;  /* 0x00008900000d7ab9 */ /* 0x000fe40000000800 */
[----:B------:R-:W-:Y:S02]  /*14c0*/  @UP3 UIMAD UR27, UR16, UR11, UR9 ;  /* 0x0000000b101b32a4 */ /* 0x000fe4000f8e0209 */
[----:B------:R-:W-:Y:S02]  /*14d0*/  USHF.R.S32.HI UR20, URZ, 0x1f, UR23 ;  /* 0x0000001f3f147899 */ /* 0x000fe40008011417 */
        /* <DEDUP_REMOVED lines=26> */
[----:B------:R-:W-:Y:S01]  /*1680*/  UIADD3 UR8, UP1, UR17, UR8, URZ ;  /* 0x0000000811087290 */ /* 0x000fe2000ff3e03f */
[----:B------:R-:W-:Y:S01]  /*1690*/  IMAD.MOV.U32 R8, RZ, RZ, RZ ;  /* 0x000000ffff087224 */ /* 0x000fe200078e00ff */
[----:B------:R-:W-:Y:S01]  /*16a0*/  UIMAD UR11, UR61, UR11, UR9 ;  /* 0x0000000b3d0b72a4 */ /* 0x000fe2000f8e0209 */
[----:B------:R-:W-:Y:S01]  /*16b0*/  IMAD R5, R4, R6, RZ ;  /* 0x0000000604057224 */ /* 0x000fe200078e02ff */
[----:B------:R-:W-:Y:S01]  /*16c0*/  IABS R4, UR38 ;  /* 0x0000002600047c13 */ /* 0x000fe20008000000 */
[----:B------:R-:W-:-:S02]  /*16d0*/  UIADD3.X UR9, UR28, UR7, URZ, UP1, !UPT ;  /* 0x000000071c097290 */ /* 0x000fc40008ffe43f */
[----:B------:R-:W-:Y:S01]  /*16e0*/  IMAD.HI.U32 R5, R9, R5, R8 ;  /* 0x0000000509057227 */ /* 0x000fe200078e0008 */
[----:B------:R-:W-:Y:S02]  /*16f0*/  UIMAD UR7, UR37, UR8, URZ ;  /* 0x00000008250772a4 */ /* 0x000fe4000f8e023f */
[----:B------:R-:W-:Y:S02]  /*1700*/  ULDC UR13, c[0x0][0x234] ;  /* 0x00008d00000d7ab9 */ /* 0x000fe40000000800 */
[----:B------:R-:W-:Y:S01]  /*1710*/  UIMAD UR10, UR36, UR9, UR7 ;  /* 0x00000009240a72a4 */ /* 0x000fe2000f8e0207 */
[----:B------:R-:W-:Y:S01]  /*1720*/  IMAD.HI.U32 R16, R5, R4, RZ ;  /* 0x0000000405107227 */ /* 0x000fe200078e00ff */
[----:B------:R-:W-:Y:S02]  /*1730*/  @UP5 USEL UR7, UR55, UR16, !UP3 ;  /* 0x0000001037075287 */ /* 0x000fe4000d800000 */
[----:B------:R-:W-:Y:S01]  /*1740*/  UIMAD.WIDE.U32 UR8, UR36, UR8, URZ ;  /* 0x00000008240872a5 */ /* 0x000fe2000f8e003f */
[----:B------:R-:W-:Y:S01]  /*1750*/  IMAD.MOV R5, RZ, RZ, -R16 ;  /* 0x000000ffff057224 */ /* 0x000fe200078e0a10 */
[----:B------:R-:W-:-:S02]  /*1760*/  @UP5 UIMAD UR13, UR38, UR13, UR7 ;  /* 0x0000000d260d52a4 */ /* 0x000fc4000f8e0207 */
[----:B------:R-:W-:Y:S01]  /*1770*/  USEL UR11, UR11, URZ, UP6 ;  /* 0x0000003f0b0b7287 */ /* 0x000fe2000b000000 */
[----:B------:R-:W-:Y:S01]  /*1780*/  IMAD R5, R6, R5, R4 ;  /* 0x0000000506057224 */ /* 0x000fe200078e0204 */
[----:B------:R-:W-:-:S03]  /*1790*/  UIADD3 UR10, UR9, UR10, URZ ;  /* 0x0000000a090a7290 */ /* 0x000fc6000fffe03f */
[----:B------:R-:W-:Y:S01]  /*17a0*/  @!UP5 UMOV UR13, UR50 ;  /* 0x00000032000ddc82 */ /* 0x000fe20008000000 */
[----:B------:R-:W-:-:S13]  /*17b0*/  ISETP.GT.U32.AND P0, PT, R6, R5, PT ;  /* 0x000000050600720c */ /* 0x000fda0003f04070 */
        /* <DEDUP_REMOVED lines=15> */
.L_x_557:
[----:B------:R-:W-:Y:S02]  /*18b0*/  UMOV UR15, UR51 ;  /* 0x00000033000f7c82 */ /* 0x000fe40008000000 */
.L_x_558:
[----:B------:R-:W-:Y:S01]  /*18c0*/  UIADD3 UR8, UP4, UP3, UR8, UR46, UR48 ;  /* 0x0000002e08087290 */ /* 0x000fe2000fb9e030 */
[----:B------:R-:W-:Y:S01]  /*18d0*/  SHF.R.S32.HI R5, RZ, 0x1f, R231 ;  /* 0x0000001fff057819 */ /* 0x000fe200000114e7 */
[----:B------:R-:W-:Y:S01]  /*18e0*/  IMAD.U32 R7, RZ, RZ, UR5 ;  /* 0x00000005ff077e24 */ /* 0x000fe2000f8e00ff */
[----:B------:R-:W-:Y:S01]  /*18f0*/  IADD3 R11, P0, R231, UR17, RZ ;  /* 0x00000011e70b7c10 */ /* 0x000fe2000ff1e0ff */
[----:B------:R-:W-:Y:S01]  /*1900*/  UIADD3 UR25, UP2, UP1, UR18, UR8, UR19 ;  /* 0x0000000812197290 */ /* 0x000fe2000f95e013 */
[--C-:B------:R-:W-:Y:S01]  /*1910*/  SHF.R.S32.HI R235, RZ, 0x1f, R234.reuse ;  /* 0x0000001fffeb7819 */ /* 0x100fe200000114ea */
[----:B------:R-:W-:Y:S01]  /*1920*/  UIADD3.X UR7, UR10, UR49, UR54, UP4, UP3 ;  /* 0x000000310a077290 */ /* 0x000fe2000a7e6436 */
[----:B------:R-:W-:Y:S01]  /*1930*/  IADD3.X R4, R5, UR28, RZ, P0, !PT ;  /* 0x0000001c05047c10 */ /* 0x000fe200087fe4ff */
[----:B------:R-:W-:Y:S01]  /*1940*/  ULDC.64 UR8, c[0x0][0x1a8] ;  /* 0x00006a0000087ab9 */ /* 0x000fe20000000a00 */
[----:B------:R-:W-:Y:S01]  /*1950*/  IMAD.U32 R6, RZ, RZ, UR4 ;  /* 0x00000004ff067e24 */ /* 0x000fe2000f8e00ff */
[----:B------:R-:W-:Y:S01]  /*1960*/  UIADD3.X UR19, UR11, UR7, UR14, UP2, UP1 ;  /* 0x000000070b137290 */ /* 0x000fe200097e240e */
[C---:B------:R-:W-:Y:S01]  /*1970*/  IMAD.WIDE.U32 R12, R11.reuse, c[0x0][0x190], R234 ;  /* 0x000064000b0c7a25 */ /* 0x040fe200078e00ea */
[----:B------:R-:W-:Y:S01]  /*1980*/  UIMAD UR7, UR58, UR8, URZ ;  /* 0x000000083a0772a4 */ /* 0x000fe2000f8e023f */
[----:B------:R-:W-:Y:S01]  /*1990*/  BSSY B1, `(.L_x_554) ;  /* 0x00006ce000017945 */ /* 0x000fe20003800000 */
[----:B------:R-:W-:Y:S01]  /*19a0*/  UMOV UR16, 0x4 ;  /* 0x0000000400107882 */ /* 0x000fe20000000000 */
[----:B------:R-:W-:Y:S01]  /*19b0*/  IMAD R4, R4, c[0x0][0x190], RZ ;  /* 0x0000640004047a24 */ /* 0x000fe200078e02ff */
[----:B------:R-:W-:Y:S01]  /*19c0*/  UIMAD UR18, UR38, UR9, UR7 ;  /* 0x00000009261272a4 */ /* 0x000fe2000f8e0207 */
[----:B------:R-:W-:Y:S01]  /*19d0*/  IADD3 R14, P0, R12, UR39, RZ ;  /* 0x000000270c0e7c10 */ /* 0x000fe2000ff1e0ff */
[----:B------:R-:W-:Y:S01]  /*19e0*/  ULDC.64 UR4, c[0x0][0x200] ;  /* 0x0000800000047ab9 */ /* 0x000fe20000000a00 */
[----:B------:R-:W-:Y:S01]  /*19f0*/  IMAD R4, R11, c[0x0][0x194], R4 ;  /* 0x000065000b047a24 */ /* 0x000fe200078e0204 */
[----:B------:R-:W-:Y:S01]  /*1a00*/  ULDC.64 UR8, c[0x0][0x378] ;  /* 0x0000de0000087ab9 */ /* 0x000fe20000000a00 */
[----:B------:R-:W1:Y:S01]  /*1a10*/  S2R R11, SR_TID.X ;  /* 0x00000000000b7919 */ /* 0x000e620000002100 */
[----:B------:R-:W-:Y:S01]  /*1a20*/  UIMAD UR7, UR58, UR8, URZ ;  /* 0x000000083a0772a4 */ /* 0x000fe2000f8e023f */
[----:B------:R-:W-:Y:S01]  /*1a30*/  IMAD.U32 R10, RZ, RZ, UR38 ;  /* 0x00000026ff0a7e24 */ /* 0x000fe2000f8e00ff */
[----:B------:R-:W-:Y:S01]  /*1a40*/  IADD3.X R15, R13, UR33, R4, P0, !PT ;  /* 0x000000210d0f7c10 */ /* 0x000fe200087fe404 */
[----:B------:R-:W-:Y:S01]  /*1a50*/  IMAD.U32 R4, RZ, RZ, UR17 ;  /* 0x00000011ff047e24 */ /* 0x000fe2000f8e00ff */
[----:B------:R-:W-:Y:S01]  /*1a60*/  UIMAD UR11, UR38, UR9, UR7 ;  /* 0x00000009260b72a4 */ /* 0x000fe2000f8e0207 */
[----:B------:R-:W-:-:S02]  /*1a70*/  IADD3 R12, P0, R234, UR26, RZ ;  /* 0x0000001aea0c7c10 */ /* 0x000fc4000ff1e0ff */
[----:B------:R-:W-:Y:S02]  /*1a80*/  ULDC.64 UR8, c[0x0][0x370] ;  /* 0x0000dc0000087ab9 */ /* 0x000fe40000000a00 */
[----:B------:R-:W-:Y:S01]  /*1a90*/  UIMAD UR7, UR28, UR8, URZ ;  /* 0x000000081c0772a4 */ /* 0x000fe2000f8e023f */
[----:B------:R-:W-:Y:S01]  /*1aa0*/  IADD3.X R13, R235, UR27, RZ, P0, !PT ;  /* 0x0000001beb0d7c10 */ /* 0x000fe200087fe4ff */
[----:B------:R-:W-:Y:S02]  /*1ab0*/  UIADD3 UR8, UR17, UR13, URZ ;  /* 0x0000000d11087290 */ /* 0x000fe4000fffe03f */
[----:B------:R-:W-:Y:S02]  /*1ac0*/  UIMAD UR10, UR17, UR9, UR7 ;  /* 0x00000009110a72a4 */ /* 0x000fe4000f8e0207 */
[----:B------:R-:W-:Y:S01]  /*1ad0*/  UIMAD.WIDE UR8, UR8, UR16, UR4 ;  /* 0x00000010080872a5 */ /* 0x000fe2000f8e0204 */
[----:B------:R-:W-:Y:S01]  /*1ae0*/  IMAD.WIDE.U32 R12, R4, c[0x0][0x370], R12 ;  /* 0x0000dc00040c7a25 */ /* 0x000fe200078e000c */
[----:B------:R-:W-:-:S02]  /*1af0*/  UIADD3 UR7, -UR6, UR12, UR23 ;  /* 0x0000000c06077290 */ /* 0x000fc4000fffe117 */
[----:B------:R-:W-:Y:S01]  /*1b00*/  ULDC.64 UR4, c[0x0][0x3c8] ;  /* 0x0000f20000047ab9 */ /* 0x000fe20000000a00 */
[----:B------:R-:W-:Y:S01]  /*1b10*/  IMAD R4, R5, c[0x0][0x370], RZ ;  /* 0x0000dc0005047a24 */ /* 0x000fe200078e02ff */
[----:B------:R-:W-:Y:S01]  /*1b20*/  ULDC UR28, c[0x0][0x2e8] ;  /* 0x0000ba00001c7ab9 */ /* 0x000fe20000000800 */
[----:B------:R-:W-:Y:S01]  /*1b30*/  IADD3 R13, R13, UR10, RZ ;  /* 0x0000000a0d0d7c10 */ /* 0x000fe2000fffe0ff */
[----:B------:R-:W-:Y:S01]  /*1b40*/  UMOV UR14, UR8 ;  /* 0x00000008000e7c82 */ /* 0x000fe20008000000 */
[----:B------:R-:W-:Y:S01]  /*1b50*/  IMAD R4, R231, c[0x0][0x374], R4 ;  /* 0x0000dd00e7047a24 */ /* 0x000fe200078e0204 */
[----:B------:R-:W-:Y:S02]  /*1b60*/  UIADD3 UR8, UR17, UR15, URZ ;  /* 0x0000000f11087290 */ /* 0x000fe4000fffe03f */
[----:B------:R-:W-:Y:S02]  /*1b70*/  UMOV UR13, UR9 ;  /* 0x00000009000d7c82 */ /* 0x000fe40008000000 */
[----:B------:R-:W-:Y:S01]  /*1b80*/  UIMAD.WIDE UR8, UR8, UR16, UR4 ;  /* 0x00000010080872a5 */ /* 0x000fe2000f8e0204 */
[----:B------:R1:W2:Y:S01]  /*1b90*/  R2UR UR4, R6 ;  /* 0x00000000060473c2 */ /* 0x0002a200000e0000 */
[----:B------:R-:W-:-:S04]  /*1ba0*/  UIADD3 UR7, UR7, -UR28, URZ ;  /* 0x8000001c07077290 */ /* 0x000fc8000fffe03f */
[----:B------:R-:W-:Y:S02]  /*1bb0*/  USHF.R.S32.HI UR17, URZ, 0x1f, UR7 ;  /* 0x0000001f3f117899 */ /* 0x000fe40008011407 */
        /* <DEDUP_REMOVED lines=8> */
[----:B-1----:R-:W-:-:S03]  /*1c40*/  SHF.R.S32.HI R6, RZ, 0x1f, R11 ;  /* 0x0000001fff067819 */ /* 0x002fc6000001140b */
[----:B------:R-:W-:Y:S01]  /*1c50*/  UISETP.GT.AND UP1, UPT, UR29, UR17, UPT ;  /* 0x000000111d00728c */ /* 0x000fe2000bf24270 */
[----:B---3--:R-:W-:-:S04]  /*1c60*/  LEA.HI R7, R6, R11, RZ, 0x5 ;  /* 0x0000000b06077211 */ /* 0x008fc800078f28ff */
[----:B------:R-:W-:Y:S02]  /*1c70*/  LOP3.LUT R6, R7, 0xffffffe0, RZ, 0xc0, !PT ;  /* 0xffffffe007067812 */ /* 0x000fe400078ec0ff */
[----:B------:R-:W-:-:S03]  /*1c80*/  SHF.R.S32.HI R7, RZ, 0x5, R7 ;  /* 0x00000005ff077819 */ /* 0x000fc60000011407 */
[----:B------:R-:W-:Y:S02]  /*1c90*/  IMAD.IADD R6, R11, 0x1, -R6 ;  /* 0x000000010b067824 */ /* 0x000fe400078e0a06 */
[----:B------:R-:W-:-:S04]  /*1ca0*/  IMAD.WIDE.U32 R10, R10, c[0x0][0x378], R12 ;  /* 0x0000de000a0a7a25 */ /* 0x000fc800078e000c */
[----:B------:R-:W-:Y:S01]  /*1cb0*/  IMAD R6, R7, UR47, R6 ;  /* 0x0000002f07067c24 */ /* 0x000fe2000f8e0206 */
[----:B------:R-:W-:Y:S01]  /*1cc0*/  IADD3 R11, R11, UR11, RZ ;  /* 0x0000000b0b0b7c10 */ /* 0x000fe2000fffe0ff */
[----:B------:R-:W-:-:S03]  /*1cd0*/  IMAD.U32 R12, RZ, RZ, UR38 ;  /* 0x00000026ff0c7e24 */ /* 0x000fc6000f8e00ff */
[----:B------:R-:W-:Y:S01]  /*1ce0*/  IADD3 R7, P0, R6, UR25, RZ ;  /* 0x0000001906077c10 */ /* 0x000fe2000ff1e0ff */
[----:B------:R-:W-:-:S03]  /*1cf0*/  IMAD.WIDE.U32 R12, R12, c[0x0][0x1a8], R14 ;  /* 0x00006a000c0c7a25 */ /* 0x000fc600078e000e */
[----:B------:R-:W-:Y:S01]  /*1d00*/  LEA.HI.X.SX32 R6, R6, UR19, 0x1, P0 ;  /* 0x0000001306067c11 */ /* 0x000fe200080f0eff */
[----:B------:R-:W-:Y:S01]  /*1d10*/  IMAD.WIDE.U32 R10, R231, c[0x0][0x370], R10 ;  /* 0x0000dc00e70a7a25 */ /* 0x000fe200078e000a */
[----:B------:R-:W-:Y:S02]  /*1d20*/  IADD3 R8, R13, UR18, RZ ;  /* 0x000000120d087c10 */ /* 0x000fe4000fffe0ff */
[C---:B------:R-:W-:Y:S01]  /*1d30*/  LEA R250, P0, R12.reuse, c[0x0][0x160], 0x1 ;  /* 0x000058000cfa7a11 */ /* 0x040fe200078008ff */
[----:B------:R-:W-:Y:S01]  /*1d40*/  IMAD.IADD R4, R11, 0x1, R4 ;  /* 0x000000010b047824 */ /* 0x000fe200078e0204 */
[----:B------:R-:W-:Y:S02]  /*1d50*/  LEA R246, P2, R7, c[0x0][0x350], 0x2 ;  /* 0x0000d40007f67a11 */ /* 0x000fe400078410ff */
[----:B------:R-:W-:Y:S02]  /*1d60*/  LEA.HI.X R251, R12, c[0x0][0x164], R8, 0x1, P0 ;  /* 0x000059000cfb7a11 */ /* 0x000fe400000f0c08 */
[----:B------:R-:W-:-:S02]  /*1d70*/  PLOP3.LUT P0, PT, PT, PT, UP1, 0x80, 0x0 ;  /* 0x000000000000781c */ /* 0x000fc40003f0f018 */
[C---:B------:R-:W-:Y:S02]  /*1d80*/  LEA R248, P3, R10.reuse, c[0x0][0x330], 0x1 ;  /* 0x0000cc000af87a11 */ /* 0x040fe400078608ff */
[----:B------:R-:W-:Y:S02]  /*1d90*/  LEA.HI.X R247, R7, c[0x0][0x354], R6, 0x2, P2 ;  /* 0x0000d50007f77a11 */ /* 0x000fe400010f1406 */
[----:B------:R-:W-:-:S07]  /*1da0*/  LEA.HI.X R249, R10, c[0x0][0x334], R4, 0x1, P3 ;  /* 0x0000cd000af97a11 */ /* 0x000fce00018f0c04 */
        /* <DEDUP_REMOVED lines=19> */
.L_x_560:
        /* <DEDUP_REMOVED lines=18> */
.L_x_561:
[----:B------:R-:W-:Y:S01]  /*2000*/  ULDC.64 UR8, c[0x0][0x3a0] ;  /* 0x0000e80000087ab9 */ /* 0x000fe20000000a00 */
[----:B------:R-:W-:Y:S01]  /*2010*/  IMAD.U32 R7, RZ, RZ, UR23 ;  /* 0x00000017ff077e24 */ /* 0x000fe2000f8e00ff */
[----:B------:R-:W-:Y:S01]  /*2020*/  UIMAD UR7, UR20, UR8, URZ ;  /* 0x00000008140772a4 */ /* 0x000fe2000f8e023f */
[----:B------:R-:W-:Y:S01]  /*2030*/  IMAD.U32 R8, RZ, RZ, UR38 ;  /* 0x00000026ff087e24 */ /* 0x000fe2000f8e00ff */
[----:B------:R-:W-:Y:S01]  /*2040*/  UIMAD UR6, UR22, -0x40, UR6 ;  /* 0xffffffc0160678a4 */ /* 0x000fe2000f8e0206 */
[----:B------:R-:W-:Y:S01]  /*2050*/  IMAD.WIDE.U32 R6, R7, c[0x0][0x3a0], R234 ;  /* 0x0000e80007067a25 */ /* 0x000fe200078e00ea */
[----:B------:R-:W-:Y:S01]  /*2060*/  UIMAD UR7, UR23, UR9, UR7 ;  /* 0x00000009170772a4 */ /* 0x000fe2000f8e0207 */
[----:B------:R-:W-:Y:S02]  /*2070*/  BSSY B0, `(.L_x_562) ;  /* 0x0000016000007945 */ /* 0x000fe40003800000 */
[----:B------:R-:W-:Y:S01]  /*2080*/  ULDC.64 UR8, c[0x0][0x3b8] ;  /* 0x0000ee0000087ab9 */ /* 0x000fe20000000a00 */
[----:B------:R-:W-:-:S02]  /*2090*/  IADD3 R6, P0, R6, UR14, RZ ;  /* 0x0000000e06067c10 */ /* 0x000fc4000ff1e0ff */
[----:B------:R-:W-:Y:S01]  /*20a0*/  MOV R4, UR7 ;  /* 0x0000000700047c02 */ /* 0x000fe20008000f00 */
[----:B------:R-:W-:Y:S01]  /*20b0*/  UIMAD UR7, UR58, UR8, URZ ;  /* 0x000000083a0772a4 */ /* 0x000fe2000f8e023f */
[----:B------:R-:W-:Y:S02]  /*20c0*/  ISETP.GE.AND P1, PT, R231, UR6, PT ;  /* 0x00000006e7007c0c */ /* 0x000fe4000bf26270 */
[----:B------:R-:W-:Y:S01]  /*20d0*/  IADD3.X R7, R7, UR15, R4, P0, !PT ;  /* 0x0000000f07077c10 */ /* 0x000fe200087fe404 */
[----:B------:R-:W-:-:S04]  /*20e0*/  UIMAD UR7, UR38, UR9, UR7 ;  /* 0x00000009260772a4 */ /* 0x000fc8000f8e0207 */
[----:B------:R-:W-:-:S05]  /*20f0*/  IMAD.WIDE.U32 R8, R8, c[0x0][0x3b8], R6 ;  /* 0x0000ee0008087a25 */ /* 0x000fca00078e0006 */
[----:B------:R-:W-:Y:S01]  /*2100*/  IADD3 R7, R9, UR7, RZ ;  /* 0x0000000709077c10 */ /* 0x000fe2000fffe0ff */
[----:B------:R-:W-:Y:S05]  /*2110*/  @P1 BRA `(.L_x_563) ;  /* 0x000000b000001947 */ /* 0x000fea0003800000 */
[----:B------:R-:W-:Y:S01]  /*2120*/  MOV R6, R8 ;  /* 0x0000000800067202 */ /* 0x000fe20000000f00 */
[----:B------:R-:W-:-:S04]  /*2130*/  IMAD R4, R5, c[0x0][0x3a0], RZ ;  /* 0x0000e80005047a24 */ /* 0x000fc800078e02ff */
[----:B------:R-:W-:-:S04]  /*2140*/  IMAD.WIDE.U32 R10, R231, c[0x0][0x3a0], R6 ;  /* 0x0000e800e70a7a25 */ /* 0x000fc800078e0006 */
        /* <DEDUP_REMOVED lines=8> */
.L_x_563:
[----:B------:R-:W-:Y:S05]  /*21d0*/  BSYNC B0 ;  /* 0x0000000000007941 */ /* 0x000fea0003800000 */
.L_x_562:
        /* <DEDUP_REMOVED lines=8> */
[----:B------:R-:W-:Y:S01]  /*2260*/  IMAD R4, R4, c[0x0][0x3a0], RZ ;  /* 0x0000e80004047a24 */ /* 0x000fe200078e02ff */
[----:B------:R-:W-:-:S03]  /*2270*/  LEA R8, P2, R6, c[0x0][0x340], 0x1 ;  /* 0x0000d00006087a11 */ /* 0x000fc600078408ff */
[----:B------:R-:W-:-:S05]  /*2280*/  IMAD R4, R9, c[0x0][0x3a4], R4 ;  /* 0x0000e90009047a24 */ /* 0x000fca00078e0204 */
[----:B------:R-:W-:-:S04]  /*2290*/  IADD3 R7, R7, R4, RZ ;  /* 0x0000000407077210 */ /* 0x000fc80007ffe0ff */
[----:B------:R-:W-:-:S05]  /*22a0*/  LEA.HI.X R9, R6, c[0x0][0x344], R7, 0x1, P2 ;  /* 0x0000d10006097a11 */ /* 0x000fca00010f0c07 */
[----:B------:R2:W-:Y:S04]  /*22b0*/  STG.E.128 [R8.64], RZ ;  /* 0x000000ff08007986 */ /* 0x0005e8000c101d04 */
[----:B------:R2:W-:Y:S04]  /*22c0*/  STG.E.128 [R8.64+0x80], RZ ;  /* 0x000080ff08007986 */ /* 0x0005e8000c101d04 */
[----:B------:R2:W-:Y:S04]  /*22d0*/  STG.E.128 [R8.64+0x100], RZ ;  /* 0x000100ff08007986 */ /* 0x0005e8000c101d04 */
[----:B------:R2:W-:Y:S02]  /*22e0*/  STG.E.128 [R8.64+0x180], RZ ;  /* 0x000180ff08007986 */ /* 0x0005e4000c101d04 */
.L_x_565:
[----:B------:R-:W-:Y:S05]  /*22f0*/  BSYNC B0 ;  /* 0x0000000000007941 */ /* 0x000fea0003800000 */
.L_x_564:
[----:B------:R-:W-:Y:S01]  /*2300*/  ULDC.64 UR6, c[0x0][0x3a8] ;  /* 0x0000ea0000067ab9 */ /* 0x000fe20000000a00 */
[----:B------:R-:W-:Y:S01]  /*2310*/  IMAD.U32 R7, RZ, RZ, UR23 ;  /* 0x00000017ff077e24 */ /* 0x000fe2000f8e00ff */
[----:B------:R-:W-:Y:S01]  /*2320*/  UIMAD UR6, UR20, UR6, URZ ;  /* 0x00000006140672a4 */ /* 0x000fe2000f8e023f */
[----:B--2---:R-:W-:Y:S01]  /*2330*/  IMAD.U32 R8, RZ, RZ, UR38 ;  /* 0x00000026ff087e24 */ /* 0x004fe2000f8e00ff */
[----:B------:R-:W-:Y:S01]  /*2340*/  BSSY B0, `(.L_x_566) ;  /* 0x0000017000007945 */ /* 0x000fe20003800000 */
[----:B------:R-:W-:Y:S01]  /*2350*/  IMAD.WIDE.U32 R6, R7, c[0x0][0x3a8], R234 ;  /* 0x0000ea0007067a25 */ /* 0x000fe200078e00ea */
        /* <DEDUP_REMOVED lines=10> */
[----:B------:R-:W-:Y:S01]  /*2400*/  MOV R6, R8 ;  /* 0x0000000800067202 */ /* 0x000fe20000000f00 */
[----:B------:R-:W-:-:S04]  /*2410*/  IMAD R4, R5, c[0x0][0x3a8], RZ ;  /* 0x0000ea0005047a24 */ /* 0x000fc800078e02ff */
[----:B------:R-:W-:-:S04]  /*2420*/  IMAD.WIDE.U32 R10, R231, c[0x0][0x3a8], R6 ;  /* 0x0000ea00e70a7a25 */ /* 0x000fc800078e0006 */
[----:B------:R-:W-:Y:S01]  /*2430*/  IMAD R4, R231, c[0x0][0x3ac], R4 ;  /* 0x0000eb00e7047a24 */ /* 0x000fe200078e0204 */
[----:B-1----:R-:W-:-:S04]  /*2440*/  LEA R12, P1, R10, c[0x0][0x348], 0x1 ;  /* 0x0000d2000a0c7a11 */ /* 0x002fc800078208ff */
[----:B------:R-:W-:-:S04]  /*2450*/  IADD3 R4, R11, R4, RZ ;  /* 0x000000040b047210 */ /* 0x000fc80007ffe0ff */
[----:B------:R-:W-:-:S05]  /*2460*/  LEA.HI.X R13, R10, c[0x0][0x34c], R4, 0x1, P1 ;  /* 0x0000d3000a0d7a11 */ /* 0x000fca00008f0c04 */
[----:B------:R1:W-:Y:S04]  /*2470*/  STG.E.128 [R12.64], RZ ;  /* 0x000000ff0c007986 */ /* 0x0003e8000c101d04 */
[----:B------:R1:W-:Y:S04]  /*2480*/  STG.E.128 [R12.64+0x80], RZ ;  /* 0x000080ff0c007986 */ /* 0x0003e8000c101d04 */
[----:B------:R1:W-:Y:S04]  /*2490*/  STG.E.128 [R12.64+0x100], RZ ;  /* 0x000100ff0c007986 */ /* 0x0003e8000c101d04 */
[----:B------:R1:W-:Y:S02]  /*24a0*/  STG.E.128 [R12.64+0x180], RZ ;  /* 0x000180ff0c007986 */ /* 0x0003e4000c101d04 */
.L_x_567:
[----:B------:R-:W-:Y:S05]  /*24b0*/  BSYNC B0 ;  /* 0x0000000000007941 */ /* 0x000fea0003800000 */
.L_x_566:
[----:B------:R-:W-:Y:S05]  /*24c0*/  @P0 BRA `(.L_x_568) ;  /* 0x000061a000000947 */ /* 0x000fea0003800000 */
[----:B------:R-:W-:Y:S02]  /*24d0*/  IADD3 R4, P0, R231, 0x20, RZ ;  /* 0x00000020e7047810 */ /* 0x000fe40007f1e0ff */
        /* <DEDUP_REMOVED lines=11> */
[----:B------:R2:W-:Y:S01]  /*2590*/  STG.E.128 [R4.64+0x180], RZ ;  /* 0x000180ff04007986 */ /* 0x0005e2000c101d04 */
[----:B------:R-:W-:Y:S05]  /*25a0*/  BRA `(.L_x_568) ;  /* 0x000060c000007947 */ /* 0x000fea0003800000 */
.L_x_559:
[----:B------:R-:W-:Y:S01]  /*25b0*/  ULDC.64 UR10, c[0x0][0x198] ;  /* 0x00006600000a7ab9 */ /* 0x000fe20000000a00 */
[----:B------:R-:W-:Y:S01]  /*25c0*/  IADD3 R8, R231, 0x20, RZ ;  /* 0x00000020e7087810 */ /* 0x000fe20007ffe0ff */
[----:B------:R-:W-:Y:S01]  /*25d0*/  ULDC.64 UR8, c[0x0][0x1a0] ;  /* 0x0000680000087ab9 */ /* 0x000fe20000000a00 */
[----:B------:R-:W-:Y:S01]  /*25e0*/  IMAD.MOV.U32 R7, RZ, RZ, 0x40 ;  /* 0x00000040ff077424 */ /* 0x000fe200078e00ff */
[----:B------:R-:W-:Y:S01]  /*25f0*/  UIMAD UR10, UR20, UR10, URZ ;  /* 0x0000000a140a72a4 */ /* 0x000fe2000f8e023f */
[----:B------:R-:W-:Y:S01]  /*2600*/  IMAD R11, R9, c[0x0][0x1b0], RZ ;  /* 0x00006c00090b7a24 */ /* 0x000fe200078e02ff */
[----:B------:R-:W-:Y:S01]  /*2610*/  UIMAD UR8, UR20, UR8, URZ ;  /* 0x00000008140872a4 */ /* 0x000fe2000f8e023f */
[----:B------:R-:W-:Y:S01]  /*2620*/  IMAD.WIDE.U32 R20, R7, c[0x0][0x370], RZ ;  /* 0x0000dc0007147a25 */ /* 0x000fe200078e00ff */
[----:B------:R-:W-:Y:S01]  /*2630*/  UIMAD UR11, UR23, UR11, UR10 ;  /* 0x0000000b170b72a4 */ /* 0x000fe2000f8e020a */
[----:B------:R-:W-:Y:S01]  /*2640*/  SHF.L.U32 R242, R229, 0x2, RZ ;  /* 0x00000002e5f27819 */ /* 0x000fe200000006ff */
[----:B------:R-:W-:Y:S01]  /*2650*/  UIMAD UR10, UR23, UR9, UR8 ;  /* 0x00000009170a72a4 */ /* 0x000fe2000f8e0208 */
[----:B------:R-:W-:Y:S01]  /*2660*/  IMAD R22, R16, c[0x0][0x1b4], R11 ;  /* 0x00006d0010167a24 */ /* 0x000fe200078e020b */
[----:B------:R-:W-:Y:S01]  /*2670*/  UIMAD UR8, UR7, -0x40, UR12 ;  /* 0xffffffc0070878a4 */ /* 0x000fe2000f8e020c */
[----:B------:R-:W-:Y:S01]  /*2680*/  IMAD R11, R7, c[0x0][0x374], RZ ;  /* 0x0000dd00070b7a24 */ /* 0x000fe200078e02ff */
[----:B------:R-:W-:Y:S01]  /*2690*/  UIMAD UR9, UR22, -0x40, UR6 ;  /* 0xffffffc0160978a4 */ /* 0x000fe2000f8e0206 */
[----:B------:R-:W-:Y:S01]  /*26a0*/  IMAD.U32 R15, RZ, RZ, UR23 ;  /* 0x00000017ff0f7e24 */ /* 0x000fe2000f8e00ff */
[----:B------:R-:W-:Y:S01]  /*26b0*/  MOV R6, UR11 ;  /* 0x0000000b00067c02 */ /* 0x000fe20008000f00 */
[----:B------:R-:W-:Y:S01]  /*26c0*/  IMAD.U32 R13, RZ, RZ, UR23 ;  /* 0x00000017ff0d7e24 */ /* 0x000fe2000f8e00ff */
[C---:B------:R-:W-:Y:S01]  /*26d0*/  ISETP.GE.AND P2, PT, R8.reuse, UR8, PT ;  /* 0x0000000808007c0c */ /* 0x040fe2000bf46270 */
[----:B------:R-:W-:Y:S01]  /*26e0*/  IMAD.WIDE.U32 R14, R15, c[0x0][0x198], R234 ;  /* 0x000066000f0e7a25 */ /* 0x000fe200078e00ea */
[----:B------:R-:W-:-:S02]  /*26f0*/  ISETP.GE.AND P0, PT, R8, UR9, PT ;  /* 0x0000000908007c0c */ /* 0x000fc4000bf06270 */
[----:B------:R-:W-:Y:S01]  /*2700*/  MOV R244, 0x7f800000 ;  /* 0x7f80000000f47802 */ /* 0x000fe20000000f00 */
[----:B------:R-:W-:Y:S01]  /*2710*/  IMAD.WIDE.U32 R12, R13, c[0x0][0x1a0], R234 ;  /* 0x000068000d0c7a25 */ /* 0x000fe200078e00ea */
[----:B------:R-:W-:-:S03]  /*2720*/  IADD3 R14, P3, R14, UR34, RZ ;  /* 0x000000220e0e7c10 */ /* 0x000fc6000ff7e0ff */
[----:B------:R-:W-:Y:S01]  /*2730*/  IMAD.WIDE.U32 R18, R7, c[0x0][0x190], RZ ;  /* 0x0000640007127a25 */ /* 0x000fe200078e00ff */
[----:B------:R-:W-:Y:S02]  /*2740*/  IADD3 R12, P1, R12, UR30, RZ ;  /* 0x0000001e0c0c7c10 */ /* 0x000fe4000ff3e0ff */
[----:B------:R-:W-:Y:S01]  /*2750*/  IADD3.X R15, R15, UR35, R6, P3, !PT ;  /* 0x000000230f0f7c10 */ /* 0x000fe20009ffe406 */
[----:B------:R-:W-:Y:S01]  /*2760*/  IMAD.U32 R4, RZ, RZ, UR10 ;  /* 0x0000000aff047e24 */ /* 0x000fe2000f8e00ff */
[----:B------:R-:W-:Y:S01]  /*2770*/  @!P2 IADD3 R20, P4, R248, R20, RZ ;  /* 0x00000014f814a210 */ /* 0x000fe20007f9e0ff */
[----:B------:R-:W-:Y:S01]  /*2780*/  IMAD R7, R7, c[0x0][0x194], RZ ;  /* 0x0000650007077a24 */ /* 0x000fe200078e02ff */
[----:B------:R-:W-:Y:S01]  /*2790*/  @!P2 IADD3 R18, P3, R250, R18, RZ ;  /* 0x00000012fa12a210 */ /* 0x000fe20007f7e0ff */
[----:B------:R-:W-:Y:S01]  /*27a0*/  IMAD R9, R9, c[0x0][0x1b8], RZ ;  /* 0x00006e0009097a24 */ /* 0x000fe200078e02ff */
[----:B------:R-:W-:Y:S01]  /*27b0*/  @!P2 IADD3.X R21, R249, R21, R11, P4, !PT ;  /* 0x00000015f915a210 */ /* 0x000fe200027fe40b */
[----:B------:R-:W-:Y:S01]  /*27c0*/  IMAD.WIDE.U32 R14, R16, c[0x0][0x1b0], R14 ;  /* 0x00006c00100e7a25 */ /* 0x000fe200078e000e */
[----:B------:R-:W-:-:S02]  /*27d0*/  PLOP3.LUT P4, PT, PT, PT, UP6, 0x80, 0x0 ;  /* 0x000000000000781c */ /* 0x000fc40003f8f068 */
[----:B------:R-:W-:Y:S01]  /*27e0*/  IADD3.X R13, R13, UR31, R4, P1, !PT ;  /* 0x0000001f0d0d7c10 */ /* 0x000fe20008ffe404 */
[C---:B------:R-:W-:Y:S01]  /*27f0*/  IMAD R9, R16.reuse, c[0x0][0x1bc], R9 ;  /* 0x00006f0010097a24 */ /* 0x040fe200078e0209 */
[----:B------:R-:W-:Y:S01]  /*2800*/  @!P2 IADD3.X R19, R251, R19, R7, P3, !PT ;  /* 0x00000013fb13a210 */ /* 0x000fe20001ffe407 */
[----:B------:R-:W-:Y:S01]  /*2810*/  IMAD.MOV.U32 R243, RZ, RZ, 0x7f800000 ;  /* 0x7f800000fff37424 */ /* 0x000fe200078e00ff */
[C---:B------:R-:W-:Y:S01]  /*2820*/  @!P0 IADD3 R8, P3, R231.reuse, 0x20, RZ ;  /* 0x00000020e7088810 */ /* 0x040fe20007f7e0ff */
[----:B------:R-:W-:Y:S01]  /*2830*/  IMAD.WIDE.U32 R16, R16, c[0x0][0x1b8], R12 ;  /* 0x00006e0010107a25 */ /* 0x000fe200078e000c */
[C---:B------:R-:W-:Y:S02]  /*2840*/  ISETP.GE.AND P1, PT, R231.reuse, UR9, PT ;  /* 0x00000009e7007c0c */ /* 0x040fe4000bf26270 */
[----:B------:R-:W-:Y:S02]  /*2850*/  @!P0 IADD3.X R13, RZ, R5, RZ, P3, !PT ;  /* 0x00000005ff0d8210 */ /* 0x000fe40001ffe4ff */
[----:B------:R-:W-:Y:S01]  /*2860*/  ISETP.GE.AND P3, PT, R231, UR8, PT ;  /* 0x00000008e7007c0c */ /* 0x000fe2000bf66270 */
[----:B------:R-:W-:Y:S01]  /*2870*/  @P4 BAR.SYNC.DEFER_BLOCKING 0x0 ;  /* 0x0000000000004b1d */ /* 0x000fe20000010000 */
[----:B------:R-:W-:Y:S01]  /*2880*/  IADD3 R23, R15, R22, RZ ;  /* 0x000000160f177210 */ /* 0x000fe20007ffe0ff */
[----:B------:R-:W-:Y:S01]  /*2890*/  @!P0 IMAD R13, R13, c[0x0][0x198], RZ ;  /* 0x000066000d0d8a24 */ /* 0x000fe200078e02ff */
[----:B------:R-:W-:-:S02]  /*28a0*/  @!P0 IADD3 R7, P5, R231, 0x20, RZ ;  /* 0x00000020e7078810 */ /* 0x000fc40007fbe0ff */
[----:B------:R-:W-:Y:S01]  /*28b0*/  IADD3 R17, R17, R9, RZ ;  /* 0x0000000911117210 */ /* 0x000fe20007ffe0ff */
[--C-:B------:R-:W-:Y:S02]  /*28c0*/  @!P0 IMAD.MOV.U32 R15, RZ, RZ, R23.reuse ;  /* 0x000000ffff0f8224 */ /* 0x100fe400078e0017 */
[----:B------:R-:W-:Y:S02]  /*28d0*/  @!P1 IMAD.MOV.U32 R22, RZ, RZ, R14 ;  /* 0x000000ffff169224 */ /* 0x000fe400078e000e */
[----:B------:R-:W-:Y:S02]  /*28e0*/  @!P1 IMAD R4, R5, c[0x0][0x198], RZ ;  /* 0x0000660005049a24 */ /* 0x000fe400078e02ff */
[----:B------:R-:W-:-:S04]  /*28f0*/  @!P1 IMAD.WIDE.U32 R22, R231, c[0x0][0x198], R22 ;  /* 0x00006600e7169a25 */ /* 0x000fc800078e0016 */
[----:B------:R-:W-:Y:S01]  /*2900*/  @!P1 IMAD R11, R231, c[0x0][0x19c], R4 ;  /* 0x00006700e70b9a24 */ /* 0x000fe200078e0204 */
[----:B------:R-:W-:Y:S01]  /*2910*/  IADD3 R4, R229, 0x8, RZ ;  /* 0x00000008e5047810 */ /* 0x000fe20007ffe0ff */
[----:B------:R-:W-:Y:S01]  /*2920*/  @!P0 IMAD.X R6, RZ, RZ, R5, P5 ;  /* 0x000000ffff068224 */ /* 0x000fe200028e0605 */
[----:B------:R-:W-:Y:S01]  /*2930*/  @!P1 LEA R12, P5, R22, c[0x0][0x168], 0x1 ;  /* 0x00005a00160c9a11 */ /* 0x000fe200078a08ff */
[----:B------:R-:W-:Y:S01]  /*2940*/  @!P1 IMAD.IADD R11, R23, 0x1, R11 ;  /* 0x00000001170b9824 */ /* 0x000fe200078e020b */
[----:B------:R-:W-:Y:S01]  /*2950*/  ISETP.GE.AND P6, PT, R4, UR8, PT ;  /* 0x0000000804007c0c */ /* 0x000fe2000bfc6270 */
[C---:B------:R-:W-:Y:S01]  /*2960*/  @!P0 IMAD R10, R8.reuse, c[0x0][0x19c], R13 ;  /* 0x00006700080a8a24 */ /* 0x040fe200078e020d */
[----:B------:R1:W-:Y:S01]  /*2970*/  @P3 STS.128 [R230+0x8000], RZ ;  /* 0x008000ffe6003388 */ /* 0x0003e20000000c00 */
[----:B------:R-:W-:Y:S01]  /*2980*/  @!P0 IMAD.WIDE.U32 R14, R8, c[0x0][0x198], R14 ;  /* 0x00006600080e8a25 */ /* 0x000fe200078e000e */
[----:B------:R-:W-:Y:S02]  /*2990*/  @!P1 LEA.HI.X R13, R22, c[0x0][0x16c], R11, 0x1, P5 ;  /* 0x00005b00160d9a11 */ /* 0x000fe400028f0c0b */
[----:B------:R1:W-:Y:S01]  /*29a0*/  @P3 STS.128 [R230+0xa000], RZ ;  /* 0x00a000ffe6003388 */ /* 0x0003e20000000c00 */
[----:B------:R-:W-:Y:S01]  /*29b0*/  @!P1 IMAD R4, R5, c[0x0][0x1a0], RZ ;  /* 0x0000680005049a24 */ /* 0x000fe200078e02ff */
[----:B------:R-:W-:Y:S01]  /*29c0*/  @!P0 MOV R22, R16 ;  /* 0x0000001000168202 */ /* 0x000fe20000000f00 */
[----:B------:R-:W-:Y:S01]  /*29d0*/  @!P0 IMAD.IADD R10, R15, 0x1, R10 ;  /* 0x000000010f0a8824 */ /* 0x000fe200078e020a */
[----:B------:R1:W-:Y:S01]  /*29e0*/  @P3 STS.128 [R230+0xc000], RZ ;  /* 0x00c000ffe6003388 */ /* 0x0003e20000000c00 */
[--C-:B------:R-:W-:Y:S01]  /*29f0*/  @!P0 IMAD.MOV.U32 R23, RZ, RZ, R17.reuse ;  /* 0x000000ffff178224 */ /* 0x100fe200078e0011 */
[C---:B------:R-:W-:Y:S01]  /*2a00*/  @!P0 LEA R8, P5, R14.reuse, c[0x0][0x168], 0x1 ;  /* 0x00005a000e088a11 */ /* 0x040fe200078a08ff */
[C---:B------:R-:W-:Y:S01]  /*2a10*/  @!P1 IMAD R4, R231.reuse, c[0x0][0x1a4], R4 ;  /* 0x00006900e7049a24 */ /* 0x040fe200078e0204 */
[----:B------:R1:W-:Y:S01]  /*2a20*/  @P3 STS.128 [R230+0xe000], RZ ;  /* 0x00e000ffe6003388 */ /* 0x0003e20000000c00 */
[----:B------:R-:W-:Y:S01]  /*2a30*/  @!P1 IMAD.WIDE.U32 R16, R231, c[0x0][0x1a0], R16 ;  /* 0x00006800e7109a25 */ /* 0x000fe200078e0010 */
[----:B------:R-:W-:-:S02]  /*2a40*/  @!P0 LEA.HI.X R9, R14, c[0x0][0x16c], R10, 0x1, P5 ;  /* 0x00005b000e098a11 */ /* 0x000fc400028f0c0a */
[----:B------:R-:W-:Y:S01]  /*2a50*/  @!PT LDS RZ, [RZ] ;  /* 0x00000000fffff984 */ /* 0x000fe20000000800 */
[----:B------:R-:W-:Y:S01]  /*2a60*/  @!PT LDS RZ, [RZ] ;  /* 0x00000000fffff984 */ /* 0x000fe20000000800 */
[----:B------:R-:W-:Y:S01]  /*2a70*/  @!PT LDS RZ, [RZ] ;  /* 0x00000000fffff984 */ /* 0x000fe20000000800 */
[----:B------:R1:W-:Y:S01]  /*2a80*/  @!P3 LDGSTS.E.BYPASS.LTC128B.128 [R230+0x8000], [R248.64] ;  /* 0x08000000f8e6bfae */ /* 0x0003e2000b901d44 */
[----:B------:R-:W-:Y:S01]  /*2a90*/  @!P0 IMAD R6, R6, c[0x0][0x1a0], RZ ;  /* 0x0000680006068a24 */ /* 0x000fe200078e02ff */
[----:B------:R-:W-:Y:S01]  /*2aa0*/  @!P1 IADD3 R4, R17, R4, RZ ;  /* 0x0000000411049210 */ /* 0x000fe20007ffe0ff */
[C---:B------:R-:W-:Y:S01]  /*2ab0*/  @!P0 IMAD.WIDE.U32 R22, R7.reuse, c[0x0][0x1a0], R22 ;  /* 0x0000680007168a25 */ /* 0x040fe200078e0016 */
[----:B------:R1:W-:Y:S01]  /*2ac0*/  @!P3 LDGSTS.E.BYPASS.LTC128B.128 [R230+0xa000], [R248.64+0x80] ;  /* 0x0a000080f8e6bfae */ /* 0x0003e2000b901d44 */
[C---:B------:R-:W-:Y:S02]  /*2ad0*/  @!P1 LEA R14, P5, R16.reuse, c[0x0][0x170], 0x1 ;  /* 0x00005c00100e9a11 */ /* 0x040fe400078a08ff */
[----:B------:R-:W-:Y:S01]  /*2ae0*/  @!P0 IMAD R6, R7, c[0x0][0x1a4], R6 ;  /* 0x0000690007068a24 */ /* 0x000fe200078e0206 */
[----:B------:R1:W-:Y:S01]  /*2af0*/  @!P3 LDGSTS.E.BYPASS.LTC128B.128 [R230+0xc000], [R248.64+0x100] ;  /* 0x0c000100f8e6bfae */ /* 0x0003e2000b901d44 */
[----:B------:R-:W-:Y:S02]  /*2b00*/  @!P1 LEA.HI.X R15, R16, c[0x0][0x174], R4, 0x1, P5 ;  /* 0x00005d00100f9a11 */ /* 0x000fe400028f0c04 */
[----:B------:R-:W-:Y:S01]  /*2b10*/  SHF.R.S32.HI R4, RZ, 0x1f, R229 ;  /* 0x0000001fff047819 */ /* 0x000fe200000114e5 */
[----:B------:R1:W-:Y:S01]  /*2b20*/  @!P3 LDGSTS.E.BYPASS.LTC128B.128 [R230+0xe000], [R248.64+0x180] ;  /* 0x0e000180f8e6bfae */ /* 0x0003e2000b901d44 */
[----:B------:R-:W-:Y:S01]  /*2b30*/  @!P0 IMAD.IADD R6, R23, 0x1, R6 ;  /* 0x0000000117068824 */ /* 0x000fe200078e0206 */
[----:B------:R-:W-:-:S02]  /*2b40*/  @!P0 LEA R10, P4, R22, c[0x0][0x170], 0x1 ;  /* 0x00005c00160a8a11 */ /* 0x000fc400078808ff */
[----:B------:R1:W-:Y:S01]  /*2b50*/  @P2 STS.128 [R230+0x9000], RZ ;  /* 0x009000ffe6002388 */ /* 0x0003e20000000c00 */
[C---:B------:R-:W-:Y:S02]  /*2b60*/  SHF.L.U64.HI R241, R229.reuse, 0x2, R4 ;  /* 0x00000002e5f17819 */ /* 0x040fe40000010204 */
[----:B------:R-:W-:Y:S01]  /*2b70*/  @!P0 LEA.HI.X R11, R22, c[0x0][0x174], R6, 0x1, P4 ;  /* 0x00005d00160b8a11 */ /* 0x000fe200020f0c06 */
        /* <DEDUP_REMOVED lines=66> */
[----:B------:R-:W-:-:S03]  /*2fa0*/  IADD3 R4, P1, R242, UR14, RZ ;  /* 0x0000000ef2047c10 */ /* 0x000fc6000ff3e0ff */
[----:B------:R1:W-:Y:S01]  /*2fb0*/  @P0 STS.128 [R230+0x19000], RZ ;  /* 0x019000ffe6000388 */ /* 0x0003e20000000c00 */
[----:B------:R-:W-:-:S03]  /*2fc0*/  IADD3.X R5, R241, UR13, RZ, P1, !PT ;  /* 0x0000000df1057c10 */ /* 0x000fc60008ffe4ff */
[----:B------:R1:W-:Y:S04]  /*2fd0*/  @P0 STS.128 [R230+0x1b000], RZ ;  /* 0x01b000ffe6000388 */ /* 0x0003e80000000c00 */
[----:B------:R1:W5:Y:S04]  /*2fe0*/  @!P2 LDG.E R243, [R4.64] ;  /* 0x0000000404f3a981 */ /* 0x000368000c1e1900 */
[----:B------:R1:W5:Y:S04]  /*2ff0*/  @!P6 LDG.E R244, [R4.64+0x20] ;  /* 0x0000200404f4e981 */ /* 0x000368000c1e1900 */
        /* <DEDUP_REMOVED lines=75> */
[----:B--2---:R-:W-:Y:S01]  /*34b0*/  CS2R R20, SRZ ;  /* 0x0000000000147805 */ /* 0x004fe2000001ff00 */
[----:B------:R-:W-:-:S02]  /*34c0*/  ULDC UR25, c[0x0][0x2e8] ;  /* 0x0000ba0000197ab9 */ /* 0x000fc40000000800 */
[----:B------:R-:W-:Y:S02]  /*34d0*/  UIADD3 UR20, UR23, 0x40, URZ ;  /* 0x0000004017147890 */ /* 0x000fe4000fffe03f */
[----:B------:R-:W-:Y:S02]  /*34e0*/  UIADD3 UR19, UR19, -UR25, URZ ;  /* 0x8000001913137290 */ /* 0x000fe4000fffe03f */
[----:B-1----:R-:W-:Y:S02]  /*34f0*/  ULDC UR10, c[0x0][0x2e4] ;  /* 0x0000b900000a7ab9 */ /* 0x002fe40000000800 */
.L_x_573:
        /* <DEDUP_REMOVED lines=124> */
[----:B------:R-:W-:Y:S01]  /*3cc0*/  UIADD3 UR11, UR10, UR18, -UR6 ;  /* 0x000000120a0b7290 */ /* 0x000fe2000fffe806 */
        /* <DEDUP_REMOVED lines=8> */
.L_x_569:
[----:B------:R-:W-:Y:S01]  /*3d50*/  IADD3 R87, R229, UR9, RZ ;  /* 0x00000009e5577c10 */ /* 0x000fe2000fffe0ff */
[----:B------:R-:W-:Y:S01]  /*3d60*/  UIADD3 UR11, UR6, 0x1, -UR12 ;  /* 0x00000001060b7890 */ /* 0x000fe2000fffe80c */
[----:B------:R-:W-:Y:S01]  /*3d70*/  IMAD.U32 R85, RZ, RZ, UR22 ;  /* 0x00000016ff557e24 */ /* 0x000fe2000f8e00ff */
[----:B------:R-:W-:Y:S01]  /*3d80*/  UIADD3 UR10, -UR8, UR6, -UR12 ;  /* 0x00000006080a7290 */ /* 0x000fe2000fffe90c */
[----:B------:R-:W-:Y:S01]  /*3d90*/  IADD3 R84, R87, 0x8, RZ ;  /* 0x0000000857547810 */ /* 0x000fe20007ffe0ff */
[----:B------:R-:W-:Y:S01]  /*3da0*/  UIADD3 UR9, UR11, UR41, URZ ;  /* 0x000000290b097290 */ /* 0x000fe2000fffe03f */
[----:B------:R-:W-:Y:S03]  /*3db0*/  IMAD R100, R85, 0x40, R228 ;  /* 0x0000004055647824 */ /* 0x000fe600078e02e4 */
[C---:B------:R-:W-:Y:S02]  /*3dc0*/  IADD3 R89, R87.reuse, UR10, RZ ;  /* 0x0000000a57597c10 */ /* 0x040fe4000fffe0ff */
[----:B------:R-:W-:Y:S02]  /*3dd0*/  IADD3 R87, R87, UR9, RZ ;  /* 0x0000000957577c10 */ /* 0x000fe4000fffe0ff */
[----:B------:R-:W-:Y:S02]  /*3de0*/  IMNMX R89, RZ, R89, !PT ;  /* 0x00000059ff597217 */ /* 0x000fe40007800200 */
[----:B------:R-:W-:Y:S02]  /*3df0*/  IADD3 R98, R100, 0x1, RZ ;  /* 0x0000000164627810 */ /* 0x000fe40007ffe0ff */
[----:B------:R-:W-:Y:S01]  /*3e00*/  IADD3 R85, R84, UR10, RZ ;  /* 0x0000000a54557c10 */ /* 0x000fe2000fffe0ff */
[----:B------:R-:W-:Y:S01]  /*3e10*/  UMOV UR10, UR8 ;  /* 0x00000008000a7c82 */ /* 0x000fe20008000000 */
        /* <DEDUP_REMOVED lines=58> */
.L_x_570:
        /* <DEDUP_REMOVED lines=9> */
[----:B------:R-:W-:Y:S02]  /*4250*/  FMUL.FTZ R4, R244, 1.4426950216293334961 ;  /* 0x3fb8aa3bf4047820 */ /* 0x000fe40000410000 */
[--C-:B------:R-:W-:Y:S02]  /*4260*/  FFMA.FTZ R115, R5, c[0x0][0x23c], -R84.reuse ;  /* 0x00008f0005737a23 */ /* 0x100fe40000010854 */
[--C-:B------:R-:W-:Y:S01]  /*4270*/  FFMA.FTZ R118, R8, c[0x0][0x23c], -R84.reuse ;  /* 0x00008f0008767a23 */ /* 0x100fe20000010854 */
[----:B------:R-:W-:Y:S01]  /*4280*/  FSEL R4, R4, RZ, P0 ;  /* 0x000000ff04047208 */ /* 0x000fe20000000000 */
[--C-:B------:R-:W-:Y:S01]  /*4290*/  FFMA.FTZ R119, R9, c[0x0][0x23c], -R84.reuse ;  /* 0x00008f0009777a23 */ /* 0x100fe20000010854 */
[----:B------:R-:W-:Y:S01]  /*42a0*/  MUFU.EX2 R114, R114 ;  /* 0x0000007200727308 */ /* 0x000fe20000000800 */
[----:B------:R-:W-:Y:S02]  /*42b0*/  FFMA.FTZ R122, R12, c[0x0][0x23c], -R84 ;  /* 0x00008f000c7a7a23 */ /* 0x000fe40000010854 */
[--C-:B------:R-:W-:Y:S02]  /*42c0*/  FFMA.FTZ R116, R6, c[0x0][0x23c], -R4.reuse ;  /* 0x00008f0006747a23 */ /* 0x100fe40000010804 */
[--C-:B------:R-:W-:Y:S02]  /*42d0*/  FFMA.FTZ R117, R7, c[0x0][0x23c], -R4.reuse ;  /* 0x00008f0007757a23 */ /* 0x100fe40000010804 */
[--C-:B------:R-:W-:Y:S02]  /*42e0*/  FFMA.FTZ R120, R10, c[0x0][0x23c], -R4.reuse ;  /* 0x00008f000a787a23 */ /* 0x100fe40000010804 */
[----:B------:R-:W-:Y:S01]  /*42f0*/  FFMA.FTZ R121, R11, c[0x0][0x23c], -R4 ;  /* 0x00008f000b797a23 */ /* 0x000fe20000010804 */
[----:B------:R-:W-:Y:S01]  /*4300*/  MUFU.EX2 R115, R115 ;  /* 0x0000007300737308 */ /* 0x000fe20000000800 */
[----:B------:R-:W-:Y:S02]  /*4310*/  FFMA.FTZ R123, R13, c[0x0][0x23c], -R84 ;  /* 0x00008f000d7b7a23 */ /* 0x000fe40000010854 */
[--C-:B------:R-:W-:Y:S02]  /*4320*/  FFMA.FTZ R124, R14, c[0x0][0x23c], -R4.reuse ;  /* 0x00008f000e7c7a23 */ /* 0x100fe40000010804 */
[----:B------:R-:W-:Y:S02]  /*4330*/  FFMA.FTZ R125, R15, c[0x0][0x23c], -R4 ;  /* 0x00008f000f7d7a23 */ /* 0x000fe40000010804 */
[----:B------:R-:W-:Y:S02]  /*4340*/  FFMA.FTZ R126, R16, c[0x0][0x23c], -R84 ;  /* 0x00008f00107e7a23 */ /* 0x000fe40000010854 */
[----:B------:R-:W-:Y:S01]  /*4350*/  FFMA.FTZ R128, R18, c[0x0][0x23c], -R4 ;  /* 0x00008f0012807a23 */ /* 0x000fe20000010804 */
[----:B------:R-:W-:Y:S01]  /*4360*/  MUFU.EX2 R116, R116 ;  /* 0x0000007400747308 */ /* 0x000fe20000000800 */
[----:B------:R-:W-:Y:S02]  /*4370*/  FFMA.FTZ R84, R17, c[0x0][0x23c], -R84 ;  /* 0x00008f0011547a23 */ /* 0x000fe40000010854 */
[----:B------:R-:W-:Y:S07]  /*4380*/  FFMA.FTZ R4, R19, c[0x0][0x23c], -R4 ;  /* 0x00008f0013047a23 */ /* 0x000fee0000010804 */
        /* <DEDUP_REMOVED lines=162> */
[----:B------:R-:W-:Y:S01]  /*4db0*/  FADD.FTZ R4, -R113, R13 ;  /* 0x0000000d71047221 */ /* 0x000fe20000010100 */
[----:B------:R-:W-:Y:S01]  /*4dc0*/  F2FP.BF16.PACK_AB R88, R10, R9 ;  /* 0x000000090a58723e */ /* 0x000fe200000010ff */
[----:B------:R-:W-:Y:S01]  /*4dd0*/  FADD.FTZ R13, -R112, R14 ;  /* 0x0000000e700d7221 */ /* 0x000fe20000010100 */
[----:B------:R-:W-:Y:S01]  /*4de0*/  F2FP.BF16.PACK_AB R14, R8, R7 ;  /* 0x00000007080e723e */ /* 0x000fe200000010ff */
[----:B------:R-:W-:Y:S02]  /*4df0*/  FADD.FTZ R6, -R112, R15 ;  /* 0x0000000f70067221 */ /* 0x000fe40000010100 */
[----:B------:R-:W-:Y:S01]  /*4e00*/  FMUL.FTZ R11, R122, R11 ;  /* 0x0000000b7a0b7220 */ /* 0x000fe20000410000 */
[----:B------:R-:W-:Y:S01]  /*4e10*/  STS [R239+0x20400], R88 ;  /* 0x02040058ef007388 */ /* 0x000fe20000000800 */
[----:B------:R-:W-:Y:S02]  /*4e20*/  FMUL.FTZ R4, R123, R4 ;  /* 0x000000047b047220 */ /* 0x000fe40000410000 */
[----:B------:R-:W-:Y:S02]  /*4e30*/  FMUL.FTZ R13, R124, R13 ;  /* 0x0000000d7c0d7220 */ /* 0x000fe40000410000 */
[----:B------:R-:W-:Y:S01]  /*4e40*/  FMUL.FTZ R6, R125, R6 ;  /* 0x000000067d067220 */ /* 0x000fe20000410000 */
[----:B------:R-:W-:Y:S01]  /*4e50*/  STS [R239+0x20000], R14 ;  /* 0x0200000eef007388 */ /* 0x000fe20000000800 */
[C---:B------:R-:W-:Y:S01]  /*4e60*/  FADD.FTZ R15, -R113.reuse, R16 ;  /* 0x00000010710f7221 */ /* 0x040fe20000010100 */
[----:B------:R-:W-:Y:S01]  /*4e70*/  F2FP.BF16.PACK_AB R93, R4, R11 ;  /* 0x0000000b045d723e */ /* 0x000fe200000010ff */
[----:B------:R-:W-:Y:S01]  /*4e80*/  FADD.FTZ R12, -R113, R17 ;  /* 0x00000011710c7221 */ /* 0x000fe20000010100 */
[----:B------:R-:W-:Y:S01]  /*4e90*/  F2FP.BF16.PACK_AB R95, R6, R13 ;  /* 0x0000000d065f723e */ /* 0x000fe200000010ff */
[C---:B------:R-:W-:Y:S02]  /*4ea0*/  FADD.FTZ R17, -R112.reuse, R18 ;  /* 0x0000001270117221 */ /* 0x040fe40000010100 */
[----:B------:R-:W-:Y:S01]  /*4eb0*/  FADD.FTZ R112, -R112, R19 ;  /* 0x0000001370707221 */ /* 0x000fe20000010100 */
[----:B------:R-:W-:Y:S01]  /*4ec0*/  STS [R238+0x20000], R93 ;  /* 0x0200005dee007388 */ /* 0x000fe20000000800 */
[----:B------:R-:W-:Y:S02]  /*4ed0*/  FMUL.FTZ R15, R126, R15 ;  /* 0x0000000f7e0f7220 */ /* 0x000fe40000410000 */
[----:B------:R-:W-:Y:S02]  /*4ee0*/  FMUL.FTZ R12, R127, R12 ;  /* 0x0000000c7f0c7220 */ /* 0x000fe40000410000 */
[----:B------:R-:W-:Y:S01]  /*4ef0*/  FMUL.FTZ R17, R128, R17 ;  /* 0x0000001180117220 */ /* 0x000fe20000410000 */
[----:B------:R-:W-:Y:S01]  /*4f00*/  STS [R238+0x20400], R95 ;  /* 0x0204005fee007388 */ /* 0x000fe20000000800 */
[----:B------:R-:W-:Y:S01]  /*4f10*/  FMUL.FTZ R112, R129, R112 ;  /* 0x0000007081707220 */ /* 0x000fe20000410000 */
[----:B------:R-:W-:Y:S04]  /*4f20*/  F2FP.BF16.PACK_AB R97, R12, R15 ;  /* 0x0000000f0c61723e */ /* 0x000fe800000010ff */
[----:B------:R-:W-:Y:S01]  /*4f30*/  F2FP.BF16.PACK_AB R99, R112, R17 ;  /* 0x000000117063723e */ /* 0x000fe200000010ff */
        /* <DEDUP_REMOVED lines=96> */
[----:B------:R-:W-:Y:S04]  /*5540*/  IMAD.MOV.U32 R7, RZ, RZ, c[0x0][0x370] ;  /* 0x0000dc00ff077624 */ /* 0x000fe800078e00ff */
[----:B------:R-:W-:Y:S05]  /*5550*/  IMAD.U32 R5, R7, -0x40, RZ ;  /* 0xffffffc007057824 */ /* 0x000fea00078e00ff */
[C---:B------:R-:W-:Y:S04]  /*5560*/  LEA R248, P0, R5.reuse, R248, 0x1 ;  /* 0x000000f805f87211 */ /* 0x040fe800078008ff */
[----:B------:R-:W-:Y:S01]  /*5570*/  LEA.HI.X.SX32 R249, R5, R249, 0x1, P0 ;  /* 0x000000f905f97211 */ /* 0x000fe200000f0eff */
[----:B------:R-:W-:Y:S01]  /*5580*/  IMAD.MOV.U32 R5, RZ, RZ, c[0x0][0x374] ;  /* 0x0000dd00ff057624 */ /* 0x000fe200078e00ff */
        /* <DEDUP_REMOVED lines=14> */
.L_x_571:
        /* <DEDUP_REMOVED lines=14> */
[----:B------:R-:W-:Y:S05]  /*5750*/  LDSM.16.MT88.4 R212, [R221+0x14800] ;  /* 0x01480000ddd4783b */ /* 0x000fea0000004200 */
        /* <DEDUP_REMOVED lines=25> */
[----:B------:R-:W-:Y:S07]  /*58f0*/  LDSM.16.M88.4 R196, [R218] ;  /* 0x00000000dac4783b */ /* 0x000fee0000000200 */
[-C--:B------:R-:W-:Y:S08]  /*5900*/  HMMA.16816.F32.BF16 R100, R200, R212.reuse, R100 ;  /* 0x000000d4c864723c */ /* 0x080ff00000041864 */
[C---:B------:R-:W-:Y:S08]  /*5910*/  HMMA.16816.F32.BF16 R104, R208.reuse, R212, R104 ;  /* 0x000000d4d068723c */ /* 0x040ff00000041868 */
[-C--:B------:R-:W-:Y:S08]  /*5920*/  HMMA.16816.F32.BF16 R108, R208, R214.reuse, R108 ;  /* 0x000000d6d06c723c */ /* 0x080ff0000004186c */
[C---:B------:R-:W-:Y:S01]  /*5930*/  HMMA.16816.F32.BF16 R112, R200.reuse, R214, R112 ;  /* 0x000000d6c870723c */ /* 0x040fe20000041870 */
[----:B------:R-:W1:Y:S07]  /*5940*/  LDSM.16.MT88.4 R212, [R221+0x11000] ;  /* 0x01100000ddd4783b */ /* 0x000e6e0000004200 */
[-C--:B--2---:R-:W-:Y:S08]  /*5950*/  HMMA.16816.F32.BF16 R116, R200, R204.reuse, R116 ;  /* 0x000000ccc874723c */ /* 0x084ff00000041874 */
[C---:B------:R-:W-:Y:S08]  /*5960*/  HMMA.16816.F32.BF16 R120, R208.reuse, R204, R120 ;  /* 0x000000ccd078723c */ /* 0x040ff00000041878 */
[-C--:B------:R-:W-:Y:S01]  /*5970*/  HMMA.16816.F32.BF16 R124, R208, R206.reuse, R124 ;  /* 0x000000ced07c723c */ /* 0x080fe2000004187c */
[----:B------:R-:W2:Y:S07]  /*5980*/  LDSM.16.M88.4 R208, [R218+0x1000] ;  /* 0x00100000dad0783b */ /* 0x000eae0000000200 */
[----:B------:R-:W-:Y:S01]  /*5990*/  HMMA.16816.F32.BF16 R128, R200, R206, R128 ;  /* 0x000000cec880723c */ /* 0x000fe20000041880 */
[----:B------:R-:W3:Y:S05]  /*59a0*/  LDSM.16.MT88.4 R200, [R221+0x13000] ;  /* 0x01300000ddc8783b */ /* 0x000eea0000004200 */
[----:B------:R-:W4:Y:S02]  /*59b0*/  LDSM.16.MT88.4 R204, [R221+0x15000] ;  /* 0x01500000ddcc783b */ /* 0x000f240000004200 */
        /* <DEDUP_REMOVED lines=9> */
[----:B------:R-:W-:Y:S07]  /*5a50*/  LDSM.16.M88.4 R200, [R217] ;  /* 0x00000000d9c8783b */ /* 0x000fee0000000200 */
[-C--:B----4-:R-:W-:Y:S08]  /*5a60*/  HMMA.16816.F32.BF16 R100, R196, R204.reuse, R100 ;  /* 0x000000ccc464723c */ /* 0x090ff00000041864 */
        /* <DEDUP_REMOVED lines=10> */
[----:B------:R-:W4:Y:S02]  /*5b10*/  LDSM.16.MT88.4 R212, [R221+0x15800] ;  /* 0x01580000ddd4783b */ /* 0x000f240000004200 */
[-C--:B--2---:R-:W-:Y:S08]  /*5b20*/  HMMA.16816.F32.BF16 R4, R200, R204.reuse, R4 ;  /* 0x000000ccc804723c */ /* 0x084ff00000041804 */
[C---:B-1----:R-:W-:Y:S08]  /*5b30*/  HMMA.16816.F32.BF16 R8, R208.reuse, R204, R8 ;  /* 0x000000ccd008723c */ /* 0x042ff00000041808 */
[-C--:B------:R-:W-:Y:S08]  /*5b40*/  HMMA.16816.F32.BF16 R12, R208, R206.reuse, R12 ;  /* 0x000000ced00c723c */ /* 0x080ff0000004180c */
[C---:B------:R-:W-:Y:S01]  /*5b50*/  HMMA.16816.F32.BF16 R16, R200.reuse, R206, R16 ;  /* 0x000000cec810723c */ /* 0x040fe20000041810 */
[----:B------:R-:W1:Y:S07]  /*5b60*/  LDSM.16.MT88.4 R204, [R221+0x17800] ;  /* 0x01780000ddcc783b */ /* 0x000e6e0000004200 */
[-C--:B---3--:R-:W-:Y:S08]  /*5b70*/  HMMA.16816.F32.BF16 R84, R200, R196.reuse, R84 ;  /* 0x000000c4c854723c */ /* 0x088ff00000041854 */
[C---:B------:R-:W-:Y:S08]  /*5b80*/  HMMA.16816.F32.BF16 R88, R208.reuse, R196, R88 ;  /* 0x000000c4d058723c */ /* 0x040ff00000041858 */
[-C--:B------:R-:W-:Y:S08]  /*5b90*/  HMMA.16816.F32.BF16 R92, R208, R198.reuse, R92 ;  /* 0x000000c6d05c723c */ /* 0x080ff0000004185c */
[C---:B------:R-:W-:Y:S08]  /*5ba0*/  HMMA.16816.F32.BF16 R96, R200.reuse, R198, R96 ;  /* 0x000000c6c860723c */ /* 0x040ff00000041860 */
[-C--:B----4-:R-:W-:Y:S08]  /*5bb0*/  HMMA.16816.F32.BF16 R100, R200, R212.reuse, R100 ;  /* 0x000000d4c864723c */ /* 0x090ff00000041864 */
        /* <DEDUP_REMOVED lines=10> */
[----:B------:R-:W-:Y:S05]  /*5c60*/  RED.E.ADD.F32.FTZ.RN.STRONG.GPU [R246.64], R4 ;  /* 0x00000004f600798e */ /* 0x000fea000c10e784 */
[C---:B------:R-:W-:Y:S07]  /*5c70*/  HMMA.16816.F32.BF16 R120, R208.reuse, R204, R120 ;  /* 0x000000ccd078723c */ /* 0x040fee0000041878 */
[----:B------:R-:W-:Y:S01]  /*5c80*/  IMAD.SHL.U32 R205, R245, 0x8, RZ ;  /* 0x00000008f5cd7824 */ /* 0x000fe200078e00ff */
[-C--:B------:R-:W-:Y:S07]  /*5c90*/  HMMA.16816.F32.BF16 R124, R208, R206.reuse, R124 ;  /* 0x000000ced07c723c */ /* 0x080fee000004187c */
[-C--:B------:R-:W-:Y:S01]  /*5ca0*/  LEA R210, P0, R205, R246.reuse, 0x2 ;  /* 0x000000f6cdd27211 */ /* 0x080fe200078010ff */
[----:B------:R-:W-:Y:S04]  /*5cb0*/  HMMA.16816.F32.BF16 R128, R200, R206, R128 ;  /* 0x000000cec880723c */ /* 0x000fe80000041880 */
[----:B------:R-:W-:Y:S01]  /*5cc0*/  IMAD.SHL.U32 R209, R245, 0x10, RZ ;  /* 0x00000010f5d17824 */ /* 0x000fe200078e00ff */
[-C--:B------:R-:W-:Y:S02]  /*5cd0*/  LEA.HI.X.SX32 R211, R205, R247.reuse, 0x2, P0 ;  /* 0x000000f7cdd37211 */ /* 0x080fe400000f16ff */
[----:B------:R-:W-:Y:S02]  /*5ce0*/  IMAD R201, R245, 0x18, RZ ;  /* 0x00000018f5c97824 */ /* 0x000fe400078e02ff */
[-C--:B------:R-:W-:Y:S01]  /*5cf0*/  LEA R198, P1, R209, R246.reuse, 0x2 ;  /* 0x000000f6d1c67211 */ /* 0x080fe200078210ff */
[----:B------:R1:W-:Y:S02]  /*5d00*/  RED.E.ADD.F32.FTZ.RN.STRONG.GPU [R210.64], R5 ;  /* 0x00000005d200798e */ /* 0x0003e4000c10e784 */
[-C--:B------:R-:W-:Y:S01]  /*5d10*/  LEA R214, P0, R201, R246.reuse, 0x2 ;  /* 0x000000f6c9d67211 */ /* 0x080fe200078010ff */
[----:B------:R-:W-:Y:S01]  /*5d20*/  IMAD.SHL.U32 R203, R245, 0x20, RZ ;  /* 0x00000020f5cb7824 */ /* 0x000fe200078e00ff */
[-C--:B------:R-:W-:Y:S01]  /*5d30*/  LEA.HI.X.SX32 R199, R209, R247.reuse, 0x2, P1 ;  /* 0x000000f7d1c77211 */ /* 0x080fe200008f16ff */
[----:B------:R-:W-:Y:S01]  /*5d40*/  IMAD R207, R245, 0x28, RZ ;  /* 0x00000028f5cf7824 */ /* 0x000fe200078e02ff */
[-C--:B------:R-:W-:Y:S01]  /*5d50*/  LEA.HI.X.SX32 R215, R201, R247.reuse, 0x2, P0 ;  /* 0x000000f7c9d77211 */ /* 0x080fe200000f16ff */
[----:B------:R-:W-:Y:S01]  /*5d60*/  IMAD R201, R245, 0x30, RZ ;  /* 0x00000030f5c97824 */ /* 0x000fe200078e02ff */
[-C--:B------:R-:W-:Y:S01]  /*5d70*/  LEA R202, P1, R203, R246.reuse, 0x2 ;  /* 0x000000f6cbca7211 */ /* 0x080fe200078210ff */
[----:B------:R-:W-:Y:S01]  /*5d80*/  RED.E.ADD.F32.FTZ.RN.STRONG.GPU [R198.64], R6 ;  /* 0x00000006c600798e */ /* 0x000fe2000c10e784 */
[-C--:B------:R-:W-:Y:S01]  /*5d90*/  LEA R206, P0, R207, R246.reuse, 0x2 ;  /* 0x000000f6cfce7211 */ /* 0x080fe200078010ff */
[----:B------:R-:W-:Y:S01]  /*5da0*/  IMAD R245, R245, 0x38, RZ ;  /* 0x00000038f5f57824 */ /* 0x000fe200078e02ff */
[-C--:B------:R-:W-:Y:S02]  /*5db0*/  LEA.HI.X.SX32 R203, R203, R247.reuse, 0x2, P1 ;  /* 0x000000f7cbcb7211 */ /* 0x080fe400008f16ff */
[----:B------:R3:W-:Y:S01]  /*5dc0*/  RED.E.ADD.F32.FTZ.RN.STRONG.GPU [R214.64], R7 ;  /* 0x00000007d600798e */ /* 0x0007e2000c10e784 */
[-C--:B------:R-:W-:Y:S02]  /*5dd0*/  LEA.HI.X.SX32 R207, R207, R247.reuse, 0x2, P0 ;  /* 0x000000f7cfcf7211 */ /* 0x080fe400000f16ff */
[-C--:B------:R-:W-:Y:S02]  /*5de0*/  LEA R200, P1, R201, R246.reuse, 0x2 ;  /* 0x000000f6c9c87211 */ /* 0x080fe400078210ff */
[----:B------:R4:W-:Y:S01]  /*5df0*/  RED.E.ADD.F32.FTZ.RN.STRONG.GPU [R202.64], R8 ;  /* 0x00000008ca00798e */ /* 0x0009e2000c10e784 */
[-C--:B--2---:R-:W-:Y:S02]  /*5e00*/  LEA R212, P0, R245, R246.reuse, 0x2 ;  /* 0x000000f6f5d47211 */ /* 0x084fe400078010ff */
[-C--:B------:R-:W-:Y:S02]  /*5e10*/  LEA.HI.X.SX32 R201, R201, R247.reuse, 0x2, P1 ;  /* 0x000000f7c9c97211 */ /* 0x080fe400008f16ff */
[----:B------:R-:W-:Y:S01]  /*5e20*/  RED.E.ADD.F32.FTZ.RN.STRONG.GPU [R206.64], R9 ;  /* 0x00000009ce00798e */ /* 0x000fe2000c10e784 */
[-C--:B------:R-:W-:Y:S02]  /*5e30*/  LEA.HI.X.SX32 R213, R245, R247.reuse, 0x2, P0 ;  /* 0x000000f7f5d57211 */ /* 0x080fe400000f16ff */
[----:B-1----:R-:W-:Y:S02]  /*5e40*/  IADD3 R5, R209, 0x20, RZ ;  /* 0x00000020d1057810 */ /* 0x002fe40007ffe0ff */
[----:B------:R1:W-:Y:S05]  /*5e50*/  RED.E.ADD.F32.FTZ.RN.STRONG.GPU [R200.64], R10 ;  /* 0x0000000ac800798e */ /* 0x0003ea000c10e784 */
[----:B------:R2:W-:Y:S05]  /*5e60*/  RED.E.ADD.F32.FTZ.RN.STRONG.GPU [R212.64], R11 ;  /* 0x0000000bd400798e */ /* 0x0005ea000c10e784 */
[----:B------:R2:W-:Y:S01]  /*5e70*/  RED.E.ADD.F32.FTZ.RN.STRONG.GPU [R246.64+0x80], R16 ;  /* 0x00008010f600798e */ /* 0x0005e2000c10e784 */
[-C--:B---3--:R-:W-:Y:S01]  /*5e80*/  LEA R214, P0, R5, R246.reuse, 0x2 ;  /* 0x000000f605d67211 */ /* 0x088fe200078010ff */
[----:B------:R-:W-:Y:S03]  /*5e90*/  IMAD.IADD R7, R205, 0x1, R5 ;  /* 0x00000001cd077824 */ /* 0x000fe600078e0205 */
[----:B------:R3:W-:Y:S01]  /*5ea0*/  RED.E.ADD.F32.FTZ.RN.STRONG.GPU [R210.64+0x80], R17 ;  /* 0x00008011d200798e */ /* 0x0007e2000c10e784 */
[-C--:B------:R-:W-:Y:S01]  /*5eb0*/  LEA.HI.X.SX32 R215, R5, R247.reuse, 0x2, P0 ;  /* 0x000000f705d77211 */ /* 0x080fe200000f16ff */
[----:B------:R-:W-:Y:S01]  /*5ec0*/  IMAD.IADD R5, R205, 0x1, R7 ;  /* 0x00000001cd057824 */ /* 0x000fe200078e0207 */
[CC--:B----4-:R-:W-:Y:S03]  /*5ed0*/  LEA R202, P0, R7.reuse, R246.reuse, 0x2 ;  /* 0x000000f607ca7211 */ /* 0x0d0fe600078010ff */
[----:B------:R4:W-:Y:S01]  /*5ee0*/  RED.E.ADD.F32.FTZ.RN.STRONG.GPU [R214.64], R18 ;  /* 0x00000012d600798e */ /* 0x0009e2000c10e784 */
[-C--:B------:R-:W-:Y:S01]  /*5ef0*/  LEA.HI.X.SX32 R203, R7, R247.reuse, 0x2, P0 ;  /* 0x000000f707cb7211 */ /* 0x080fe200000f16ff */
[----:B------:R-:W-:Y:S01]  /*5f00*/  IMAD.IADD R7, R205, 0x1, R5 ;  /* 0x00000001cd077824 */ /* 0x000fe200078e0205 */
[-C--:B-1----:R-:W-:Y:S03]  /*5f10*/  LEA R200, P1, R5, R246.reuse, 0x2 ;  /* 0x000000f605c87211 */ /* 0x082fe600078210ff */
[----:B------:R1:W-:Y:S01]  /*5f20*/  RED.E.ADD.F32.FTZ.RN.STRONG.GPU [R202.64], R19 ;  /* 0x00000013ca00798e */ /* 0x0003e2000c10e784 */
[-C--:B------:R-:W-:Y:S01]  /*5f30*/  LEA R6, P0, R7, R246.reuse, 0x2 ;  /* 0x000000f607067211 */ /* 0x080fe200078010ff */
[----:B------:R-:W-:Y:S01]  /*5f40*/  IMAD.IADD R9, R205, 0x1, R7 ;  /* 0x00000001cd097824 */ /* 0x000fe200078e0207 */
[-C--:B------:R-:W-:Y:S02]  /*5f50*/  LEA.HI.X.SX32 R201, R5, R247.reuse, 0x2, P1 ;  /* 0x000000f705c97211 */ /* 0x080fe400008f16ff */
[-C--:B------:R-:W-:Y:S01]  /*5f60*/  LEA.HI.X.SX32 R7, R7, R247.reuse, 0x2, P0 ;  /* 0x000000f707077211 */ /* 0x080fe200000f16ff */
[----:B------:R-:W-:Y:S01]  /*5f70*/  IMAD.IADD R5, R205, 0x1, R9 ;  /* 0x00000001cd057824 */ /* 0x000fe200078e0209 */
[CC--:B------:R-:W-:Y:S01]  /*5f80*/  LEA R10, P0, R9.reuse, R246.reuse, 0x2 ;  /* 0x000000f6090a7211 */ /* 0x0c0fe200078010ff */
[----:B------:R1:W-:Y:S03]  /*5f90*/  RED.E.ADD.F32.FTZ.RN.STRONG.GPU [R200.64], R12 ;  /* 0x0000000cc800798e */ /* 0x0003e6000c10e784 */
[-C--:B--2---:R-:W-:Y:S02]  /*5fa0*/  LEA.HI.X.SX32 R11, R9, R247.reuse, 0x2, P0 ;  /* 0x000000f7090b7211 */ /* 0x084fe400000f16ff */
[----:B------:R-:W-:Y:S01]  /*5fb0*/  RED.E.ADD.F32.FTZ.RN.STRONG.GPU [R6.64], R13 ;  /* 0x0000000d0600798e */ /* 0x000fe2000c10e784 */
[-C--:B------:R-:W-:Y:S02]  /*5fc0*/  LEA R16, P0, R5, R246.reuse, 0x2 ;  /* 0x000000f605107211 */ /* 0x080fe400078010ff */
[----:B------:R-:W-:Y:S02]  /*5fd0*/  IADD3 R9, R209, 0x40, RZ ;  /* 0x00000040d1097810 */ /* 0x000fe40007ffe0ff */
[----:B------:R2:W-:Y:S01]  /*5fe0*/  RED.E.ADD.F32.FTZ.RN.STRONG.GPU [R10.64], R14 ;  /* 0x0000000e0a00798e */ /* 0x0005e2000c10e784 */
[-C--:B---3--:R-:W-:Y:S02]  /*5ff0*/  LEA.HI.X.SX32 R17, R5, R247.reuse, 0x2, P0 ;  /* 0x000000f705117211 */ /* 0x088fe400000f16ff */
[-C--:B----4-:R-:W-:Y:S01]  /*6000*/  LEA R18, P0, R9, R246.reuse, 0x2 ;  /* 0x000000f609127211 */ /* 0x090fe200078010ff */
[----:B------:R-:W-:Y:S02]  /*6010*/  IMAD.IADD R5, R205, 0x1, R9 ;  /* 0x00000001cd057824 */ /* 0x000fe400078e0209 */
[----:B------:R3:W-:Y:S01]  /*6020*/  RED.E.ADD.F32.FTZ.RN.STRONG.GPU [R16.64], R15 ;  /* 0x0000000f1000798e */ /* 0x0007e2000c10e784 */
[-C--:B-1----:R-:W-:Y:S01]  /*6030*/  LEA.HI.X.SX32 R19, R9, R247.reuse, 0x2, P0 ;  /* 0x000000f709137211 */ /* 0x082fe200000f16ff */
[----:B------:R-:W-:Y:S03]  /*6040*/  IMAD.IADD R9, R205, 0x1, R5 ;  /* 0x00000001cd097824 */ /* 0x000fe600078e0205 */
[----:B------:R-:W-:Y:S05]  /*6050*/  RED.E.ADD.F32.FTZ.RN.STRONG.GPU [R246.64+0x100], R84 ;  /* 0x00010054f600798e */ /* 0x000fea000c10e784 */
[----:B------:R-:W-:Y:S01]  /*6060*/  RED.E.ADD.F32.FTZ.RN.STRONG.GPU [R210.64+0x100], R85 ;  /* 0x00010055d200798e */ /* 0x000fe2000c10e784 */
[CC--:B------:R-:W-:Y:S04]  /*6070*/  LEA R200, P0, R5.reuse, R246.reuse, 0x2 ;  /* 0x000000f605c87211 */ /* 0x0c0fe800078010ff */
[----:B------:R-:W-:Y:S01]  /*6080*/  RED.E.ADD.F32.FTZ.RN.STRONG.GPU [R18.64], R86 ;  /* 0x000000561200798e */ /* 0x000fe2000c10e784 */
[-C--:B------:R-:W-:Y:S01]  /*6090*/  LEA.HI.X.SX32 R201, R5, R247.reuse, 0x2, P0 ;  /* 0x000000f705c97211 */ /* 0x080fe200000f16ff */
[----:B------:R-:W-:Y:S01]  /*60a0*/  IMAD.IADD R5, R205, 0x1, R9 ;  /* 0x00000001cd057824 */ /* 0x000fe200078e0209 */
[-C--:B--2---:R-:W-:Y:S03]  /*60b0*/  LEA R10, P1, R9, R246.reuse, 0x2 ;  /* 0x000000f6090a7211 */ /* 0x084fe600078210ff */
[----:B------:R-:W-:Y:S01]  /*60c0*/  RED.E.ADD.F32.FTZ.RN.STRONG.GPU [R200.64], R87 ;  /* 0x00000057c800798e */ /* 0x000fe2000c10e784 */
[-C--:B------:R-:W-:Y:S01]  /*60d0*/  LEA R8, P0, R5, R246.reuse, 0x2 ;  /* 0x000000f605087211 */ /* 0x080fe200078010ff */
[----:B------:R-:W-:Y:S01]  /*60e0*/  IMAD.IADD R7, R205, 0x1, R5 ;  /* 0x00000001cd077824 */ /* 0x000fe200078e0205 */
[-C--:B------:R-:W-:Y:S02]  /*60f0*/  LEA.HI.X.SX32 R11, R9, R247.reuse, 0x2, P1 ;  /* 0x000000f7090b7211 */ /* 0x080fe400008f16ff */
[-C--:B------:R-:W-:Y:S01]  /*6100*/  LEA.HI.X.SX32 R9, R5, R247.reuse, 0x2, P0 ;  /* 0x000000f705097211 */ /* 0x080fe200000f16ff */
[----:B------:R-:W-:Y:S01]  /*6110*/  IMAD.IADD R5, R205, 0x1, R7 ;  /* 0x00000001cd057824 */ /* 0x000fe200078e0207 */
[CC--:B------:R-:W-:Y:S01]  /*6120*/  LEA R12, P0, R7.reuse, R246.reuse, 0x2 ;  /* 0x000000f6070c7211 */ /* 0x0c0fe200078010ff */
[----:B------:R1:W-:Y:S03]  /*6130*/  RED.E.ADD.F32.FTZ.RN.STRONG.GPU [R10.64], R88 ;  /* 0x000000580a00798e */ /* 0x0003e6000c10e784 */
[-C--:B------:R-:W-:Y:S02]  /*6140*/  LEA.HI.X.SX32 R13, R7, R247.reuse, 0x2, P0 ;  /* 0x000000f7070d7211 */ /* 0x080fe400000f16ff */
[----:B------:R2:W-:Y:S01]  /*6150*/  RED.E.ADD.F32.FTZ.RN.STRONG.GPU [R8.64], R89 ;  /* 0x000000590800798e */ /* 0x0005e2000c10e784 */
[-C--:B------:R-:W-:Y:S02]  /*6160*/  LEA R14, P0, R5, R246.reuse, 0x2 ;  /* 0x000000f6050e7211 */ /* 0x080fe400078010ff */
[----:B------:R-:W-:Y:S02]  /*6170*/  IADD3 R7, R209, 0x60, RZ ;  /* 0x00000060d1077810 */ /* 0x000fe40007ffe0ff */
[----:B------:R4:W-:Y:S01]  /*6180*/  RED.E.ADD.F32.FTZ.RN.STRONG.GPU [R12.64], R90 ;  /* 0x0000005a0c00798e */ /* 0x0009e2000c10e784 */
[-C--:B---3--:R-:W-:Y:S02]  /*6190*/  LEA.HI.X.SX32 R15, R5, R247.reuse, 0x2, P0 ;  /* 0x000000f7050f7211 */ /* 0x088fe400000f16ff */
[-C--:B------:R-:W-:Y:S01]  /*61a0*/  LEA R16, P0, R7, R246.reuse, 0x2 ;  /* 0x000000f607107211 */ /* 0x080fe200078010ff */
[----:B------:R-:W-:Y:S01]  /*61b0*/  IMAD.IADD R5, R205, 0x1, R7 ;  /* 0x00000001cd057824 */ /* 0x000fe200078e0207 */
[----:B------:R-:W-:Y:S02]  /*61c0*/  LDSM.16.MT88.4 R84, [R221+0x4000] ;  /* 0x00400000dd54783b */ /* 0x000fe40000004200 */
[-C--:B------:R-:W-:Y:S01]  /*61d0*/  LEA.HI.X.SX32 R17, R7, R247.reuse, 0x2, P0 ;  /* 0x000000f707117211 */ /* 0x080fe200000f16ff */
[----:B------:R-:W-:Y:S02]  /*61e0*/  IMAD.IADD R7, R205, 0x1, R5 ;  /* 0x00000001cd077824 */ /* 0x000fe400078e0205 */
[----:B------:R3:W-:Y:S05]  /*61f0*/  RED.E.ADD.F32.FTZ.RN.STRONG.GPU [R14.64], R91 ;  /* 0x0000005b0e00798e */ /* 0x0007ea000c10e784 */
[----:B------:R-:W-:Y:S01]  /*6200*/  RED.E.ADD.F32.FTZ.RN.STRONG.GPU [R246.64+0x180], R96 ;  /* 0x00018060f600798e */ /* 0x000fe2000c10e784 */
[CC--:B-1----:R-:W-:Y:S04]  /*6210*/  LEA R10, P0, R5.reuse, R246.reuse, 0x2 ;  /* 0x000000f6050a7211 */ /* 0x0c2fe800078010ff */
[----:B------:R-:W-:Y:S01]  /*6220*/  RED.E.ADD.F32.FTZ.RN.STRONG.GPU [R210.64+0x180], R97 ;  /* 0x00018061d200798e */ /* 0x000fe2000c10e784 */
[-C--:B------:R-:W-:Y:S01]  /*6230*/  LEA.HI.X.SX32 R11, R5, R247.reuse, 0x2, P0 ;  /* 0x000000f7050b7211 */ /* 0x080fe200000f16ff */
[C---:B------:R-:W-:Y:S03]  /*6240*/  IMAD.IADD R5, R205.reuse, 0x1, R7 ;  /* 0x00000001cd057824 */ /* 0x040fe600078e0207 */
[----:B------:R1:W-:Y:S01]  /*6250*/  RED.E.ADD.F32.FTZ.RN.STRONG.GPU [R16.64], R98 ;  /* 0x000000621000798e */ /* 0x0003e2000c10e784 */
[----:B--2---:R-:W-:Y:S01]  /*6260*/  IMAD.IADD R9, R205, 0x1, R5 ;  /* 0x00000001cd097824 */ /* 0x004fe200078e0205 */
[-C--:B----4-:R-:W-:Y:S02]  /*6270*/  LEA R12, P1, R7, R246.reuse, 0x2 ;  /* 0x000000f6070c7211 */ /* 0x090fe400078210ff */
[-C--:B------:R-:W-:Y:S01]  /*6280*/  LEA R6, P0, R5, R246.reuse, 0x2 ;  /* 0x000000f605067211 */ /* 0x080fe200078010ff */
[----:B------:R2:W-:Y:S01]  /*6290*/  RED.E.ADD.F32.FTZ.RN.STRONG.GPU [R10.64], R99 ;  /* 0x000000630a00798e */ /* 0x0005e2000c10e784 */
[-C--:B------:R-:W-:Y:S02]  /*62a0*/  LEA.HI.X.SX32 R13, R7, R247.reuse, 0x2, P1 ;  /* 0x000000f7070d7211 */ /* 0x080fe400008f16ff */
[-C--:B------:R-:W-:Y:S01]  /*62b0*/  LEA.HI.X.SX32 R7, R5, R247.reuse, 0x2, P0 ;  /* 0x000000f705077211 */ /* 0x080fe200000f16ff */
[----:B------:R-:W-:Y:S01]  /*62c0*/  IMAD.IADD R5, R205, 0x1, R9 ;  /* 0x00000001cd057824 */ /* 0x000fe200078e0209 */
[----:B------:R-:W-:Y:S01]  /*62d0*/  LDSM.16.MT88.4 R88, [R221+0x6000] ;  /* 0x00600000dd58783b */ /* 0x000fe20000004200 */
[CC--:B---3--:R-:W-:Y:S04]  /*62e0*/  LEA R14, P0, R9.reuse, R246.reuse, 0x2 ;  /* 0x000000f6090e7211 */ /* 0x0c8fe800078010ff */
[----:B------:R3:W-:Y:S01]  /*62f0*/  RED.E.ADD.F32.FTZ.RN.STRONG.GPU [R12.64], R92 ;  /* 0x0000005c0c00798e */ /* 0x0007e2000c10e784 */
[-C--:B------:R-:W-:Y:S02]  /*6300*/  LEA.HI.X.SX32 R15, R9, R247.reuse, 0x2, P0 ;  /* 0x000000f7090f7211 */ /* 0x080fe400000f16ff */
[----:B------:R-:W-:Y:S02]  /*6310*/  IADD3 R9, R209, 0x80, RZ ;  /* 0x00000080d1097810 */ /* 0x000fe40007ffe0ff */
[----:B------:R-:W-:Y:S05]  /*6320*/  RED.E.ADD.F32.FTZ.RN.STRONG.GPU [R6.64], R93 ;  /* 0x0000005d0600798e */ /* 0x000fea000c10e784 */
[----:B------:R4:W-:Y:S01]  /*6330*/  RED.E.ADD.F32.FTZ.RN.STRONG.GPU [R14.64], R94 ;  /* 0x0000005e0e00798e */ /* 0x0009e2000c10e784 */
[CC--:B-1----:R-:W-:Y:S04]  /*6340*/  LEA R16, P0, R5.reuse, R246.reuse, 0x2 ;  /* 0x000000f605107211 */ /* 0x0c2fe800078010ff */
[-C--:B------:R-:W-:Y:S01]  /*6350*/  LEA.HI.X.SX32 R17, R5, R247.reuse, 0x2, P0 ;  /* 0x000000f705117211 */ /* 0x080fe200000f16ff */
[----:B------:R-:W-:Y:S01]  /*6360*/  IMAD.IADD R5, R205, 0x1, R9 ;  /* 0x00000001cd057824 */ /* 0x000fe200078e0209 */
[CC--:B--2---:R-:W-:Y:S03]  /*6370*/  LEA R10, P0, R9.reuse, R246.reuse, 0x2 ;  /* 0x000000f6090a7211 */ /* 0x0c4fe600078010ff */
[----:B------:R1:W-:Y:S01]  /*6380*/  RED.E.ADD.F32.FTZ.RN.STRONG.GPU [R16.64], R95 ;  /* 0x0000005f1000798e */ /* 0x0003e2000c10e784 */
[-C--:B------:R-:W-:Y:S01]  /*6390*/  LEA.HI.X.SX32 R11, R9, R247.reuse, 0x2, P0 ;  /* 0x000000f7090b7211 */ /* 0x080fe200000f16ff */
[----:B------:R-:W-:Y:S03]  /*63a0*/  IMAD.IADD R9, R205, 0x1, R5 ;  /* 0x00000001cd097824 */ /* 0x000fe600078e0205 */
[----:B------:R-:W-:Y:S01]  /*63b0*/  RED.E.ADD.F32.FTZ.RN.STRONG.GPU [R246.64+0x200], R100 ;  /* 0x00020064f600798e */ /* 0x000fe2000c10e784 */
[CC--:B---3--:R-:W-:Y:S04]  /*63c0*/  LEA R12, P0, R5.reuse, R246.reuse, 0x2 ;  /* 0x000000f6050c7211 */ /* 0x0c8fe800078010ff */
[----:B------:R-:W-:Y:S01]  /*63d0*/  RED.E.ADD.F32.FTZ.RN.STRONG.GPU [R210.64+0x200], R101 ;  /* 0x00020065d200798e */ /* 0x000fe2000c10e784 */
[-C--:B------:R-:W-:Y:S01]  /*63e0*/  LEA.HI.X.SX32 R13, R5, R247.reuse, 0x2, P0 ;  /* 0x000000f7050d7211 */ /* 0x080fe200000f16ff */
[----:B------:R-:W-:Y:S03]  /*63f0*/  IMAD.IADD R5, R205, 0x1, R9 ;  /* 0x00000001cd057824 */ /* 0x000fe600078e0209 */
[----:B------:R2:W-:Y:S01]  /*6400*/  RED.E.ADD.F32.FTZ.RN.STRONG.GPU [R10.64], R102 ;  /* 0x000000660a00798e */ /* 0x0005e2000c10e784 */
[-C--:B----4-:R-:W-:Y:S01]  /*6410*/  LEA R14, P1, R9, R246.reuse, 0x2 ;  /* 0x000000f6090e7211 */ /* 0x090fe200078210ff */
[----:B------:R-:W-:Y:S01]  /*6420*/  IMAD.IADD R7, R205, 0x1, R5 ;  /* 0x00000001cd077824 */ /* 0x000fe200078e0205 */
[-C--:B------:R-:W-:Y:S02]  /*6430*/  LEA R8, P0, R5, R246.reuse, 0x2 ;  /* 0x000000f605087211 */ /* 0x080fe400078010ff */
[----:B------:R3:W-:Y:S01]  /*6440*/  RED.E.ADD.F32.FTZ.RN.STRONG.GPU [R12.64], R103 ;  /* 0x000000670c00798e */ /* 0x0007e2000c10e784 */
[-C--:B------:R-:W-:Y:S02]  /*6450*/  LEA.HI.X.SX32 R15, R9, R247.reuse, 0x2, P1 ;  /* 0x000000f7090f7211 */ /* 0x080fe400008f16ff */
[-C--:B------:R-:W-:Y:S01]  /*6460*/  LEA.HI.X.SX32 R9, R5, R247.reuse, 0x2, P0 ;  /* 0x000000f705097211 */ /* 0x080fe200000f16ff */
[----:B------:R-:W-:Y:S01]  /*6470*/  IMAD.IADD R5, R205, 0x1, R7 ;  /* 0x00000001cd057824 */ /* 0x000fe200078e0207 */
[----:B------:R-:W-:Y:S01]  /*6480*/  LDSM.16.MT88.4 R100, [R221+0x2800] ;  /* 0x00280000dd64783b */ /* 0x000fe20000004200 */
[CC--:B-1----:R-:W-:Y:S04]  /*6490*/  LEA R16, P0, R7.reuse, R246.reuse, 0x2 ;  /* 0x000000f607107211 */ /* 0x0c2fe800078010ff */
[----:B------:R1:W-:Y:S01]  /*64a0*/  RED.E.ADD.F32.FTZ.RN.STRONG.GPU [R14.64], R104 ;  /* 0x000000680e00798e */ /* 0x0003e2000c10e784 */
[-C--:B------:R-:W-:Y:S02]  /*64b0*/  LEA.HI.X.SX32 R17, R7, R247.reuse, 0x2, P0 ;  /* 0x000000f707117211 */ /* 0x080fe400000f16ff */
[----:B------:R-:W-:Y:S02]  /*64c0*/  IADD3 R7, R209, 0xa0, RZ ;  /* 0x000000a0d1077810 */ /* 0x000fe40007ffe0ff */
[----:B------:R-:W-:Y:S05]  /*64d0*/  RED.E.ADD.F32.FTZ.RN.STRONG.GPU [R8.64], R105 ;  /* 0x000000690800798e */ /* 0x000fea000c10e784 */
[----:B------:R4:W-:Y:S01]  /*64e0*/  RED.E.ADD.F32.FTZ.RN.STRONG.GPU [R16.64], R106 ;  /* 0x0000006a1000798e */ /* 0x0009e2000c10e784 */
[CC--:B--2---:R-:W-:Y:S04]  /*64f0*/  LEA R10, P0, R5.reuse, R246.reuse, 0x2 ;  /* 0x000000f6050a7211 */ /* 0x0c4fe800078010ff */
[-C--:B------:R-:W-:Y:S01]  /*6500*/  LEA.HI.X.SX32 R11, R5, R247.reuse, 0x2, P0 ;  /* 0x000000f7050b7211 */ /* 0x080fe200000f16ff */
[----:B------:R-:W-:Y:S01]  /*6510*/  IMAD.IADD R5, R205, 0x1, R7 ;  /* 0x00000001cd057824 */ /* 0x000fe200078e0207 */
[CC--:B---3--:R-:W-:Y:S03]  /*6520*/  LEA R12, P0, R7.reuse, R246.reuse, 0x2 ;  /* 0x000000f6070c7211 */ /* 0x0c8fe600078010ff */
[----:B------:R2:W-:Y:S01]  /*6530*/  RED.E.ADD.F32.FTZ.RN.STRONG.GPU [R10.64], R107 ;  /* 0x0000006b0a00798e */ /* 0x0005e2000c10e784 */
[-C--:B------:R-:W-:Y:S01]  /*6540*/  LEA.HI.X.SX32 R13, R7, R247.reuse, 0x2, P0 ;  /* 0x000000f7070d7211 */ /* 0x080fe200000f16ff */
[----:B------:R-:W-:Y:S03]  /*6550*/  IMAD.IADD R7, R205, 0x1, R5 ;  /* 0x00000001cd077824 */ /* 0x000fe600078e0205 */
[----:B------:R-:W-:Y:S01]  /*6560*/  RED.E.ADD.F32.FTZ.RN.STRONG.GPU [R246.64+0x280], R112 ;  /* 0x00028070f600798e */ /* 0x000fe2000c10e784 */
[CC--:B-1----:R-:W-:Y:S04]  /*6570*/  LEA R14, P0, R5.reuse, R246.reuse, 0x2 ;  /* 0x000000f6050e7211 */ /* 0x0c2fe800078010ff */
        /* <DEDUP_REMOVED lines=12> */
[CC--:B--2---:R-:W-:Y:S04]  /*6640*/  LEA R10, P0, R9.reuse, R246.reuse, 0x2 ;  /* 0x000000f6090a7211 */ /* 0x0c4fe800078010ff */
[----:B------:R2:W-:Y:S01]  /*6650*/  RED.E.ADD.F32.FTZ.RN.STRONG.GPU [R16.64], R108 ;  /* 0x0000006c1000798e */ /* 0x0005e2000c10e784 */
[-C--:B------:R-:W-:Y:S02]  /*6660*/  LEA.HI.X.SX32 R11, R9, R247.reuse, 0x2, P0 ;  /* 0x000000f7090b7211 */ /* 0x080fe400000f16ff */
[C---:B------:R-:W-:Y:S02]  /*6670*/  IADD3 R9, R209.reuse, 0xc0, RZ ;  /* 0x000000c0d1097810 */ /* 0x040fe40007ffe0ff */
[----:B------:R-:W-:Y:S01]  /*6680*/  RED.E.ADD.F32.FTZ.RN.STRONG.GPU [R6.64], R109 ;  /* 0x0000006d0600798e */ /* 0x000fe2000c10e784 */
[----:B------:R-:W-:Y:S04]  /*6690*/  IADD3 R209, R209, 0xe0, RZ ;  /* 0x000000e0d1d17810 */ /* 0x000fe80007ffe0ff */
[----:B------:R4:W-:Y:S01]  /*66a0*/  RED.E.ADD.F32.FTZ.RN.STRONG.GPU [R10.64], R110 ;  /* 0x0000006e0a00798e */ /* 0x0009e2000c10e784 */
[CC--:B-1----:R-:W-:Y:S04]  /*66b0*/  LEA R12, P0, R5.reuse, R246.reuse, 0x2 ;  /* 0x000000f6050c7211 */ /* 0x0c2fe800078010ff */
[-C--:B------:R-:W-:Y:S01]  /*66c0*/  LEA.HI.X.SX32 R13, R5, R247.reuse, 0x2, P0 ;  /* 0x000000f7050d7211 */ /* 0x080fe200000f16ff */
[----:B------:R-:W-:Y:S01]  /*66d0*/  IMAD.IADD R5, R205, 0x1, R9 ;  /* 0x00000001cd057824 */ /* 0x000fe200078e0209 */
[CC--:B---3--:R-:W-:Y:S03]  /*66e0*/  LEA R14, P0, R9.reuse, R246.reuse, 0x2 ;  /* 0x000000f6090e7211 */ /* 0x0c8fe600078010ff */
[----:B------:R1:W-:Y:S01]  /*66f0*/  RED.E.ADD.F32.FTZ.RN.STRONG.GPU [R12.64], R111 ;  /* 0x0000006f0c00798e */ /* 0x0003e2000c10e784 */
[-C--:B------:R-:W-:Y:S01]  /*6700*/  LEA.HI.X.SX32 R15, R9, R247.reuse, 0x2, P0 ;  /* 0x000000f7090f7211 */ /* 0x080fe200000f16ff */
[----:B------:R-:W-:Y:S03]  /*6710*/  IMAD.IADD R9, R205, 0x1, R5 ;  /* 0x00000001cd097824 */ /* 0x000fe600078e0205 */
[----:B------:R-:W-:Y:S01]  /*6720*/  RED.E.ADD.F32.FTZ.RN.STRONG.GPU [R246.64+0x300], R116 ;  /* 0x00030074f600798e */ /* 0x000fe2000c10e784 */
[CC--:B--2---:R-:W-:Y:S04]  /*6730*/  LEA R16, P0, R5.reuse, R246.reuse, 0x2 ;  /* 0x000000f605107211 */ /* 0x0c4fe800078010ff */
        /* <DEDUP_REMOVED lines=11> */
[CC--:B------:R-:W-:Y:S01]  /*67f0*/  LEA R6, P0, R7.reuse, R246.reuse, 0x2 ;  /* 0x000000f607067211 */ /* 0x0c0fe200078010ff */
[----:B------:R-:W-:Y:S03]  /*6800*/  RED.E.ADD.F32.FTZ.RN.STRONG.GPU [R10.64], R120 ;  /* 0x000000780a00798e */ /* 0x000fe6000c10e784 */
[-C--:B------:R-:W-:Y:S02]  /*6810*/  LEA.HI.X.SX32 R7, R7, R247.reuse, 0x2, P0 ;  /* 0x000000f707077211 */ /* 0x080fe400000f16ff */
[----:B------:R4:W-:Y:S01]  /*6820*/  RED.E.ADD.F32.FTZ.RN.STRONG.GPU [R8.64], R121 ;  /* 0x000000790800798e */ /* 0x0009e2000c10e784 */
[CC--:B-1----:R-:W-:Y:S04]  /*6830*/  LEA R12, P0, R5.reuse, R246.reuse, 0x2 ;  /* 0x000000f6050c7211 */ /* 0x0c2fe800078010ff */
[-C--:B------:R-:W-:Y:S01]  /*6840*/  LEA.HI.X.SX32 R13, R5, R247.reuse, 0x2, P0 ;  /* 0x000000f7050d7211 */ /* 0x080fe200000f16ff */
[C---:B------:R-:W-:Y:S01]  /*6850*/  IMAD.IADD R5, R205.reuse, 0x1, R209 ;  /* 0x00000001cd057824 */ /* 0x040fe200078e02d1 */
[----:B------:R-:W-:Y:S03]  /*6860*/  RED.E.ADD.F32.FTZ.RN.STRONG.GPU [R6.64], R122 ;  /* 0x0000007a0600798e */ /* 0x000fe6000c10e784 */
[----:B--2---:R-:W-:Y:S02]  /*6870*/  IMAD.IADD R15, R205, 0x1, R5 ;  /* 0x00000001cd0f7824 */ /* 0x004fe400078e0205 */
[----:B------:R-:W-:Y:S01]  /*6880*/  RED.E.ADD.F32.FTZ.RN.STRONG.GPU [R12.64], R123 ;  /* 0x0000007b0c00798e */ /* 0x000fe2000c10e784 */
[CC--:B---3--:R-:W-:Y:S04]  /*6890*/  LEA R16, P0, R209.reuse, R246.reuse, 0x2 ;  /* 0x000000f6d1107211 */ /* 0x0c8fe800078010ff */
[----:B------:R-:W-:Y:S01]  /*68a0*/  RED.E.ADD.F32.FTZ.RN.STRONG.GPU [R246.64+0x380], R128 ;  /* 0x00038080f600798e */ /* 0x000fe2000c10e784 */
[-C--:B------:R-:W-:Y:S02]  /*68b0*/  LEA.HI.X.SX32 R17, R209, R247.reuse, 0x2, P0 ;  /* 0x000000f7d1117211 */ /* 0x080fe400000f16ff */
[CC--:B------:R-:W-:Y:S02]  /*68c0*/  LEA R18, P0, R5.reuse, R246.reuse, 0x2 ;  /* 0x000000f605127211 */ /* 0x0c0fe400078010ff */
[----:B------:R-:W-:Y:S02]  /*68d0*/  RED.E.ADD.F32.FTZ.RN.STRONG.GPU [R210.64+0x380], R129 ;  /* 0x00038081d200798e */ /* 0x000fe4000c10e784 */
[-C--:B------:R-:W-:Y:S01]  /*68e0*/  LEA.HI.X.SX32 R19, R5, R247.reuse, 0x2, P0 ;  /* 0x000000f705137211 */ /* 0x080fe200000f16ff */
[----:B----4-:R-:W-:Y:S01]  /*68f0*/  IMAD.IADD R9, R205, 0x1, R15 ;  /* 0x00000001cd097824 */ /* 0x010fe200078e020f */
[-C--:B------:R-:W-:Y:S01]  /*6900*/  LEA R92, P0, R15, R246.reuse, 0x2 ;  /* 0x000000f60f5c7211 */ /* 0x080fe200078010ff */
[----:B------:R-:W-:Y:S02]  /*6910*/  RED.E.ADD.F32.FTZ.RN.STRONG.GPU [R16.64], R130 ;  /* 0x000000821000798e */ /* 0x000fe4000c10e784 */
[----:B------:R-:W-:Y:S01]  /*6920*/  IMAD.IADD R5, R205, 0x1, R9 ;  /* 0x00000001cd057824 */ /* 0x000fe200078e0209 */
[-C--:B------:R-:W-:Y:S02]  /*6930*/  LEA R98, P2, R9, R246.reuse, 0x2 ;  /* 0x000000f609627211 */ /* 0x080fe400078410ff */
[-C--:B------:R-:W-:Y:S01]  /*6940*/  LEA.HI.X.SX32 R93, R15, R247.reuse, 0x2, P0 ;  /* 0x000000f70f5d7211 */ /* 0x080fe200000f16ff */
        /* <DEDUP_REMOVED lines=10> */
[----:B------:R-:W2:Y:S05]  /*69f0*/  LDSM.16.MT88.4 R16, [R221+0x2000] ;  /* 0x00200000dd10783b */ /* 0x000eaa0000004200 */
[----:B------:R-:W-:Y:S05]  /*6a00*/  LDSM.16.MT88.4 R108, [R221+0x6800] ;  /* 0x00680000dd6c783b */ /* 0x000fea0000004200 */
        /* <DEDUP_REMOVED lines=85> */
[----:B------:R-:W-:Y:S04]  /*6f60*/  IMAD.MOV.U32 R7, RZ, RZ, c[0x0][0x190] ;  /* 0x00006400ff077624 */ /* 0x000fe800078e00ff */
[----:B------:R-:W-:Y:S05]  /*6f70*/  IMAD.U32 R5, R7, -0x40, RZ ;  /* 0xffffffc007057824 */ /* 0x000fea00078e00ff */
[C---:B------:R-:W-:Y:S04]  /*6f80*/  LEA R250, P0, R5.reuse, R250, 0x1 ;  /* 0x000000fa05fa7211 */ /* 0x040fe800078008ff */
[----:B------:R-:W-:Y:S01]  /*6f90*/  LEA.HI.X.SX32 R251, R5, R251, 0x1, P0 ;  /* 0x000000fb05fb7211 */ /* 0x000fe200000f0eff */
[----:B------:R-:W-:Y:S01]  /*6fa0*/  IMAD.MOV.U32 R5, RZ, RZ, c[0x0][0x194] ;  /* 0x00006500ff057624 */ /* 0x000fe200078e00ff */
[C---:B------:R-:W-:Y:S04]  /*6fb0*/  LEA R6, P0, R7.reuse, R250, 0x6 ;  /* 0x000000fa07067211 */ /* 0x040fe800078030ff */
[----:B------:R-:W-:Y:S01]  /*6fc0*/  LEA.HI.X R7, R7, R251, R5, 0x6, P0 ;  /* 0x000000fb07077211 */ /* 0x000fe200000f3405 */
[----:B------:R-:W-:Y:S01]  /*6fd0*/  @!PT LDS RZ, [RZ] ;  /* 0x00000000fffff984 */ /* 0x000fe20000000800 */
[----:B------:R-:W-:Y:S01]  /*6fe0*/  @!PT LDS RZ, [RZ] ;  /* 0x00000000fffff984 */ /* 0x000fe20000000800 */
[----:B------:R-:W-:Y:S01]  /*6ff0*/  @!PT LDS RZ, [RZ] ;  /* 0x00000000fffff984 */ /* 0x000fe20000000800 */
[----:B------:R1:W-:Y:S04]  /*7000*/  LDGSTS.E.BYPASS.LTC128B.128 [R230], [R250.64] ;  /* 0x00000000fae67fae */ /* 0x0003e8000b901d44 */
        /* <DEDUP_REMOVED lines=8> */
.L_x_572:
        /* <DEDUP_REMOVED lines=218> */
.L_x_574:
        /* <DEDUP_REMOVED lines=18> */
.L_x_575:
        /* <DEDUP_REMOVED lines=9> */
[----:B-1----:R-:W-:Y:S01]  /*7fe0*/  IMAD.WIDE.U32 R6, R4, c[0x0][0x3a0], R72 ;  /* 0x0000e80004067a25 */ /* 0x002fe200078e0048 */
        /* <DEDUP_REMOVED lines=8> */
[----:B------:R1:W2:Y:S01]  /*8070*/  LDS.128 R64, [R230+0x11000] ;  /* 0x01100000e6407984 */ /* 0x0002a20000000c00 */
[----:B------:R-:W-:Y:S01]  /*8080*/  IMAD.U32 R4, RZ, RZ, UR38 ;  /* 0x00000026ff047e24 */ /* 0x000fe2000f8e00ff */
[----:B------:R-:W-:Y:S02]  /*8090*/  UIMAD UR7, UR38, UR9, UR7 ;  /* 0x00000009260772a4 */ /* 0x000fe4000f8e0207 */
[----:B------:R1:W3:Y:S01]  /*80a0*/  LDS.128 R60, [R230+0x13000] ;  /* 0x01300000e63c7984 */ /* 0x0002e20000000c00 */
[----:B------:R-:W-:-:S03]  /*80b0*/  IMAD.WIDE.U32 R74, R4, c[0x0][0x3b8], R74 ;  /* 0x0000ee00044a7a25 */ /* 0x000fc600078e004a */
[----:B------:R1:W4:Y:S02]  /*80c0*/  LDS.128 R56, [R230+0x15000] ;  /* 0x01500000e6387984 */ /* 0x0003240000000c00 */
        /* <DEDUP_REMOVED lines=15> */
[----:B------:R-:W3:Y:S02]  /*81c0*/  LDS.128 R8, [R230+0x12000] ;  /* 0x01200000e6087984 */ /* 0x000ee40000000c00 */
[----:B------:R-:W-:-:S02]  /*81d0*/  IMAD R69, R231, c[0x0][0x3a4], R70 ;  /* 0x0000e900e7457a24 */ /* 0x000fc400078e0246 */
[----:B------:R-:W4:Y:S01]  /*81e0*/  LDS.128 R4, [R230+0x10000] ;  /* 0x01000000e6047984 */ /* 0x000f220000000c00 */
[----:B------:R-:W-:-:S03]  /*81f0*/  IMAD.WIDE.U32 R76, R231, c[0x0][0x3a0], R76 ;  /* 0x0000e800e74c7a25 */ /* 0x000fc600078e004c */
[----:B------:R-:W1:Y:S02]  /*8200*/  LDS.128 R16, [R230+0x16000] ;  /* 0x01600000e6107984 */ /* 0x000e640000000c00 */
[----:B------:R-:W-:Y:S02]  /*8210*/  IADD3 R69, R69, R77, RZ ;  /* 0x0000004d45457210 */ /* 0x000fe40007ffe0ff */
[----:B------:R-:W-:-:S04]  /*8220*/  LEA R78, P0, R76, c[0x0][0x340], 0x1 ;  /* 0x0000d0004c4e7a11 */ /* 0x000fc800078008ff */
[----:B------:R-:W-:-:S05]  /*8230*/  LEA.HI.X R79, R76, c[0x0][0x344], R69, 0x1, P0 ;  /* 0x0000d1004c4f7a11 */ /* 0x000fca00000f0c45 */
[----:B--2---:R2:W-:Y:S04]  /*8240*/  STG.E.128 [R78.64+0x100], R12 ;  /* 0x0001000c4e007986 */ /* 0x0045e8000c101d04 */
[----:B---3--:R2:W-:Y:S04]  /*8250*/  STG.E.128 [R78.64+0x80], R8 ;  /* 0x000080084e007986 */ /* 0x0085e8000c101d04 */
[----:B----4-:R2:W-:Y:S04]  /*8260*/  STG.E.128 [R78.64], R4 ;  /* 0x000000044e007986 */ /* 0x0105e8000c101d04 */
[----:B-1----:R2:W-:Y:S02]  /*8270*/  STG.E.128 [R78.64+0x180], R16 ;  /* 0x000180104e007986 */ /* 0x0025e4000c101d04 */
.L_x_577:
[----:B--23--:R-:W-:Y:S05]  /*8280*/  BSYNC B0 ;  /* 0x0000000000007941 */ /* 0x00cfea0003800000 */
.L_x_576:
        /* <DEDUP_REMOVED lines=13> */
[----:B------:R2:W-:Y:S04]  /*8360*/  STG.E.128 [R8.64], R64 ;  /* 0x0000004008007986 */ /* 0x0005e8000c101d04 */
[----:B------:R2:W-:Y:S04]  /*8370*/  STG.E.128 [R8.64+0x80], R60 ;  /* 0x0000803c08007986 */ /* 0x0005e8000c101d04 */
[----:B----4-:R2:W-:Y:S04]  /*8380*/  STG.E.128 [R8.64+0x100], R56 ;  /* 0x0001003808007986 */ /* 0x0105e8000c101d04 */
[----:B-1----:R2:W-:Y:S02]  /*8390*/  STG.E.128 [R8.64+0x180], R52 ;  /* 0x0001803408007986 */ /* 0x0025e4000c101d04 */
.L_x_579:
[----:B------:R-:W-:Y:S05]  /*83a0*/  BSYNC B0 ;  /* 0x0000000000007941 */ /* 0x000fea0003800000 */
.L_x_578:
        /* <DEDUP_REMOVED lines=16> */
[----:B--2---:R-:W-:Y:S01]  /*84b0*/  MOV R8, R6 ;  /* 0x0000000600087202 */ /* 0x004fe20000000f00 */
[----:B------:R-:W-:Y:S01]  /*84c0*/  IMAD R4, R68, c[0x0][0x3a8], RZ ;  /* 0x0000ea0044047a24 */ /* 0x000fe200078e02ff */
[----:B------:R-:W-:-:S03]  /*84d0*/  MOV R9, R5 ;  /* 0x0000000500097202 */ /* 0x000fc60000000f00 */
[C---:B------:R-:W-:Y:S02]  /*84e0*/  IMAD R4, R231.reuse, c[0x0][0x3ac], R4 ;  /* 0x0000eb00e7047a24 */ /* 0x040fe400078e0204 */
[----:B------:R-:W-:-:S05]  /*84f0*/  IMAD.WIDE.U32 R8, R231, c[0x0][0x3a8], R8 ;  /* 0x0000ea00e7087a25 */ /* 0x000fca00078e0008 */
[----:B------:R-:W-:Y:S02]  /*8500*/  IADD3 R4, R4, R9, RZ ;  /* 0x0000000904047210 */ /* 0x000fe40007ffe0ff */
[----:B------:R-:W-:-:S04]  /*8510*/  LEA R10, P0, R8, c[0x0][0x348], 0x1 ;  /* 0x0000d200080a7a11 */ /* 0x000fc800078008ff */
[----:B------:R-:W-:-:S05]  /*8520*/  LEA.HI.X R11, R8, c[0x0][0x34c], R4, 0x1, P0 ;  /* 0x0000d300080b7a11 */ /* 0x000fca00000f0c04 */
[----:B-1----:R1:W-:Y:S04]  /*8530*/  STG.E.128 [R10.64], R48 ;  /* 0x000000300a007986 */ /* 0x0023e8000c101d04 */
[----:B------:R1:W-:Y:S04]  /*8540*/  STG.E.128 [R10.64+0x80], R40 ;  /* 0x000080280a007986 */ /* 0x0003e8000c101d04 */
[----:B------:R1:W-:Y:S04]  /*8550*/  STG.E.128 [R10.64+0x100], R32 ;  /* 0x000100200a007986 */ /* 0x0003e8000c101d04 */
[----:B------:R1:W-:Y:S02]  /*8560*/  STG.E.128 [R10.64+0x180], R24 ;  /* 0x000180180a007986 */ /* 0x0003e4000c101d04 */
.L_x_581:
[----:B------:R-:W-:Y:S05]  /*8570*/  BSYNC B0 ;  /* 0x0000000000007941 */ /* 0x000fea0003800000 */
.L_x_580:
[----:B------:R-:W-:Y:S05]  /*8580*/  @P1 BRA `(.L_x_568) ;  /* 0x000000e000001947 */ /* 0x000fea0003800000 */
[----:B------:R-:W-:Y:S01]  /*8590*/  IADD3 R4, P0, R231, 0x20, RZ ;  /* 0x00000020e7047810 */ /* 0x000fe20007f1e0ff */
[----:B--2---:R-:W-:Y:S01]  /*85a0*/  IMAD.MOV.U32 R8, RZ, RZ, R6 ;  /* 0x000000ffff087224 */ /* 0x004fe200078e0006 */
[----:B------:R-:W-:-:S03]  /*85b0*/  MOV R9, R5 ;  /* 0x0000000500097202 */ /* 0x000fc60000000f00 */
[----:B------:R-:W-:Y:S02]  /*85c0*/  IMAD.X R7, RZ, RZ, R68, P0 ;  /* 0x000000ffff077224 */ /* 0x000fe400000e0644 */
[----:B------:R-:W-:-:S04]  /*85d0*/  IMAD.WIDE.U32 R8, R4, c[0x0][0x3a8], R8 ;  /* 0x0000ea0004087a25 */ /* 0x000fc800078e0008 */
[----:B------:R-:W-:-:S04]  /*85e0*/  IMAD R7, R7, c[0x0][0x3a8], RZ ;  /* 0x0000ea0007077a24 */ /* 0x000fc800078e02ff */
[----:B------:R-:W-:Y:S01]  /*85f0*/  IMAD R7, R4, c[0x0][0x3ac], R7 ;  /* 0x0000eb0004077a24 */ /* 0x000fe200078e0207 */
[----:B------:R-:W-:-:S04]  /*8600*/  LEA R4, P0, R8, c[0x0][0x348], 0x1 ;  /* 0x0000d20008047a11 */ /* 0x000fc800078008ff */
[----:B------:R-:W-:-:S04]  /*8610*/  IADD3 R7, R7, R9, RZ ;  /* 0x0000000907077210 */ /* 0x000fc80007ffe0ff */
[----:B------:R-:W-:-:S05]  /*8620*/  LEA.HI.X R5, R8, c[0x0][0x34c], R7, 0x1, P0 ;  /* 0x0000d30008057a11 */ /* 0x000fca00000f0c07 */
[----:B-1----:R1:W-:Y:S04]  /*8630*/  STG.E.128 [R4.64], R44 ;  /* 0x0000002c04007986 */ /* 0x0023e8000c101d04 */
[----:B------:R1:W-:Y:S04]  /*8640*/  STG.E.128 [R4.64+0x80], R36 ;  /* 0x0000802404007986 */ /* 0x0003e8000c101d04 */
[----:B------:R1:W-:Y:S04]  /*8650*/  STG.E.128 [R4.64+0x100], R28 ;  /* 0x0001001c04007986 */ /* 0x0003e8000c101d04 */
[----:B------:R1:W-:Y:S02]  /*8660*/  STG.E.128 [R4.64+0x180], R20 ;  /* 0x0001801404007986 */ /* 0x0003e4000c101d04 */
.L_x_568:
[----:B------:R-:W-:Y:S05]  /*8670*/  BSYNC B1 ;  /* 0x0000000000017941 */ /* 0x000fea0003800000 */
.L_x_554:
        /* <DEDUP_REMOVED lines=11> */
.L_x_582:
[----:B------:R-:W-:Y:S05]  /*8730*/  EXIT ;  /* 0x000000000000794d */ /* 0x000fea0003800000 */
.L_x_584:
        /* <DEDUP_REMOVED lines=12> */
.L_x_2016:


//--------------------- .text._ZN5flash44flash_bwd_dq_dk_dv_loop_seqk_parallel_kernelI23Flash_bwd_kernel_traitsILi256ELi64ELi64ELi8ELi4ELi2ELi2ELb0ELb1EN7cutlass10bfloat16_tE19Flash_kernel_traitsILi256ELi64ELi64ELi8ES3_EELb0ELb0ELb1ELb1ELb0ELb0ELb0EEEvNS_16Flash_bwd_paramsE --------------------------
	.section	.text._ZN5flash44flash_bwd_dq_dk_dv_loop_seqk_parallel_kernelI23Flash_bwd_kernel_traitsILi256ELi64ELi64ELi8ELi4ELi2ELi2ELb0ELb1EN7cutlass10bfloat16_tE19Flash_kernel_traitsILi256ELi64ELi64ELi8ES3_EELb0ELb0ELb1ELb1ELb0ELb0ELb0EEEvNS_16Flash_bwd_paramsE,"ax",@progbits
	.sectioninfo	@"SHI_REGISTERS=254"
	.align	128
        .global         _ZN5flash44flash_bwd_dq_dk_dv_loop_seqk_parallel_kernelI23Flash_bwd_kernel_traitsILi256ELi64ELi64ELi8ELi4ELi2ELi2ELb0ELb1EN7cutlass10bfloat16_tE19Flash_kernel_traitsILi256ELi64ELi64ELi8ES3_EELb0ELb0ELb1ELb1ELb0ELb0ELb0EEEvNS_16Flash_bwd_paramsE
        .type           _ZN5flash44flash_bwd_dq_dk_dv_loop_seqk_parallel_kernelI23Flash_bwd_kernel_traitsILi256ELi64ELi64ELi8ELi4ELi2ELi2ELb0ELb1EN7cutlass10bfloat16_tE19Flash_kernel_traitsILi256ELi64ELi64ELi8ES3_EELb0ELb0ELb1ELb1ELb0ELb0ELb0EEEvNS_16Flash_bwd_paramsE,@function
        .size           _ZN5flash44flash_bwd_dq_dk_dv_loop_seqk_parallel_kernelI23Flash_bwd_kernel_traitsILi256ELi64ELi64ELi8ELi4ELi2ELi2ELb0ELb1EN7cutlass10bfloat16_tE19Flash_kernel_traitsILi256ELi64ELi64ELi8ES3_EELb0ELb0ELb1ELb1ELb0ELb0ELb0EEEvNS_16Flash_bwd_paramsE,(.L_x_2017 - _ZN5flash44flash_bwd_dq_dk_dv_loop_seqk_parallel_kernelI23Flash_bwd_kernel_traitsILi256ELi64ELi64ELi8ELi4ELi2ELi2ELb0ELb1EN7cutlass10bfloat16_tE19Flash_kernel_traitsILi256ELi64ELi64ELi8ES3_EELb0ELb0ELb1ELb1ELb0ELb0ELb0EEEvNS_16Flash_bwd_paramsE)
        .other          _ZN5flash44flash_bwd_dq_dk_dv_loop_seqk_parallel_kernelI23Flash_bwd_kernel_traitsILi256ELi64ELi64ELi8ELi4ELi2ELi2ELb0ELb1EN7cutlass10bfloat16_tE19Flash_kernel_traitsILi256ELi64ELi64ELi8ES3_EELb0ELb0ELb1ELb1ELb0ELb0ELb0EEEvNS_16Flash_bwd_paramsE,@"STO_CUDA_ENTRY STV_DEFAULT"
_ZN5flash44flash_bwd_dq_dk_dv_loop_seqk_parallel_kernelI23Flash_bwd_kernel_traitsILi256ELi64ELi64ELi8ELi4ELi2ELi2ELb0ELb1EN7cutlass10bfloat16_tE19Flash_kernel_traitsILi256ELi64ELi64ELi8ES3_EELb0ELb0ELb1ELb1ELb0ELb0ELb0EEEvNS_16Flash_bwd_paramsE:
.text._ZN5flash44flash_bwd_dq_dk_dv_loop_seqk_parallel_kernelI23Flash_bwd_kernel_traitsILi256ELi64ELi64ELi8ELi4ELi2ELi2ELb0ELb1EN7cutlass10bfloat16_tE19Flash_kernel_traitsILi256ELi64ELi64ELi8ES3_EELb0ELb0ELb1ELb1ELb0ELb0ELb0EEEvNS_16Flash_bwd_paramsE:
        /* <DEDUP_REMOVED lines=88> */
[----:B------:R-:W-:Y:S01]  /*0580*/  ULDC.64 UR4, c[0x0][0x118] ;  /* 0x0000460000047ab9 */ /* 0x000fe20000000a00 */
[----:B------:R-:W-:Y:S01]  /*0590*/  ISETP.NE.U32.AND P0, PT, R0, 0x1, PT ;  /* 0x000000010000780c */ /* 0x000fe20003f05070 */
[----:B------:R-:W-:Y:S01]  /*05a0*/  ULOP3.LUT UR58, UR37, UR58, URZ, 0x3c, !UPT ;  /* 0x0000003a253a7292 */ /* 0x000fe2000f8e3c3f */
[----:B------:R-:W-:Y:S01]  /*05b0*/  LOP3.LUT R0, R8, 0x10, R15, 0xf8, !PT ;  /* 0x0000001008007812 */ /* 0x000fe200078ef80f */
[----:B------:R-:W-:Y:S01]  /*05c0*/  UISETP.NE.AND UP6, UPT, UR10, URZ, UPT ;  /* 0x0000003f0a00728c */ /* 0x000fe2000bfc5270 */
[----:B------:R-:W-:Y:S01]  /*05d0*/  LEA.HI R4, R4, R11, RZ, 0x2 ;  /* 0x0000000b04047211 */ /* 0x000fe200078f10ff */
[----:B------:R-:W-:Y:S01]  /*05e0*/  USHF.R.S32.HI UR59, URZ, 0x1f, UR37 ;  /* 0x0000001f3f3b7899 */ /* 0x000fe20008011425 */
[----:B------:R-:W-:Y:S01]  /*05f0*/  LOP3.LUT R10, R9, 0x38, R232, 0xf8, !PT ;  /* 0x00000038090a7812 */ /* 0x000fe200078ef8e8 */
[----:B------:R-:W-:Y:S01]  /*0600*/  USHF.R.S32.HI UR61, URZ, 0x1f, UR36 ;  /* 0x0000001f3f3d7899 */ /* 0x000fe20008011424 */
[----:B------:R-:W-:Y:S01]  /*0610*/  LOP3.LUT R222, R8, 0x8, R17, 0xf8, !PT ;  /* 0x0000000808de7812 */ /* 0x000fe200078ef811 */
[----:B------:R-:W-:Y:S01]  /*0620*/  USHF.R.S32.HI UR60, URZ, 0x1f, UR37 ;  /* 0x0000001f3f3c7899 */ /* 0x000fe20008011425 */
[----:B------:R-:W-:Y:S01]  /*0630*/  SHF.R.U32.HI R15, RZ, 0x3, R8 ;  /* 0x00000003ff0f7819 */ /* 0x000fe20000011608 */
[----:B------:R-:W-:Y:S01]  /*0640*/  UIMAD.WIDE.U32 UR44, UR38, UR46, URZ ;  /* 0x0000002e262c72a5 */ /* 0x000fe2000f8e003f */
[----:B------:R-:W-:Y:S01]  /*0650*/  SHF.R.U32.HI R9, RZ, 0x3, R9 ;  /* 0x00000003ff097819 */ /* 0x000fe20000011609 */
[----:B------:R-:W-:Y:S01]  /*0660*/  UIMAD UR53, UR39, UR46, URZ ;  /* 0x0000002e273572a4 */ /* 0x000fe2000f8e023f */
[CC--:B------:R-:W-:Y:S01]  /*0670*/  LEA.HI R11, R19.reuse, R224.reuse, RZ, 0x7 ;  /* 0x000000e0130b7211 */ /* 0x0c0fe200078f38ff */
[----:B------:R-:W-:Y:S01]  /*0680*/  USHF.R.S32.HI UR55, URZ, 0x1f, UR49 ;  /* 0x0000001f3f377899 */ /* 0x000fe20008011431 */
[----:B------:R-:W-:Y:S01]  /*0690*/  LEA.HI R8, R19, R224, RZ, 0x6 ;  /* 0x000000e013087211 */ /* 0x000fe200078f30ff */
[----:B------:R-:W-:Y:S01]  /*06a0*/  UIMAD UR52, UR6, UR52, URZ ;  /* 0x00000034063472a4 */ /* 0x000fe2000f8e023f */
[----:B------:R-:W-:Y:S01]  /*06b0*/  LOP3.LUT R9, R10, R9, RZ, 0x3c, !PT ;  /* 0x000000090a097212 */ /* 0x000fe200078e3cff */
[----:B------:R-:W-:Y:S01]  /*06c0*/  IMAD.SHL.U32 R10, R6, 0x200, RZ ;  /* 0x00000200060a7824 */ /* 0x000fe200078e00ff */
[----:B------:R-:W-:Y:S01]  /*06d0*/  SHF.R.S32.HI R11, RZ, 0x7, R11 ;  /* 0x00000007ff0b7819 */ /* 0x000fe2000001140b */
[----:B------:R-:W-:Y:S01]  /*06e0*/  @!UP5 UIMAD UR51, UR7, UR51, URZ ;  /* 0x000000330733d2a4 */ /* 0x000fe2000f8e023f */
[----:B------:R-:W-:Y:S01]  /*06f0*/  SHF.R.S32.HI R8, RZ, 0x6, R8 ;  /* 0x00000006ff087819 */ /* 0x000fe20000011408 */
[----:B------:R-:W-:Y:S01]  /*0700*/  USHF.R.S32.HI UR50, URZ, 0x1f, UR43 ;  /* 0x0000001f3f327899 */ /* 0x000fe2000801142b */
        /* <DEDUP_REMOVED lines=71> */
[----:B------:R-:W-:Y:S01]  /*0b80*/  IMAD.IADD R238, R235, 0x1, R6 ;  /* 0x00000001ebee7824 */ /* 0x000fe200078e0206 */
[----:B------:R-:W-:Y:S01]  /*0b90*/  ULDC UR42, c[0x0][0x2e8] ;  /* 0x0000ba00002a7ab9 */ /* 0x000fe20000000800 */
[----:B------:R-:W-:-:S02]  /*0ba0*/  IMAD.SHL.U32 R217, R217, 0x2, RZ ;  /* 0x00000002d9d97824 */ /* 0x000fc400078e00ff */
[----:B------:R-:W-:Y:S02]  /*0bb0*/  IMAD.IADD R239, R6, 0x1, R237 ;  /* 0x0000000106ef7824 */ /* 0x000fe400078e02ed */
[--C-:B------:R-:W-:Y:S02]  /*0bc0*/  IMAD.IADD R220, R223, 0x1, R4.reuse ;  /* 0x00000001dfdc7824 */ /* 0x100fe400078e0204 */
[----:B------:R-:W-:Y:S02]  /*0bd0*/  IMAD.IADD R219, R221, 0x1, R4 ;  /* 0x00000001dddb7824 */ /* 0x000fe400078e0204 */
[----:B------:R-:W-:Y:S02]  /*0be0*/  IMAD.IADD R213, R213, 0x1, R214 ;  /* 0x00000001d5d57824 */ /* 0x000fe400078e02d6 */
.L_x_631:
        /* <DEDUP_REMOVED lines=14> */
[----:B-1----:R-:W-:Y:S01]  /*0cd0*/  IMAD.U32 R12, RZ, RZ, UR6 ;  /* 0x00000006ff0c7e24 */ /* 0x002fe2000f8e00ff */
[----:B------:R-:W-:Y:S02]  /*0ce0*/  UISETP.NE.AND UP4, UPT, UR14, URZ, UPT ;  /* 0x0000003f0e00728c */ /* 0x000fe4000bf85270 */
[----:B------:R-:W-:Y:S01]  /*0cf0*/  UISETP.EQ.U32.AND UP2, UPT, URZ, UR8, UPT ;  /* 0x000000083f00728c */ /* 0x000fe2000bf42070 */
[----:B------:R-:W-:Y:S01]  /*0d00*/  IMAD.U32 R13, RZ, RZ, UR7 ;  /* 0x00000007ff0d7e24 */ /* 0x000fe2000f8e00ff */
[----:B------:R-:W-:-:S02]  /*0d10*/  @UP3 UIADD3 UR6, UP0, UR13, UR10, URZ ;  /* 0x0000000a0d063290 */ /* 0x000fc4000ff1e03f */
[----:B------:R-:W-:Y:S02]  /*0d20*/  UISETP.EQ.OR.EX UP2, UPT, URZ, UR9, !UP4, UP2 ;  /* 0x000000093f00728c */ /* 0x000fe4000e742720 */
[----:B------:R-:W-:Y:S01]  /*0d30*/  @UP3 UIADD3.X UR7, UR12, UR11, URZ, UP0, !UPT ;  /* 0x0000000b0c073290 */ /* 0x000fe200087fe43f */
[----:B--2---:R-:W2:Y:S01]  /*0d40*/  @P2 LDG.E R9, [R12.64] ;  /* 0x000000040c092981 */ /* 0x004ea2000c1e1900 */
[----:B------:R-:W-:Y:S02]  /*0d50*/  UIADD3 UR8, UP0, UR13, UR8, URZ ;  /* 0x000000080d087290 */ /* 0x000fe4000ff1e03f */
[----:B------:R-:W-:Y:S01]  /*0d60*/  PLOP3.LUT P1, PT, PT, PT, UP2, 0x80, 0x0 ;  /* 0x000000000000781c */ /* 0x000fe20003f2f028 */
[----:B---3--:R-:W3:Y:S01]  /*0d70*/  @P2 LDG.E R4, [R12.64+0x4] ;  /* 0x000004040c042981 */ /* 0x008ee2000c1e1900 */
[----:B------:R-:W-:Y:S01]  /*0d80*/  UIADD3.X UR9, UR12, UR9, URZ, UP0, !UPT ;  /* 0x000000090c097290 */ /* 0x000fe200087fe43f */
[----:B------:R-:W-:Y:S01]  /*0d90*/  PLOP3.LUT P0, PT, PT, PT, UP3, 0x80, 0x0 ;  /* 0x000000000000781c */ /* 0x000fe20003f0f038 */
[----:B------:R-:W-:-:S02]  /*0da0*/  IMAD.U32 R6, RZ, RZ, UR8 ;  /* 0x00000008ff067e24 */ /* 0x000fc4000f8e00ff */
[----:B------:R-:W-:Y:S02]  /*0db0*/  IMAD.U32 R10, RZ, RZ, UR6 ;  /* 0x00000006ff0a7e24 */ /* 0x000fe4000f8e00ff */
[----:B------:R-:W-:Y:S02]  /*0dc0*/  IMAD.U32 R7, RZ, RZ, UR9 ;  /* 0x00000009ff077e24 */ /* 0x000fe4000f8e00ff */
[----:B------:R-:W-:-:S03]  /*0dd0*/  IMAD.U32 R11, RZ, RZ, UR7 ;  /* 0x00000007ff0b7e24 */ /* 0x000fc6000f8e00ff */
[----:B------:R-:W4:Y:S04]  /*0de0*/  @!P1 LDG.E R8, [R6.64] ;  /* 0x0000000406089981 */ /* 0x000f28000c1e1900 */
        /* <DEDUP_REMOVED lines=11> */
[----:B--2---:R-:W1:Y:S08]  /*0ea0*/  @P2 R2UR UR16, R9 ;  /* 0x00000000091023c2 */ /* 0x004e7000000e0000 */
[----:B---3--:R-:W1:Y:S08]  /*0eb0*/  @P2 R2UR UR11, R4 ;  /* 0x00000000040b23c2 */ /* 0x008e7000000e0000 */
[----:B----4-:R2:W3:Y:S01]  /*0ec0*/  @!P1 R2UR UR30, R8 ;  /* 0x00000000081e93c2 */ /* 0x0104e200000e0000 */
[----:B------:R-:W-:-:S04]  /*0ed0*/  ISETP.NE.U32.AND P1, PT, RZ, c[0x0][0x248], PT ;  /* 0x00009200ff007a0c */ /* 0x000fc80003f25070 */
[----:B------:R-:W-:-:S03]  /*0ee0*/  ISETP.NE.AND.EX P1, PT, RZ, c[0x0][0x24c], PT, P1 ;  /* 0x00009300ff007a0c */ /* 0x000fc60003f25310 */
[----:B-----5:R2:W4:Y:S01]  /*0ef0*/  @P0 R2UR UR25, R5 ;  /* 0x00000000051903c2 */ /* 0x02052200000e0000 */
[----:B------:R-:W-:Y:S01]  /*0f00*/  IADD3 R12, P0, R230, UR6, RZ ;  /* 0x00000006e60c7c10 */ /* 0x000fe2000ff1e0ff */
[----:B-1----:R-:W-:Y:S01]  /*0f10*/  @UP1 UIADD3 UR11, UR11, -UR16, URZ ;  /* 0x800000100b0b1290 */ /* 0x002fe2000fffe03f */
[----:B------:R-:W-:-:S06]  /*0f20*/  SHF.R.S32.HI R4, RZ, 0x1f, R230 ;  /* 0x0000001fff047819 */ /* 0x000fcc00000114e6 */
[----:B------:R-:W-:Y:S01]  /*0f30*/  @!UP1 ULDC UR11, c[0x0][0x214] ;  /* 0x00008500000b9ab9 */ /* 0x000fe20000000800 */
[----:B------:R-:W-:Y:S01]  /*0f40*/  LEA.HI.X.SX32 R11, R11, R4, 0x1, P0 ;  /* 0x000000040b0b7211 */ /* 0x000fe200000f0eff */
[----:B------:R-:W-:Y:S05]  /*0f50*/  @!P1 BRA `(.L_x_585) ;  /* 0x0000007000009947 */ /* 0x000fea0003800000 */
[----:B---3--:R-:W-:-:S13]  /*0f60*/  PLOP3.LUT P0, PT, PT, PT, UP4, 0x80, 0x0 ;  /* 0x000000000000781c */ /* 0x008fda0003f0f048 */
[----:B--2---:R-:W2:Y:S04]  /*0f70*/  @P0 LDG.E R5, [R6.64+0x4] ;  /* 0x0000040406050981 */ /* 0x004ea8000c1e1900 */
[----:B------:R-:W3:Y:S01]  /*0f80*/  @!P0 LDG.E R8, [R6.64] ;  /* 0x0000000406088981 */ /* 0x000ee2000c1e1900 */
[----:B--2---:R-:W1:Y:S02]  /*0f90*/  @P0 R2UR UR6, R5 ;  /* 0x00000000050603c2 */ /* 0x004e6400000e0000 */
[----:B-1----:R-:W-:-:S11]  /*0fa0*/  @UP4 UIADD3 UR8, UR6, -UR30, URZ ;  /* 0x8000001e06084290 */ /* 0x002fd6000fffe03f */
[----:B---3--:R1:W2:Y:S01]  /*0fb0*/  @!P0 R2UR UR8, R8 ;  /* 0x00000000080883c2 */ /* 0x0082a200000e0000 */
[----:B------:R-:W-:-:S07]  /*0fc0*/  DEPBAR.LE SB1, 0x0, {2} ;  /* 0x000090040000791a */ /* 0x000fce0000000000 */
.L_x_585:
        /* <DEDUP_REMOVED lines=9> */
[----:B--2---:R-:W2:Y:S01]  /*1060*/  @P0 LDG.E R5, [R6.64] ;  /* 0x0000000406050981 */ /* 0x004ea2000c1e1900 */
[----:B------:R-:W-:Y:S02]  /*1070*/  @!UP2 UISETP.NE.U32.AND UP0, UPT, URZ, UR6, UPT ;  /* 0x000000063f00a28c */ /* 0x000fe4000bf05070 */
[----:B------:R-:W-:Y:S02]  /*1080*/  ULDC UR10, c[0x0][0x21c] ;  /* 0x00008700000a7ab9 */ /* 0x000fe40000000800 */
[----:B------:R-:W-:Y:S02]  /*1090*/  @!UP2 UISETP.NE.AND.EX UP0, UPT, URZ, UR7, UPT, UP0 ;  /* 0x000000073f00a28c */ /* 0x000fe4000bf05300 */
[----:B------:R-:W-:Y:S02]  /*10a0*/  USHF.L.U32 UR19, UR24, 0x6, URZ ;  /* 0x0000000618137899 */ /* 0x000fe4000800063f */
[----:B------:R-:W-:Y:S01]  /*10b0*/  @!UP2 USEL UR6, URZ, UR10, !UP0 ;  /* 0x0000000a3f06a287 */ /* 0x000fe2000c000000 */
[----:B--2---:R-:W1:Y:S02]  /*10c0*/  @P0 R2UR UR9, R5 ;  /* 0x00000000050903c2 */ /* 0x004e6400000e0000 */
[----:B-1--4-:R-:W-:-:S02]  /*10d0*/  @UP2 UIADD3 UR7, UR9, -UR25, URZ ;  /* 0x8000001909072290 */ /* 0x012fc4000fffe03f */
        /* <DEDUP_REMOVED lines=18> */
[----:B------:R-:W-:Y:S02]  /*1200*/  UISETP.NE.AND UP0, UPT, UR30, -0x1, UPT ;  /* 0xffffffff1e00788c */ /* 0x000fe4000bf05270 */
        /* <DEDUP_REMOVED lines=31> */
.L_x_587:
[----:B------:R-:W-:Y:S01]  /*1400*/  IABS R7, c[0x0][0x1c8] ;  /* 0x0000720000077a13 */ /* 0x000fe20000000000 */
[----:B------:R-:W-:Y:S01]  /*1410*/  @UP0 UIADD3 UR6, UR25, UR30, URZ ;  /* 0x0000001e19060290 */ /* 0x000fe2000fffe03f */
[----:B------:R-:W-:Y:S01]  /*1420*/  ISETP.LE.AND P0, PT, RZ, UR58, PT ;  /* 0x0000003aff007c0c */ /* 0x000fe2000bf03270 */
[----:B------:R-:W-:Y:S01]  /*1430*/  ULDC.64 UR12, c[0x0][0x1a0] ;  /* 0x00006800000c7ab9 */ /* 0x000fe20000000a00 */
[----:B------:R-:W1:Y:S01]  /*1440*/  I2F.RP R13, R7 ;  /* 0x00000007000d7306 */ /* 0x000e620000209400 */
[----:B------:R-:W-:-:S04]  /*1450*/  @UP0 UIMAD.WIDE.U32 UR8, UR6, UR12, URZ ;  /* 0x0000000c060802a5 */ /* 0x000fc8000f8e003f */
[----:B------:R-:W-:-:S03]  /*1460*/  @UP0 UIMAD UR26, UR6, UR13, UR9 ;  /* 0x0000000d061a02a4 */ /* 0x000fc6000f8e0209 */
[----:B------:R-:W-:Y:S01]  /*1470*/  @UP0 UMOV UR22, UR8 ;  /* 0x0000000800160c82 */ /* 0x000fe20008000000 */
[----:B-1----:R-:W1:Y:S02]  /*1480*/  MUFU.RCP R8, R13 ;  /* 0x0000000d00087308 */ /* 0x002e640000001000 */
[----:B-1----:R-:W-:-:S06]  /*1490*/  IADD3 R8, R8, 0xffffffe, RZ ;  /* 0x0ffffffe08087810 */ /* 0x002fcc0007ffe0ff */
[----:B------:R-:W1:Y:S02]  /*14a0*/  F2I.FTZ.U32.TRUNC.NTZ R9, R8 ;  /* 0x0000000800097305 */ /* 0x000e64000021f000 */
[----:B-1----:R-:W-:Y:S02]  /*14b0*/  IMAD.MOV R5, RZ, RZ, -R9 ;  /* 0x000000ffff057224 */ /* 0x002fe400078e0a09 */
[----:B------:R-:W-:Y:S02]  /*14c0*/  IMAD.MOV.U32 R8, RZ, RZ, RZ ;  /* 0x000000ffff087224 */ /* 0x000fe400078e00ff */
        /* <DEDUP_REMOVED lines=28> */
.L_x_588:
        /* <DEDUP_REMOVED lines=45> */
.L_x_589:
[----:B------:R-:W-:Y:S02]  /*1960*/  UMOV UR13, UR52 ;  /* 0x00000034000d7c82 */ /* 0x000fe40008000000 */
.L_x_590:
[----:B------:R-:W-:Y:S01]  /*1970*/  UIADD3 UR8, UP4, UP3, UR8, UR43, UR49 ;  /* 0x0000002b08087290 */ /* 0x000fe2000fb9e031 */
[----:B------:R-:W1:Y:S01]  /*1980*/  S2R R9, SR_TID.X ;  /* 0x0000000000097919 */ /* 0x000e620000002100 */
[----:B------:R-:W-:Y:S01]  /*1990*/  IMAD.U32 R6, RZ, RZ, UR5 ;  /* 0x00000005ff067e24 */ /* 0x000fe2000f8e00ff */
[----:B------:R-:W-:Y:S01]  /*19a0*/  UMOV UR16, 0x4 ;  /* 0x0000000400107882 */ /* 0x000fe20000000000 */
[----:B------:R-:W-:Y:S01]  /*19b0*/  IMAD.U32 R5, RZ, RZ, UR4 ;  /* 0x00000004ff057e24 */ /* 0x000fe2000f8e00ff */
[----:B------:R-:W-:Y:S01]  /*19c0*/  UIADD3 UR32, UP2, UP1, UR17, UR8, UR29 ;  /* 0x0000000811207290 */ /* 0x000fe2000f95e01d */
[--C-:B------:R-:W-:Y:S01]  /*19d0*/  SHF.R.S32.HI R233, RZ, 0x1f, R232.reuse ;  /* 0x0000001fffe97819 */ /* 0x100fe200000114e8 */
        /* <DEDUP_REMOVED lines=8> */
[----:B------:R-:W-:Y:S01]  /*1a60*/  ULDC.64 UR4, c[0x0][0x3c8] ;  /* 0x0000f20000047ab9 */ /* 0x000fe20000000a00 */
[----:B------:R-:W-:Y:S01]  /*1a70*/  IMAD.WIDE.U32 R22, R15, c[0x0][0x190], R232 ;  /* 0x000064000f167a25 */ /* 0x000fe200078e00e8 */
[----:B------:R-:W-:Y:S01]  /*1a80*/  UIMAD UR12, UR37, UR9, UR6 ;  /* 0x00000009250c72a4 */ /* 0x000fe2000f8e0206 */
[----:B------:R-:W-:Y:S02]  /*1a90*/  BSSY B1, `(.L_x_586) ;  /* 0x000089f000017945 */ /* 0x000fe40003800000 */
[----:B------:R-:W-:Y:S01]  /*1aa0*/  ULDC.64 UR8, c[0x0][0x370] ;  /* 0x0000dc0000087ab9 */ /* 0x000fe20000000a00 */
[----:B------:R-:W-:Y:S01]  /*1ab0*/  IMAD.WIDE.U32 R20, R20, c[0x0][0x370], R16 ;  /* 0x0000dc0014147a25 */ /* 0x000fe200078e0010 */
[----:B------:R-:W-:-:S03]  /*1ac0*/  UIMAD UR6, UR34, UR8, URZ ;  /* 0x00000008220672a4 */ /* 0x000fc6000f8e023f */
[----:B------:R-:W-:Y:S01]  /*1ad0*/  IMAD.U32 R16, RZ, RZ, UR37 ;  /* 0x00000025ff107e24 */ /* 0x000fe2000f8e00ff */
[----:B------:R-:W-:-:S03]  /*1ae0*/  UIMAD UR14, UR15, UR9, UR6 ;  /* 0x000000090f0e72a4 */ /* 0x000fc6000f8e0206 */
[----:B------:R-:W-:Y:S02]  /*1af0*/  ULDC.64 UR8, c[0x0][0x378] ;  /* 0x0000de0000087ab9 */ /* 0x000fe40000000a00 */
[----:B------:R-:W-:Y:S01]  /*1b00*/  UIMAD UR6, UR59, UR8, URZ ;  /* 0x000000083b0672a4 */ /* 0x000fe2000f8e023f */
[----:B------:R-:W-:Y:S01]  /*1b10*/  IADD3 R21, R21, UR14, RZ ;  /* 0x0000000e15157c10 */ /* 0x000fe2000fffe0ff */
[----:B------:R-:W-:Y:S02]  /*1b20*/  UIADD3 UR8, UR15, UR13, URZ ;  /* 0x0000000d0f087290 */ /* 0x000fe4000fffe03f */
[----:B------:R-:W-:Y:S02]  /*1b30*/  UIMAD UR10, UR37, UR9, UR6 ;  /* 0x00000009250a72a4 */ /* 0x000fe4000f8e0206 */
[----:B------:R-:W-:Y:S01]  /*1b40*/  UIMAD.WIDE UR8, UR8, UR16, UR4 ;  /* 0x00000010080872a5 */ /* 0x000fe2000f8e0204 */
[----:B------:R-:W-:Y:S01]  /*1b50*/  IMAD.WIDE.U32 R16, R16, c[0x0][0x378], R20 ;  /* 0x0000de0010107a25 */ /* 0x000fe200078e0014 */
[----:B------:R-:W-:-:S02]  /*1b60*/  UIADD3 UR6, -UR7, UR11, UR19 ;  /* 0x0000000b07067290 */ /* 0x000fc4000fffe113 */
[----:B------:R-:W-:Y:S01]  /*1b70*/  ULDC.64 UR4, c[0x0][0x200] ;  /* 0x0000800000047ab9 */ /* 0x000fe20000000a00 */
[----:B------:R-:W-:Y:S01]  /*1b80*/  IMAD.U32 R20, RZ, RZ, UR37 ;  /* 0x00000025ff147e24 */ /* 0x000fe2000f8e00ff */
[----:B------:R-:W-:Y:S01]  /*1b90*/  ULDC UR13, c[0x0][0x2e8] ;  /* 0x0000ba00000d7ab9 */ /* 0x000fe20000000800 */
[----:B------:R-:W-:Y:S01]  /*1ba0*/  IADD3 R17, R17, UR10, RZ ;  /* 0x0000000a11117c10 */ /* 0x000fe2000fffe0ff */
[----:B------:R-:W-:Y:S02]  /*1bb0*/  UMOV UR18, UR8 ;  /* 0x0000000800127c82 */ /* 0x000fe40008000000 */
[----:B------:R-:W-:Y:S02]  /*1bc0*/  UIADD3 UR8, UR15, UR20, URZ ;  /* 0x000000140f087290 */ /* 0x000fe4000fffe03f */
[----:B------:R-:W-:Y:S01]  /*1bd0*/  UMOV UR17, UR9 ;  /* 0x0000000900117c82 */ /* 0x000fe20008000000 */
[----:B------:R-:W-:Y:S01]  /*1be0*/  IMAD.WIDE.U32 R16, R230, c[0x0][0x370], R16 ;  /* 0x0000dc00e6107a25 */ /* 0x000fe200078e0010 */
[----:B------:R-:W-:Y:S01]  /*1bf0*/  UIMAD.WIDE UR8, UR8, UR16, UR4 ;  /* 0x00000010080872a5 */ /* 0x000fe2000f8e0204 */
[----:B------:R1:W2:Y:S01]  /*1c00*/  R2UR UR5, R6 ;  /* 0x00000000060573c2 */ /* 0x0002a200000e0000 */
[----:B------:R-:W-:-:S02]  /*1c10*/  UIADD3 UR6, UR6, -UR13, URZ ;  /* 0x8000000d06067290 */ /* 0x000fc4000fffe03f */
[----:B------:R-:W-:Y:S02]  /*1c20*/  LEA R244, P3, R16, c[0x0][0x330], 0x1 ;  /* 0x0000cc0010f47a11 */ /* 0x000fe400078608ff */
[----:B------:R-:W-:Y:S02]  /*1c30*/  USHF.R.S32.HI UR20, URZ, 0x1f, UR6 ;  /* 0x0000001f3f147899 */ /* 0x000fe40008011406 */
[----:B------:R-:W-:Y:S01]  /*1c40*/  UMOV UR16, UR8 ;  /* 0x0000000800107c82 */ /* 0x000fe20008000000 */
[----:B------:R3:W4:Y:S01]  /*1c50*/  R2UR UR4, R5 ;  /* 0x00000000050473c2 */ /* 0x00072200000e0000 */
[----:B------:R-:W-:Y:S02]  /*1c60*/  ULEA.HI UR20, UR20, UR6, URZ, 0x6 ;  /* 0x0000000614147291 */ /* 0x000fe4000f8f303f */
[----:B------:R-:W-:Y:S02]  /*1c70*/  UMOV UR15, UR9 ;  /* 0x00000009000f7c82 */ /* 0x000fe40008000000 */
[----:B------:R-:W-:-:S02]  /*1c80*/  USHF.R.S32.HI UR20, URZ, 0x6, UR20 ;  /* 0x000000063f147899 */ /* 0x000fc40008011414 */
[----:B------:R-:W-:Y:S02]  /*1c90*/  UIADD3 UR8, UR35, -0x1, URZ ;  /* 0xffffffff23087890 */ /* 0x000fe4000fffe03f */
[----:B------:R-:W-:-:S04]  /*1ca0*/  UISETP.LT.AND UP1, UPT, URZ, UR20, UPT ;  /* 0x000000143f00728c */ /* 0x000fc8000bf21270 */
[----:B------:R-:W-:Y:S01]  /*1cb0*/  USEL UR20, URZ, UR20, !UP1 ;  /* 0x000000143f147287 */ /* 0x000fe2000c800000 */
[----:B-1----:R-:W-:-:S03]  /*1cc0*/  SHF.R.S32.HI R6, RZ, 0x1f, R9 ;  /* 0x0000001fff067819 */ /* 0x002fc60000011409 */
[----:B------:R-:W-:Y:S01]  /*1cd0*/  UISETP.GT.AND UP1, UPT, UR35, UR20, UPT ;  /* 0x000000142300728c */ /* 0x000fe2000bf24270 */
[----:B------:R-:W-:-:S04]  /*1ce0*/  LEA.HI R7, R6, R9, RZ, 0x5 ;  /* 0x0000000906077211 */ /* 0x000fc800078f28ff */
[----:B------:R-:W-:Y:S02]  /*1cf0*/  LOP3.LUT R6, R7, 0xffffffe0, RZ, 0xc0, !PT ;  /* 0xffffffe007067812 */ /* 0x000fe400078ec0ff */
[----:B------:R-:W-:Y:S02]  /*1d00*/  SHF.R.S32.HI R7, RZ, 0x5, R7 ;  /* 0x00000005ff077819 */ /* 0x000fe40000011407 */
[C---:B---3--:R-:W-:Y:S01]  /*1d10*/  IADD3.X R5, R4.reuse, UR34, RZ, P0, !PT ;  /* 0x0000002204057c10 */ /* 0x048fe200087fe4ff */
[----:B------:R-:W-:Y:S02]  /*1d20*/  IMAD.IADD R6, R9, 0x1, -R6 ;  /* 0x0000000109067824 */ /* 0x000fe400078e0a06 */
[----:B------:R-:W-:Y:S02]  /*1d30*/  IMAD R9, R4, c[0x0][0x370], RZ ;  /* 0x0000dc0004097a24 */ /* 0x000fe400078e02ff */
[----:B------:R-:W-:Y:S02]  /*1d40*/  IMAD R6, R7, UR48, R6 ;  /* 0x0000003007067c24 */ /* 0x000fe4000f8e0206 */
[----:B------:R-:W-:-:S02]  /*1d50*/  IMAD R18, R5, c[0x0][0x190], RZ ;  /* 0x0000640005127a24 */ /* 0x000fc400078e02ff */
[----:B------:R-:W-:Y:S01]  /*1d60*/  IMAD R9, R230, c[0x0][0x374], R9 ;  /* 0x0000dd00e6097a24 */ /* 0x000fe200078e0209 */
[C---:B------:R-:W-:Y:S01]  /*1d70*/  IADD3 R7, P0, R6.reuse, UR32, RZ ;  /* 0x0000002006077c10 */ /* 0x040fe2000ff1e0ff */
[----:B------:R-:W-:Y:S02]  /*1d80*/  IMAD R18, R15, c[0x0][0x194], R18 ;  /* 0x000065000f127a24 */ /* 0x000fe400078e0212 */
[----:B------:R-:W-:Y:S01]  /*1d90*/  IMAD.IADD R9, R17, 0x1, R9 ;  /* 0x0000000111097824 */ /* 0x000fe200078e0209 */
[----:B------:R-:W-:Y:S02]  /*1da0*/  LEA.HI.X.SX32 R6, R6, UR29, 0x1, P0 ;  /* 0x0000001d06067c11 */ /* 0x000fe400080f0eff */
[----:B------:R-:W-:Y:S02]  /*1db0*/  IADD3 R22, P0, R22, UR33, RZ ;  /* 0x0000002116167c10 */ /* 0x000fe4000ff1e0ff */
[----:B------:R-:W-:Y:S02]  /*1dc0*/  LEA R250, P2, R7, c[0x0][0x350], 0x2 ;  /* 0x0000d40007fa7a11 */ /* 0x000fe400078410ff */
[----:B------:R-:W-:-:S02]  /*1dd0*/  IADD3.X R23, R23, UR31, R18, P0, !PT ;  /* 0x0000001f17177c10 */ /* 0x000fc400087fe412 */
        /* <DEDUP_REMOVED lines=26> */
.L_x_592:
        /* <DEDUP_REMOVED lines=18> */
.L_x_593:
        /* <DEDUP_REMOVED lines=34> */
.L_x_595:
[----:B------:R-:W-:Y:S05]  /*22c0*/  BSYNC B0 ;  /* 0x0000000000007941 */ /* 0x000fea0003800000 */
.L_x_594:
        /* <DEDUP_REMOVED lines=21> */
.L_x_597:
[----:B------:R-:W-:Y:S05]  /*2420*/  BSYNC B0 ;  /* 0x0000000000007941 */ /* 0x000fea0003800000 */
.L_x_596:
        /* <DEDUP_REMOVED lines=31> */
.L_x_599:
[----:B------:R-:W-:Y:S05]  /*2620*/  BSYNC B0 ;  /* 0x0000000000007941 */ /* 0x000fea0003800000 */
.L_x_598:
[----:B------:R-:W-:Y:S05]  /*2630*/  @P4 BRA `(.L_x_600) ;  /* 0x00007e4000004947 */ /* 0x000fea0003800000 */
[----:B------:R-:W-:Y:S02]  /*2640*/  IADD3 R6, P0, R230, 0x20, RZ ;  /* 0x00000020e6067810 */ /* 0x000fe40007f1e0ff */
[----:B------:R-:W-:-:S02]  /*2650*/  ISETP.GE.AND P2, PT, R232, c[0x0][0x220], PT ;  /* 0x00008800e8007a0c */ /* 0x000fc40003f46270 */
[----:B------:R-:W-:Y:S01]  /*2660*/  ISETP.GE.AND P1, PT, R229, c[0x0][0x220], PT ;  /* 0x00008800e5007a0c */ /* 0x000fe20003f26270 */
[----:B------:R-:W-:Y:S01]  /*2670*/  IMAD.X R4, RZ, RZ, R4, P0 ;  /* 0x000000ffff047224 */ /* 0x000fe200000e0604 */
[----:B------:R-:W-:-:S03]  /*2680*/  ISETP.GE.AND P0, PT, R228, c[0x0][0x220], PT ;  /* 0x00008800e4007a0c */ /* 0x000fc60003f06270 */
[----:B------:R-:W-:Y:S02]  /*2690*/  IMAD R7, R4, c[0x0][0x3a8], RZ ;  /* 0x0000ea0004077a24 */ /* 0x000fe400078e02ff */
[----:B------:R-:W-:Y:S02]  /*26a0*/  IMAD.MOV.U32 R4, RZ, RZ, R8 ;  /* 0x000000ffff047224 */ /* 0x000fe400078e0008 */
[C---:B------:R-:W-:Y:S02]  /*26b0*/  IMAD R7, R6.reuse, c[0x0][0x3ac], R7 ;  /* 0x0000eb0006077a24 */ /* 0x040fe400078e0207 */
[----:B------:R-:W-:-:S04]  /*26c0*/  IMAD.WIDE.U32 R4, R6, c[0x0][0x3a8], R4 ;  /* 0x0000ea0006047a25 */ /* 0x000fc800078e0004 */
[----:B------:R-:W-:Y:S01]  /*26d0*/  IMAD.IADD R7, R5, 0x1, R7 ;  /* 0x0000000105077824 */ /* 0x000fe200078e0207 */
        /* <DEDUP_REMOVED lines=9> */
.L_x_591:
        /* <DEDUP_REMOVED lines=10> */
[----:B------:R-:W-:Y:S01]  /*2810*/  IMAD R6, R5, c[0x0][0x370], RZ ;  /* 0x0000dc0005067a24 */ /* 0x000fe200078e02ff */
[----:B------:R-:W-:Y:S01]  /*2820*/  ISETP.GE.AND P4, PT, R232, c[0x0][0x220], PT ;  /* 0x00008800e8007a0c */ /* 0x000fe20003f86270 */
[----:B------:R-:W-:Y:S01]  /*2830*/  IMAD.U32 R22, RZ, RZ, UR21 ;  /* 0x00000015ff167e24 */ /* 0x000fe2000f8e00ff */
[----:B------:R-:W-:Y:S01]  /*2840*/  ISETP.GE.AND P3, PT, R229, c[0x0][0x220], PT ;  /* 0x00008800e5007a0c */ /* 0x000fe20003f66270 */
[----:B------:R-:W-:Y:S01]  /*2850*/  IMAD.U32 R23, RZ, RZ, UR23 ;  /* 0x00000017ff177e24 */ /* 0x000fe2000f8e00ff */
[----:B------:R-:W-:Y:S01]  /*2860*/  ISETP.GE.AND P2, PT, R228, c[0x0][0x220], PT ;  /* 0x00008800e4007a0c */ /* 0x000fe20003f46270 */
[----:B------:R-:W-:Y:S01]  /*2870*/  IMAD R5, R15, c[0x0][0x374], R6 ;  /* 0x0000dd000f057a24 */ /* 0x000fe200078e0206 */
[----:B------:R-:W-:Y:S01]  /*2880*/  ISETP.GE.AND P1, PT, R227, c[0x0][0x220], PT ;  /* 0x00008800e3007a0c */ /* 0x000fe20003f26270 */
[----:B------:R-:W-:-:S04]  /*2890*/  IMAD.WIDE.U32 R6, R15, c[0x0][0x370], R22 ;  /* 0x0000dc000f067a25 */ /* 0x000fc800078e0016 */
[----:B------:R-:W-:Y:S01]  /*28a0*/  IMAD.MOV.U32 R22, RZ, RZ, R6 ;  /* 0x000000ffff167224 */ /* 0x000fe200078e0006 */
[----:B------:R-:W-:Y:S01]  /*28b0*/  IADD3 R23, R7, R5, RZ ;  /* 0x0000000507177210 */ /* 0x000fe20007ffe0ff */
[----:B------:R-:W-:Y:S01]  /*28c0*/  IMAD.U32 R5, RZ, RZ, UR37 ;  /* 0x00000025ff057e24 */ /* 0x000fe2000f8e00ff */
[----:B------:R-:W-:Y:S01]  /*28d0*/  MOV R7, 0x2 ;  /* 0x0000000200077802 */ /* 0x000fe20000000f00 */
        /* <DEDUP_REMOVED lines=26> */
.L_x_602:
[----:B------:R-:W-:Y:S05]  /*2a80*/  BSYNC B0 ;  /* 0x0000000000007941 */ /* 0x000fea0003800000 */
.L_x_601:
[----:B--23--:R-:W-:Y:S01]  /*2a90*/  IADD3 R6, R230, 0x20, RZ ;  /* 0x00000020e6067810 */ /* 0x00cfe20007ffe0ff */
        /* <DEDUP_REMOVED lines=18> */
[----:B------:R-:W-:Y:S02]  /*2bc0*/  @!P2 LEA R24, P1, R7, c[0x0][0x330], 0x1 ;  /* 0x0000cc000718aa11 */ /* 0x000fe400078208ff */
        /* <DEDUP_REMOVED lines=22> */
[----:B---3--:R-:W-:-:S04]  /*2d30*/  LEA R22, P0, R7, c[0x0][0x330], 0x1 ;  /* 0x0000cc0007167a11 */ /* 0x008fc800078008ff */
[----:B------:R-:W-:-:S05]  /*2d40*/  LEA.HI.X R23, R7, c[0x0][0x334], R16, 0x1, P0 ;  /* 0x0000cd0007177a11 */ /* 0x000fca00000f0c10 */
[----:B------:R-:W-:Y:S01]  /*2d50*/  @!PT LDS RZ, [RZ] ;  /* 0x00000000fffff984 */ /* 0x000fe20000000800 */
[----:B------:R-:W-:Y:S01]  /*2d60*/  @!PT LDS RZ, [RZ] ;  /* 0x00000000fffff984 */ /* 0x000fe20000000800 */
[----:B------:R-:W-:Y:S01]  /*2d70*/  @!PT LDS RZ, [RZ] ;  /* 0x00000000fffff984 */ /* 0x000fe20000000800 */
[----:B------:R3:W-:Y:S04]  /*2d80*/  LDGSTS.E.BYPASS.LTC128B.128 [R226+0xf000], [R22.64+0x180] ;  /* 0x0f00018016e27fae */ /* 0x0007e8000b901d44 */
.L_x_604:
[----:B------:R-:W-:Y:S05]  /*2d90*/  BSYNC B0 ;  /* 0x0000000000007941 */ /* 0x000fea0003800000 */
.L_x_603:
[----:B------:R4:W-:Y:S01]  /*2da0*/  @P6 STS.128 [R226], RZ ;  /* 0x000000ffe2006388 */ /* 0x0009e20000000c00 */
[----:B------:R-:W-:Y:S03]  /*2db0*/  BSSY B0, `(.L_x_605) ;  /* 0x000002a000007945 */ /* 0x000fe60003800000 */
[----:B------:R4:W-:Y:S04]  /*2dc0*/  @P6 STS.128 [R226+0x2000], RZ ;  /* 0x002000ffe2006388 */ /* 0x0009e80000000c00 */
[----:B------:R4:W-:Y:S04]  /*2dd0*/  @P6 STS.128 [R226+0x4000], RZ ;  /* 0x004000ffe2006388 */ /* 0x0009e80000000c00 */
[----:B------:R4:W-:Y:S01]  /*2de0*/  @P6 STS.128 [R226+0x6000], RZ ;  /* 0x006000ffe2006388 */ /* 0x0009e20000000c00 */
[----:B------:R-:W-:Y:S05]  /*2df0*/  @P6 BRA `(.L_x_606) ;  /* 0x0000025000006947 */ /* 0x000fea0003800000 */
[----:B------:R-:W-:Y:S01]  /*2e00*/  IMAD.U32 R16, RZ, RZ, UR33 ;  /* 0x00000021ff107e24 */ /* 0x000fe2000f8e00ff */
[----:B------:R-:W-:Y:S01]  /*2e10*/  ISETP.GE.AND P3, PT, R232, c[0x0][0x220], PT ;  /* 0x00008800e8007a0c */ /* 0x000fe20003f66270 */
[----:B------:R-:W-:Y:S01]  /*2e20*/  IMAD.U32 R17, RZ, RZ, UR31 ;  /* 0x0000001fff117e24 */ /* 0x000fe2000f8e00ff */
[----:B------:R-:W-:Y:S01]  /*2e30*/  MOV R7, UR37 ;  /* 0x0000002500077c02 */ /* 0x000fe20008000f00 */
[----:B------:R-:W-:Y:S01]  /*2e40*/  IMAD.MOV.U32 R9, RZ, RZ, 0x2 ;  /* 0x00000002ff097424 */ /* 0x000fe200078e00ff */
[----:B------:R-:W-:Y:S01]  /*2e50*/  ISETP.GE.AND P2, PT, R229, c[0x0][0x220], PT ;  /* 0x00008800e5007a0c */ /* 0x000fe20003f46270 */
[----:B------:R-:W-:Y:S01]  /*2e60*/  IMAD.WIDE.U32 R14, R15, c[0x0][0x190], R16 ;  /* 0x000064000f0e7a25 */ /* 0x000fe200078e0010 */
[----:B------:R-:W-:-:S02]  /*2e70*/  ISETP.GE.AND P1, PT, R228, c[0x0][0x220], PT ;  /* 0x00008800e4007a0c */ /* 0x000fc40003f26270 */
[----:B------:R-:W-:Y:S01]  /*2e80*/  ISETP.GE.AND P0, PT, R227, c[0x0][0x220], PT ;  /* 0x00008800e3007a0c */ /* 0x000fe20003f06270 */
[----:B------:R-:W-:Y:S02]  /*2e90*/  IMAD.IADD R15, R18, 0x1, R15 ;  /* 0x00000001120f7824 */ /* 0x000fe400078e020f */
[----:B------:R-:W-:Y:S02]  /*2ea0*/  IMAD.WIDE R16, R232, R9, c[0x0][0x160] ;  /* 0x00005800e8107625 */ /* 0x000fe400078e0209 */
[----:B------:R-:W-:Y:S01]  /*2eb0*/  @!P3 MOV R240, R242 ;  /* 0x000000f200f0b202 */ /* 0x000fe20000000f00 */
[----:B------:R1:W-:Y:S01]  /*2ec0*/  @P3 STS.128 [R226], RZ ;  /* 0x000000ffe2003388 */ /* 0x0003e20000000c00 */
[----:B------:R-:W-:-:S03]  /*2ed0*/  IMAD.WIDE.U32 R14, R7, c[0x0][0x1a8], R14 ;  /* 0x00006a00070e7a25 */ /* 0x000fc600078e000e */
[----:B------:R-:W-:Y:S01]  /*2ee0*/  @!PT LDS RZ, [RZ] ;  /* 0x00000000fffff984 */ /* 0x000fe20000000800 */
[----:B------:R-:W-:Y:S01]  /*2ef0*/  @!PT LDS RZ, [RZ] ;  /* 0x00000000fffff984 */ /* 0x000fe20000000800 */
[----:B------:R-:W-:Y:S01]  /*2f00*/  @!PT LDS RZ, [RZ] ;  /* 0x00000000fffff984 */ /* 0x000fe20000000800 */
[----:B------:R1:W-:Y:S02]  /*2f10*/  @!P3 LDGSTS.E.BYPASS.LTC128B.128 [R226], [R240.64] ;  /* 0x00000000f0e2bfae */ /* 0x0003e4000b901d44 */
[----:B------:R-:W-:Y:S02]  /*2f20*/  IADD3 R7, R15, UR12, RZ ;  /* 0x0000000c0f077c10 */ /* 0x000fe4000fffe0ff */
[C---:B------:R-:W-:Y:S01]  /*2f30*/  LEA R16, P4, R14.reuse, R16, 0x1 ;  /* 0x000000100e107211 */ /* 0x040fe200078808ff */
[----:B------:R1:W-:Y:S03]  /*2f40*/  @P2 STS.128 [R226+0x2000], RZ ;  /* 0x002000ffe2002388 */ /* 0x0003e60000000c00 */
        /* <DEDUP_REMOVED lines=16> */
.L_x_606:
[----:B------:R-:W-:Y:S05]  /*3050*/  BSYNC B0 ;  /* 0x0000000000007941 */ /* 0x000fea0003800000 */
.L_x_605:
        /* <DEDUP_REMOVED lines=17> */
[C---:B------:R-:W-:Y:S02]  /*3170*/  @!P4 LEA R18, P0, R7.reuse, R242, 0x6 ;  /* 0x000000f20712c211 */ /* 0x040fe400078030ff */
        /* <DEDUP_REMOVED lines=27> */
.L_x_608:
[----:B------:R-:W-:Y:S05]  /*3330*/  BSYNC B0 ;  /* 0x0000000000007941 */ /* 0x000fea0003800000 */
.L_x_607:
[C---:B------:R-:W-:Y:S01]  /*3340*/  IADD3 R5, R225.reuse, 0x8, RZ ;  /* 0x00000008e1057810 */ /* 0x040fe20007ffe0ff */
[C---:B------:R-:W-:Y:S01]  /*3350*/  IMAD.SHL.U32 R247, R225.reuse, 0x4, RZ ;  /* 0x00000004e1f77824 */ /* 0x040fe200078e00ff */
[----:B------:R-:W-:Y:S01]  /*3360*/  ISETP.GE.AND P2, PT, R225, UR6, PT ;  /* 0x00000006e1007c0c */ /* 0x000fe2000bf46270 */
[----:B------:R-:W-:Y:S01]  /*3370*/  IMAD.MOV.U32 R248, RZ, RZ, 0x7f800000 ;  /* 0x7f800000fff87424 */ /* 0x000fe200078e00ff */
[----:B------:R-:W-:Y:S01]  /*3380*/  ISETP.GE.AND P1, PT, R5, UR6, PT ;  /* 0x0000000605007c0c */ /* 0x000fe2000bf26270 */
[----:B------:R-:W-:Y:S01]  /*3390*/  IMAD.MOV.U32 R249, RZ, RZ, 0x7f800000 ;  /* 0x7f800000fff97424 */ /* 0x000fe200078e00ff */
[----:B------:R-:W-:Y:S01]  /*33a0*/  SHF.R.S32.HI R246, RZ, 0x1f, R225 ;  /* 0x0000001ffff67819 */ /* 0x000fe200000114e1 */
[----:B------:R-:W-:Y:S01]  /*33b0*/  USHF.R.S32.HI UR9, URZ, 0x1f, UR19 ;  /* 0x0000001f3f097899 */ /* 0x000fe20008011413 */
[----:B-1----:R-:W-:Y:S01]  /*33c0*/  IADD3 R18, P0, R247, UR16, RZ ;  /* 0x00000010f7127c10 */ /* 0x002fe2000ff1e0ff */
[----:B------:R-:W-:Y:S01]  /*33d0*/  ULDC.64 UR12, c[0x0][0x198] ;  /* 0x00006600000c7ab9 */ /* 0x000fe20000000a00 */
[----:B------:R-:W-:Y:S01]  /*33e0*/  SHF.L.U64.HI R246, R225, 0x2, R246 ;  /* 0x00000002e1f67819 */ /* 0x000fe200000102f6 */
[----:B------:R-:W-:-:S02]  /*33f0*/  UIADD3 UR6, -UR19, UR7, URZ ;  /* 0x0000000713067290 */ /* 0x000fc4000fffe13f */
[----:B------:R-:W-:Y:S01]  /*3400*/  UIMAD UR10, UR9, UR12, URZ ;  /* 0x0000000c090a72a4 */ /* 0x000fe2000f8e023f */
[----:B------:R-:W-:-:S03]  /*3410*/  IADD3.X R19, R246, UR15, RZ, P0, !PT ;  /* 0x0000000ff6137c10 */ /* 0x000fc600087fe4ff */
[----:B------:R-:W-:Y:S01]  /*3420*/  ISETP.GE.AND P5, PT, R230, UR6, PT ;  /* 0x00000006e6007c0c */ /* 0x000fe2000bfa6270 */
[----:B------:R-:W-:Y:S01]  /*3430*/  IMAD.U32 R5, RZ, RZ, UR19 ;  /* 0x00000013ff057e24 */ /* 0x000fe2000f8e00ff */
[----:B------:R1:W5:Y:S01]  /*3440*/  @!P2 LDG.E R248, [R18.64] ;  /* 0x0000000412f8a981 */ /* 0x000362000c1e1900 */
[----:B------:R-:W-:-:S03]  /*3450*/  UIMAD UR10, UR19, UR13, UR10 ;  /* 0x0000000d130a72a4 */ /* 0x000fc6000f8e020a */
[----:B------:R1:W5:Y:S01]  /*3460*/  @!P1 LDG.E R249, [R18.64+0x20] ;  /* 0x0000200412f99981 */ /* 0x000362000c1e1900 */
[----:B------:R-:W-:-:S04]  /*3470*/  IMAD.WIDE.U32 R14, R5, c[0x0][0x198], R232 ;  /* 0x00006600050e7a25 */ /* 0x000fc800078e00e8 */
[----:B------:R-:W-:Y:S02]  /*3480*/  IMAD.U32 R7, RZ, RZ, UR10 ;  /* 0x0000000aff077e24 */ /* 0x000fe4000f8e00ff */
[----:B------:R1:W-:Y:S04]  /*3490*/  @P5 STS.128 [R226+0x10000], RZ ;  /* 0x010000ffe2005388 */ /* 0x0003e80000000c00 */
[----:B------:R1:W-:Y:S04]  /*34a0*/  @P5 STS.128 [R226+0x12000], RZ ;  /* 0x012000ffe2005388 */ /* 0x0003e80000000c00 */
[----:B------:R1:W-:Y:S04]  /*34b0*/  @P5 STS.128 [R226+0x14000], RZ ;  /* 0x014000ffe2005388 */ /* 0x0003e80000000c00 */
[----:B------:R1:W-:Y:S01]  /*34c0*/  @P5 STS.128 [R226+0x16000], RZ ;  /* 0x016000ffe2005388 */ /* 0x0003e20000000c00 */
[----:B------:R-:W-:-:S04]  /*34d0*/  IADD3 R16, P0, R14, UR27, RZ ;  /* 0x0000001b0e107c10 */ /* 0x000fc8000ff1e0ff */
[----:B------:R-:W-:Y:S01]  /*34e0*/  IADD3.X R17, R15, UR28, R7, P0, !PT ;  /* 0x0000001c0f117c10 */ /* 0x000fe200087fe407 */
[----:B------:R-:W-:Y:S01]  /*34f0*/  IMAD R7, R8, c[0x0][0x1b0], RZ ;  /* 0x00006c0008077a24 */ /* 0x000fe200078e02ff */
[----:B------:R-:W-:Y:S03]  /*3500*/  BSSY B0, `(.L_x_609) ;  /* 0x0000033000007945 */ /* 0x000fe60003800000 */
[C---:B------:R-:W-:Y:S02]  /*3510*/  IMAD R14, R10.reuse, c[0x0][0x1b4], R7 ;  /* 0x00006d000a0e7a24 */ /* 0x040fe400078e0207 */
[----:B------:R-:W-:-:S04]  /*3520*/  IMAD.WIDE.U32 R16, R10, c[0x0][0x1b0], R16 ;  /* 0x00006c000a107a25 */ /* 0x000fc800078e0010 */
[----:B------:R-:W-:Y:S01]  /*3530*/  IMAD.IADD R9, R17, 0x1, R14 ;  /* 0x0000000111097824 */ /* 0x000fe200078e020e */
[----:B------:R-:W-:Y:S05]  /*3540*/  @P5 BRA `(.L_x_610) ;  /* 0x000002e000005947 */ /* 0x000fea0003800000 */
[----:B------:R-:W-:Y:S01]  /*3550*/  ISETP.GE.AND P3, PT, R232, c[0x0][0x220], PT ;  /* 0x00008800e8007a0c */ /* 0x000fe20003f66270 */
[----:B------:R-:W-:Y:S01]  /*3560*/  IMAD R7, R11, c[0x0][0x198], RZ ;  /* 0x000066000b077a24 */ /* 0x000fe200078e02ff */
[----:B-1----:R-:W-:Y:S02]  /*3570*/  MOV R18, UR27 ;  /* 0x0000001b00127c02 */ /* 0x002fe40008000f00 */
[----:B------:R-:W-:Y:S01]  /*3580*/  MOV R19, UR28 ;  /* 0x0000001c00137c02 */ /* 0x000fe20008000f00 */
[C---:B------:R-:W-:Y:S01]  /*3590*/  IMAD R20, R12.reuse, c[0x0][0x19c], R7 ;  /* 0x000067000c147a24 */ /* 0x040fe200078e0207 */
        /* <DEDUP_REMOVED lines=15> */
[----:B---3--:R-:W-:Y:S01]  /*3690*/  @!P3 LEA R24, P6, R18, c[0x0][0x168], 0x1 ;  /* 0x00005a001218ba11 */ /* 0x008fe200078c08ff */
        /* <DEDUP_REMOVED lines=25> */
.L_x_610:
[----:B------:R-:W-:Y:S05]  /*3830*/  BSYNC B0 ;  /* 0x0000000000007941 */ /* 0x000fea0003800000 */
.L_x_609:
        /* <DEDUP_REMOVED lines=30> */
[----:B---3--:R-:W-:Y:S01]  /*3a20*/  IMAD.WIDE R22, R232, R7, c[0x0][0x168] ;  /* 0x00005a00e8167625 */ /* 0x008fe200078e0207 */
        /* <DEDUP_REMOVED lines=24> */
.L_x_612:
[----:B------:R-:W-:Y:S05]  /*3bb0*/  BSYNC B0 ;  /* 0x0000000000007941 */ /* 0x000fea0003800000 */
.L_x_611:
        /* <DEDUP_REMOVED lines=26> */
[----:B------:R-:W-:Y:S01]  /*3d60*/  @!P3 IMAD.MOV.U32 R6, RZ, RZ, R14 ;  /* 0x000000ffff06b224 */ /* 0x000fe200078e000e */
[----:B------:R3:W-:Y:S01]  /*3d70*/  @P3 STS.128 [R226+0x18000], RZ ;  /* 0x018000ffe2003388 */ /* 0x0007e20000000c00 */
[----:B------:R-:W-:Y:S01]  /*3d80*/  @!P3 IMAD R9, R4, c[0x0][0x1a0], RZ ;  /* 0x000068000409ba24 */ /* 0x000fe200078e02ff */
[----:B------:R-:W-:Y:S01]  /*3d90*/  IADD3 R19, R17, R18, RZ ;  /* 0x0000001211137210 */ /* 0x000fe20007ffe0ff */
[----:B------:R-:W-:Y:S01]  /*3da0*/  IMAD.MOV.U32 R5, RZ, RZ, 0x2 ;  /* 0x00000002ff057424 */ /* 0x000fe200078e00ff */
[----:B------:R-:W-:Y:S01]  /*3db0*/  MOV R18, R16 ;  /* 0x0000001000127202 */ /* 0x000fe20000000f00 */
[----:B------:R-:W-:-:S04]  /*3dc0*/  @!P3 IMAD.WIDE.U32 R16, R230, c[0x0][0x1a0], R6 ;  /* 0x00006800e610ba25 */ /* 0x000fc800078e0006 */
[----:B------:R-:W-:Y:S01]  /*3dd0*/  @!P3 IMAD R6, R230, c[0x0][0x1a4], R9 ;  /* 0x00006900e606ba24 */ /* 0x000fe200078e0209 */
[----:B------:R-:W-:Y:S01]  /*3de0*/  @!P3 LEA R22, P6, R16, c[0x0][0x170], 0x1 ;  /* 0x00005c001016ba11 */ /* 0x000fe200078c08ff */
[----:B------:R-:W-:-:S03]  /*3df0*/  IMAD.WIDE.U32 R18, R10, c[0x0][0x1b8], R18 ;  /* 0x00006e000a127a25 */ /* 0x000fc600078e0012 */
[----:B------:R-:W-:Y:S01]  /*3e00*/  @!P3 IADD3 R6, R17, R6, RZ ;  /* 0x000000061106b210 */ /* 0x000fe20007ffe0ff */
        /* <DEDUP_REMOVED lines=25> */
.L_x_614:
[----:B------:R-:W-:Y:S05]  /*3fa0*/  BSYNC B0 ;  /* 0x0000000000007941 */ /* 0x000fea0003800000 */
.L_x_613:
        /* <DEDUP_REMOVED lines=14> */
[----:B------:R-:W-:Y:S01]  /*4090*/  MOV R6, R14 ;  /* 0x0000000e00067202 */ /* 0x000fe20000000f00 */
[----:B------:R-:W-:Y:S01]  /*40a0*/  IMAD R4, R4, c[0x0][0x1a0], RZ ;  /* 0x0000680004047a24 */ /* 0x000fe200078e02ff */
[----:B------:R-:W-:Y:S01]  /*40b0*/  ISETP.GE.AND P2, PT, R229, c[0x0][0x220], PT ;  /* 0x00008800e5007a0c */ /* 0x000fe20003f46270 */
[----:B------:R-:W-:Y:S01]  /*40c0*/  IMAD.WIDE.U32 R16, R12, c[0x0][0x1a0], R16 ;  /* 0x000068000c107a25 */ /* 0x000fe200078e0010 */
[----:B------:R-:W-:-:S02]  /*40d0*/  ISETP.GE.AND P1, PT, R228, c[0x0][0x220], PT ;  /* 0x00008800e4007a0c */ /* 0x000fc40003f26270 */
[----:B------:R-:W-:Y:S01]  /*40e0*/  ISETP.GE.AND P0, PT, R227, c[0x0][0x220], PT ;  /* 0x00008800e3007a0c */ /* 0x000fe20003f06270 */
[----:B------:R-:W-:Y:S02]  /*40f0*/  IMAD R11, R12, c[0x0][0x1a4], R11 ;  /* 0x000069000c0b7a24 */ /* 0x000fe400078e020b */
[C---:B------:R-:W-:Y:S02]  /*4100*/  IMAD.WIDE.U32 R6, R5.reuse, c[0x0][0x1a0], R6 ;  /* 0x0000680005067a25 */ /* 0x040fe400078e0006 */
[----:B------:R1:W-:Y:S02]  /*4110*/  @P3 STS.128 [R226+0x19000], RZ ;  /* 0x019000ffe2003388 */ /* 0x0003e40000000c00 */
[----:B------:R-:W-:Y:S01]  /*4120*/  IMAD R4, R5, c[0x0][0x1a4], R4 ;  /* 0x0000690005047a24 */ /* 0x000fe200078e0204 */
[----:B------:R-:W-:Y:S01]  /*4130*/  @!P3 LEA R14, P5, R6, c[0x0][0x170], 0x1 ;  /* 0x00005c00060eba11 */ /* 0x000fe200078a08ff */
[----:B------:R-:W-:Y:S02]  /*4140*/  IMAD.IADD R17, R17, 0x1, R11 ;  /* 0x0000000111117824 */ /* 0x000fe400078e020b */
[----:B------:R-:W-:-:S02]  /*4150*/  IMAD.MOV.U32 R5, RZ, RZ, 0x2 ;  /* 0x00000002ff057424 */ /* 0x000fc400078e00ff */
        /* <DEDUP_REMOVED lines=27> */
.L_x_616:
[----:B------:R-:W-:Y:S05]  /*4310*/  BSYNC B0 ;  /* 0x0000000000007941 */ /* 0x000fea0003800000 */
.L_x_615:
        /* <DEDUP_REMOVED lines=15> */
[----:B------:R-:W-:-:S05]  /*4410*/  IMAD.U32 R7, RZ, RZ, UR23 ;  /* 0x00000017ff077e24 */ /* 0x000fca000f8e00ff */
[----:B-12---:R-:W2:Y:S01]  /*4420*/  @P0 LDG.E R5, [R6.64] ;  /* 0x0000000406050981 */ /* 0x006ea2000c1e1900 */
[----:B------:R-:W2:Y:S01]  /*4430*/  @P0 MUFU.RCP R4, c[0x0][0x238] ;  /* 0x00008e0000040b08 */ /* 0x000ea20000001000 */
        /* <DEDUP_REMOVED lines=66> */
[----:B------:R-:W-:-:S02]  /*4860*/  ULDC UR14, c[0x0][0x2e8] ;  /* 0x0000ba00000e7ab9 */ /* 0x000fc40000000800 */
[----:B------:R-:W-:Y:S02]  /*4870*/  UMOV UR6, URZ ;  /* 0x0000003f00067c82 */ /* 0x000fe40008000000 */
[----:B------:R-:W-:Y:S02]  /*4880*/  ULDC UR13, c[0x0][0x2e4] ;  /* 0x0000b900000d7ab9 */ /* 0x000fe40000000800 */
[----:B------:R-:W-:Y:S01]  /*4890*/  UIADD3 UR21, UR9, -UR14, URZ ;  /* 0x8000000e09157290 */ /* 0x000fe2000fffe03f */
[----:B--2---:R-:W-:Y:S01]  /*48a0*/  @P0 FMUL.FTZ R4, R5, R4 ;  /* 0x0000000405040220 */ /* 0x004fe20000410000 */
[----:B------:R-:W-:-:S03]  /*48b0*/  MOV R5, UR24 ;  /* 0x0000001800057c02 */ /* 0x000fc60008000f00 */
[----:B------:R-:W1:Y:S02]  /*48c0*/  @P0 R2UR UR10, R4 ;  /* 0x00000000040a03c2 */ /* 0x000e6400000e0000 */
[----:B------:R-:W-:-:S05]  /*48d0*/  IMAD R240, R5, 0x40, R224 ;  /* 0x0000004005f07824 */ /* 0x000fca00078e02e0 */
[----:B------:R-:W-:-:S04]  /*48e0*/  IADD3 R240, R225, -UR11, -R240 ;  /* 0x8000000be1f07c10 */ /* 0x000fc8000fffe8f0 */
[----:B------:R-:W-:Y:S01]  /*48f0*/  IADD3 R240, R240, UR7, RZ ;  /* 0x00000007f0f07c10 */ /* 0x000fe2000fffe0ff */
[----:B-1----:R-:W-:Y:S02]  /*4900*/  @UP1 UMOV UR6, UR10 ;  /* 0x0000000a00061c82 */ /* 0x002fe40008000000 */
.L_x_621:
[----:B------:R-:W0:Y:S01]  /*4910*/  LDGDEPBAR ;  /* 0x00000000000079af */ /* 0x000e220000000000 */
[----:B------:R-:W-:Y:S01]  /*4920*/  IADD3 R118, P0, R247, UR18, RZ ;  /* 0x00000012f7767c10 */ /* 0x000fe2000ff1e0ff */
[----:B------:R-:W-:Y:S02]  /*4930*/  USHF.L.U32 UR9, UR8, 0x6, URZ ;  /* 0x0000000608097899 */ /* 0x000fe4000800063f */
[----:B------:R-:W-:Y:S01]  /*4940*/  ULDC UR10, c[0x0][0x2e4] ;  /* 0x0000b900000a7ab9 */ /* 0x000fe20000000800 */
[----:B------:R-:W-:Y:S01]  /*4950*/  IADD3.X R119, R246, UR17, RZ, P0, !PT ;  /* 0x00000011f6777c10 */ /* 0x000fe200087fe4ff */
[----:B------:R-:W-:Y:S01]  /*4960*/  UISETP.GE.AND UP0, UPT, UR9, UR21, UPT ;  /* 0x000000150900728c */ /* 0x000fe2000bf06270 */
        /* <DEDUP_REMOVED lines=8> */
[----:B------:R-:W-:Y:S05]  /*49f0*/  LDSM.16.M88.4 R108, [R3+0x10000] ;  /* 0x01000000036c783b */ /* 0x000fea0000000200 */
[----:B------:R-:W-:Y:S05]  /*4a00*/  LDSM.16.M88.4 R112, [R3+0x10800] ;  /* 0x010800000370783b */ /* 0x000fea0000000200 */
[----:B-----5:R3:W5:Y:S01]  /*4a10*/  LDG.E R117, [R118.64] ;  /* 0x0000000476757981 */ /* 0x020762000c1e1900 */
[C---:B-1----:R-:W-:Y:S04]  /*4a20*/  HMMA.16816.F32.BF16 R4, R84.reuse, R88, RZ ;  /* 0x000000585404723c */ /* 0x042fe800000418ff */
[----:B------:R3:W5:Y:S04]  /*4a30*/  LDG.E R116, [R118.64+0x20] ;  /* 0x0000200476747981 */ /* 0x000768000c1e1900 */
[C---:B------:R-:W-:Y:S01]  /*4a40*/  HMMA.16816.F32.BF16 R8, R84.reuse, R90, RZ ;  /* 0x0000005a5408723c */ /* 0x040fe200000418ff */
[----:B------:R-:W1:Y:S07]  /*4a50*/  LDSM.16.M88.4 R88, [R220] ;  /* 0x00000000dc58783b */ /* 0x000e6e0000000200 */
[C---:B--2---:R-:W-:Y:S08]  /*4a60*/  HMMA.16816.F32.BF16 R12, R84.reuse, R92, RZ ;  /* 0x0000005c540c723c */ /* 0x044ff000000418ff */
[----:B------:R-:W-:Y:S01]  /*4a70*/  HMMA.16816.F32.BF16 R16, R84, R94, RZ ;  /* 0x0000005e5410723c */ /* 0x000fe200000418ff */
[----:B------:R-:W-:Y:S03]  /*4a80*/  LDSM.16.M88.4 R84, [R219] ;  /* 0x00000000db54783b */ /* 0x000fe60000000200 */
[----:B---3--:R-:W-:Y:S02]  /*4a90*/  IADD3 R118, R240, UR9, RZ ;  /* 0x00000009f0767c10 */ /* 0x008fe4000fffe0ff */
[----:B------:R-:W2:Y:S02]  /*4aa0*/  LDSM.16.M88.4 R92, [R2+0x10000] ;  /* 0x01000000025c783b */ /* 0x000ea40000000200 */
[C---:B------:R-:W-:Y:S05]  /*4ab0*/  HMMA.16816.F32.BF16 R4, R96.reuse, R100, R4 ;  /* 0x000000646004723c */ /* 0x040fea0000041804 */
[C---:B------:R-:W-:Y:S02]  /*4ac0*/  IADD3 R120, R118.reuse, 0x7, RZ ;  /* 0x0000000776787810 */ /* 0x040fe40007ffe0ff */
[----:B------:R-:W-:Y:S01]  /*4ad0*/  IADD3 R121, R118, 0x8, RZ ;  /* 0x0000000876797810 */ /* 0x000fe20007ffe0ff */
[C---:B------:R-:W-:Y:S01]  /*4ae0*/  HMMA.16816.F32.BF16 R8, R96.reuse, R102, R8 ;  /* 0x000000666008723c */ /* 0x040fe20000041808 */
[----:B------:R-:W3:Y:S02]  /*4af0*/  LDSM.16.M88.4 R100, [R2+0x10800] ;  /* 0x010800000264783b */ /* 0x000ee40000000200 */
[----:B------:R-:W-:Y:S02]  /*4b00*/  ISETP.GE.AND P0, PT, R120, RZ, PT ;  /* 0x000000ff7800720c */ /* 0x000fe40003f06270 */
[----:B------:R-:W-:Y:S02]  /*4b10*/  ISETP.GE.AND P1, PT, R121, RZ, PT ;  /* 0x000000ff7900720c */ /* 0x000fe40003f26270 */
[C---:B------:R-:W-:Y:S01]  /*4b20*/  IADD3 R123, R118.reuse, -0x8, RZ ;  /* 0xfffffff8767b7810 */ /* 0x040fe20007ffe0ff */
[C---:B----4-:R-:W-:Y:S04]  /*4b30*/  HMMA.16816.F32.BF16 R12, R96.reuse, R104, R12 ;  /* 0x00000068600c723c */ /* 0x050fe8000004180c */
[C---:B------:R-:W-:Y:S02]  /*4b40*/  IADD3 R122, R118.reuse, -0x1, RZ ;  /* 0xffffffff767a7810 */ /* 0x040fe40007ffe0ff */
[C---:B------:R-:W-:Y:S02]  /*4b50*/  IADD3 R125, R118.reuse, -0x10, RZ ;  /* 0xfffffff0767d7810 */ /* 0x040fe40007ffe0ff */
[----:B------:R-:W-:Y:S01]  /*4b60*/  HMMA.16816.F32.BF16 R16, R96, R106, R16 ;  /* 0x0000006a6010723c */ /* 0x000fe20000041810 */
[----:B------:R-:W-:Y:S03]  /*4b70*/  LDSM.16.M88.4 R96, [R223+0x2000] ;  /* 0x00200000df60783b */ /* 0x000fe60000000200 */
[C---:B------:R-:W-:Y:S02]  /*4b80*/  @!P0 IADD3 R120, -R118.reuse, -0x7, RZ ;  /* 0xfffffff976788810 */ /* 0x040fe40007ffe1ff */
[----:B------:R-:W4:Y:S01]  /*4b90*/  LDSM.16.M88.4 R104, [R222+0x12000] ;  /* 0x01200000de68783b */ /* 0x000f220000000200 */
[----:B------:R-:W-:Y:S01]  /*4ba0*/  ISETP.GE.AND P0, PT, R123, RZ, PT ;  /* 0x000000ff7b00720c */ /* 0x000fe20003f06270 */
[C---:B-1----:R-:W-:Y:S02]  /*4bb0*/  HMMA.16816.F32.BF16 R4, R88.reuse, R108, R4 ;  /* 0x0000006c5804723c */ /* 0x042fe40000041804 */
[----:B------:R-:W-:Y:S03]  /*4bc0*/  I2F R120, R120 ;  /* 0x0000007800787306 */ /* 0x000fe60000201400 */
[----:B------:R-:W-:Y:S02]  /*4bd0*/  @!P1 IADD3 R121, -R118, -0x8, RZ ;  /* 0xfffffff876799810 */ /* 0x000fe40007ffe1ff */
[----:B------:R-:W-:Y:S01]  /*4be0*/  ISETP.GE.AND P1, PT, R122, RZ, PT ;  /* 0x000000ff7a00720c */ /* 0x000fe20003f26270 */
[C---:B------:R-:W-:Y:S01]  /*4bf0*/  HMMA.16816.F32.BF16 R8, R88.reuse, R110, R8 ;  /* 0x0000006e5808723c */ /* 0x040fe20000041808 */
[----:B------:R-:W1:Y:S03]  /*4c00*/  LDSM.16.M88.4 R108, [R222+0x12800] ;  /* 0x01280000de6c783b */ /* 0x000e660000000200 */
[C---:B------:R-:W-:Y:S01]  /*4c10*/  IADD3 R124, R118.reuse, -0x9, RZ ;  /* 0xfffffff7767c7810 */ /* 0x040fe20007ffe0ff */
[----:B------:R-:W1:Y:S01]  /*4c20*/  I2F R121, R121 ;  /* 0x0000007900797306 */ /* 0x000e620000201400 */
[C---:B------:R-:W-:Y:S02]  /*4c30*/  @!P0 IADD3 R123, -R118.reuse, 0x8, RZ ;  /* 0x00000008767b8810 */ /* 0x040fe40007ffe1ff */
[C---:B------:R-:W-:Y:S03]  /*4c40*/  HMMA.16816.F32.BF16 R12, R88.reuse, R112, R12 ;  /* 0x00000070580c723c */ /* 0x040fe6000004180c */
[----:B------:R-:W-:Y:S02]  /*4c50*/  ISETP.GE.AND P0, PT, R125, RZ, PT ;  /* 0x000000ff7d00720c */ /* 0x000fe40003f06270 */
[----:B------:R-:W-:Y:S02]  /*4c60*/  @!P1 IADD3 R122, -R118, 0x1, RZ ;  /* 0x00000001767a9810 */ /* 0x000fe40007ffe1ff */
[----:B------:R-:W-:Y:S01]  /*4c70*/  ISETP.GE.AND P1, PT, R124, RZ, PT ;  /* 0x000000ff7c00720c */ /* 0x000fe20003f26270 */
[----:B------:R-:W-:Y:S01]  /*4c80*/  HMMA.16816.F32.BF16 R16, R88, R114, R16 ;  /* 0x000000725810723c */ /* 0x000fe20000041810 */
[----:B------:R-:W-:Y:S01]  /*4c90*/  LDSM.16.M88.4 R88, [R221+0x2000] ;  /* 0x00200000dd58783b */ /* 0x000fe20000000200 */
[----:B------:R-:W-:Y:S02]  /*4ca0*/  I2F R123, R123 ;  /* 0x0000007b007b7306 */ /* 0x000fe40000201400 */
[C---:B------:R-:W-:Y:S02]  /*4cb0*/  IADD3 R126, R118.reuse, -0x19, RZ ;  /* 0xffffffe7767e7810 */ /* 0x040fe40007ffe0ff */
[----:B------:R-:W-:Y:S01]  /*4cc0*/  LDSM.16.M88.4 R112, [R212+0x12800] ;  /* 0x01280000d470783b */ /* 0x000fe20000000200 */
[C---:B------:R-:W-:Y:S01]  /*4cd0*/  IADD3 R127, R118.reuse, -0x11, RZ ;  /* 0xffffffef767f7810 */ /* 0x040fe20007ffe0ff */
[C---:B--2---:R-:W-:Y:S04]  /*4ce0*/  HMMA.16816.F32.BF16 R4, R84.reuse, R92, R4 ;  /* 0x0000005c5404723c */ /* 0x044fe80000041804 */
[----:B------:R-:W2:Y:S01]  /*4cf0*/  I2F R122, R122 ;  /* 0x0000007a007a7306 */ /* 0x000ea20000201400 */
[C---:B------:R-:W-:Y:S02]  /*4d00*/  IADD3 R128, R118.reuse, -0x18, RZ ;  /* 0xffffffe876807810 */ /* 0x040fe40007ffe0ff */
[----:B------:R-:W-:Y:S01]  /*4d10*/  @!P0 IADD3 R125, -R118, 0x10, RZ ;  /* 0x00000010767d8810 */ /* 0x000fe20007ffe1ff */
[C---:B------:R-:W-:Y:S01]  /*4d20*/  HMMA.16816.F32.BF16 R8, R84.reuse, R94, R8 ;  /* 0x0000005e5408723c */ /* 0x040fe20000041808 */
[----:B------:R-:W2:Y:S02]  /*4d30*/  LDSM.16.M88.4 R92, [R212+0x12000] ;  /* 0x01200000d45c783b */ /* 0x000ea40000000200 */
[----:B------:R-:W-:Y:S02]  /*4d40*/  ISETP.GE.AND P0, PT, R126, RZ, PT ;  /* 0x000000ff7e00720c */ /* 0x000fe40003f06270 */
[----:B------:R-:W-:Y:S01]  /*4d50*/  @!P1 IADD3 R124, -R118, 0x9, RZ ;  /* 0x00000009767c9810 */ /* 0x000fe20007ffe1ff */
[----:B------:R-:W-:Y:S01]  /*4d60*/  I2F R125, R125 ;  /* 0x0000007d007d7306 */ /* 0x000fe20000201400 */
[----:B------:R-:W-:Y:S01]  /*4d70*/  ISETP.GE.AND P2, PT, R127, RZ, PT ;  /* 0x000000ff7f00720c */ /* 0x000fe20003f46270 */
[C---:B---3--:R-:W-:Y:S03]  /*4d80*/  HMMA.16816.F32.BF16 R12, R84.reuse, R100, R12 ;  /* 0x00000064540c723c */ /* 0x048fe6000004180c */
[----:B------:R-:W-:Y:S02]  /*4d90*/  ISETP.GE.AND P1, PT, R128, RZ, PT ;  /* 0x000000ff8000720c */ /* 0x000fe40003f26270 */
[----:B------:R-:W-:Y:S03]  /*4da0*/  IABS R119, R118 ;  /* 0x0000007600777213 */ /* 0x000fe60000000000 */
[----:B------:R-:W-:Y:S01]  /*4db0*/  HMMA.16816.F32.BF16 R16, R84, R102, R16 ;  /* 0x000000665410723c */ /* 0x000fe20000041810 */
[----:B------:R-:W-:Y:S01]  /*4dc0*/  LDSM.16.M88.4 R84, [R220+0x2000] ;  /* 0x00200000dc54783b */ /* 0x000fe20000000200 */
[----:B------:R-:W-:Y:S02]  /*4dd0*/  I2F R124, R124 ;  /* 0x0000007c007c7306 */ /* 0x000fe40000201400 */
[C---:B------:R-:W-:Y:S02]  /*4de0*/  @!P0 IADD3 R126, -R118.reuse, 0x19, RZ ;  /* 0x00000019767e8810 */ /* 0x040fe40007ffe1ff */
[----:B------:R-:W3:Y:S01]  /*4df0*/  LDSM.16.M88.4 R100, [R3+0x12000] ;  /* 0x012000000364783b */ /* 0x000ee20000000200 */
[C---:B------:R-:W-:Y:S01]  /*4e00*/  @!P2 IADD3 R127, -R118.reuse, 0x11, RZ ;  /* 0x00000011767fa810 */ /* 0x040fe20007ffe1ff */
[C---:B----4-:R-:W-:Y:S01]  /*4e10*/  HMMA.16816.F32.BF16 R4, R96.reuse, R104, R4 ;  /* 0x000000686004723c */ /* 0x050fe20000041804 */
[----:B------:R-:W-:Y:S03]  /*4e20*/  PLOP3.LUT P0, PT, PT, PT, UP0, 0x80, 0x0 ;  /* 0x000000000000781c */ /* 0x000fe60003f0f008 */
[----:B------:R-:W4:Y:S01]  /*4e30*/  I2F R119, R119 ;  /* 0x0000007700777306 */ /* 0x000f220000201400 */
[----:B------:R-:W-:Y:S03]  /*4e40*/  @!P1 IADD3 R128, -R118, 0x18, RZ ;  /* 0x0000001876809810 */ /* 0x000fe60007ffe1ff */
[C---:B------:R-:W-:Y:S01]  /*4e50*/  HMMA.16816.F32.BF16 R8, R96.reuse, R106, R8 ;  /* 0x0000006a6008723c */ /* 0x040fe20000041808 */
[----:B------:R-:W-:Y:S05]  /*4e60*/  LDSM.16.M88.4 R104, [R2+0x12000] ;  /* 0x012000000268783b */ /* 0x000fea0000000200 */
[----:B------:R-:W3:Y:S02]  /*4e70*/  I2F R130, R127 ;  /* 0x0000007f00827306 */ /* 0x000ee40000201400 */
[C---:B-1----:R-:W-:Y:S08]  /*4e80*/  HMMA.16816.F32.BF16 R12, R96.reuse, R108, R12 ;  /* 0x0000006c600c723c */ /* 0x042ff0000004180c */
[----:B------:R-:W-:Y:S01]  /*4e90*/  HMMA.16816.F32.BF16 R16, R96, R110, R16 ;  /* 0x0000006e6010723c */ /* 0x000fe20000041810 */
[----:B------:R-:W1:Y:S01]  /*4ea0*/  LDSM.16.M88.4 R96, [R3+0x12800] ;  /* 0x012800000360783b */ /* 0x000e620000000200 */
[----:B------:R-:W1:Y:S04]  /*4eb0*/  I2F R129, R128 ;  /* 0x0000008000817306 */ /* 0x000e680000201400 */
[----:B------:R-:W-:Y:S02]  /*4ec0*/  LDSM.16.M88.4 R108, [R222+0x14000] ;  /* 0x01400000de6c783b */ /* 0x000fe40000000200 */
[C---:B--2---:R-:W-:Y:S04]  /*4ed0*/  HMMA.16816.F32.BF16 R4, R88.reuse, R92, R4 ;  /* 0x0000005c5804723c */ /* 0x044fe80000041804 */
[----:B------:R-:W2:Y:S04]  /*4ee0*/  I2F R126, R126 ;  /* 0x0000007e007e7306 */ /* 0x000ea80000201400 */
[C---:B------:R-:W-:Y:S01]  /*4ef0*/  HMMA.16816.F32.BF16 R8, R88.reuse, R94, R8 ;  /* 0x0000005e5808723c */ /* 0x040fe20000041808 */
[----:B------:R-:W2:Y:S07]  /*4f00*/  LDSM.16.M88.4 R92, [R219+0x2000] ;  /* 0x00200000db5c783b */ /* 0x000eae0000000200 */
[C---:B------:R-:W-:Y:S08]  /*4f10*/  HMMA.16816.F32.BF16 R12, R88.reuse, R112, R12 ;  /* 0x00000070580c723c */ /* 0x040ff0000004180c */
[----:B------:R-:W-:Y:S01]  /*4f20*/  HMMA.16816.F32.BF16 R16, R88, R114, R16 ;  /* 0x000000725810723c */ /* 0x000fe20000041810 */
[----:B------:R-:W4:Y:S07]  /*4f30*/  LDSM.16.M88.4 R88, [R2+0x12800] ;  /* 0x012800000258783b */ /* 0x000f2e0000000200 */
[C---:B---3--:R-:W-:Y:S08]  /*4f40*/  HMMA.16816.F32.BF16 R4, R84.reuse, R100, R4 ;  /* 0x000000645404723c */ /* 0x048ff00000041804 */
[C---:B------:R-:W-:Y:S01]  /*4f50*/  HMMA.16816.F32.BF16 R8, R84.reuse, R102, R8 ;  /* 0x000000665408723c */ /* 0x040fe20000041808 */
[----:B------:R-:W3:Y:S07]  /*4f60*/  LDSM.16.M88.4 R100, [R223+0x4000] ;  /* 0x00400000df64783b */ /* 0x000eee0000000200 */
[C---:B-1----:R-:W-:Y:S08]  /*4f70*/  HMMA.16816.F32.BF16 R12, R84.reuse, R96, R12 ;  /* 0x00000060540c723c */ /* 0x042ff0000004180c */
[----:B------:R-:W-:Y:S01]  /*4f80*/  HMMA.16816.F32.BF16 R16, R84, R98, R16 ;  /* 0x000000625410723c */ /* 0x000fe20000041810 */
[----:B------:R-:W1:Y:S05]  /*4f90*/  LDSM.16.M88.4 R84, [R222+0x14800] ;  /* 0x01480000de54783b */ /* 0x000e6a0000000200 */
[----:B------:R-:W-:Y:S02]  /*4fa0*/  LDSM.16.M88.4 R96, [R221+0x4000] ;  /* 0x00400000dd60783b */ /* 0x000fe40000000200 */
[C---:B--2---:R-:W-:Y:S08]  /*4fb0*/  HMMA.16816.F32.BF16 R4, R92.reuse, R104, R4 ;  /* 0x000000685c04723c */ /* 0x044ff00000041804 */
[C---:B------:R-:W-:Y:S01]  /*4fc0*/  HMMA.16816.F32.BF16 R8, R92.reuse, R106, R8 ;  /* 0x0000006a5c08723c */ /* 0x040fe20000041808 */
[----:B------:R-:W2:Y:S07]  /*4fd0*/  LDSM.16.M88.4 R104, [R212+0x14000] ;  /* 0x01400000d468783b */ /* 0x000eae0000000200 */
[C---:B----4-:R-:W-:Y:S08]  /*4fe0*/  HMMA.16816.F32.BF16 R12, R92.reuse, R88, R12 ;  /* 0x000000585c0c723c */ /* 0x050ff0000004180c */
[----:B------:R-:W-:Y:S01]  /*4ff0*/  HMMA.16816.F32.BF16 R16, R92, R90, R16 ;  /* 0x0000005a5c10723c */ /* 0x000fe20000041810 */
[----:B------:R-:W4:Y:S05]  /*5000*/  LDSM.16.M88.4 R88, [R212+0x14800] ;  /* 0x01480000d458783b */ /* 0x000f2a0000000200 */
[----:B------:R-:W-:Y:S02]  /*5010*/  LDSM.16.M88.4 R92, [R220+0x4000] ;  /* 0x00400000dc5c783b */ /* 0x000fe40000000200 */
        /* <DEDUP_REMOVED lines=29> */
[C---:B------:R-:W-:Y:S08]  /*51f0*/  HMMA.16816.F32.BF16 R8, R96.reuse, R110, R8 ;  /* 0x0000006e6008723c */ /* 0x040ff00000041808 */
[C---:B-1----:R-:W-:Y:S08]  /*5200*/  HMMA.16816.F32.BF16 R12, R96.reuse, R84, R12 ;  /* 0x00000054600c723c */ /* 0x042ff0000004180c */
[----:B------:R-:W-:Y:S01]  /*5210*/  HMMA.16816.F32.BF16 R16, R96, R86, R16 ;  /* 0x000000566010723c */ /* 0x000fe20000041810 */
[----:B------:R-:W-:Y:S05]  /*5220*/  LDSM.16.M88.4 R84, [R220+0x6000] ;  /* 0x00600000dc54783b */ /* 0x000fea0000000200 */
[----:B------:R-:W1:Y:S02]  /*5230*/  LDSM.16.M88.4 R96, [R3+0x16000] ;  /* 0x016000000360783b */ /* 0x000e640000000200 */
[C---:B--2---:R-:W-:Y:S08]  /*5240*/  HMMA.16816.F32.BF16 R4, R92.reuse, R104, R4 ;  /* 0x000000685c04723c */ /* 0x044ff00000041804 */
[C---:B------:R-:W-:Y:S08]  /*5250*/  HMMA.16816.F32.BF16 R8, R92.reuse, R106, R8 ;  /* 0x0000006a5c08723c */ /* 0x040ff00000041808 */
[C---:B----4-:R-:W-:Y:S08]  /*5260*/  HMMA.16816.F32.BF16 R12, R92.reuse, R88, R12 ;  /* 0x000000585c0c723c */ /* 0x050ff0000004180c */
[----:B------:R-:W-:Y:S01]  /*5270*/  HMMA.16816.F32.BF16 R16, R92, R90, R16 ;  /* 0x0000005a5c10723c */ /* 0x000fe20000041810 */
[----:B------:R-:W-:Y:S05]  /*5280*/  LDSM.16.M88.4 R88, [R219+0x6000] ;  /* 0x00600000db58783b */ /* 0x000fea0000000200 */
[----:B------:R-:W2:Y:S02]  /*5290*/  LDSM.16.M88.4 R92, [R2+0x16000] ;  /* 0x01600000025c783b */ /* 0x000ea40000000200 */
[C---:B-1----:R-:W-:Y:S08]  /*52a0*/  HMMA.16816.F32.BF16 R4, R84.reuse, R96, R4 ;  /* 0x000000605404723c */ /* 0x042ff00000041804 */
[C---:B------:R-:W-:Y:S01]  /*52b0*/  HMMA.16816.F32.BF16 R8, R84.reuse, R98, R8 ;  /* 0x000000625408723c */ /* 0x040fe20000041808 */
[----:B------:R-:W1:Y:S07]  /*52c0*/  LDSM.16.M88.4 R96, [R2+0x16800] ;  /* 0x016800000260783b */ /* 0x000e6e0000000200 */
[C---:B------:R-:W-:Y:S08]  /*52d0*/  HMMA.16816.F32.BF16 R12, R84.reuse, R100, R12 ;  /* 0x00000064540c723c */ /* 0x040ff0000004180c */
[----:B------:R-:W-:Y:S08]  /*52e0*/  HMMA.16816.F32.BF16 R16, R84, R102, R16 ;  /* 0x000000665410723c */ /* 0x000ff00000041810 */
[C---:B--2---:R-:W-:Y:S08]  /*52f0*/  HMMA.16816.F32.BF16 R4, R88.reuse, R92, R4 ;  /* 0x0000005c5804723c */ /* 0x044ff00000041804 */
[C---:B------:R-:W-:Y:S08]  /*5300*/  HMMA.16816.F32.BF16 R8, R88.reuse, R94, R8 ;  /* 0x0000005e5808723c */ /* 0x040ff00000041808 */
[C---:B-1----:R-:W-:Y:S08]  /*5310*/  HMMA.16816.F32.BF16 R12, R88.reuse, R96, R12 ;  /* 0x00000060580c723c */ /* 0x042ff0000004180c */
[----:B------:R-:W-:Y:S01]  /*5320*/  FFMA.FTZ R6, R121, -UR6, R6 ;  /* 0x8000000679067c23 */ /* 0x000fe20008010006 */
[----:B------:R-:W-:Y:S03]  /*5330*/  HMMA.16816.F32.BF16 R16, R88, R98, R16 ;  /* 0x000000625810723c */ /* 0x000fe60000041810 */
[----:B------:R-:W-:Y:S02]  /*5340*/  FFMA.FTZ R7, R120, -UR6, R7 ;  /* 0x8000000678077c23 */ /* 0x000fe40008010007 */
[C---:B------:R-:W-:Y:S02]  /*5350*/  FFMA.FTZ R5, R122.reuse, -UR6, R5 ;  /* 0x800000067a057c23 */ /* 0x040fe40008010005 */
[C---:B------:R-:W-:Y:S02]  /*5360*/  FFMA.FTZ R4, R119.reuse, -UR6, R4 ;  /* 0x8000000677047c23 */ /* 0x040fe40008010004 */
[----:B------:R-:W-:Y:S03]  /*5370*/  FFMA.FTZ R11, R122, -UR6, R11 ;  /* 0x800000067a0b7c23 */ /* 0x000fe6000801000b */
[----:B------:R-:W-:Y:S02]  /*5380*/  FFMA.FTZ R10, R119, -UR6, R10 ;  /* 0x80000006770a7c23 */ /* 0x000fe4000801000a */
[C---:B------:R-:W-:Y:S02]  /*5390*/  FFMA.FTZ R8, R123.reuse, -UR6, R8 ;  /* 0x800000067b087c23 */ /* 0x040fe40008010008 */
[C---:B------:R-:W-:Y:S02]  /*53a0*/  FFMA.FTZ R9, R124.reuse, -UR6, R9 ;  /* 0x800000067c097c23 */ /* 0x040fe40008010009 */
[----:B------:R-:W-:Y:S02]  /*53b0*/  FFMA.FTZ R14, R123, -UR6, R14 ;  /* 0x800000067b0e7c23 */ /* 0x000fe4000801000e */
[----:B------:R-:W-:Y:S02]  /*53c0*/  FFMA.FTZ R15, R124, -UR6, R15 ;  /* 0x800000067c0f7c23 */ /* 0x000fe4000801000f */
[C---:B------:R-:W-:Y:S02]  /*53d0*/  FFMA.FTZ R12, R125.reuse, -UR6, R12 ;  /* 0x800000067d0c7c23 */ /* 0x040fe4000801000c */
[C---:B------:R-:W-:Y:S02]  /*53e0*/  FFMA.FTZ R13, R130.reuse, -UR6, R13 ;  /* 0x80000006820d7c23 */ /* 0x040fe4000801000d */
[----:B------:R-:W-:Y:S02]  /*53f0*/  FFMA.FTZ R18, R125, -UR6, R18 ;  /* 0x800000067d127c23 */ /* 0x000fe40008010012 */
[----:B------:R-:W-:Y:S02]  /*5400*/  FFMA.FTZ R19, R130, -UR6, R19 ;  /* 0x8000000682137c23 */ /* 0x000fe40008010013 */
[----:B------:R-:W-:Y:S02]  /*5410*/  FFMA.FTZ R16, R129, -UR6, R16 ;  /* 0x8000000681107c23 */ /* 0x000fe40008010010 */
[----:B------:R-:W-:Y:S01]  /*5420*/  FFMA.FTZ R17, R126, -UR6, R17 ;  /* 0x800000067e117c23 */ /* 0x000fe20008010011 */
[----:B------:R-:W-:-:S05]  /*5430*/  @!P0 BRA `(.L_x_617) ;  /* 0x000000c000008947 */ /* 0x000fca0003800000 */
        /* <DEDUP_REMOVED lines=12> */
.L_x_617:
[----:B------:R-:W-:Y:S01]  /*5500*/  IADD3 R89, R225, UR9, RZ ;  /* 0x00000009e1597c10 */ /* 0x000fe2000fffe0ff */
[----:B------:R-:W-:Y:S01]  /*5510*/  UIADD3 UR13, UR7, 0x1, -UR11 ;  /* 0x00000001070d7890 */ /* 0x000fe2000fffe80b */
[----:B------:R-:W-:Y:S01]  /*5520*/  IMAD.U32 R87, RZ, RZ, UR24 ;  /* 0x00000018ff577e24 */ /* 0x000fe2000f8e00ff */
[----:B------:R-:W-:Y:S01]  /*5530*/  UIADD3 UR12, -UR10, UR7, -UR11 ;  /* 0x000000070a0c7290 */ /* 0x000fe2000fffe90b */
[----:B------:R-:W-:Y:S01]  /*5540*/  IADD3 R85, R89, 0x8, RZ ;  /* 0x0000000859557810 */ /* 0x000fe20007ffe0ff */
[----:B------:R-:W-:Y:S01]  /*5550*/  UIADD3 UR9, UR13, UR42, URZ ;  /* 0x0000002a0d097290 */ /* 0x000fe2000fffe03f */
[----:B------:R-:W-:Y:S02]  /*5560*/  IMAD R84, R87, 0x40, R224 ;  /* 0x0000004057547824 */ /* 0x000fe400078e02e0 */
[----:B------:R-:W-:Y:S01]  /*5570*/  UMOV UR13, UR10 ;  /* 0x0000000a000d7c82 */ /* 0x000fe20008000000 */
[C---:B------:R-:W-:Y:S02]  /*5580*/  IADD3 R91, R89.reuse, UR12, RZ ;  /* 0x0000000c595b7c10 */ /* 0x040fe4000fffe0ff */
[----:B------:R-:W-:Y:S02]  /*5590*/  IADD3 R89, R89, UR9, RZ ;  /* 0x0000000959597c10 */ /* 0x000fe4000fffe0ff */
[----:B------:R-:W-:Y:S02]  /*55a0*/  IMNMX R91, RZ, R91, !PT ;  /* 0x0000005bff5b7217 */ /* 0x000fe40007800200 */
[C---:B------:R-:W-:Y:S02]  /*55b0*/  IADD3 R98, R84.reuse, 0x1, RZ ;  /* 0x0000000154627810 */ /* 0x040fe40007ffe0ff */
        /* <DEDUP_REMOVED lines=59> */
.L_x_618:
        /* <DEDUP_REMOVED lines=171> */
[C---:B------:R-:W-:Y:S02]  /*6420*/  FADD.FTZ R7, -R116.reuse, R7 ;  /* 0x0000000774077221 */ /* 0x040fe40000010100 */
[----:B------:R-:W-:Y:S04]  /*6430*/  FADD.FTZ R4, -R117, R4 ;  /* 0x0000000475047221 */ /* 0x000fe80000010100 */
[----:B------:R-:W-:Y:S02]  /*6440*/  FADD.FTZ R6, -R116, R6 ;  /* 0x0000000674067221 */ /* 0x000fe40000010100 */
[----:B------:R-:W-:Y:S02]  /*6450*/  FMUL.FTZ R5, R128, R5 ;  /* 0x0000000580057220 */ /* 0x000fe40000410000 */
[----:B------:R-:W-:Y:S02]  /*6460*/  FMUL.FTZ R7, R120, R7 ;  /* 0x0000000778077220 */ /* 0x000fe40000410000 */
[----:B------:R-:W-:Y:S02]  /*6470*/  FMUL.FTZ R4, R129, R4 ;  /* 0x0000000481047220 */ /* 0x000fe40000410000 */
[----:B------:R-:W-:Y:S02]  /*6480*/  FMUL.FTZ R6, R121, R6 ;  /* 0x0000000679067220 */ /* 0x000fe40000410000 */
[----:B------:R-:W-:Y:S01]  /*6490*/  FADD.FTZ R8, -R117, R8 ;  /* 0x0000000875087221 */ /* 0x000fe20000010100 */
        /* <DEDUP_REMOVED lines=196> */
.L_x_619:
        /* <DEDUP_REMOVED lines=104> */
[----:B------:R-:W-:Y:S01]  /*7760*/  RED.E.ADD.F32.FTZ.RN.STRONG.GPU [R250.64], R4 ;  /* 0x00000004fa00798e */ /* 0x000fe2000c10e784 */
        /* <DEDUP_REMOVED lines=11> */
[C---:B-1----:R-:W-:Y:S03]  /*7820*/  IMAD R205, R243.reuse, 0x28, RZ ;  /* 0x00000028f3cd7824 */ /* 0x042fe600078e02ff */
[----:B------:R1:W-:Y:S01]  /*7830*/  RED.E.ADD.F32.FTZ.RN.STRONG.GPU [R210.64], R8 ;  /* 0x00000008d200798e */ /* 0x0003e2000c10e784 */
[----:B------:R-:W-:Y:S01]  /*7840*/  IMAD R243, R243, 0x38, RZ ;  /* 0x00000038f3f37824 */ /* 0x000fe200078e02ff */
[-C--:B------:R-:W-:Y:S02]  /*7850*/  LEA.HI.X.SX32 R207, R207, R251.reuse, 0x2, P2 ;  /* 0x000000fbcfcf7211 */ /* 0x080fe400010f16ff */
[CC--:B------:R-:W-:Y:S04]  /*7860*/  LEA R204, P0, R205.reuse, R250.reuse, 0x2 ;  /* 0x000000facdcc7211 */ /* 0x0c0fe800078010ff */
[-C--:B------:R-:W-:Y:S02]  /*7870*/  LEA.HI.X.SX32 R205, R205, R251.reuse, 0x2, P0 ;  /* 0x000000fbcdcd7211 */ /* 0x080fe400000f16ff */
[----:B--2---:R-:W-:Y:S03]  /*7880*/  IADD3 R5, R203, 0x20, RZ ;  /* 0x00000020cb057810 */ /* 0x004fe60007ffe0ff */
[----:B------:R2:W-:Y:S05]  /*7890*/  RED.E.ADD.F32.FTZ.RN.STRONG.GPU [R204.64], R9 ;  /* 0x00000009cc00798e */ /* 0x0005ea000c10e784 */
[----:B------:R-:W-:Y:S01]  /*78a0*/  RED.E.ADD.F32.FTZ.RN.STRONG.GPU [R206.64], R10 ;  /* 0x0000000ace00798e */ /* 0x000fe2000c10e784 */
[----:B---3--:R-:W-:Y:S01]  /*78b0*/  IMAD.IADD R7, R201, 0x1, R5 ;  /* 0x00000001c9077824 */ /* 0x008fe200078e0205 */
        /* <DEDUP_REMOVED lines=279> */
[----:B------:R-:W-:Y:S01]  /*8a30*/  IMAD.MOV.U32 R4, RZ, RZ, c[0x0][0x194] ;  /* 0x00006500ff047624 */ /* 0x000fe200078e00ff */
[----:B------:R-:W-:Y:S02]  /*8a40*/  ISETP.GE.AND P2, PT, R227, c[0x0][0x220], PT ;  /* 0x00008800e3007a0c */ /* 0x000fe40003f46270 */
[-C--:B------:R-:W-:Y:S02]  /*8a50*/  LEA R10, P0, R7, R242.reuse, 0x1 ;  /* 0x000000f2070a7211 */ /* 0x080fe400078008ff */
[----:B------:R-:W-:Y:S02]  /*8a60*/  LEA R6, P1, R5, R7, 0x5 ;  /* 0x0000000705067211 */ /* 0x000fe400078228ff */
[----:B------:R-:W-:Y:S02]  /*8a70*/  LEA.HI.X.SX32 R11, R7, R243, 0x1, P0 ;  /* 0x000000f3070b7211 */ /* 0x000fe400000f0eff */
        /* <DEDUP_REMOVED lines=53> */
.L_x_620:
        /* <DEDUP_REMOVED lines=218> */
.L_x_622:
        /* <DEDUP_REMOVED lines=18> */
.L_x_623:
        /* <DEDUP_REMOVED lines=55> */
.L_x_625:
[----:B---34-:R-:W-:Y:S05]  /*a000*/  BSYNC B0 ;  /* 0x0000000000007941 */ /* 0x018fea0003800000 */
.L_x_624:
        /* <DEDUP_REMOVED lines=21> */
.L_x_627:
[----:B------:R-:W-:Y:S05]  /*a160*/  BSYNC B0 ;  /* 0x0000000000007941 */ /* 0x000fea0003800000 */
.L_x_626:
        /* <DEDUP_REMOVED lines=30> */
.L_x_629:
[----:B------:R-:W-:Y:S05]  /*a350*/  BSYNC B0 ;  /* 0x0000000000007941 */ /* 0x000fea0003800000 */
.L_x_628:
        /* <DEDUP_REMOVED lines=18> */
.L_x_600:
[----:B------:R-:W-:Y:S05]  /*a480*/  BSYNC B1 ;  /* 0x0000000000017941 */ /* 0x000fea0003800000 */
.L_x_586:
        /* <DEDUP_REMOVED lines=12> */
.L_x_630:
[----:B------:R-:W-:Y:S05]  /*a550*/  EXIT ;  /* 0x000000000000794d */ /* 0x000fea0003800000 */
.L_x_632:
        /* <DEDUP_REMOVED lines=10> */
.L_x_2017:


//--------------------- .text._ZN5flash44flash_bwd_dq_dk_dv_loop_seqk_parallel_kernelI23Flash_bwd_kernel_traitsILi256ELi64ELi64ELi8ELi4ELi2ELi2ELb0ELb0EN7cutlass10bfloat16_tE19Flash_kernel_traitsILi256ELi64ELi64ELi8ES3_EELb0ELb0ELb0ELb0ELb0ELb0ELb0EEEvNS_16Flash_bwd_paramsE --------------------------
	.section	.text._ZN5flash44flash_bwd_dq_dk_dv_loop_seqk_parallel_kernelI23Flash_bwd_kernel_traitsILi256ELi64ELi64ELi8ELi4ELi2ELi2ELb0ELb0EN7cutlass10bfloat16_tE19Flash_kernel_traitsILi256ELi64ELi64ELi8ES3_EELb0ELb0ELb0ELb0ELb0ELb0ELb0EEEvNS_16Flash_bwd_paramsE,"ax",@progbits
	.sectioninfo	@"SHI_REGISTERS=255"
	.align	128
        .global         _ZN5flash44flash_bwd_dq_dk_dv_loop_seqk_parallel_kernelI23Flash_bwd_kernel_traitsILi256ELi64ELi64ELi8ELi4ELi2ELi2ELb0ELb0EN7cutlass10bfloat16_tE19Flash_kernel_traitsILi256ELi64ELi64ELi8ES3_EELb0ELb0ELb0ELb0ELb0ELb0ELb0EEEvNS_16Flash_bwd_paramsE
        .type           _ZN5flash44flash_bwd_dq_dk_dv_loop_seqk_parallel_kernelI23Flash_bwd_kernel_traitsILi256ELi64ELi64ELi8ELi4ELi2ELi2ELb0ELb0EN7cutlass10bfloat16_tE19Flash_kernel_traitsILi256ELi64ELi64ELi8ES3_EELb0ELb0ELb0ELb0ELb0ELb0ELb0EEEvNS_16Flash_bwd_paramsE,@function
        .size           _ZN5flash44flash_bwd_dq_dk_dv_loop_seqk_parallel_kernelI23Flash_bwd_kernel_traitsILi256ELi64ELi64ELi8ELi4ELi2ELi2ELb0ELb0EN7cutlass10bfloat16_tE19Flash_kernel_traitsILi256ELi64ELi64ELi8ES3_EELb0ELb0ELb0ELb0ELb0ELb0ELb0EEEvNS_16Flash_bwd_paramsE,(.L_x_2018 - _ZN5flash44flash_bwd_dq_dk_dv_loop_seqk_parallel_kernelI23Flash_bwd_kernel_traitsILi256ELi64ELi64ELi8ELi4ELi2ELi2ELb0ELb0EN7cutlass10bfloat16_tE19Flash_kernel_traitsILi256ELi64ELi64ELi8ES3_EELb0ELb0ELb0ELb0ELb0ELb0ELb0EEEvNS_16Flash_bwd_paramsE)
        .other          _ZN5flash44flash_bwd_dq_dk_dv_loop_seqk_parallel_kernelI23Flash_bwd_kernel_traitsILi256ELi64ELi64ELi8ELi4ELi2ELi2ELb0ELb0EN7cutlass10bfloat16_tE19Flash_kernel_traitsILi256ELi64ELi64ELi8ES3_EELb0ELb0ELb0ELb0ELb0ELb0ELb0EEEvNS_16Flash_bwd_paramsE,@"STO_CUDA_ENTRY STV_DEFAULT"
_ZN5flash44flash_bwd_dq_dk_dv_loop_seqk_parallel_kernelI23Flash_bwd_kernel_traitsILi256ELi64ELi64ELi8ELi4ELi2ELi2ELb0ELb0EN7cutlass10bfloat16_tE19Flash_kernel_traitsILi256ELi64ELi64ELi8ES3_EELb0ELb0ELb0ELb0ELb0ELb0ELb0EEEvNS_16Flash_bwd_paramsE:
.text._ZN5flash44flash_bwd_dq_dk_dv_loop_seqk_parallel_kernelI23Flash_bwd_kernel_traitsILi256ELi64ELi64ELi8ELi4ELi2ELi2ELb0ELb0EN7cutlass10bfloat16_tE19Flash_kernel_traitsILi256ELi64ELi64ELi8ES3_EELb0ELb0ELb0ELb0ELb0ELb0ELb0EEEvNS_16Flash_bwd_paramsE:
[----:B------:R-:W-:Y:S02]  /*0000*/  MOV R1, c[0x0][0x28] ;  /* 0x00000a0000017a02 */ /* 0x000fe40000000f00 */
[----:B------:R-:W1:Y:S01]  /*0010*/  S2UR UR20, SR_CTAID.X ;  /* 0x00000000001479c3 */ /* 0x000e620000002500 */
[----:B------:R-:W-:Y:S01]  /*0020*/  ULDC UR4, c[0x0][0x218] ;  /* 0x0000860000047ab9 */ /* 0x000fe20000000800 */
[----:B------:R-:W-:Y:S01]  /*0030*/  IADD3 R1, R1, -0x58, RZ ;  /* 0xffffffa801017810 */ /* 0x000fe20007ffe0ff */
        /* <DEDUP_REMOVED lines=13> */
[----:B------:R-:W-:Y:S01]  /*0110*/  ULDC.U8 UR9, c[0x0][0x328] ;  /* 0x0000ca0000097ab9 */ /* 0x000fe20000000000 */
[----:B------:R-:W-:Y:S01]  /*0120*/  IMAD.MOV.U32 R248, RZ, RZ, -0x10 ;  /* 0xfffffff0fff87424 */ /* 0x000fe200078e00ff */
        /* <DEDUP_REMOVED lines=21> */
[----:B------:R-:W-:Y:S01]  /*0280*/  UIMAD UR55, UR8, UR6, UR55 ;  /* 0x00000006083772a4 */ /* 0x000fe2000f8e0237 */
[----:B------:R-:W-:Y:S01]  /*0290*/  LEA.HI R3, R3, R0, RZ, 0x2 ;  /* 0x0000000003037211 */ /* 0x000fe200078f10ff */
[----:B------:R-:W-:Y:S01]  /*02a0*/  UIMAD UR52, UR7, UR33, URZ ;  /* 0x00000021073472a4 */ /* 0x000fe2000f8e023f */
[----:B------:R-:W-:Y:S01]  /*02b0*/  LOP3.LUT R2, R2, 0xfffffffe, RZ, 0xc0, !PT ;  /* 0xfffffffe02027812 */ /* 0x000fe200078ec0ff */
[----:B------:R-:W-:Y:S01]  /*02c0*/  UIMAD UR6, UR33, UR11, UR35 ;  /* 0x0000000b210672a4 */ /* 0x000fe2000f8e0223 */
[----:B------:R-:W-:Y:S01]  /*02d0*/  LOP3.LUT R3, R3, 0xfffffffc, RZ, 0xc0, !PT ;  /* 0xfffffffc03037812 */ /* 0x000fe200078ec0ff */
[----:B------:R-:W-:Y:S01]  /*02e0*/  @!UP1 UIMAD UR7, UR33, UR13, UR35 ;  /* 0x0000000d210792a4 */ /* 0x000fe2000f8e0223 */
[CC--:B------:R-:W-:Y:S01]  /*02f0*/  LEA.HI R15, R13.reuse, R14.reuse, RZ, 0x2 ;  /* 0x0000000e0d0f7211 */ /* 0x0c0fe200078f10ff */
[C---:B------:R-:W-:Y:S01]  /*0300*/  IMAD.IADD R227, R0.reuse, 0x1, -R2 ;  /* 0x0000000100e37824 */ /* 0x040fe200078e0a02 */
[CC--:B------:R-:W-:Y:S01]  /*0310*/  LEA.HI R11, R13.reuse, R14.reuse, RZ, 0x3 ;  /* 0x0000000e0d0b7211 */ /* 0x0c0fe200078f18ff */
[----:B------:R-:W-:Y:S01]  /*0320*/  IMAD.IADD R233, R0, 0x1, -R3 ;  /* 0x0000000100e97824 */ /* 0x000fe200078e0a03 */
[----:B------:R-:W-:Y:S01]  /*0330*/  SHF.R.S32.HI R3, RZ, 0x4, R4 ;  /* 0x00000004ff037819 */ /* 0x000fe20000011404 */
[----:B------:R-:W-:Y:S01]  /*0340*/  USHF.L.U32 UR41, UR46, 0x6, URZ ;  /* 0x000000062e297899 */ /* 0x000fe2000800063f */
[--C-:B------:R-:W-:Y:S01]  /*0350*/  SHF.R.S32.HI R5, RZ, 0x2, R15.reuse ;  /* 0x00000002ff057819 */ /* 0x100fe2000001140f */
[----:B------:R-:W-:Y:S01]  /*0360*/  ULDC UR49, c[0x0][0x214] ;  /* 0x0000850000317ab9 */ /* 0x000fe20000000800 */
[----:B------:R-:W-:Y:S01]  /*0370*/  SHF.R.S32.HI R0, RZ, 0x1f, R15 ;  /* 0x0000001fff007819 */ /* 0x000fe2000001140f */
[----:B------:R-:W-:Y:S01]  /*0380*/  ULDC UR56, c[0x0][0x1c8] ;  /* 0x0000720000387ab9 */ /* 0x000fe20000000800 */
[----:B------:R-:W-:Y:S01]  /*0390*/  LEA.HI R2, R4, R3, RZ, 0x1 ;  /* 0x0000000304027211 */ /* 0x000fe200078f08ff */
[----:B------:R-:W-:Y:S01]  /*03a0*/  ULDC.U8 UR10, c[0x0][0x3d0] ;  /* 0x0000f400000a7ab9 */ /* 0x000fe20000000000 */
[----:B------:R-:W-:Y:S01]  /*03b0*/  LEA.HI R0, R0, R5, RZ, 0x3 ;  /* 0x0000000500007211 */ /* 0x000fe200078f18ff */
[----:B------:R-:W-:Y:S01]  /*03c0*/  ULDC UR50, c[0x0][0x224] ;  /* 0x0000890000327ab9 */ /* 0x000fe20000000800 */
[----:B------:R-:W-:Y:S01]  /*03d0*/  LOP3.LUT R2, R2, 0xfffffffe, RZ, 0xc0, !PT ;  /* 0xfffffffe02027812 */ /* 0x000fe200078ec0ff */
[----:B------:R-:W-:Y:S01]  /*03e0*/  @UP1 UIMAD UR54, UR33, UR49, URZ ;  /* 0x00000031213612a4 */ /* 0x000fe2000f8e023f */
[----:B------:R-:W-:Y:S01]  /*03f0*/  LOP3.LUT R0, R0, 0xfffffff8, RZ, 0xc0, !PT ;  /* 0xfffffff800007812 */ /* 0x000fe200078ec0ff */
[----:B------:R-:W-:Y:S01]  /*0400*/  UMOV UR39, URZ ;  /* 0x0000003f00277c82 */ /* 0x000fe20008000000 */
[----:B------:R-:W-:Y:S01]  /*0410*/  LEA.HI R6, R13, R14, RZ, 0x7 ;  /* 0x0000000e0d067211 */ /* 0x000fe200078f38ff */
[----:B------:R-:W-:Y:S01]  /*0420*/  IMAD.IADD R9, R3, 0x1, -R2 ;  /* 0x0000000103097824 */ /* 0x000fe200078e0a02 */
[----:B------:R-:W-:Y:S01]  /*0430*/  LOP3.LUT R2, R4, 0xfffffff0, RZ, 0xc0, !PT ;  /* 0xfffffff004027812 */ /* 0x000fe200078ec0ff */
[----:B------:R-:W-:Y:S01]  /*0440*/  IMAD.IADD R7, R5, 0x1, -R0 ;  /* 0x0000000105077824 */ /* 0x000fe200078e0a00 */
[----:B------:R-:W-:Y:S01]  /*0450*/  SHF.R.S32.HI R3, RZ, 0x3, R11 ;  /* 0x00000003ff037819 */ /* 0x000fe2000001140b */
[----:B------:R-:W-:Y:S01]  /*0460*/  ULDC.64 UR4, c[0x0][0x118] ;  /* 0x0000460000047ab9 */ /* 0x000fe20000000a00 */
[----:B------:R-:W-:Y:S01]  /*0470*/  LOP3.LUT R0, R11, 0xfffffff8, RZ, 0xc0, !PT ;  /* 0xfffffff80b007812 */ /* 0x000fe200078ec0ff */
[C---:B------:R-:W-:Y:S01]  /*0480*/  IMAD.IADD R2, R14.reuse, 0x1, -R2 ;  /* 0x000000010e027824 */ /* 0x040fe200078e0a02 */
[----:B------:R-:W-:Y:S01]  /*0490*/  SHF.R.S32.HI R6, RZ, 0x7, R6 ;  /* 0x00000007ff067819 */ /* 0x000fe20000011406 */
[----:B------:R-:W-:Y:S01]  /*04a0*/  IMAD.SHL.U32 R3, R3, 0x40, RZ ;  /* 0x0000004003037824 */ /* 0x000fe200078e00ff */
[----:B------:R-:W-:Y:S01]  /*04b0*/  ULOP3.LUT UR56, UR35, UR56, URZ, 0x3c, !UPT ;  /* 0x0000003823387292 */ /* 0x000fe2000f8e3c3f */
[----:B------:R-:W-:Y:S01]  /*04c0*/  IMAD.IADD R0, R14, 0x1, -R0 ;  /* 0x000000010e007824 */ /* 0x000fe200078e0a00 */
[----:B------:R-:W-:Y:S01]  /*04d0*/  SHF.R.S32.HI R4, RZ, 0x1f, R2 ;  /* 0x0000001fff047819 */ /* 0x000fe20000011402 */
[----:B------:R-:W-:Y:S01]  /*04e0*/  UISETP.NE.AND UP2, UPT, UR10, URZ, UPT ;  /* 0x0000003f0a00728c */ /* 0x000fe2000bf45270 */
[----:B------:R-:W-:Y:S01]  /*04f0*/  LOP3.LUT R3, R3, 0x1c0, RZ, 0xc0, !PT ;  /* 0x000001c003037812 */ /* 0x000fe200078ec0ff */
[----:B------:R-:W-:Y:S01]  /*0500*/  IMAD.SHL.U32 R240, R0, 0x8, RZ ;  /* 0x0000000800f07824 */ /* 0x000fe200078e00ff */
[----:B------:R-:W-:Y:S01]  /*0510*/  LEA.HI R10, R4, R2, RZ, 0x3 ;  /* 0x00000002040a7211 */ /* 0x000fe200078f18ff */
[----:B------:R-:W-:Y:S01]  /*0520*/  USHF.R.S32.HI UR61, URZ, 0x1f, UR35 ;  /* 0x0000001f3f3d7899 */ /* 0x000fe20008011423 */
[----:B------:R-:W-:Y:S01]  /*0530*/  SHF.R.U32.HI R5, RZ, 0x3, R3 ;  /* 0x00000003ff057819 */ /* 0x000fe20000011603 */
[----:B------:R-:W-:Y:S01]  /*0540*/  USHF.R.S32.HI UR60, URZ, 0x1f, UR33 ;  /* 0x0000001f3f3c7899 */ /* 0x000fe20008011421 */
        /* <DEDUP_REMOVED lines=15> */
[----:B------:R-:W-:Y:S01]  /*0640*/  UIMAD.WIDE.U32 UR42, UR36, UR44, URZ ;  /* 0x0000002c242a72a5 */ /* 0x000fe2000f8e003f */
[C-C-:B------:R-:W-:Y:S01]  /*0650*/  LOP3.LUT R3, R0.reuse, 0x8, R11.reuse, 0xf8, !PT ;  /* 0x0000000800037812 */ /* 0x140fe200078ef80b */
[----:B------:R-:W-:Y:S01]  /*0660*/  UIMAD UR51, UR37, UR44, URZ ;  /* 0x0000002c253372a4 */ /* 0x000fe2000f8e023f */
[----:B------:R-:W-:Y:S01]  /*0670*/  SHF.R.U32.HI R220, RZ, 0x3, R0 ;  /* 0x00000003ffdc7819 */ /* 0x000fe20000011600 */
[----:B------:R-:W-:Y:S01]  /*0680*/  USHF.R.S32.HI UR53, URZ, 0x1f, UR47 ;  /* 0x0000001f3f357899 */ /* 0x000fe2000801142f */
[----:B------:R-:W-:Y:S01]  /*0690*/  LOP3.LUT R2, R0, 0x10, R2, 0xf8, !PT ;  /* 0x0000001000027812 */ /* 0x000fe200078ef802 */
[----:B------:R-:W-:Y:S01]  /*06a0*/  IMAD R0, R6, 0x800, R4 ;  /* 0x0000080006007824 */ /* 0x000fe200078e0204 */
[----:B------:R-:W-:Y:S01]  /*06b0*/  LOP3.LUT R3, R3, R220, RZ, 0x3c, !PT ;  /* 0x000000dc03037212 */ /* 0x000fe200078e3cff */
[----:B------:R-:W-:Y:S01]  /*06c0*/  UIMAD UR50, UR6, UR50, URZ ;  /* 0x00000032063272a4 */ /* 0x000fe2000f8e023f */
[----:B------:R-:W-:Y:S01]  /*06d0*/  LEA.HI R5, R13, R14, RZ, 0x6 ;  /* 0x0000000e0d057211 */ /* 0x000fe200078f30ff */
[----:B------:R-:W-:Y:S01]  /*06e0*/  @!UP1 UIMAD UR49, UR7, UR49, URZ ;  /* 0x00000031073192a4 */ /* 0x000fe2000f8e023f */
[----:B------:R-:W-:Y:S01]  /*06f0*/  LOP3.LUT R2, R2, 0x8, R11, 0xf8, !PT ;  /* 0x0000000802027812 */ /* 0x000fe200078ef80b */
[----:B------:R-:W-:Y:S01]  /*0700*/  IMAD.IADD R3, R0, 0x1, R3 ;  /* 0x0000000100037824 */ /* 0x000fe200078e0203 */
[----:B------:R-:W-:Y:S01]  /*0710*/  SHF.R.S32.HI R0, RZ, 0x6, R5 ;  /* 0x00000006ff007819 */ /* 0x000fe20000011405 */
[----:B------:R-:W-:Y:S01]  /*0720*/  IMAD.U32 R11, RZ, RZ, UR14 ;  /* 0x0000000eff0b7e24 */ /* 0x000fe2000f8e00ff */
[----:B------:R-:W-:Y:S01]  /*0730*/  LOP3.LUT R220, R4, R2, R220, 0xf6, !PT ;  /* 0x0000000204dc7212 */ /* 0x000fe200078ef6dc */
[----:B------:R-:W-:Y:S01]  /*0740*/  IMAD.SHL.U32 R3, R3, 0x2, RZ ;  /* 0x0000000203037824 */ /* 0x000fe200078e00ff */
[----:B------:R-:W-:Y:S01]  /*0750*/  LOP3.LUT R2, R15, 0x7ffffffc, RZ, 0xc0, !PT ;  /* 0x7ffffffc0f027812 */ /* 0x000fe200078ec0ff */
[C---:B------:R-:W-:Y:S01]  /*0760*/  IMAD R4, R0.reuse, 0x200, R8 ;  /* 0x0000020000047824 */ /* 0x040fe200078e0208 */
[C---:B------:R-:W-:Y:S01]  /*0770*/  R2P PR, R7.reuse, 0x6 ;  /* 0x0000000607007804 */ /* 0x040fe20000000000 */
[----:B------:R-:W-:Y:S01]  /*0780*/  IMAD.SHL.U32 R5, R0, 0x8, RZ ;  /* 0x0000000800057824 */ /* 0x000fe200078e00ff */
[----:B------:R-:W-:Y:S01]  /*0790*/  SEL R216, R216, 0xffffffe0, !P3 ;  /* 0xffffffe0d8d87807 */ /* 0x000fe20005800000 */
[----:B------:R-:W-:Y:S01]  /*07a0*/  IMAD.SHL.U32 R0, R7, 0x40, RZ ;  /* 0x0000004007007824 */ /* 0x000fe200078e00ff */
[----:B------:R1:W-:Y:S01]  /*07b0*/  STL [R1+0x54], R4 ;  /* 0x0000540401007387 */ /* 0x0003e20000100800 */
[C---:B------:R-:W-:Y:S01]  /*07c0*/  IMAD.IADD R7, R14.reuse, 0x1, -R2 ;  /* 0x000000010e077824 */ /* 0x040fe200078e0a02 */
[----:B------:R-:W-:Y:S01]  /*07d0*/  LOP3.LUT R2, R5, 0x18, RZ, 0xc0, !PT ;  /* 0x0000001805027812 */ /* 0x000fe200078ec0ff */
[----:B------:R-:W-:Y:S01]  /*07e0*/  IMAD.SHL.U32 R14, R14, 0x2, RZ ;  /* 0x000000020e0e7824 */ /* 0x000fe200078e00ff */
[----:B------:R-:W-:Y:S01]  /*07f0*/  LOP3.LUT R0, R0, 0x1c0, RZ, 0xc0, !PT ;  /* 0x000001c000007812 */ /* 0x000fe200078ec0ff */
[----:B------:R-:W-:Y:S01]  /*0800*/  IMAD.IADD R216, R3, 0x1, R216 ;  /* 0x0000000103d87824 */ /* 0x000fe200078e02d8 */
[----:B------:R-:W-:Y:S01]  /*0810*/  SEL R217, R217, 0xffffffc0, !P4 ;  /* 0xffffffc0d9d97807 */ /* 0x000fe20006000000 */
[----:B------:R-:W-:Y:S01]  /*0820*/  IMAD.SHL.U32 R221, R220, 0x2, RZ ;  /* 0x00000002dcdd7824 */ /* 0x000fe200078e00ff */
[----:B------:R-:W-:Y:S01]  /*0830*/  SHF.R.U32.HI R5, RZ, 0x3, R0 ;  /* 0x00000003ff057819 */ /* 0x000fe20000011600 */
[----:B------:R-:W-:Y:S01]  /*0840*/  USHF.R.S32.HI UR48, URZ, 0x1f, UR41 ;  /* 0x0000001f3f307899 */ /* 0x000fe20008011429 */
[----:B------:R-:W-:Y:S01]  /*0850*/  SEL R248, R248, 0x10, !P0 ;  /* 0x00000010f8f87807 */ /* 0x000fe20004000000 */
[--C-:B------:R-:W-:Y:S01]  /*0860*/  IMAD R220, R220, 0x2, R217.reuse ;  /* 0x00000002dcdc7824 */ /* 0x100fe200078e02d9 */
[----:B------:R-:W-:Y:S01]  /*0870*/  UMOV UR40, 0xffff8000 ;  /* 0xffff800000287882 */ /* 0x000fe20000000000 */
[----:B------:R-:W-:-:S02]  /*0880*/  IMAD.IADD R218, R3, 0x1, R217 ;  /* 0x0000000103da7824 */ /* 0x000fc400078e02d9 */
[----:B------:R-:W-:Y:S02]  /*0890*/  IMAD.IADD R217, R217, 0x1, R216 ;  /* 0x00000001d9d97824 */ /* 0x000fe400078e02d8 */
[----:B-1----:R-:W-:Y:S02]  /*08a0*/  IMAD.SHL.U32 R4, R6, 0x20, RZ ;  /* 0x0000002006047824 */ /* 0x002fe400078e00ff */
[----:B------:R-:W-:-:S03]  /*08b0*/  IMAD.SHL.U32 R6, R9, 0x20, RZ ;  /* 0x0000002009067824 */ /* 0x000fc600078e00ff */
[----:B------:R-:W-:Y:S02]  /*08c0*/  LOP3.LUT R11, R4, 0x6, R14, 0xf8, !PT ;  /* 0x00000006040b7812 */ /* 0x000fe400078ef80e */
[----:B------:R-:W-:Y:S02]  /*08d0*/  LOP3.LUT R8, R2, 0x20, R6, 0xf8, !PT ;  /* 0x0000002002087812 */ /* 0x000fe400078ef806 */
[----:B------:R-:W-:Y:S01]  /*08e0*/  LOP3.LUT R4, R0, 0x20, R4, 0xf8, !PT ;  /* 0x0000002000047812 */ /* 0x000fe200078ef804 */
[----:B------:R1:W-:Y:S01]  /*08f0*/  STL [R1+0x50], R11 ;  /* 0x0000500b01007387 */ /* 0x0003e20000100800 */
[----:B------:R-:W-:Y:S01]  /*0900*/  LOP3.LUT R6, R5, R0, R2, 0x1e, !PT ;  /* 0x0000000005067212 */ /* 0x000fe200078e1e02 */
[----:B------:R-:W-:Y:S01]  /*0910*/  IMAD.SHL.U32 R0, R7, 0x2, RZ ;  /* 0x0000000207007824 */ /* 0x000fe200078e00ff */
[----:B------:R-:W-:Y:S01]  /*0920*/  LOP3.LUT R5, R4, R5, RZ, 0x3c, !PT ;  /* 0x0000000504057212 */ /* 0x000fe200078e3cff */
[----:B------:R-:W-:Y:S02]  /*0930*/  IMAD.SHL.U32 R4, R12, 0x40, RZ ;  /* 0x000000400c047824 */ /* 0x000fe400078e00ff */
[----:B------:R-:W-:-:S02]  /*0940*/  IMAD R2, R233, 0x400, R0 ;  /* 0x00000400e9027824 */ /* 0x000fc400078e0200 */
[----:B------:R-:W-:Y:S02]  /*0950*/  IMAD R0, R227, 0x400, R0 ;  /* 0x00000400e3007824 */ /* 0x000fe400078e0200 */
[----:B------:R-:W-:Y:S01]  /*0960*/  IMAD.IADD R246, R2, 0x1, R5 ;  /* 0x0000000102f67824 */ /* 0x000fe200078e0205 */
[----:B------:R-:W-:Y:S01]  /*0970*/  LOP3.LUT R2, R4, 0x1c0, RZ, 0xc0, !PT ;  /* 0x000001c004027812 */ /* 0x000fe200078ec0ff */
[----:B------:R-:W-:Y:S02]  /*0980*/  IMAD.IADD R7, R0, 0x1, R6 ;  /* 0x0000000100077824 */ /* 0x000fe400078e0206 */
[----:B------:R-:W-:Y:S01]  /*0990*/  IMAD.SHL.U32 R0, R9, 0x8, RZ ;  /* 0x0000000809007824 */ /* 0x000fe200078e00ff */
[----:B------:R-:W-:Y:S01]  /*09a0*/  SHF.R.U32.HI R4, RZ, 0x3, R2 ;  /* 0x00000003ff047819 */ /* 0x000fe20000011602 */
[----:B------:R-:W-:Y:S02]  /*09b0*/  IMAD.SHL.U32 R5, R10, 0x40, RZ ;  /* 0x000000400a057824 */ /* 0x000fe400078e00ff */
[----:B------:R-:W-:Y:S01]  /*09c0*/  IMAD.SHL.U32 R246, R246, 0x2, RZ ;  /* 0x00000002f6f67824 */ /* 0x000fe200078e00ff */
[----:B------:R-:W-:-:S02]  /*09d0*/  LOP3.LUT R6, R2, 0x8, R0, 0xf8, !PT ;  /* 0x0000000802067812 */ /* 0x000fc400078ef800 */
[----:B------:R-:W-:Y:S01]  /*09e0*/  LOP3.LUT R0, R5, 0xfffffe00, RZ, 0xc0, !PT ;  /* 0xfffffe0005007812 */ /* 0x000fe200078ec0ff */
[----:B------:R-:W-:Y:S01]  /*09f0*/  IMAD.IADD R249, R246, 0x1, R248 ;  /* 0x00000001f6f97824 */ /* 0x000fe200078e02f8 */
[----:B------:R-:W-:Y:S02]  /*0a00*/  LOP3.LUT R2, R4, R8, R2, 0x1e, !PT ;  /* 0x0000000804027212 */ /* 0x000fe400078e1e02 */
[----:B-1----:R-:W-:Y:S01]  /*0a10*/  LEA R11, R7, 0x18000, 0x1 ;  /* 0x00018000070b7811 */ /* 0x002fe200078e08ff */
[--C-:B------:R-:W-:Y:S01]  /*0a20*/  IMAD R233, R233, 0x400, R0.reuse ;  /* 0x00000400e9e97824 */ /* 0x100fe200078e0200 */
[----:B------:R-:W-:Y:S01]  /*0a30*/  LOP3.LUT R232, R2, R0, RZ, 0xfc, !PT ;  /* 0x0000000002e87212 */ /* 0x000fe200078efcff */
[----:B------:R-:W-:Y:S01]  /*0a40*/  IMAD R227, R227, 0x400, R0 ;  /* 0x00000400e3e37824 */ /* 0x000fe200078e0200 */
[C---:B------:R-:W-:Y:S01]  /*0a50*/  IADD3 R0, R11.reuse, 0x40, RZ ;  /* 0x000000400b007810 */ /* 0x040fe20007ffe0ff */
[----:B------:R1:W-:Y:S01]  /*0a60*/  STL [R1+0x48], R11 ;  /* 0x0000480b01007387 */ /* 0x0003e20000100800 */
[----:B------:R-:W-:-:S02]  /*0a70*/  @P2 IADD3 R0, R11, -0x40, RZ ;  /* 0xffffffc00b002810 */ /* 0x000fc40007ffe0ff */
[----:B------:R-:W-:Y:S02]  /*0a80*/  LOP3.LUT R4, R6, R4, RZ, 0x3c, !PT ;  /* 0x0000000406047212 */ /* 0x000fe400078e3cff */
[C---:B------:R-:W-:Y:S01]  /*0a90*/  IADD3 R247, R246.reuse, 0x20, RZ ;  /* 0x00000020f6f77810 */ /* 0x040fe20007ffe0ff */
[----:B------:R1:W-:Y:S01]  /*0aa0*/  STL [R1+0x4c], R0 ;  /* 0x00004c0001007387 */ /* 0x0003e20000100800 */
[----:B------:R-:W-:Y:S01]  /*0ab0*/  @P1 IADD3 R247, R246, -0x20, RZ ;  /* 0xffffffe0f6f71810 */ /* 0x000fe20007ffe0ff */
[----:B------:R-:W-:Y:S02]  /*0ac0*/  IMAD.IADD R227, R4, 0x1, R227 ;  /* 0x0000000104e37824 */ /* 0x000fe400078e02e3 */
[----:B------:R-:W-:Y:S02]  /*0ad0*/  IMAD.IADD R233, R233, 0x1, R4 ;  /* 0x00000001e9e97824 */ /* 0x000fe400078e0204 */
[----:B------:R-:W-:Y:S01]  /*0ae0*/  IMAD.IADD R248, R248, 0x1, R247 ;  /* 0x00000001f8f87824 */ /* 0x000fe200078e02f7 */
[----:B------:R-:W-:-:S02]  /*0af0*/  LEA R227, R227, 0x28000, 0x1 ;  /* 0x00028000e3e37811 */ /* 0x000fc400078e08ff */
.L_x_679:
        /* <DEDUP_REMOVED lines=14> */
[----:B-12---:R-:W-:Y:S01]  /*0be0*/  IMAD.U32 R4, RZ, RZ, UR6 ;  /* 0x00000006ff047e24 */ /* 0x006fe2000f8e00ff */
[----:B------:R-:W-:-:S02]  /*0bf0*/  UISETP.NE.AND UP4, UPT, UR14, URZ, UPT ;  /* 0x0000003f0e00728c */ /* 0x000fc4000bf85270 */
[----:B------:R-:W-:Y:S01]  /*0c00*/  UISETP.EQ.U32.AND UP6, UPT, URZ, UR8, UPT ;  /* 0x000000083f00728c */ /* 0x000fe2000bfc2070 */
[----:B------:R-:W-:Y:S01]  /*0c10*/  IMAD.U32 R5, RZ, RZ, UR7 ;  /* 0x00000007ff057e24 */ /* 0x000fe2000f8e00ff */
[----:B------:R-:W-:Y:S02]  /*0c20*/  @UP3 UIADD3 UR6, UP0, UR13, UR10, URZ ;  /* 0x0000000a0d063290 */ /* 0x000fe4000ff1e03f */
[----:B------:R-:W-:Y:S02]  /*0c30*/  UISETP.EQ.OR.EX UP6, UPT, URZ, UR9, !UP4, UP6 ;  /* 0x000000093f00728c */ /* 0x000fe4000e7c2760 */
[----:B------:R-:W-:Y:S01]  /*0c40*/  @UP3 UIADD3.X UR7, UR12, UR11, URZ, UP0, !UPT ;  /* 0x0000000b0c073290 */ /* 0x000fe200087fe43f */
[----:B------:R2:W3:Y:S01]  /*0c50*/  @P2 LDG.E R8, [R4.64] ;  /* 0x0000000404082981 */ /* 0x0004e2000c1e1900 */
[----:B------:R-:W-:Y:S02]  /*0c60*/  UIADD3 UR8, UP0, UR13, UR8, URZ ;  /* 0x000000080d087290 */ /* 0x000fe4000ff1e03f */
[----:B------:R-:W-:Y:S01]  /*0c70*/  PLOP3.LUT P1, PT, PT, PT, UP6, 0x80, 0x0 ;  /* 0x000000000000781c */ /* 0x000fe20003f2f068 */
[----:B----4-:R2:W4:Y:S01]  /*0c80*/  @P2 LDG.E R2, [R4.64+0x4] ;  /* 0x0000040404022981 */ /* 0x010522000c1e1900 */
[----:B------:R-:W-:Y:S01]  /*0c90*/  UIADD3.X UR9, UR12, UR9, URZ, UP0, !UPT ;  /* 0x000000090c097290 */ /* 0x000fe200087fe43f */
[----:B------:R-:W-:Y:S01]  /*0ca0*/  PLOP3.LUT P0, PT, PT, PT, UP3, 0x80, 0x0 ;  /* 0x000000000000781c */ /* 0x000fe20003f0f038 */
[----:B------:R-:W-:-:S02]  /*0cb0*/  IMAD.U32 R6, RZ, RZ, UR6 ;  /* 0x00000006ff067e24 */ /* 0x000fc4000f8e00ff */
[----:B------:R-:W-:-:S10]  /*0cc0*/  IMAD.U32 R7, RZ, RZ, UR7 ;  /* 0x00000007ff077e24 */ /* 0x000fd4000f8e00ff */
[----:B-----5:R-:W5:Y:S01]  /*0cd0*/  @P0 LDG.E R6, [R6.64] ;  /* 0x0000000406060981 */ /* 0x020f62000c1e1900 */
[----:B--2---:R-:W-:Y:S02]  /*0ce0*/  IMAD.U32 R4, RZ, RZ, UR8 ;  /* 0x00000008ff047e24 */ /* 0x004fe4000f8e00ff */
[----:B------:R-:W-:-:S05]  /*0cf0*/  IMAD.U32 R5, RZ, RZ, UR9 ;  /* 0x00000009ff057e24 */ /* 0x000fca000f8e00ff */
[----:B-1----:R-:W2:Y:S01]  /*0d00*/  @!P1 LDG.E R0, [R4.64] ;  /* 0x0000000404009981 */ /* 0x002ea2000c1e1900 */
[----:B------:R-:W1:Y:S01]  /*0d10*/  S2UR UR16, SR_CTAID.X ;  /* 0x00000000001079c3 */ /* 0x000e620000002500 */
[----:B------:R-:W-:Y:S02]  /*0d20*/  UMOV UR15, 0xffffffff ;  /* 0xffffffff000f7882 */ /* 0x000fe40000000000 */
[----:B------:R-:W1:Y:S01]  /*0d30*/  S2R R27, SR_TID.X ;  /* 0x00000000001b7919 */ /* 0x000e620000002100 */
[----:B------:R-:W-:Y:S02]  /*0d40*/  UMOV UR25, 0xffffffff ;  /* 0xffffffff00197882 */ /* 0x000fe40000000000 */
[----:B------:R-:W-:Y:S02]  /*0d50*/  ULDC UR8, c[0x0][0xc] ;  /* 0x0000030000087ab9 */ /* 0x000fe40000000800 */
[----:B------:R-:W-:Y:S02]  /*0d60*/  USHF.L.U32 UR8, UR8, 0x6, URZ ;  /* 0x0000000608087899 */ /* 0x000fe4000800063f */
[----:B------:R-:W-:-:S02]  /*0d70*/  UMOV UR17, URZ ;  /* 0x0000003f00117c82 */ /* 0x000fc40008000000 */
[----:B-1----:R-:W-:Y:S01]  /*0d80*/  USHF.L.U32 UR6, UR16, 0x6, URZ ;  /* 0x0000000610067899 */ /* 0x002fe2000800063f */
[----:B------:R-:W-:-:S03]  /*0d90*/  SHF.R.S32.HI R26, RZ, 0x1f, R27 ;  /* 0x0000001fff1a7819 */ /* 0x000fc6000001141b */
[----:B------:R-:W-:-:S03]  /*0da0*/  UIMAD UR6, UR8, UR39, UR6 ;  /* 0x00000027080672a4 */ /* 0x000fc6000f8e0206 */
[----:B------:R-:W-:Y:S01]  /*0db0*/  ULDC UR8, c[0x0][0x218] ;  /* 0x0000860000087ab9 */ /* 0x000fe20000000800 */
[----:B---3--:R-:W1:Y:S08]  /*0dc0*/  @P2 R2UR UR15, R8 ;  /* 0x00000000080f23c2 */ /* 0x008e7000000e0000 */
[----:B----4-:R-:W1:Y:S08]  /*0dd0*/  @P2 R2UR UR7, R2 ;  /* 0x00000000020723c2 */ /* 0x010e7000000e0000 */
[----:B-----5:R3:W4:Y:S08]  /*0de0*/  @P0 R2UR UR17, R6 ;  /* 0x00000000061103c2 */ /* 0x02073000000e0000 */
[----:B--2---:R2:W3:Y:S01]  /*0df0*/  @!P1 R2UR UR25, R0 ;  /* 0x00000000001993c2 */ /* 0x0044e200000e0000 */
[----:B------:R-:W-:-:S04]  /*0e00*/  ISETP.NE.U32.AND P1, PT, RZ, c[0x0][0x248], PT ;  /* 0x00009200ff007a0c */ /* 0x000fc80003f25070 */
[----:B------:R-:W-:Y:S01]  /*0e10*/  ISETP.NE.AND.EX P1, PT, RZ, c[0x0][0x24c], PT, P1 ;  /* 0x00009300ff007a0c */ /* 0x000fe20003f25310 */
[----:B-1----:R-:W-:-:S07]  /*0e20*/  @UP5 UIADD3 UR32, UR7, -UR15, URZ ;  /* 0x8000000f07205290 */ /* 0x002fce000fffe03f */
[----:B------:R-:W-:Y:S01]  /*0e30*/  @!UP5 ULDC UR32, c[0x0][0x214] ;  /* 0x000085000020dab9 */ /* 0x000fe20000000800 */
[----:B--2---:R-:W-:-:S04]  /*0e40*/  LEA.HI R0, R26, R27, RZ, 0x3 ;  /* 0x0000001b1a007211 */ /* 0x004fc800078f18ff */
[----:B------:R-:W-:Y:S01]  /*0e50*/  SHF.R.S32.HI R14, RZ, 0x3, R0 ;  /* 0x00000003ff0e7819 */ /* 0x000fe20000011400 */
[----:B------:R-:W-:-:S03]  /*0e60*/  IMAD.U32 R0, RZ, RZ, UR6 ;  /* 0x00000006ff007e24 */ /* 0x000fc6000f8e00ff */
[----:B------:R-:W-:Y:S02]  /*0e70*/  IADD3 R19, P0, R14, UR6, RZ ;  /* 0x000000060e137c10 */ /* 0x000fe4000ff1e0ff */
[----:B------:R-:W-:-:S04]  /*0e80*/  SHF.R.S32.HI R24, RZ, 0x1f, R14 ;  /* 0x0000001fff187819 */ /* 0x000fc8000001140e */
[----:B------:R-:W-:Y:S01]  /*0e90*/  LEA.HI.X.SX32 R20, R0, R24, 0x1, P0 ;  /* 0x0000001800147211 */ /* 0x000fe200000f0eff */
[----:B------:R-:W-:Y:S05]  /*0ea0*/  @!P1 BRA `(.L_x_633) ;  /* 0x0000007000009947 */ /* 0x000fea0003800000 */
[----:B---34-:R-:W-:-:S13]  /*0eb0*/  PLOP3.LUT P0, PT, PT, PT, UP4, 0x80, 0x0 ;  /* 0x000000000000781c */ /* 0x018fda0003f0f048 */
[----:B------:R-:W2:Y:S04]  /*0ec0*/  @P0 LDG.E R0, [R4.64+0x4] ;  /* 0x0000040404000981 */ /* 0x000ea8000c1e1900 */
[----:B------:R-:W3:Y:S01]  /*0ed0*/  @!P0 LDG.E R4, [R4.64] ;  /* 0x0000000404048981 */ /* 0x000ee2000c1e1900 */
[----:B--2---:R-:W1:Y:S02]  /*0ee0*/  @P0 R2UR UR6, R0 ;  /* 0x00000000000603c2 */ /* 0x004e6400000e0000 */
[----:B-1----:R-:W-:-:S11]  /*0ef0*/  @UP4 UIADD3 UR8, UR6, -UR25, URZ ;  /* 0x8000001906084290 */ /* 0x002fd6000fffe03f */
[----:B---3--:R1:W2:Y:S01]  /*0f00*/  @!P0 R2UR UR8, R4 ;  /* 0x00000000040883c2 */ /* 0x0082a200000e0000 */
[----:B------:R-:W-:-:S07]  /*0f10*/  DEPBAR.LE SB1, 0x0, {2} ;  /* 0x000090040000791a */ /* 0x000fce0000000000 */
.L_x_633:
[----:B---34-:R-:W-:Y:S02]  /*0f20*/  ULDC.64 UR6, c[0x0][0x258] ;  /* 0x0000960000067ab9 */ /* 0x018fe40000000a00 */
        /* <DEDUP_REMOVED lines=15> */
[----:B-1----:R-:W-:-:S02]  /*1020*/  @UP3 UIADD3 UR6, UR9, -UR17, URZ ;  /* 0x8000001109063290 */ /* 0x002fc4000fffe03f */
[----:B------:R-:W-:-:S04]  /*1030*/  @!UP3 UIADD3 UR6, UR7, UR8, -UR17 ;  /* 0x000000080706b290 */ /* 0x000fc8000fffe811 */
[----:B------:R-:W-:-:S06]  /*1040*/  UISETP.GT.AND UP0, UPT, UR6, UR24, UPT ;  /* 0x000000180600728c */ /* 0x000fcc000bf04270 */
[----:B------:R-:W-:-:S13]  /*1050*/  PLOP3.LUT P0, PT, PT, PT, UP0, 0x80, 0x0 ;  /* 0x000000000000781c */ /* 0x000fda0003f0f008 */
[----:B------:R-:W-:Y:S05]  /*1060*/  @!P0 BRA `(.L_x_634) ;  /* 0x00009ff000008947 */ /* 0x000fea0003800000 */
[----:B------:R-:W-:Y:S02]  /*1070*/  ULDC.64 UR10, c[0x0][0x178] ;  /* 0x00005e00000a7ab9 */ /* 0x000fe40000000a00 */
[----:B------:R-:W-:Y:S02]  /*1080*/  UISETP.NE.AND UP0, UPT, UR25, -0x1, UPT ;  /* 0xffffffff1900788c */ /* 0x000fe4000bf05270 */
[----:B------:R-:W-:Y:S02]  /*1090*/  UIADD3 UR7, UR32, 0x3f, URZ ;  /* 0x0000003f20077890 */ /* 0x000fe4000fffe03f */
[----:B------:R-:W-:Y:S02]  /*10a0*/  UIMAD UR12, UR38, UR10, URZ ;  /* 0x0000000a260c72a4 */ /* 0x000fe4000f8e023f */
[----:B------:R-:W-:Y:S01]  /*10b0*/  UIMAD.WIDE.U32 UR8, UR33, UR10, URZ ;  /* 0x0000000a210872a5 */ /* 0x000fe2000f8e003f */
[----:B------:R-:W-:Y:S01]  /*10c0*/  PLOP3.LUT P0, PT, PT, PT, UP0, 0x80, 0x0 ;  /* 0x000000000000781c */ /* 0x000fe20003f0f008 */
[----:B------:R-:W-:-:S02]  /*10d0*/  USHF.R.S32.HI UR10, URZ, 0x1f, UR7 ;  /* 0x0000001f3f0a7899 */ /* 0x000fc40008011407 */
[----:B------:R-:W-:Y:S02]  /*10e0*/  UIMAD UR14, UR33, UR11, UR12 ;  /* 0x0000000b210e72a4 */ /* 0x000fe4000f8e020c */
[----:B------:R-:W-:Y:S02]  /*10f0*/  ULEA.HI UR34, UR10, UR7, URZ, 0x6 ;  /* 0x000000070a227291 */ /* 0x000fe4000f8f303f */
[----:B------:R-:W-:Y:S02]  /*1100*/  ULDC.64 UR12, c[0x0][0x190] ;  /* 0x00006400000c7ab9 */ /* 0x000fe40000000a00 */
[----:B------:R-:W-:Y:S02]  /*1110*/  UISETP.NE.AND UP3, UPT, UR15, -0x1, UPT ;  /* 0xffffffff0f00788c */ /* 0x000fe4000bf65270 */
[----:B------:R-:W-:Y:S02]  /*1120*/  UIMAD.WIDE.U32 UR10, UR15, UR12, URZ ;  /* 0x0000000c0f0a72a5 */ /* 0x000fe4000f8e003f */
[----:B------:R-:W-:-:S02]  /*1130*/  @UP0 UIADD3 UR7, UR17, UR25, URZ ;  /* 0x0000001911070290 */ /* 0x000fc4000fffe03f */
[----:B------:R-:W-:Y:S02]  /*1140*/  ULDC.64 UR18, c[0x0][0x198] ;  /* 0x0000660000127ab9 */ /* 0x000fe40000000a00 */
[----:B------:R-:W-:Y:S02]  /*1150*/  UIADD3 UR29, UR9, UR14, URZ ;  /* 0x0000000e091d7290 */ /* 0x000fe4000fffe03f */
[----:B------:R-:W-:Y:S02]  /*1160*/  USEL UR30, UR8, UR10, !UP3 ;  /* 0x0000000a081e7287 */ /* 0x000fe4000d800000 */
[----:B------:R-:W-:-:S04]  /*1170*/  @UP0 UIMAD.WIDE.U32 UR8, UR7, UR18, URZ ;  /* 0x00000012070802a5 */ /* 0x000fc8000f8e003f */
[----:B------:R-:W-:Y:S02]  /*1180*/  @UP0 UIMAD UR27, UR7, UR19, UR9 ;  /* 0x00000013071b02a4 */ /* 0x000fe4000f8e0209 */
[----:B------:R-:W-:Y:S02]  /*1190*/  ULOP3.LUT UR9, UR34, 0xffffffc0, URZ, 0xc0, !UPT ;  /* 0xffffffc022097892 */ /* 0x000fe4000f8ec03f */
[----:B------:R-:W-:Y:S02]  /*11a0*/  UIMAD UR7, UR15, UR13, URZ ;  /* 0x0000000d0f0772a4 */ /* 0x000fe4000f8e023f */
[----:B------:R-:W-:Y:S02]  /*11b0*/  UIADD3 UR18, UR9, -0x40, URZ ;  /* 0xffffffc009127890 */ /* 0x000fe4000fffe03f */
[----:B------:R-:W-:Y:S02]  /*11c0*/  @UP3 UIADD3 UR29, UR11, UR7, URZ ;  /* 0x000000070b1d3290 */ /* 0x000fe4000fffe03f */
        /* <DEDUP_REMOVED lines=15> */
.L_x_635:
[----:B------:R-:W-:Y:S01]  /*12c0*/  IABS R6, c[0x0][0x1c8] ;  /* 0x0000720000067a13 */ /* 0x000fe20000000000 */
[----:B------:R-:W-:Y:S01]  /*12d0*/  @UP0 UIADD3 UR7, UR17, UR25, URZ ;  /* 0x0000001911070290 */ /* 0x000fe2000fffe03f */
[----:B------:R-:W-:Y:S01]  /*12e0*/  IABS R2, UR35 ;  /* 0x0000002300027c13 */ /* 0x000fe20008000000 */
        /* <DEDUP_REMOVED lines=11> */
[----:B------:R-:W-:-:S04]  /*13a0*/  IMAD R0, R0, R6, RZ ;  /* 0x0000000600007224 */ /* 0x000fc800078e02ff */
        /* <DEDUP_REMOVED lines=27> */
.L_x_636:
        /* <DEDUP_REMOVED lines=45> */
.L_x_637:
[----:B------:R-:W-:-:S03]  /*1830*/  UMOV UR12, UR50 ;  /* 0x00000032000c7c82 */ /* 0x000fc60008000000 */
.L_x_638:
[----:B------:R-:W-:Y:S01]  /*1840*/  LEA.HI R23, R26, R27, RZ, 0x5 ;  /* 0x0000001b1a177211 */ /* 0x000fe200078f28ff */
[----:B------:R-:W-:Y:S01]  /*1850*/  UIADD3 UR8, UP5, UP4, UR8, UR41, UR47 ;  /* 0x0000002908087290 */ /* 0x000fe2000fcbe02f */
[----:B------:R-:W-:Y:S01]  /*1860*/  SHF.R.S32.HI R241, RZ, 0x1f, R240 ;  /* 0x0000001ffff17819 */ /* 0x000fe200000114f0 */
[----:B------:R-:W-:Y:S01]  /*1870*/  IMAD.U32 R2, RZ, RZ, UR18 ;  /* 0x00000012ff027e24 */ /* 0x000fe2000f8e00ff */
[----:B------:R-:W-:Y:S01]  /*1880*/  LOP3.LUT R0, R23, 0xffffffe0, RZ, 0xc0, !PT ;  /* 0xffffffe017007812 */ /* 0x000fe200078ec0ff */
[----:B------:R-:W-:Y:S01]  /*1890*/  UIADD3 UR15, UP3, UP0, UR16, UR8, UR28 ;  /* 0x00000008100f7290 */ /* 0x000fe2000f87e01c */
[----:B------:R-:W-:Y:S01]  /*18a0*/  SHF.R.S32.HI R21, RZ, 0x5, R23 ;  /* 0x00000005ff157819 */ /* 0x000fe20000011417 */
[----:B------:R-:W-:Y:S01]  /*18b0*/  UIADD3.X UR7, UR10, UR48, UR53, UP5, UP4 ;  /* 0x000000300a077290 */ /* 0x000fe2000afe8435 */
[----:B------:R-:W-:Y:S01]  /*18c0*/  IADD3 R4, P1, R240, UR19, RZ ;  /* 0x00000013f0047c10 */ /* 0x000fe2000ff3e0ff */
[----:B------:R-:W-:Y:S01]  /*18d0*/  IMAD.IADD R18, R27, 0x1, -R0 ;  /* 0x000000011b127824 */ /* 0x000fe200078e0a00 */
[----:B------:R-:W-:Y:S01]  /*18e0*/  IADD3 R12, P0, R14, UR18, RZ ;  /* 0x000000120e0c7c10 */ /* 0x000fe2000ff1e0ff */
[----:B------:R-:W-:Y:S01]  /*18f0*/  UIADD3.X UR11, UR11, UR7, UR13, UP3, UP0 ;  /* 0x000000070b0b7290 */ /* 0x000fe20009fe040d */
[----:B------:R-:W-:Y:S01]  /*1900*/  IADD3.X R5, R241, UR22, RZ, P1, !PT ;  /* 0x00000016f1057c10 */ /* 0x000fe20008ffe4ff */
[----:B------:R-:W-:Y:S01]  /*1910*/  IMAD R0, R21, UR46, R18 ;  /* 0x0000002e15007c24 */ /* 0x000fe2000f8e0212 */
[----:B------:R-:W-:Y:S01]  /*1920*/  IADD3.X R13, R24, UR31, RZ, P0, !PT ;  /* 0x0000001f180d7c10 */ /* 0x000fe200087fe4ff */
[----:B------:R-:W-:Y:S01]  /*1930*/  ULDC.64 UR8, c[0x0][0x370] ;  /* 0x0000dc0000087ab9 */ /* 0x000fe20000000a00 */
[----:B------:R-:W-:Y:S01]  /*1940*/  IMAD.U32 R8, RZ, RZ, UR35 ;  /* 0x00000023ff087e24 */ /* 0x000fe2000f8e00ff */
[----:B------:R-:W-:Y:S01]  /*1950*/  UISETP.GE.AND UP0, UPT, UR32, 0x1, UPT ;  /* 0x000000012000788c */ /* 0x000fe2000bf06270 */
[----:B------:R-:W-:Y:S01]  /*1960*/  IADD3 R10, P0, R0, UR15, RZ ;  /* 0x0000000f000a7c10 */ /* 0x000fe2000ff1e0ff */
[----:B------:R-:W-:Y:S01]  /*1970*/  IMAD.WIDE.U32 R4, R2, c[0x0][0x370], R4 ;  /* 0x0000dc0002047a25 */ /* 0x000fe200078e0004 */
[----:B------:R-:W-:Y:S01]  /*1980*/  UIMAD UR7, UR31, UR8, URZ ;  /* 0x000000081f0772a4 */ /* 0x000fe2000f8e023f */
[----:B------:R-:W-:Y:S01]  /*1990*/  BSSY B1, `(.L_x_634) ;  /* 0x000096c000017945 */ /* 0x000fe20003800000 */
[----:B------:R-:W-:Y:S01]  /*19a0*/  LEA.HI.X.SX32 R2, R0, UR11, 0x1, P0 ;  /* 0x0000000b00027c11 */ /* 0x000fe200080f0eff */
[----:B------:R-:W-:Y:S01]  /*19b0*/  IMAD R0, R13, c[0x0][0x190], RZ ;  /* 0x000064000d007a24 */ /* 0x000fe200078e02ff */
[----:B------:R-:W-:Y:S01]  /*19c0*/  LEA R234, P0, R10, c[0x0][0x350], 0x2 ;  /* 0x0000d4000aea7a11 */ /* 0x000fe200078010ff */
[----:B------:R-:W-:Y:S01]  /*19d0*/  UIMAD UR10, UR18, UR9, UR7 ;  /* 0x00000009120a72a4 */ /* 0x000fe2000f8e0207 */
[----:B------:R-:W-:Y:S01]  /*19e0*/  IMAD.WIDE.U32 R6, R12, c[0x0][0x190], R240 ;  /* 0x000064000c067a25 */ /* 0x000fe200078e00f0 */
[----:B------:R-:W-:Y:S01]  /*19f0*/  UIADD3 UR14, UR18, UR14, URZ ;  /* 0x0000000e120e7290 */ /* 0x000fe2000fffe03f */
[----:B------:R-:W-:Y:S01]  /*1a00*/  LEA.HI.X R235, R10, c[0x0][0x354], R2, 0x2, P0 ;  /* 0x0000d5000aeb7a11 */ /* 0x000fe200000f1402 */
[----:B------:R-:W-:Y:S01]  /*1a10*/  ULDC.64 UR8, c[0x0][0x378] ;  /* 0x0000de0000087ab9 */ /* 0x000fe20000000a00 */
[----:B------:R-:W-:Y:S01]  /*1a20*/  PLOP3.LUT P0, PT, PT, PT, UP0, 0x80, 0x0 ;  /* 0x000000000000781c */ /* 0x000fe20003f0f008 */
[----:B------:R-:W-:Y:S01]  /*1a30*/  UIMAD UR7, UR61, UR8, URZ ;  /* 0x000000083d0772a4 */ /* 0x000fe2000f8e023f */
[----:B------:R-:W-:Y:S01]  /*1a40*/  IADD3 R5, R5, UR10, RZ ;  /* 0x0000000a05057c10 */ /* 0x000fe2000fffe0ff */
[----:B------:R-:W-:Y:S01]  /*1a50*/  UIADD3 UR8, UR18, UR12, URZ ;  /* 0x0000000c12087290 */ /* 0x000fe2000fffe03f */
[----:B------:R-:W-:Y:S01]  /*1a60*/  IMAD R15, R12, c[0x0][0x194], R0 ;  /* 0x000065000c0f7a24 */ /* 0x000fe200078e0200 */
[----:B------:R-:W-:-:S02]  /*1a70*/  UIMAD UR16, UR35, UR9, UR7 ;  /* 0x00000009231072a4 */ /* 0x000fc4000f8e0207 */
[----:B------:R-:W-:Y:S01]  /*1a80*/  IMAD.WIDE.U32 R4, R8, c[0x0][0x378], R4 ;  /* 0x0000de0008047a25 */ /* 0x000fe200078e0004 */
[----:B------:R-:W-:Y:S01]  /*1a90*/  UMOV UR38, 0x4 ;  /* 0x0000000400267882 */ /* 0x000fe20000000000 */
[----:B------:R-:W-:Y:S01]  /*1aa0*/  IADD3 R8, P1, R6, UR30, RZ ;  /* 0x0000001e06087c10 */ /* 0x000fe2000ff3e0ff */
[----:B------:R-:W-:Y:S02]  /*1ab0*/  ULDC.64 UR12, c[0x0][0x3c8] ;  /* 0x0000f200000c7ab9 */ /* 0x000fe40000000a00 */
[----:B------:R-:W-:Y:S01]  /*1ac0*/  ULDC.64 UR10, c[0x0][0x200] ;  /* 0x00008000000a7ab9 */ /* 0x000fe20000000a00 */
[----:B------:R-:W-:Y:S01]  /*1ad0*/  IADD3 R5, R5, UR16, RZ ;  /* 0x0000001005057c10 */ /* 0x000fe2000fffe0ff */
[----:B------:R-:W-:Y:S01]  /*1ae0*/  ULEA.HI.SX32 UR7, UR34, 0xffffffff, 0x1a ;  /* 0xffffffff22077891 */ /* 0x000fe2000f8fd23f */
[----:B------:R-:W-:Y:S01]  /*1af0*/  IADD3.X R9, R7, UR29, R15, P1, !PT ;  /* 0x0000001d07097c10 */ /* 0x000fe20008ffe40f */
[----:B------:R-:W-:Y:S02]  /*1b00*/  UIMAD.WIDE UR8, UR8, UR38, UR12 ;  /* 0x00000026080872a5 */ /* 0x000fe4000f8e020c */
[----:B------:R-:W-:Y:S01]  /*1b10*/  UIMAD.WIDE UR14, UR14, UR38, UR10 ;  /* 0x000000260e0e72a5 */ /* 0x000fe2000f8e020a */
[----:B------:R-:W-:Y:S05]  /*1b20*/  @!P0 BRA `(.L_x_639) ;  /* 0x00008b7000008947 */ /* 0x000fea0003800000 */
[----:B------:R-:W2:Y:S01]  /*1b30*/  LDL R30, [R1+0x54] ;  /* 0x00005400011e7983 */ /* 0x000ea20000100800 */
[----:B------:R-:W-:Y:S01]  /*1b40*/  PLOP3.LUT P0, PT, PT, PT, UP2, 0x80, 0x0 ;  /* 0x000000000000781c */ /* 0x000fe20003f0f028 */
[----:B------:R-:W-:Y:S01]  /*1b50*/  UMOV UR12, UR8 ;  /* 0x00000008000c7c82 */ /* 0x000fe20008000000 */
[C---:B------:R-:W-:Y:S01]  /*1b60*/  IADD3 R29, R240.reuse, 0x40, RZ ;  /* 0x00000040f01d7810 */ /* 0x040fe20007ffe0ff */
[----:B------:R-:W-:Y:S01]  /*1b70*/  UMOV UR11, UR9 ;  /* 0x00000009000b7c82 */ /* 0x000fe20008000000 */
[----:B------:R-:W-:Y:S01]  /*1b80*/  IADD3 R28, R240, 0xc0, RZ ;  /* 0x000000c0f01c7810 */ /* 0x000fe20007ffe0ff */
[----:B------:R-:W-:Y:S01]  /*1b90*/  ULDC.64 UR8, c[0x0][0x1a8] ;  /* 0x00006a0000087ab9 */ /* 0x000fe20000000a00 */
[----:B------:R-:W-:Y:S01]  /*1ba0*/  IMAD.U32 R10, RZ, RZ, UR35 ;  /* 0x00000023ff0a7e24 */ /* 0x000fe2000f8e00ff */
[----:B------:R-:W-:Y:S01]  /*1bb0*/  UIMAD UR13, UR61, UR8, URZ ;  /* 0x000000083d0d72a4 */ /* 0x000fe2000f8e023f */
[----:B------:R1:W-:Y:S01]  /*1bc0*/  STL [R1], R29 ;  /* 0x0000001d01007387 */ /* 0x0003e20000100800 */
[----:B------:R-:W-:Y:S01]  /*1bd0*/  ULEA.HI UR8, UR7, UR7, URZ, 0x1 ;  /* 0x0000000707087291 */ /* 0x000fe2000f8f083f */
[----:B------:R-:W-:Y:S01]  /*1be0*/  IMAD R0, R24, c[0x0][0x370], RZ ;  /* 0x0000dc0018007a24 */ /* 0x000fe200078e02ff */
[----:B------:R-:W-:Y:S01]  /*1bf0*/  UIMAD UR13, UR35, UR9, UR13 ;  /* 0x00000009230d72a4 */ /* 0x000fe2000f8e020d */
[----:B------:R1:W-:Y:S01]  /*1c00*/  STL [R1+0x4], R28 ;  /* 0x0000041c01007387 */ /* 0x0003e20000100800 */
[----:B------:R-:W-:Y:S01]  /*1c10*/  ULOP3.LUT UR8, UR8, 0xfffffffe, URZ, 0xc0, !UPT ;  /* 0xfffffffe08087892 */ /* 0x000fe2000f8ec03f */
[----:B------:R-:W-:Y:S01]  /*1c20*/  IMAD.WIDE.U32 R6, R14, c[0x0][0x370], R4 ;  /* 0x0000dc000e067a25 */ /* 0x000fe200078e0004 */
[----:B------:R-:W-:Y:S01]  /*1c30*/  UMOV UR10, UR14 ;  /* 0x0000000e000a7c82 */ /* 0x000fe20008000000 */
[----:B------:R-:W-:Y:S01]  /*1c40*/  @P0 BAR.SYNC.DEFER_BLOCKING 0x0 ;  /* 0x0000000000000b1d */ /* 0x000fe20000010000 */
[----:B------:R-:W-:Y:S01]  /*1c50*/  UIADD3 UR8, UR7, -UR8, URZ ;  /* 0x8000000807087290 */ /* 0x000fe2000fffe03f */
[----:B------:R-:W-:Y:S01]  /*1c60*/  IMAD.WIDE.U32 R10, R10, c[0x0][0x1a8], R8 ;  /* 0x00006a000a0a7a25 */ /* 0x000fe200078e0008 */
[----:B------:R-:W-:-:S02]  /*1c70*/  LEA R242, P0, R6, c[0x0][0x330], 0x1 ;  /* 0x0000cc0006f27a11 */ /* 0x000fc400078008ff */
[----:B------:R-:W-:Y:S01]  /*1c80*/  UISETP.NE.AND UP0, UPT, UR8, 0x1, UPT ;  /* 0x000000010800788c */ /* 0x000fe2000bf05270 */
[----:B------:R-:W-:Y:S01]  /*1c90*/  IMAD R0, R14, c[0x0][0x374], R0 ;  /* 0x0000dd000e007a24 */ /* 0x000fe200078e0200 */
[----:B------:R-:W-:Y:S01]  /*1ca0*/  UIMAD UR8, UR7, -0x40, UR32 ;  /* 0xffffffc0070878a4 */ /* 0x000fe2000f8e0220 */
[----:B------:R-:W-:Y:S01]  /*1cb0*/  LEA R243, P1, R10, c[0x0][0x160], 0x1 ;  /* 0x000058000af37a11 */ /* 0x000fe200078208ff */
[----:B------:R-:W-:Y:S01]  /*1cc0*/  UMOV UR9, UR15 ;  /* 0x0000000f00097c82 */ /* 0x000fe20008000000 */
[----:B------:R-:W-:Y:S01]  /*1cd0*/  IMAD.IADD R2, R7, 0x1, R0 ;  /* 0x0000000107027824 */ /* 0x000fe200078e0200 */
[----:B------:R-:W-:Y:S01]  /*1ce0*/  IADD3 R17, R11, UR13, RZ ;  /* 0x0000000d0b117c10 */ /* 0x000fe2000fffe0ff */
[----:B------:R-:W-:Y:S01]  /*1cf0*/  BSSY B0, `(.L_x_640) ;  /* 0x0000033000007945 */ /* 0x000fe20003800000 */
[----:B------:R-:W-:Y:S02]  /*1d00*/  ISETP.GE.AND P6, PT, R14, UR8, PT ;  /* 0x000000080e007c0c */ /* 0x000fe4000bfc6270 */
[----:B------:R-:W-:-:S02]  /*1d10*/  IADD3 R252, R240, 0x80, RZ ;  /* 0x00000080f0fc7810 */ /* 0x000fc40007ffe0ff */
[----:B------:R-:W-:Y:S02]  /*1d20*/  LEA.HI.X R245, R6, c[0x0][0x334], R2, 0x1, P0 ;  /* 0x0000cd0006f57a11 */ /* 0x000fe400000f0c02 */
[----:B------:R-:W-:Y:S01]  /*1d30*/  LEA.HI.X R244, R10, c[0x0][0x164], R17, 0x1, P1 ;  /* 0x000059000af47a11 */ /* 0x000fe200008f0c11 */
[----:B--2---:R-:W-:-:S06]  /*1d40*/  IMAD.SHL.U32 R237, R30, 0x2, RZ ;  /* 0x000000021eed7824 */ /* 0x004fcc00078e00ff */
[----:B------:R1:W-:Y:S04]  /*1d50*/  @P6 STS.128 [R237+0x10000], RZ ;  /* 0x010000ffed006388 */ /* 0x0003e80000000c00 */
[----:B------:R1:W-:Y:S04]  /*1d60*/  @P6 STS.128 [R237+0x12000], RZ ;  /* 0x012000ffed006388 */ /* 0x0003e80000000c00 */
[----:B------:R1:W-:Y:S04]  /*1d70*/  @P6 STS.128 [R237+0x14000], RZ ;  /* 0x014000ffed006388 */ /* 0x0003e80000000c00 */
[----:B------:R1:W-:Y:S01]  /*1d80*/  @P6 STS.128 [R237+0x16000], RZ ;  /* 0x016000ffed006388 */ /* 0x0003e20000000c00 */
[----:B------:R-:W-:Y:S05]  /*1d90*/  @P6 BRA `(.L_x_641) ;  /* 0x0000028000006947 */ /* 0x000fea0003800000 */
[----:B------:R-:W-:Y:S01]  /*1da0*/  MOV R5, UR22 ;  /* 0x0000001600057c02 */ /* 0x000fe20008000f00 */
[----:B------:R-:W-:Y:S01]  /*1db0*/  IMAD R0, R13, c[0x0][0x370], RZ ;  /* 0x0000dc000d007a24 */ /* 0x000fe200078e02ff */
[----:B------:R-:W-:Y:S01]  /*1dc0*/  MOV R8, UR35 ;  /* 0x0000002300087c02 */ /* 0x000fe20008000f00 */
[----:B------:R-:W-:Y:S01]  /*1dd0*/  IMAD.U32 R4, RZ, RZ, UR19 ;  /* 0x00000013ff047e24 */ /* 0x000fe2000f8e00ff */
[----:B------:R-:W-:Y:S01]  /*1de0*/  ISETP.GE.AND P4, PT, R240, c[0x0][0x220], PT ;  /* 0x00008800f0007a0c */ /* 0x000fe20003f86270 */
[C---:B------:R-:W-:Y:S01]  /*1df0*/  IMAD R0, R12.reuse, c[0x0][0x374], R0 ;  /* 0x0000dd000c007a24 */ /* 0x040fe200078e0200 */
[----:B------:R-:W-:Y:S01]  /*1e00*/  ISETP.GE.AND P3, PT, R29, c[0x0][0x220], PT ;  /* 0x000088001d007a0c */ /* 0x000fe20003f66270 */
[----:B------:R-:W-:Y:S01]  /*1e10*/  IMAD.WIDE.U32 R4, R12, c[0x0][0x370], R4 ;  /* 0x0000dc000c047a25 */ /* 0x000fe200078e0004 */
[----:B------:R-:W-:-:S02]  /*1e20*/  ISETP.GE.AND P2, PT, R252, c[0x0][0x220], PT ;  /* 0x00008800fc007a0c */ /* 0x000fc40003f46270 */
[----:B------:R-:W-:Y:S01]  /*1e30*/  ISETP.GE.AND P1, PT, R28, c[0x0][0x220], PT ;  /* 0x000088001c007a0c */ /* 0x000fe20003f26270 */
[----:B------:R-:W-:Y:S02]  /*1e40*/  IMAD.IADD R5, R5, 0x1, R0 ;  /* 0x0000000105057824 */ /* 0x000fe400078e0200 */
[----:B------:R-:W-:Y:S02]  /*1e50*/  IMAD.MOV.U32 R0, RZ, RZ, 0x2 ;  /* 0x00000002ff007424 */ /* 0x000fe400078e00ff */
[----:B------:R-:W-:Y:S02]  /*1e60*/  IMAD.WIDE.U32 R8, R8, c[0x0][0x378], R4 ;  /* 0x0000de0008087a25 */ /* 0x000fe400078e0004 */
[----:B------:R2:W-:Y:S02]  /*1e70*/  @P4 STS.128 [R237+0x10000], RZ ;  /* 0x010000ffed004388 */ /* 0x0005e40000000c00 */
[----:B------:R-:W-:Y:S01]  /*1e80*/  IMAD.WIDE R4, R240, R0, c[0x0][0x330] ;  /* 0x0000cc00f0047625 */ /* 0x000fe200078e0200 */
[----:B------:R-:W-:-:S03]  /*1e90*/  IADD3 R0, R9, UR16, RZ ;  /* 0x0000001009007c10 */ /* 0x000fc6000fffe0ff */
        /* <DEDUP_REMOVED lines=24> */
.L_x_641:
[----:B------:R-:W-:Y:S05]  /*2020*/  BSYNC B0 ;  /* 0x0000000000007941 */ /* 0x000fea0003800000 */
.L_x_640:
        /* <DEDUP_REMOVED lines=10> */
[----:B--2---:R-:W-:Y:S01]  /*20d0*/  IMAD.WIDE.U32 R8, R231, c[0x0][0x370], RZ ;  /* 0x0000dc00e7087a25 */ /* 0x004fe200078e00ff */
[----:B------:R-:W-:-:S02]  /*20e0*/  ISETP.GE.AND P3, PT, R29, c[0x0][0x220], PT ;  /* 0x000088001d007a0c */ /* 0x000fc40003f66270 */
[----:B------:R-:W-:Y:S02]  /*20f0*/  ISETP.GE.AND P2, PT, R252, c[0x0][0x220], PT ;  /* 0x00008800fc007a0c */ /* 0x000fe40003f46270 */
[----:B------:R-:W-:Y:S01]  /*2100*/  IADD3 R0, P1, R6, R8, RZ ;  /* 0x0000000806007210 */ /* 0x000fe20007f3e0ff */
[----:B------:R-:W-:-:S05]  /*2110*/  IMAD R6, R231, c[0x0][0x374], RZ ;  /* 0x0000dd00e7067a24 */ /* 0x000fca00078e02ff */
[----:B------:R-:W-:Y:S01]  /*2120*/  IADD3.X R2, R2, R9, R6, P1, !PT ;  /* 0x0000000902027210 */ /* 0x000fe20000ffe406 */
[----:B---3--:R-:W-:Y:S01]  /*2130*/  @!P4 IMAD.MOV.U32 R4, RZ, RZ, c[0x0][0x370] ;  /* 0x0000dc00ff04c624 */ /* 0x008fe200078e00ff */
        /* <DEDUP_REMOVED lines=31> */
.L_x_643:
[----:B------:R-:W-:Y:S05]  /*2330*/  BSYNC B0 ;  /* 0x0000000000007941 */ /* 0x000fea0003800000 */
.L_x_642:
[----:B------:R-:W-:Y:S01]  /*2340*/  PLOP3.LUT P0, PT, PT, PT, UP0, 0x80, 0x0 ;  /* 0x000000000000781c */ /* 0x000fe20003f0f008 */
[----:B------:R-:W-:Y:S01]  /*2350*/  BSSY B0, `(.L_x_644) ;  /* 0x0000048000007945 */ /* 0x000fe20003800000 */
[----:B------:R-:W-:-:S04]  /*2360*/  IADD3 R0, R30, 0x4000, RZ ;  /* 0x000040001e007810 */ /* 0x000fc80007ffe0ff */
[----:B------:R-:W-:-:S05]  /*2370*/  SEL R0, R0, R30, !P0 ;  /* 0x0000001e00007207 */ /* 0x000fca0004000000 */
[----:B------:R-:W-:Y:S01]  /*2380*/  IMAD.SHL.U32 R236, R0, 0x2, RZ ;  /* 0x0000000200ec7824 */ /* 0x000fe200078e00ff */
[----:B------:R-:W-:Y:S05]  /*2390*/  @!P6 BRA `(.L_x_645) ;  /* 0x000001100000e947 */ /* 0x000fea0003800000 */
[----:B------:R1:W-:Y:S04]  /*23a0*/  STS [R236], RZ ;  /* 0x000000ffec007388 */ /* 0x0003e80000000800 */
[----:B------:R1:W-:Y:S04]  /*23b0*/  STS [R236+0x4], RZ ;  /* 0x000004ffec007388 */ /* 0x0003e80000000800 */
        /* <DEDUP_REMOVED lines=13> */
[----:B------:R1:W-:Y:S01]  /*2490*/  STS [R236+0x600c], RZ ;  /* 0x00600cffec007388 */ /* 0x0003e20000000800 */
[----:B------:R-:W-:Y:S05]  /*24a0*/  BRA `(.L_x_646) ;  /* 0x0000032000007947 */ /* 0x000fea0003800000 */
.L_x_645:
[----:B--23--:R-:W-:Y:S01]  /*24b0*/  IMAD.U32 R4, RZ, RZ, UR30 ;  /* 0x0000001eff047e24 */ /* 0x00cfe2000f8e00ff */
[----:B------:R-:W-:Y:S01]  /*24c0*/  ISETP.GE.AND P1, PT, R240, c[0x0][0x220], PT ;  /* 0x00008800f0007a0c */ /* 0x000fe20003f26270 */
[----:B------:R-:W-:Y:S01]  /*24d0*/  IMAD.U32 R5, RZ, RZ, UR29 ;  /* 0x0000001dff057e24 */ /* 0x000fe2000f8e00ff */
[----:B------:R-:W-:Y:S01]  /*24e0*/  MOV R0, 0x2 ;  /* 0x0000000200007802 */ /* 0x000fe20000000f00 */
[----:B------:R-:W-:Y:S01]  /*24f0*/  IMAD.U32 R6, RZ, RZ, UR35 ;  /* 0x00000023ff067e24 */ /* 0x000fe2000f8e00ff */
[----:B------:R-:W-:Y:S01]  /*2500*/  ISETP.GE.AND P3, PT, R29, c[0x0][0x220], PT ;  /* 0x000088001d007a0c */ /* 0x000fe20003f66270 */
[----:B------:R-:W-:Y:S01]  /*2510*/  IMAD.WIDE.U32 R4, R12, c[0x0][0x190], R4 ;  /* 0x000064000c047a25 */ /* 0x000fe200078e0004 */
[----:B------:R-:W-:-:S04]  /*2520*/  ISETP.GE.AND P2, PT, R252, c[0x0][0x220], PT ;  /* 0x00008800fc007a0c */ /* 0x000fc80003f46270 */
[----:B------:R-:W-:-:S03]  /*2530*/  IADD3 R5, R15, R5, RZ ;  /* 0x000000050f057210 */ /* 0x000fc60007ffe0ff */
[----:B------:R-:W-:Y:S01]  /*2540*/  @!P1 IMAD.MOV.U32 R8, RZ, RZ, R243 ;  /* 0x000000ffff089224 */ /* 0x000fe200078e00f3 */
[----:B------:R-:W-:Y:S01]  /*2550*/  @!P1 MOV R9, R244 ;  /* 0x000000f400099202 */ /* 0x000fe20000000f00 */
[----:B------:R-:W-:Y:S01]  /*2560*/  IMAD.WIDE.U32 R6, R6, c[0x0][0x1a8], R4 ;  /* 0x00006a0006067a25 */ /* 0x000fe200078e0004 */
[----:B------:R2:W-:Y:S03]  /*2570*/  @P1 STS [R236], RZ ;  /* 0x000000ffec001388 */ /* 0x0005e60000000800 */
[----:B------:R-:W-:Y:S01]  /*2580*/  IMAD.WIDE R4, R240, R0, c[0x0][0x160] ;  /* 0x00005800f0047625 */ /* 0x000fe200078e0200 */
[----:B------:R2:W-:Y:S01]  /*2590*/  @P1 STS [R236+0x4], RZ ;  /* 0x000004ffec001388 */ /* 0x0005e20000000800 */
[----:B------:R-:W-:-:S03]  /*25a0*/  IADD3 R0, R7, UR13, RZ ;  /* 0x0000000d07007c10 */ /* 0x000fc6000fffe0ff */
[----:B------:R2:W-:Y:S01]  /*25b0*/  @P1 STS [R236+0x8], RZ ;  /* 0x000008ffec001388 */ /* 0x0005e20000000800 */
[----:B------:R-:W-:-:S03]  /*25c0*/  LEA R4, P4, R6, R4, 0x1 ;  /* 0x0000000406047211 */ /* 0x000fc600078808ff */
[----:B------:R2:W-:Y:S01]  /*25d0*/  @P1 STS [R236+0xc], RZ ;  /* 0x00000cffec001388 */ /* 0x0005e20000000800 */
[----:B------:R-:W-:-:S03]  /*25e0*/  LEA.HI.X R5, R6, R5, R0, 0x1, P4 ;  /* 0x0000000506057211 */ /* 0x000fc600020f0c00 */
[----:B------:R-:W-:Y:S01]  /*25f0*/  @!PT LDS RZ, [RZ] ;  /* 0x00000000fffff984 */ /* 0x000fe20000000800 */
[----:B------:R-:W-:Y:S01]  /*2600*/  @!PT LDS RZ, [RZ] ;  /* 0x00000000fffff984 */ /* 0x000fe20000000800 */
[----:B------:R-:W-:Y:S01]  /*2610*/  @!PT LDS RZ, [RZ] ;  /* 0x00000000fffff984 */ /* 0x000fe20000000800 */
[----:B------:R2:W-:Y:S01]  /*2620*/  @!P1 LDGSTS.E.BYPASS.LTC128B.128 [R236], [R8.64] ;  /* 0x0000000008ec9fae */ /* 0x0005e2000b901d44 */
[----:B------:R-:W-:-:S03]  /*2630*/  ISETP.GE.AND P1, PT, R28, c[0x0][0x220], PT ;  /* 0x000088001c007a0c */ /* 0x000fc60003f26270 */
[----:B------:R2:W-:Y:S04]  /*2640*/  @P3 STS [R236+0x2000], RZ ;  /* 0x002000ffec003388 */ /* 0x0005e80000000800 */
[----:B------:R2:W-:Y:S04]  /*2650*/  @P3 STS [R236+0x2004], RZ ;  /* 0x002004ffec003388 */ /* 0x0005e80000000800 */
[----:B------:R2:W-:Y:S04]  /*2660*/  @P3 STS [R236+0x2008], RZ ;  /* 0x002008ffec003388 */ /* 0x0005e80000000800 */
[----:B------:R2:W-:Y:S04]  /*2670*/  @P3 STS [R236+0x200c], RZ ;  /* 0x00200cffec003388 */ /* 0x0005e80000000800 */
[----:B------:R-:W-:Y:S01]  /*2680*/  @!PT LDS RZ, [RZ] ;  /* 0x00000000fffff984 */ /* 0x000fe20000000800 */
[----:B------:R-:W-:Y:S01]  /*2690*/  @!PT LDS RZ, [RZ] ;  /* 0x00000000fffff984 */ /* 0x000fe20000000800 */
[----:B------:R-:W-:Y:S01]  /*26a0*/  @!PT LDS RZ, [RZ] ;  /* 0x00000000fffff984 */ /* 0x000fe20000000800 */
[----:B------:R2:W-:Y:S04]  /*26b0*/  @!P3 LDGSTS.E.BYPASS.LTC128B.128 [R236+0x2000], [R4.64+0x80] ;  /* 0x0200008004ecbfae */ /* 0x0005e8000b901d44 */
        /* <DEDUP_REMOVED lines=11> */
[----:B------:R2:W-:Y:S01]  /*2770*/  @P1 STS [R236+0x600c], RZ ;  /* 0x00600cffec001388 */ /* 0x0005e20000000800 */
[----:B------:R-:W-:Y:S05]  /*2780*/  @P1 BRA `(.L_x_646) ;  /* 0x0000004000001947 */ /* 0x000fea0003800000 */
[----:B------:R-:W-:Y:S01]  /*2790*/  @!PT LDS RZ, [RZ] ;  /* 0x00000000fffff984 */ /* 0x000fe20000000800 */
[----:B------:R-:W-:Y:S01]  /*27a0*/  @!PT LDS RZ, [RZ] ;  /* 0x00000000fffff984 */ /* 0x000fe20000000800 */
[----:B------:R-:W-:Y:S01]  /*27b0*/  @!PT LDS RZ, [RZ] ;  /* 0x00000000fffff984 */ /* 0x000fe20000000800 */
[----:B------:R3:W-:Y:S02]  /*27c0*/  LDGSTS.E.BYPASS.LTC128B.128 [R236+0x6000], [R4.64+0x180] ;  /* 0x0600018004ec7fae */ /* 0x0007e4000b901d44 */
.L_x_646:
[----:B------:R-:W-:Y:S05]  /*27d0*/  BSYNC B0 ;  /* 0x0000000000007941 */ /* 0x000fea0003800000 */
.L_x_644:
[----:B------:R-:W-:Y:S01]  /*27e0*/  BSSY B0, `(.L_x_647) ;  /* 0x0000046000007945 */ /* 0x000fe20003800000 */
[----:B------:R-:W-:-:S02]  /*27f0*/  IMAD R2, R231, c[0x0][0x194], RZ ;  /* 0x00006500e7027a24 */ /* 0x000fc400078e02ff */
[----:B--2---:R-:W-:Y:S01]  /*2800*/  IMAD.WIDE.U32 R6, R231, c[0x0][0x190], RZ ;  /* 0x00006400e7067a25 */ /* 0x004fe200078e00ff */
[----:B------:R-:W-:Y:S05]  /*2810*/  @!P5 BRA `(.L_x_648) ;  /* 0x000001100000d947 */ /* 0x000fea0003800000 */
        /* <DEDUP_REMOVED lines=17> */
.L_x_648:
[----:B------:R-:W-:Y:S02]  /*2930*/  ISETP.GE.AND P4, PT, R240, c[0x0][0x220], PT ;  /* 0x00008800f0007a0c */ /* 0x000fe40003f86270 */
[----:B------:R-:W-:-:S02]  /*2940*/  ISETP.GE.AND P2, PT, R252, c[0x0][0x220], PT ;  /* 0x00008800fc007a0c */ /* 0x000fc40003f46270 */
[----:B------:R-:W-:Y:S02]  /*2950*/  ISETP.GE.AND P3, PT, R29, c[0x0][0x220], PT ;  /* 0x000088001d007a0c */ /* 0x000fe40003f66270 */
[----:B------:R-:W-:-:S04]  /*2960*/  IADD3 R0, P5, R10, R6, RZ ;  /* 0x000000060a007210 */ /* 0x000fc80007fbe0ff */
[----:B------:R-:W-:-:S03]  /*2970*/  IADD3.X R2, R17, R7, R2, P5, !PT ;  /* 0x0000000711027210 */ /* 0x000fc60002ffe402 */
[----:B---3--:R-:W-:Y:S01]  /*2980*/  @!P4 IMAD.MOV.U32 R4, RZ, RZ, c[0x0][0x190] ;  /* 0x00006400ff04c624 */ /* 0x008fe200078e00ff */
[----:B------:R2:W-:Y:S01]  /*2990*/  @P4 STS [R236+0x1000], RZ ;  /* 0x001000ffec004388 */ /* 0x0005e20000000800 */
[----:B------:R-:W-:Y:S02]  /*29a0*/  @!P4 IMAD.MOV.U32 R5, RZ, RZ, c[0x0][0x194] ;  /* 0x00006500ff05c624 */ /* 0x000fe400078e00ff */
[----:B------:R-:W-:Y:S01]  /*29b0*/  @!P3 LEA R6, P5, R0, c[0x0][0x160], 0x1 ;  /* 0x000058000006ba11 */ /* 0x000fe200078a08ff */
[----:B------:R2:W-:Y:S01]  /*29c0*/  @P4 STS [R236+0x1004], RZ ;  /* 0x001004ffec004388 */ /* 0x0005e20000000800 */
[----:B------:R-:W-:Y:S02]  /*29d0*/  @!P4 LEA R8, P1, R4, R243, 0x6 ;  /* 0x000000f30408c211 */ /* 0x000fe400078230ff */
[----:B------:R-:W-:Y:S01]  /*29e0*/  @!P3 LEA.HI.X R7, R0, c[0x0][0x164], R2, 0x1, P5 ;  /* 0x000059000007ba11 */ /* 0x000fe200028f0c02 */
[----:B------:R2:W-:Y:S01]  /*29f0*/  @P4 STS [R236+0x1008], RZ ;  /* 0x001008ffec004388 */ /* 0x0005e20000000800 */
[----:B------:R-:W-:-:S02]  /*2a00*/  @!P4 LEA.HI.X R9, R4, R244, R5, 0x6, P1 ;  /* 0x000000f40409c211 */ /* 0x000fc400008f3405 */
[C---:B------:R-:W-:Y:S01]  /*2a10*/  @!P2 LEA R4, P1, R0.reuse, c[0x0][0x160], 0x1 ;  /* 0x000058000004aa11 */ /* 0x040fe200078208ff */
[----:B------:R2:W-:Y:S03]  /*2a20*/  @P4 STS [R236+0x100c], RZ ;  /* 0x00100cffec004388 */ /* 0x0005e60000000800 */
[----:B------:R-:W-:Y:S01]  /*2a30*/  @!P2 LEA.HI.X R5, R0, c[0x0][0x164], R2, 0x1, P1 ;  /* 0x000059000005aa11 */ /* 0x000fe200008f0c02 */
[----:B------:R-:W-:Y:S01]  /*2a40*/  @!PT LDS RZ, [RZ] ;  /* 0x00000000fffff984 */ /* 0x000fe20000000800 */
[----:B------:R-:W-:Y:S01]  /*2a50*/  @!PT LDS RZ, [RZ] ;  /* 0x00000000fffff984 */ /* 0x000fe20000000800 */
[----:B------:R-:W-:Y:S01]  /*2a60*/  @!PT LDS RZ, [RZ] ;  /* 0x00000000fffff984 */ /* 0x000fe20000000800 */
[----:B------:R2:W-:Y:S01]  /*2a70*/  @!P4 LDGSTS.E.BYPASS.LTC128B.128 [R236+0x1000], [R8.64] ;  /* 0x0100000008eccfae */ /* 0x0005e2000b901d44 */
        /* <DEDUP_REMOVED lines=22> */
[----:B--2---:R-:W-:-:S04]  /*2be0*/  LEA R4, P1, R0, c[0x0][0x160], 0x1 ;  /* 0x0000580000047a11 */ /* 0x004fc800078208ff */
[----:B------:R-:W-:-:S05]  /*2bf0*/  LEA.HI.X R5, R0, c[0x0][0x164], R2, 0x1, P1 ;  /* 0x0000590000057a11 */ /* 0x000fca00008f0c02 */
[----:B------:R-:W-:Y:S01]  /*2c00*/  @!PT LDS RZ, [RZ] ;  /* 0x00000000fffff984 */ /* 0x000fe20000000800 */
[----:B------:R-:W-:Y:S01]  /*2c10*/  @!PT LDS RZ, [RZ] ;  /* 0x00000000fffff984 */ /* 0x000fe20000000800 */
[----:B------:R-:W-:Y:S01]  /*2c20*/  @!PT LDS RZ, [RZ] ;  /* 0x00000000fffff984 */ /* 0x000fe20000000800 */
[----:B------:R2:W-:Y:S04]  /*2c30*/  LDGSTS.E.BYPASS.LTC128B.128 [R236+0x7000], [R4.64+0x180] ;  /* 0x0700018004ec7fae */ /* 0x0005e8000b901d44 */
.L_x_649:
[----:B------:R-:W-:Y:S05]  /*2c40*/  BSYNC B0 ;  /* 0x0000000000007941 */ /* 0x000fea0003800000 */
.L_x_647:
        /* <DEDUP_REMOVED lines=13> */
[C---:B--23--:R-:W-:Y:S01]  /*2d20*/  IMAD.SHL.U32 R5, R0.reuse, 0x4, RZ ;  /* 0x0000000400057824 */ /* 0x04cfe200078e00ff */
[C---:B------:R-:W-:Y:S02]  /*2d30*/  IADD3 R2, R0.reuse, 0x8, RZ ;  /* 0x0000000800027810 */ /* 0x040fe40007ffe0ff */
[----:B------:R-:W-:Y:S02]  /*2d40*/  SHF.R.S32.HI R4, RZ, 0x1f, R0 ;  /* 0x0000001fff047819 */ /* 0x000fe40000011400 */
[----:B------:R-:W-:Y:S01]  /*2d50*/  ISETP.GE.AND P3, PT, R0, UR8, PT ;  /* 0x0000000800007c0c */ /* 0x000fe2000bf66270 */
[----:B------:R2:W-:Y:S01]  /*2d60*/  STL [R1+0x44], R5 ;  /* 0x0000440501007387 */ /* 0x0005e20000100800 */
[----:B------:R-:W-:Y:S01]  /*2d70*/  ISETP.GE.AND P2, PT, R2, UR8, PT ;  /* 0x0000000802007c0c */ /* 0x000fe2000bf46270 */
[----:B------:R-:W-:Y:S01]  /*2d80*/  USHF.R.S32.HI UR8, URZ, 0x1f, UR24 ;  /* 0x0000001f3f087899 */ /* 0x000fe20008011418 */
[----:B------:R-:W-:Y:S02]  /*2d90*/  SHF.L.U64.HI R6, R0, 0x2, R4 ;  /* 0x0000000200067819 */ /* 0x000fe40000010204 */
[----:B------:R-:W-:Y:S01]  /*2da0*/  IADD3 R4, P1, R5, UR10, RZ ;  /* 0x0000000a05047c10 */ /* 0x000fe2000ff3e0ff */
[----:B------:R-:W-:Y:S01]  /*2db0*/  UIMAD UR14, UR8, UR14, URZ ;  /* 0x0000000e080e72a4 */ /* 0x000fe2000f8e023f */
[----:B------:R-:W-:Y:S01]  /*2dc0*/  IMAD.U32 R18, RZ, RZ, UR24 ;  /* 0x00000018ff127e24 */ /* 0x000fe2000f8e00ff */
[----:B------:R3:W-:Y:S02]  /*2dd0*/  STL [R1+0x40], R6 ;  /* 0x0000400601007387 */ /* 0x0007e40000100800 */
[----:B------:R-:W-:-:S02]  /*2de0*/  UIMAD UR14, UR24, UR15, UR14 ;  /* 0x0000000f180e72a4 */ /* 0x000fc4000f8e020e */
[----:B------:R3:W-:Y:S04]  /*2df0*/  @P6 STS.128 [R237+0x18000], RZ ;  /* 0x018000ffed006388 */ /* 0x0007e80000000c00 */
[----:B------:R3:W-:Y:S04]  /*2e00*/  @P6 STS.128 [R237+0x1a000], RZ ;  /* 0x01a000ffed006388 */ /* 0x0007e80000000c00 */
[----:B------:R3:W-:Y:S01]  /*2e10*/  @P6 STS.128 [R237+0x1c000], RZ ;  /* 0x01c000ffed006388 */ /* 0x0007e20000000c00 */
[----:B--2---:R-:W-:-:S03]  /*2e20*/  IADD3.X R5, R6, UR9, RZ, P1, !PT ;  /* 0x0000000906057c10 */ /* 0x004fc60008ffe4ff */
[----:B------:R3:W-:Y:S04]  /*2e30*/  @P6 STS.128 [R237+0x1e000], RZ ;  /* 0x01e000ffed006388 */ /* 0x0007e80000000c00 */
[----:B------:R2:W5:Y:S04]  /*2e40*/  @!P3 LDG.E R250, [R4.64] ;  /* 0x0000000404fab981 */ /* 0x000568000c1e1900 */
[----:B------:R2:W5:Y:S01]  /*2e50*/  @!P2 LDG.E R251, [R4.64+0x20] ;  /* 0x0000200404fba981 */ /* 0x000562000c1e1900 */
[----:B------:R-:W-:Y:S01]  /*2e60*/  IMAD.U32 R0, RZ, RZ, UR14 ;  /* 0x0000000eff007e24 */ /* 0x000fe2000f8e00ff */
[----:B------:R-:W-:Y:S01]  /*2e70*/  BSSY B0, `(.L_x_650) ;  /* 0x0000036000007945 */ /* 0x000fe20003800000 */
[----:B--2---:R-:W-:-:S05]  /*2e80*/  IMAD.WIDE.U32 R4, R18, c[0x0][0x198], R240 ;  /* 0x0000660012047a25 */ /* 0x004fca00078e00f0 */
[----:B------:R-:W-:-:S04]  /*2e90*/  IADD3 R4, P1, R4, UR26, RZ ;  /* 0x0000001a04047c10 */ /* 0x000fc8000ff3e0ff */
[----:B------:R-:W-:Y:S01]  /*2ea0*/  IADD3.X R5, R5, UR27, R0, P1, !PT ;  /* 0x0000001b05057c10 */ /* 0x000fe20008ffe400 */
[----:B------:R-:W-:-:S04]  /*2eb0*/  IMAD R0, R22, c[0x0][0x1b0], RZ ;  /* 0x00006c0016007a24 */ /* 0x000fc800078e02ff */
[C---:B------:R-:W-:Y:S02]  /*2ec0*/  IMAD R15, R16.reuse, c[0x0][0x1b4], R0 ;  /* 0x00006d00100f7a24 */ /* 0x040fe400078e0200 */
[----:B------:R-:W-:-:S04]  /*2ed0*/  IMAD.WIDE.U32 R10, R16, c[0x0][0x1b0], R4 ;  /* 0x00006c00100a7a25 */ /* 0x000fc800078e0004 */
[----:B------:R-:W-:Y:S01]  /*2ee0*/  IMAD.IADD R17, R11, 0x1, R15 ;  /* 0x000000010b117824 */ /* 0x000fe200078e020f */
[----:B------:R-:W-:Y:S05]  /*2ef0*/  @P6 BRA `(.L_x_651) ;  /* 0x000002d000006947 */ /* 0x000fea0003800000 */
[----:B---3--:R-:W-:Y:S01]  /*2f00*/  ISETP.GE.AND P4, PT, R240, c[0x0][0x220], PT ;  /* 0x00008800f0007a0c */ /* 0x008fe20003f86270 */
[----:B------:R-:W-:Y:S01]  /*2f10*/  IMAD.U32 R4, RZ, RZ, UR26 ;  /* 0x0000001aff047e24 */ /* 0x000fe2000f8e00ff */
[----:B------:R-:W-:Y:S01]  /*2f20*/  ISETP.GE.AND P3, PT, R29, c[0x0][0x220], PT ;  /* 0x000088001d007a0c */ /* 0x000fe20003f66270 */
[----:B------:R-:W-:Y:S01]  /*2f30*/  IMAD.U32 R5, RZ, RZ, UR27 ;  /* 0x0000001bff057e24 */ /* 0x000fe2000f8e00ff */
[----:B------:R-:W-:Y:S01]  /*2f40*/  ISETP.GE.AND P2, PT, R252, c[0x0][0x220], PT ;  /* 0x00008800fc007a0c */ /* 0x000fe20003f46270 */
[----:B------:R-:W-:Y:S02]  /*2f50*/  IMAD R0, R20, c[0x0][0x198], RZ ;  /* 0x0000660014007a24 */ /* 0x000fe400078e02ff */
[----:B------:R-:W-:-:S04]  /*2f60*/  IMAD.WIDE.U32 R4, R19, c[0x0][0x198], R4 ;  /* 0x0000660013047a25 */ /* 0x000fc800078e0004 */
[----:B------:R-:W-:Y:S02]  /*2f70*/  IMAD R2, R19, c[0x0][0x19c], R0 ;  /* 0x0000670013027a24 */ /* 0x000fe400078e0200 */
[----:B------:R-:W-:Y:S01]  /*2f80*/  @!P4 MOV R6, R10 ;  /* 0x0000000a0006c202 */ /* 0x000fe20000000f00 */
[----:B------:R-:W-:Y:S01]  /*2f90*/  @!P4 IMAD R0, R24, c[0x0][0x198], RZ ;  /* 0x000066001800ca24 */ /* 0x000fe200078e02ff */
[----:B------:R2:W-:Y:S01]  /*2fa0*/  @P4 STS.128 [R237+0x18000], RZ ;  /* 0x018000ffed004388 */ /* 0x0005e20000000c00 */
[----:B------:R-:W-:Y:S01]  /*2fb0*/  @!P4 IMAD.MOV.U32 R7, RZ, RZ, R17 ;  /* 0x000000ffff07c224 */ /* 0x000fe200078e0011 */
[----:B------:R-:W-:Y:S01]  /*2fc0*/  IADD3 R5, R5, R2, RZ ;  /* 0x0000000205057210 */ /* 0x000fe20007ffe0ff */
[C---:B------:R-:W-:Y:S02]  /*2fd0*/  @!P4 IMAD R0, R14.reuse, c[0x0][0x19c], R0 ;  /* 0x000067000e00ca24 */ /* 0x040fe400078e0200 */
[----:B------:R-:W-:-:S04]  /*2fe0*/  @!P4 IMAD.WIDE.U32 R8, R14, c[0x0][0x198], R6 ;  /* 0x000066000e08ca25 */ /* 0x000fc800078e0006 */
[----:B------:R-:W-:Y:S01]  /*2ff0*/  IMAD.MOV.U32 R2, RZ, RZ, 0x2 ;  /* 0x00000002ff027424 */ /* 0x000fe200078e00ff */
[----:B------:R-:W-:Y:S01]  /*3000*/  @!P4 IADD3 R0, R9, R0, RZ ;  /* 0x000000000900c210 */ /* 0x000fe20007ffe0ff */
[----:B------:R-:W-:Y:S01]  /*3010*/  IMAD.WIDE.U32 R6, R16, c[0x0][0x1b0], R4 ;  /* 0x00006c0010067a25 */ /* 0x000fe200078e0004 */
[----:B------:R-:W-:-:S03]  /*3020*/  @!P4 LEA R12, P1, R8, c[0x0][0x168], 0x1 ;  /* 0x00005a00080cca11 */ /* 0x000fc600078208ff */
[----:B------:R-:W-:Y:S01]  /*3030*/  IMAD.WIDE R4, R240, R2, c[0x0][0x168] ;  /* 0x00005a00f0047625 */ /* 0x000fe200078e0202 */
[----:B------:R-:W-:Y:S02]  /*3040*/  @!P4 LEA.HI.X R13, R8, c[0x0][0x16c], R0, 0x1, P1 ;  /* 0x00005b00080dca11 */ /* 0x000fe400008f0c00 */
[----:B------:R-:W-:Y:S02]  /*3050*/  ISETP.GE.AND P1, PT, R28, c[0x0][0x220], PT ;  /* 0x000088001c007a0c */ /* 0x000fe40003f26270 */
[----:B------:R-:W-:Y:S01]  /*3060*/  IADD3 R0, R15, R7, RZ ;  /* 0x000000070f007210 */ /* 0x000fe20007ffe0ff */
[----:B------:R-:W-:Y:S01]  /*3070*/  @!PT LDS RZ, [RZ] ;  /* 0x00000000fffff984 */ /* 0x000fe20000000800 */
[----:B------:R-:W-:Y:S01]  /*3080*/  @!PT LDS RZ, [RZ] ;  /* 0x00000000fffff984 */ /* 0x000fe20000000800 */
[----:B------:R-:W-:Y:S01]  /*3090*/  @!PT LDS RZ, [RZ] ;  /* 0x00000000fffff984 */ /* 0x000fe20000000800 */
[----:B------:R2:W-:Y:S01]  /*30a0*/  @!P4 LDGSTS.E.BYPASS.LTC128B.128 [R237+0x18000], [R12.64] ;  /* 0x180000000cedcfae */ /* 0x0005e2000b901d44 */
        /* <DEDUP_REMOVED lines=18> */
.L_x_651:
[----:B---3--:R-:W-:Y:S05]  /*31d0*/  BSYNC B0 ;  /* 0x0000000000007941 */ /* 0x008fea0003800000 */
.L_x_650:
        /* <DEDUP_REMOVED lines=8> */
[----:B--2---:R-:W-:Y:S01]  /*3260*/  IMAD.U32 R5, RZ, RZ, UR27 ;  /* 0x0000001bff057e24 */ /* 0x004fe2000f8e00ff */
[----:B------:R-:W-:Y:S01]  /*3270*/  MOV R4, UR26 ;  /* 0x0000001a00047c02 */ /* 0x000fe20008000f00 */
[----:B------:R-:W-:Y:S01]  /*3280*/  IMAD.MOV.U32 R11, RZ, RZ, R17 ;  /* 0x000000ffff0b7224 */ /* 0x000fe200078e0011 */
[----:B------:R-:W-:Y:S01]  /*3290*/  ISETP.GE.AND P4, PT, R240, c[0x0][0x220], PT ;  /* 0x00008800f0007a0c */ /* 0x000fe20003f86270 */
[----:B------:R-:W-:Y:S01]  /*32a0*/  IMAD.X R2, RZ, RZ, R20, P1 ;  /* 0x000000ffff027224 */ /* 0x000fe200008e0614 */
[----:B------:R-:W-:Y:S01]  /*32b0*/  MOV R8, 0x2 ;  /* 0x0000000200087802 */ /* 0x000fe20000000f00 */
[----:B------:R-:W-:Y:S01]  /*32c0*/  IMAD.WIDE.U32 R4, R0, c[0x0][0x198], R4 ;  /* 0x0000660000047a25 */ /* 0x000fe200078e0004 */
[----:B------:R-:W-:-:S03]  /*32d0*/  ISETP.GE.AND P3, PT, R29, c[0x0][0x220], PT ;  /* 0x000088001d007a0c */ /* 0x000fc60003f66270 */
[----:B------:R-:W-:-:S04]  /*32e0*/  IMAD R2, R2, c[0x0][0x198], RZ ;  /* 0x0000660002027a24 */ /* 0x000fc800078e02ff */
[----:B------:R-:W-:Y:S01]  /*32f0*/  IMAD R2, R0, c[0x0][0x19c], R2 ;  /* 0x0000670000027a24 */ /* 0x000fe200078e0202 */
[----:B------:R-:W-:Y:S01]  /*3300*/  IADD3 R0, P1, R14, 0x20, RZ ;  /* 0x000000200e007810 */ /* 0x000fe20007f3e0ff */
[----:B------:R2:W-:Y:S03]  /*3310*/  @P4 STS.128 [R237+0x19000], RZ ;  /* 0x019000ffed004388 */ /* 0x0005e60000000c00 */
[----:B------:R-:W-:Y:S01]  /*3320*/  IADD3 R5, R5, R2, RZ ;  /* 0x0000000205057210 */ /* 0x000fe20007ffe0ff */
[----:B------:R-:W-:Y:S02]  /*3330*/  IMAD.X R2, RZ, RZ, R24, P1 ;  /* 0x000000ffff027224 */ /* 0x000fe400008e0618 */
[----:B------:R-:W-:-:S04]  /*3340*/  IMAD.WIDE.U32 R10, R0, c[0x0][0x198], R10 ;  /* 0x00006600000a7a25 */ /* 0x000fc800078e000a */
[----:B------:R-:W-:Y:S02]  /*3350*/  IMAD R2, R2, c[0x0][0x198], RZ ;  /* 0x0000660002027a24 */ /* 0x000fe400078e02ff */
[----:B------:R-:W-:-:S04]  /*3360*/  IMAD.WIDE.U32 R6, R16, c[0x0][0x1b0], R4 ;  /* 0x00006c0010067a25 */ /* 0x000fc800078e0004 */
[----:B------:R-:W-:Y:S01]  /*3370*/  IMAD.WIDE R4, R240, R8, c[0x0][0x168] ;  /* 0x00005a00f0047625 */ /* 0x000fe200078e0208 */
[----:B------:R-:W-:-:S03]  /*3380*/  @!P4 LEA R8, P1, R10, c[0x0][0x168], 0x1 ;  /* 0x00005a000a08ca11 */ /* 0x000fc600078208ff */
[----:B------:R-:W-:Y:S01]  /*3390*/  IMAD R0, R0, c[0x0][0x19c], R2 ;  /* 0x0000670000007a24 */ /* 0x000fe200078e0202 */
[----:B------:R-:W-:Y:S02]  /*33a0*/  IADD3 R2, R15, R7, RZ ;  /* 0x000000070f027210 */ /* 0x000fe40007ffe0ff */
[----:B------:R-:W-:Y:S01]  /*33b0*/  LEA R4, P2, R6, R4, 0x1 ;  /* 0x0000000406047211 */ /* 0x000fe200078408ff */
[----:B------:R-:W-:-:S03]  /*33c0*/  IMAD.IADD R0, R11, 0x1, R0 ;  /* 0x000000010b007824 */ /* 0x000fc600078e0200 */
[----:B------:R-:W-:Y:S02]  /*33d0*/  LEA.HI.X R5, R6, R5, R2, 0x1, P2 ;  /* 0x0000000506057211 */ /* 0x000fe400010f0c02 */
[----:B------:R-:W-:Y:S02]  /*33e0*/  ISETP.GE.AND P2, PT, R252, c[0x0][0x220], PT ;  /* 0x00008800fc007a0c */ /* 0x000fe40003f46270 */
[----:B------:R-:W-:Y:S02]  /*33f0*/  @!P4 LEA.HI.X R9, R10, c[0x0][0x16c], R0, 0x1, P1 ;  /* 0x00005b000a09ca11 */ /* 0x000fe400008f0c00 */
[----:B------:R-:W-:-:S03]  /*3400*/  ISETP.GE.AND P1, PT, R28, c[0x0][0x220], PT ;  /* 0x000088001c007a0c */ /* 0x000fc60003f26270 */
        /* <DEDUP_REMOVED lines=20> */
.L_x_653:
[----:B------:R-:W-:Y:S05]  /*3550*/  BSYNC B0 ;  /* 0x0000000000007941 */ /* 0x000fea0003800000 */
.L_x_652:
[----:B------:R-:W-:Y:S01]  /*3560*/  ULDC.64 UR14, c[0x0][0x1a0] ;  /* 0x00006800000e7ab9 */ /* 0x000fe20000000a00 */
[----:B------:R1:W-:Y:S01]  /*3570*/  @P6 STS.128 [R237+0x20000], RZ ;  /* 0x020000ffed006388 */ /* 0x0003e20000000c00 */
[----:B------:R-:W-:Y:S01]  /*3580*/  UIMAD UR8, UR8, UR14, URZ ;  /* 0x0000000e080872a4 */ /* 0x000fe2000f8e023f */
[----:B-12---:R-:W-:Y:S01]  /*3590*/  IMAD.WIDE.U32 R4, R18, c[0x0][0x1a0], R240 ;  /* 0x0000680012047a25 */ /* 0x006fe200078e00f0 */
        /* <DEDUP_REMOVED lines=58> */
.L_x_655:
[----:B------:R-:W-:Y:S05]  /*3940*/  BSYNC B0 ;  /* 0x0000000000007941 */ /* 0x000fea0003800000 */
.L_x_654:
[----:B------:R1:W-:Y:S01]  /*3950*/  @P5 STS.128 [R237+0x21000], RZ ;  /* 0x021000ffed005388 */ /* 0x0003e20000000c00 */
[----:B------:R-:W-:Y:S03]  /*3960*/  BSSY B0, `(.L_x_656) ;  /* 0x0000035000007945 */ /* 0x000fe60003800000 */
[----:B------:R1:W-:Y:S04]  /*3970*/  @P5 STS.128 [R237+0x23000], RZ ;  /* 0x023000ffed005388 */ /* 0x0003e80000000c00 */
[----:B------:R1:W-:Y:S04]  /*3980*/  @P5 STS.128 [R237+0x25000], RZ ;  /* 0x025000ffed005388 */ /* 0x0003e80000000c00 */
[----:B------:R1:W-:Y:S01]  /*3990*/  @P5 STS.128 [R237+0x27000], RZ ;  /* 0x027000ffed005388 */ /* 0x0003e20000000c00 */
[----:B------:R-:W-:Y:S05]  /*39a0*/  @P5 BRA `(.L_x_657) ;  /* 0x0000030000005947 */ /* 0x000fea0003800000 */
[----:B------:R-:W-:Y:S01]  /*39b0*/  IADD3 R0, P1, R19, 0x20, RZ ;  /* 0x0000002013007810 */ /* 0x000fe20007f3e0ff */
[----:B-12---:R-:W-:Y:S01]  /*39c0*/  IMAD.U32 R5, RZ, RZ, UR23 ;  /* 0x00000017ff057e24 */ /* 0x006fe2000f8e00ff */
        /* <DEDUP_REMOVED lines=15> */
[----:B------:R-:W-:-:S04]  /*3ac0*/  IMAD.WIDE.U32 R10, R2, c[0x0][0x1a0], R10 ;  /* 0x00006800020a7a25 */ /* 0x000fc800078e000a */
[----:B------:R-:W-:Y:S01]  /*3ad0*/  IMAD R0, R2, c[0x0][0x1a4], R6 ;  /* 0x0000690002007a24 */ /* 0x000fe200078e0206 */
[----:B------:R-:W-:Y:S01]  /*3ae0*/  @!P4 LEA R8, P6, R10, c[0x0][0x170], 0x1 ;  /* 0x00005c000a08ca11 */ /* 0x000fe200078c08ff */
[----:B------:R-:W-:Y:S02]  /*3af0*/  IMAD.MOV.U32 R2, RZ, RZ, 0x2 ;  /* 0x00000002ff027424 */ /* 0x000fe400078e00ff */
[----:B------:R-:W-:Y:S01]  /*3b00*/  IMAD.WIDE.U32 R6, R16, c[0x0][0x1b8], R4 ;  /* 0x00006e0010067a25 */ /* 0x000fe200078e0004 */
[----:B------:R-:W-:-:S03]  /*3b10*/  IADD3 R0, R11, R0, RZ ;  /* 0x000000000b007210 */ /* 0x000fc60007ffe0ff */
[----:B------:R-:W-:Y:S01]  /*3b20*/  IMAD.WIDE R4, R240, R2, c[0x0][0x170] ;  /* 0x00005c00f0047625 */ /* 0x000fe200078e0202 */
[----:B------:R-:W-:-:S03]  /*3b30*/  @!P4 LEA.HI.X R9, R10, c[0x0][0x174], R0, 0x1, P6 ;  /* 0x00005d000a09ca11 */ /* 0x000fc600030f0c00 */
        /* <DEDUP_REMOVED lines=23> */
.L_x_657:
[----:B------:R-:W-:Y:S05]  /*3cb0*/  BSYNC B0 ;  /* 0x0000000000007941 */ /* 0x000fea0003800000 */
.L_x_656:
[----:B------:R-:W-:Y:S01]  /*3cc0*/  LEA.HI R0, R26, R27, RZ, 0x4 ;  /* 0x0000001b1a007211 */ /* 0x000fe200078f20ff */
[----:B------:R-:W0:Y:S01]  /*3cd0*/  LDGDEPBAR ;  /* 0x00000000000079af */ /* 0x000e220000000000 */
[----:B------:R-:W-:Y:S01]  /*3ce0*/  MOV R226, 0x40 ;  /* 0x0000004000e27802 */ /* 0x000fe20000000f00 */
[----:B------:R-:W-:Y:S01]  /*3cf0*/  IMAD.SHL.U32 R222, R233, 0x2, RZ ;  /* 0x00000002e9de7824 */ /* 0x000fe200078e00ff */
[----:B------:R-:W-:Y:S01]  /*3d00*/  LOP3.LUT R0, R0, 0xfffffff0, RZ, 0xc0, !PT ;  /* 0xfffffff000007812 */ /* 0x000fe200078ec0ff */
[----:B------:R-:W-:Y:S01]  /*3d10*/  UIADD3 UR8, UR24, 0x40, URZ ;  /* 0x0000004018087890 */ /* 0x000fe2000fffe03f */
[----:B------:R-:W-:Y:S01]  /*3d20*/  IMAD.MOV.U32 R238, RZ, RZ, R236 ;  /* 0x000000ffffee7224 */ /* 0x000fe200078e00ec */
[----:B------:R-:W-:Y:S01]  /*3d30*/  CS2R R190, SRZ ;  /* 0x0000000000be7805 */ /* 0x000fe2000001ff00 */
[----:B------:R-:W-:Y:S01]  /*3d40*/  CS2R R188, SRZ ;  /* 0x0000000000bc7805 */ /* 0x000fe2000001ff00 */
[----:B------:R-:W-:Y:S01]  /*3d50*/  IMAD.IADD R0, R27, 0x1, -R0 ;  /* 0x000000011b007824 */ /* 0x000fe200078e0a00 */
[----:B------:R-:W-:Y:S01]  /*3d60*/  CS2R R194, SRZ ;  /* 0x0000000000c27805 */ /* 0x000fe2000001ff00 */
[----:B------:R-:W-:Y:S01]  /*3d70*/  CS2R R192, SRZ ;  /* 0x0000000000c07805 */ /* 0x000fe2000001ff00 */
[----:B------:R-:W-:Y:S01]  /*3d80*/  CS2R R186, SRZ ;  /* 0x0000000000ba7805 */ /* 0x000fe2000001ff00 */
[----:B------:R-:W-:Y:S01]  /*3d90*/  CS2R R184, SRZ ;  /* 0x0000000000b87805 */ /* 0x000fe2000001ff00 */
[----:B------:R-:W-:Y:S01]  /*3da0*/  SHF.R.S32.HI R2, RZ, 0x1f, R0 ;  /* 0x0000001fff027819 */ /* 0x000fe20000011400 */
[----:B------:R-:W-:Y:S01]  /*3db0*/  CS2R R182, SRZ ;  /* 0x0000000000b67805 */ /* 0x000fe2000001ff00 */
[----:B------:R-:W-:Y:S01]  /*3dc0*/  CS2R R180, SRZ ;  /* 0x0000000000b47805 */ /* 0x000fe2000001ff00 */
[----:B------:R-:W-:Y:S01]  /*3dd0*/  CS2R R174, SRZ ;  /* 0x0000000000ae7805 */ /* 0x000fe2000001ff00 */
[----:B------:R-:W-:Y:S01]  /*3de0*/  LEA.HI R2, R2, R0, RZ, 0x3 ;  /* 0x0000000002027211 */ /* 0x000fe200078f18ff */
[----:B------:R-:W-:Y:S01]  /*3df0*/  CS2R R172, SRZ ;  /* 0x0000000000ac7805 */ /* 0x000fe2000001ff00 */
[----:B------:R-:W-:Y:S01]  /*3e00*/  CS2R R178, SRZ ;  /* 0x0000000000b27805 */ /* 0x000fe2000001ff00 */
[----:B------:R-:W-:Y:S01]  /*3e10*/  CS2R R176, SRZ ;  /* 0x0000000000b07805 */ /* 0x000fe2000001ff00 */
[----:B------:R-:W-:Y:S01]  /*3e20*/  LOP3.LUT R2, R2, 0xfffffff8, RZ, 0xc0, !PT ;  /* 0xfffffff802027812 */ /* 0x000fe200078ec0ff */
[----:B------:R-:W-:Y:S01]  /*3e30*/  CS2R R170, SRZ ;  /* 0x0000000000aa7805 */ /* 0x000fe2000001ff00 */
[----:B------:R-:W-:Y:S01]  /*3e40*/  CS2R R168, SRZ ;  /* 0x0000000000a87805 */ /* 0x000fe2000001ff00 */
[----:B------:R-:W-:Y:S01]  /*3e50*/  CS2R R166, SRZ ;  /* 0x0000000000a67805 */ /* 0x000fe2000001ff00 */
[----:B------:R-:W-:Y:S01]  /*3e60*/  CS2R R164, SRZ ;  /* 0x0000000000a47805 */ /* 0x000fe2000001ff00 */
[----:B------:R-:W-:Y:S01]  /*3e70*/  IMAD.IADD R0, R0, 0x1, -R2 ;  /* 0x0000000100007824 */ /* 0x000fe200078e0a02 */
[----:B------:R-:W-:Y:S01]  /*3e80*/  IADD3 R2, R233, 0x4000, RZ ;  /* 0x00004000e9027810 */ /* 0x000fe20007ffe0ff */
[----:B------:R-:W-:Y:S01]  /*3e90*/  CS2R R158, SRZ ;  /* 0x00000000009e7805 */ /* 0x000fe2000001ff00 */
[----:B------:R-:W-:Y:S01]  /*3ea0*/  CS2R R156, SRZ ;  /* 0x00000000009c7805 */ /* 0x000fe2000001ff00 */
[----:B------:R-:W-:Y:S01]  /*3eb0*/  CS2R R162, SRZ ;  /* 0x0000000000a27805 */ /* 0x000fe2000001ff00 */
[----:B------:R-:W-:Y:S01]  /*3ec0*/  R2P PR, R0, 0x6 ;  /* 0x0000000600007804 */ /* 0x000fe20000000000 */
[----:B------:R-:W-:Y:S01]  /*3ed0*/  CS2R R160, SRZ ;  /* 0x0000000000a07805 */ /* 0x000fe2000001ff00 */
[----:B------:R-:W-:Y:S01]  /*3ee0*/  IADD3 R0, R232, 0x4000, RZ ;  /* 0x00004000e8007810 */ /* 0x000fe20007ffe0ff */
[----:B------:R-:W-:Y:S01]  /*3ef0*/  CS2R R154, SRZ ;  /* 0x00000000009a7805 */ /* 0x000fe2000001ff00 */
[----:B------:R-:W-:Y:S01]  /*3f00*/  SEL R2, R2, R233, !P0 ;  /* 0x000000e902027207 */ /* 0x000fe20004000000 */
[----:B------:R-:W-:Y:S01]  /*3f10*/  CS2R R152, SRZ ;  /* 0x0000000000987805 */ /* 0x000fe2000001ff00 */
[----:B------:R-:W-:Y:S01]  /*3f20*/  SEL R0, R0, R232, !P0 ;  /* 0x000000e800007207 */ /* 0x000fe20004000000 */
[----:B------:R-:W-:Y:S01]  /*3f30*/  CS2R R150, SRZ ;  /* 0x0000000000967805 */ /* 0x000fe2000001ff00 */
[----:B------:R-:W-:Y:S01]  /*3f40*/  SEL R231, R231, 0xffffffe0, !P1 ;  /* 0xffffffe0e7e77807 */ /* 0x000fe20004800000 */
[----:B------:R-:W-:Y:S01]  /*3f50*/  IMAD.SHL.U32 R219, R2, 0x2, RZ ;  /* 0x0000000202db7824 */ /* 0x000fe200078e00ff */
[----:B------:R-:W-:Y:S01]  /*3f60*/  SHF.L.U32 R2, R0, 0x1, RZ ;  /* 0x0000000100027819 */ /* 0x000fe200000006ff */
[----:B------:R-:W-:Y:S01]  /*3f70*/  IMAD.MOV.U32 R0, RZ, RZ, c[0x0][0x22c] ;  /* 0x00008b00ff007624 */ /* 0x000fe200078e00ff */
[----:B------:R-:W-:Y:S01]  /*3f80*/  SEL R226, R226, 0xffffffc0, !P2 ;  /* 0xffffffc0e2e27807 */ /* 0x000fe20005000000 */
[----:B------:R-:W-:Y:S01]  /*3f90*/  IMAD.IADD R223, R231, 0x1, R222 ;  /* 0x00000001e7df7824 */ /* 0x000fe200078e02de */
[----:B------:R-:W-:Y:S01]  /*3fa0*/  IADD3 R228, R227, R231, RZ ;  /* 0x000000e7e3e47210 */ /* 0x000fe20007ffe0ff */
[----:B------:R-:W-:Y:S01]  /*3fb0*/  IMAD R0, R0, c[0x0][0x1c0], RZ ;  /* 0x0000700000007a24 */ /* 0x000fe200078e02ff */
[----:B------:R-:W-:Y:S01]  /*3fc0*/  CS2R R148, SRZ ;  /* 0x0000000000947805 */ /* 0x000fe2000001ff00 */
[----:B------:R-:W-:Y:S01]  /*3fd0*/  CS2R R142, SRZ ;  /* 0x00000000008e7805 */ /* 0x000fe2000001ff00 */
[----:B------:R-:W-:Y:S01]  /*3fe0*/  CS2R R140, SRZ ;  /* 0x00000000008c7805 */ /* 0x000fe2000001ff00 */
[C---:B------:R-:W-:Y:S01]  /*3ff0*/  IMAD.SHL.U32 R239, R0.reuse, 0x8, RZ ;  /* 0x0000000800ef7824 */ /* 0x040fe200078e00ff */
[----:B------:R-:W-:Y:S01]  /*4000*/  SHF.L.U32 R10, R0, 0x4, RZ ;  /* 0x00000004000a7819 */ /* 0x000fe200000006ff */
[----:B------:R-:W-:Y:S01]  /*4010*/  CS2R R146, SRZ ;  /* 0x0000000000927805 */ /* 0x000fe2000001ff00 */
[----:B------:R-:W-:Y:S01]  /*4020*/  CS2R R144, SRZ ;  /* 0x0000000000907805 */ /* 0x000fe2000001ff00 */
[----:B------:R-:W-:Y:S01]  /*4030*/  CS2R R138, SRZ ;  /* 0x00000000008a7805 */ /* 0x000fe2000001ff00 */
[C---:B-1----:R-:W-:Y:S01]  /*4040*/  IADD3 R9, R10.reuse, 0x20, RZ ;  /* 0x000000200a097810 */ /* 0x042fe20007ffe0ff */
[----:B------:R-:W-:Y:S01]  /*4050*/  CS2R R136, SRZ ;  /* 0x0000000000887805 */ /* 0x000fe2000001ff00 */
[C---:B------:R-:W-:Y:S01]  /*4060*/  IADD3 R8, R10.reuse, 0x40, RZ ;  /* 0x000000400a087810 */ /* 0x040fe20007ffe0ff */
[----:B------:R-:W-:Y:S01]  /*4070*/  CS2R R134, SRZ ;  /* 0x0000000000867805 */ /* 0x000fe2000001ff00 */
[C---:B------:R-:W-:Y:S01]  /*4080*/  IADD3 R7, R10.reuse, 0x60, RZ ;  /* 0x000000600a077810 */ /* 0x040fe20007ffe0ff */
[C---:B------:R-:W-:Y:S01]  /*4090*/  IMAD.IADD R9, R239.reuse, 0x1, R9 ;  /* 0x00000001ef097824 */ /* 0x040fe200078e0209 */
[C---:B------:R-:W-:Y:S01]  /*40a0*/  IADD3 R6, R10.reuse, 0x80, RZ ;  /* 0x000000800a067810 */ /* 0x040fe20007ffe0ff */
[----:B------:R-:W-:Y:S01]  /*40b0*/  CS2R R132, SRZ ;  /* 0x0000000000847805 */ /* 0x000fe2000001ff00 */
[C---:B--2---:R-:W-:Y:S01]  /*40c0*/  IADD3 R5, R10.reuse, 0xa0, RZ ;  /* 0x000000a00a057810 */ /* 0x044fe20007ffe0ff */
[C---:B------:R-:W-:Y:S01]  /*40d0*/  IMAD.IADD R7, R239.reuse, 0x1, R7 ;  /* 0x00000001ef077824 */ /* 0x040fe200078e0207 */
[C---:B------:R-:W-:Y:S01]  /*40e0*/  IADD3 R4, R10.reuse, 0xc0, RZ ;  /* 0x000000c00a047810 */ /* 0x040fe20007ffe0ff */
[C---:B------:R-:W-:Y:S01]  /*40f0*/  IMAD.IADD R6, R239.reuse, 0x1, R6 ;  /* 0x00000001ef067824 */ /* 0x040fe200078e0206 */
[C---:B------:R-:W-:Y:S01]  /*4100*/  IADD3 R8, R239.reuse, R8, RZ ;  /* 0x00000008ef087210 */ /* 0x040fe20007ffe0ff */
[C---:B------:R-:W-:Y:S01]  /*4110*/  IMAD.IADD R7, R239.reuse, 0x1, R7 ;  /* 0x00000001ef077824 */ /* 0x040fe200078e0207 */
[----:B------:R-:W-:Y:S01]  /*4120*/  IADD3 R0, R10, 0xe0, RZ ;  /* 0x000000e00a007810 */ /* 0x000fe20007ffe0ff */
[C---:B------:R-:W-:Y:S01]  /*4130*/  IMAD.IADD R4, R239.reuse, 0x1, R4 ;  /* 0x00000001ef047824 */ /* 0x040fe200078e0204 */
[C---:B------:R-:W-:Y:S01]  /*4140*/  IADD3 R5, R239.reuse, R5, RZ ;  /* 0x00000005ef057210 */ /* 0x040fe20007ffe0ff */
        /* <DEDUP_REMOVED lines=9> */
[----:B------:R-:W-:Y:S01]  /*41e0*/  CS2R R78, SRZ ;  /* 0x00000000004e7805 */ /* 0x000fe2000001ff00 */
[C---:B------:R-:W-:Y:S01]  /*41f0*/  IMAD.IADD R8, R239.reuse, 0x1, R8 ;  /* 0x00000001ef087824 */ /* 0x040fe200078e0208 */
[----:B------:R-:W-:Y:S01]  /*4200*/  CS2R R76, SRZ ;  /* 0x00000000004c7805 */ /* 0x000fe2000001ff00 */
[C---:B------:R-:W-:Y:S01]  /*4210*/  IMAD.IADD R6, R239.reuse, 0x1, R6 ;  /* 0x00000001ef067824 */ /* 0x040fe200078e0206 */
[C---:B------:R-:W-:Y:S01]  /*4220*/  IADD3 R4, R239.reuse, R4, RZ ;  /* 0x00000004ef047210 */ /* 0x040fe20007ffe0ff */
[C---:B------:R-:W-:Y:S01]  /*4230*/  IMAD.IADD R5, R239.reuse, 0x1, R5 ;  /* 0x00000001ef057824 */ /* 0x040fe200078e0205 */
[C---:B------:R-:W-:Y:S01]  /*4240*/  IADD3 R8, R239.reuse, R8, RZ ;  /* 0x00000008ef087210 */ /* 0x040fe20007ffe0ff */
[C---:B------:R-:W-:Y:S01]  /*4250*/  IMAD.IADD R9, R239.reuse, 0x1, R9 ;  /* 0x00000001ef097824 */ /* 0x040fe200078e0209 */
[----:B------:R-:W-:Y:S01]  /*4260*/  CS2R R82, SRZ ;  /* 0x0000000000527805 */ /* 0x000fe2000001ff00 */
[C---:B------:R-:W-:Y:S01]  /*4270*/  IMAD.IADD R7, R239.reuse, 0x1, R7 ;  /* 0x00000001ef077824 */ /* 0x040fe200078e0207 */
[C---:B------:R-:W-:Y:S01]  /*4280*/  IADD3 R5, R239.reuse, R5, RZ ;  /* 0x00000005ef057210 */ /* 0x040fe20007ffe0ff */
[C---:B------:R-:W-:Y:S01]  /*4290*/  IMAD.IADD R6, R239.reuse, 0x1, R6 ;  /* 0x00000001ef067824 */ /* 0x040fe200078e0206 */
[----:B------:R1:W-:Y:S01]  /*42a0*/  STL [R1+0x20], R9 ;  /* 0x0000200901007387 */ /* 0x0003e20000100800 */
[C---:B------:R-:W-:Y:S01]  /*42b0*/  IMAD.IADD R0, R239.reuse, 0x1, R0 ;  /* 0x00000001ef007824 */ /* 0x040fe200078e0200 */
[----:B------:R-:W-:Y:S01]  /*42c0*/  CS2R R80, SRZ ;  /* 0x0000000000507805 */ /* 0x000fe2000001ff00 */
[C---:B------:R-:W-:Y:S01]  /*42d0*/  IMAD.IADD R4, R239.reuse, 0x1, R4 ;  /* 0x00000001ef047824 */ /* 0x040fe200078e0204 */
[----:B------:R2:W-:Y:S01]  /*42e0*/  STL [R1+0x1c], R8 ;  /* 0x00001c0801007387 */ /* 0x0005e20000100800 */
[C---:B------:R-:W-:Y:S01]  /*42f0*/  IMAD.IADD R0, R239.reuse, 0x1, R0 ;  /* 0x00000001ef007824 */ /* 0x040fe200078e0200 */
[----:B------:R-:W-:Y:S01]  /*4300*/  CS2R R74, SRZ ;  /* 0x00000000004a7805 */ /* 0x000fe2000001ff00 */
[----:B------:R-:W-:Y:S01]  /*4310*/  CS2R R72, SRZ ;  /* 0x0000000000487805 */ /* 0x000fe2000001ff00 */
[----:B------:R3:W-:Y:S01]  /*4320*/  STL [R1+0x18], R7 ;  /* 0x0000180701007387 */ /* 0x0007e20000100800 */
[----:B------:R-:W-:Y:S01]  /*4330*/  CS2R R70, SRZ ;  /* 0x0000000000467805 */ /* 0x000fe2000001ff00 */
        /* <DEDUP_REMOVED lines=15> */
[C---:B-1----:R-:W-:Y:S01]  /*4430*/  IADD3 R9, R239.reuse, R9, RZ ;  /* 0x00000009ef097210 */ /* 0x042fe20007ffe0ff */
[----:B------:R-:W-:Y:S01]  /*4440*/  CS2R R42, SRZ ;  /* 0x00000000002a7805 */ /* 0x000fe2000001ff00 */
[----:B------:R-:W-:Y:S01]  /*4450*/  CS2R R40, SRZ ;  /* 0x0000000000287805 */ /* 0x000fe2000001ff00 */
[----:B------:R-:W-:Y:S01]  /*4460*/  CS2R R38, SRZ ;  /* 0x0000000000267805 */ /* 0x000fe2000001ff00 */
[C---:B--2---:R-:W-:Y:S01]  /*4470*/  IMAD.IADD R8, R239.reuse, 0x1, R8 ;  /* 0x00000001ef087824 */ /* 0x044fe200078e0208 */
[----:B------:R-:W-:Y:S01]  /*4480*/  STL [R1+0x3c], R9 ;  /* 0x00003c0901007387 */ /* 0x000fe20000100800 */
[----:B------:R-:W-:Y:S01]  /*4490*/  CS2R R36, SRZ ;  /* 0x0000000000247805 */ /* 0x000fe2000001ff00 */
[----:B------:R-:W-:Y:S01]  /*44a0*/  CS2R R30, SRZ ;  /* 0x00000000001e7805 */ /* 0x000fe2000001ff00 */
[C---:B---3--:R-:W-:Y:S01]  /*44b0*/  IADD3 R7, R239.reuse, R7, RZ ;  /* 0x00000007ef077210 */ /* 0x048fe20007ffe0ff */
[----:B------:R1:W-:Y:S01]  /*44c0*/  STL [R1+0xc], R4 ;  /* 0x00000c0401007387 */ /* 0x0003e20000100800 */
[----:B------:R-:W-:Y:S01]  /*44d0*/  CS2R R28, SRZ ;  /* 0x00000000001c7805 */ /* 0x000fe2000001ff00 */
[----:B------:R-:W-:Y:S01]  /*44e0*/  CS2R R34, SRZ ;  /* 0x0000000000227805 */ /* 0x000fe2000001ff00 */
[C---:B----4-:R-:W-:Y:S01]  /*44f0*/  IMAD.IADD R6, R239.reuse, 0x1, R6 ;  /* 0x00000001ef067824 */ /* 0x050fe200078e0206 */
[----:B------:R-:W-:Y:S01]  /*4500*/  STL [R1+0x38], R8 ;  /* 0x0000380801007387 */ /* 0x000fe20000100800 */
[----:B------:R-:W-:Y:S01]  /*4510*/  CS2R R32, SRZ ;  /* 0x0000000000207805 */ /* 0x000fe2000001ff00 */
[----:B------:R-:W-:Y:S01]  /*4520*/  CS2R R26, SRZ ;  /* 0x00000000001a7805 */ /* 0x000fe2000001ff00 */
[----:B------:R-:W-:Y:S01]  /*4530*/  IADD3 R5, R239, R5, RZ ;  /* 0x00000005ef057210 */ /* 0x000fe20007ffe0ff */
[----:B------:R2:W-:Y:S01]  /*4540*/  STL [R1+0x8], R0 ;  /* 0x0000080001007387 */ /* 0x0005e20000100800 */
[----:B------:R-:W-:Y:S01]  /*4550*/  CS2R R24, SRZ ;  /* 0x0000000000187805 */ /* 0x000fe2000001ff00 */
[----:B------:R-:W-:Y:S01]  /*4560*/  CS2R R22, SRZ ;  /* 0x0000000000167805 */ /* 0x000fe2000001ff00 */
[----:B------:R-:W-:Y:S01]  /*4570*/  CS2R R20, SRZ ;  /* 0x0000000000147805 */ /* 0x000fe2000001ff00 */
[----:B------:R3:W-:Y:S01]  /*4580*/  STL [R1+0x34], R7 ;  /* 0x0000340701007387 */ /* 0x0007e20000100800 */
[----:B------:R-:W-:Y:S01]  /*4590*/  IMAD.IADD R229, R227, 0x1, R226 ;  /* 0x00000001e3e57824 */ /* 0x000fe200078e02e2 */
[C---:B------:R-:W-:Y:S01]  /*45a0*/  IADD3 R225, R226.reuse, R222, RZ ;  /* 0x000000dee2e17210 */ /* 0x040fe20007ffe0ff */
[C---:B------:R-:W-:Y:S01]  /*45b0*/  IMAD.IADD R230, R226.reuse, 0x1, R228 ;  /* 0x00000001e2e67824 */ /* 0x040fe200078e02e4 */
[----:B------:R3:W-:Y:S01]  /*45c0*/  STL [R1+0x30], R6 ;  /* 0x0000300601007387 */ /* 0x0007e20000100800 */
[----:B------:R-:W-:Y:S01]  /*45d0*/  IMAD.IADD R224, R226, 0x1, R223 ;  /* 0x00000001e2e07824 */ /* 0x000fe200078e02df */
[----:B------:R-:W-:-:S02]  /*45e0*/  UISETP.GE.AND UP0, UPT, UR8, UR6, UPT ;  /* 0x000000060800728c */ /* 0x000fc4000bf06270 */
[----:B------:R3:W-:Y:S01]  /*45f0*/  STL [R1+0x2c], R5 ;  /* 0x00002c0501007387 */ /* 0x0007e20000100800 */
[C---:B-1----:R-:W-:Y:S01]  /*4600*/  IMAD.IADD R4, R239.reuse, 0x1, R4 ;  /* 0x00000001ef047824 */ /* 0x042fe200078e0204 */
[----:B--2---:R-:W-:-:S05]  /*4610*/  IADD3 R0, R239, R0, RZ ;  /* 0x00000000ef007210 */ /* 0x004fca0007ffe0ff */
[----:B------:R3:W-:Y:S04]  /*4620*/  STL [R1+0x24], R0 ;  /* 0x0000240001007387 */ /* 0x0007e80000100800 */
[----:B------:R3:W-:Y:S02]  /*4630*/  STL [R1+0x28], R4 ;  /* 0x0000280401007387 */ /* 0x0007e40000100800 */
.L_x_660:
[----:B------:R-:W0:Y:S01]  /*4640*/  LDGDEPBAR ;  /* 0x00000000000079af */ /* 0x000e220000000000 */
[C---:B------:R-:W-:Y:S01]  /*4650*/  IMAD.IADD R109, R219.reuse, 0x1, R231 ;  /* 0x00000001db6d7824 */ /* 0x040fe200078e02e7 */
[----:B------:R-:W-:Y:S01]  /*4660*/  PLOP3.LUT P0, PT, PT, PT, UP0, 0x80, 0x0 ;  /* 0x000000000000781c */ /* 0x000fe20003f0f008 */
[--C-:B------:R-:W-:Y:S01]  /*4670*/  IMAD.IADD R108, R219, 0x1, R226.reuse ;  /* 0x00000001db6c7824 */ /* 0x100fe200078e02e2 */
[----:B------:R-:W-:Y:S01]  /*4680*/  PLOP3.LUT P5, PT, PT, PT, UP0, 0x80, 0x0 ;  /* 0x000000000000781c */ /* 0x000fe20003faf008 */
[----:B---3--:R-:W-:Y:S01]  /*4690*/  IMAD.IADD R0, R109, 0x1, R226 ;  /* 0x000000016d007824 */ /* 0x008fe200078e02e2 */
[----:B------:R-:W2:Y:S01]  /*46a0*/  LDL R110, [R1+0x50] ;  /* 0x00005000016e7983 */ /* 0x000ea20000100800 */
[C---:B-----5:R-:W-:Y:S01]  /*46b0*/  FSETP.NEU.FTZ.AND P2, PT, R250.reuse, -INF , PT ;  /* 0xff800000fa00780b */ /* 0x060fe20003f5d000 */
[----:B------:R-:W-:Y:S01]  /*46c0*/  UISETP.GE.AND UP5, UPT, UR7, 0x1, UPT ;  /* 0x000000010700788c */ /* 0x000fe2000bfa6270 */
[----:B------:R-:W-:Y:S02]  /*46d0*/  PLOP3.LUT P1, PT, PT, PT, UP0, 0x80, 0x0 ;  /* 0x000000000000781c */ /* 0x000fe40003f2f008 */
[----:B------:R-:W-:Y:S01]  /*46e0*/  PLOP3.LUT P4, PT, PT, PT, UP0, 0x80, 0x0 ;  /* 0x000000000000781c */ /* 0x000fe20003f8f008 */
[----:B------:R-:W3:Y:S01]  /*46f0*/  LDL R112, [R1+0x40] ;  /* 0x0000400001707983 */ /* 0x000ee20000100800 */
[----:B------:R-:W-:Y:S02]  /*4700*/  PLOP3.LUT P3, PT, PT, PT, UP0, 0x80, 0x0 ;  /* 0x000000000000781c */ /* 0x000fe40003f6f008 */
[----:B------:R-:W-:Y:S01]  /*4710*/  PLOP3.LUT P6, PT, PT, PT, UP0, 0x80, 0x0 ;  /* 0x000000000000781c */ /* 0x000fe20003fcf008 */
[----:B------:R-:W-:Y:S04]  /*4720*/  DEPBAR.LE SB0, 0x0 ;  /* 0x000080000000791a */ /* 0x000fe80000000000 */
[----:B------:R-:W-:Y:S06]  /*4730*/  BAR.SYNC.DEFER_BLOCKING 0x0 ;  /* 0x0000000000007b1d */ /* 0x000fec0000010000 */
[----:B------:R-:W-:Y:S05]  /*4740*/  LDSM.16.M88.4 R16, [R219] ;  /* 0x00000000db10783b */ /* 0x000fea0000000200 */
[----:B------:R-:W1:Y:S05]  /*4750*/  LDSM.16.M88.4 R8, [R3+0x18000] ;  /* 0x018000000308783b */ /* 0x000e6a0000000200 */
[----:B------:R-:W4:Y:S05]  /*4760*/  LDSM.16.M88.4 R84, [R3+0x18800] ;  /* 0x018800000354783b */ /* 0x000f2a0000000200 */
[----:B------:R-:W-:Y:S05]  /*4770*/  LDSM.16.M88.4 R88, [R109] ;  /* 0x000000006d58783b */ /* 0x000fea0000000200 */
[----:B------:R-:W4:Y:S05]  /*4780*/  LDSM.16.M88.4 R92, [R216+0x18000] ;  /* 0x01800000d85c783b */ /* 0x000f2a0000000200 */
[----:B------:R-:W4:Y:S05]  /*4790*/  LDSM.16.M88.4 R96, [R216+0x18800] ;  /* 0x01880000d860783b */ /* 0x000f2a0000000200 */
[----:B------:R-:W-:Y:S05]  /*47a0*/  LDSM.16.M88.4 R100, [R218+0x18000] ;  /* 0x01800000da64783b */ /* 0x000fea0000000200 */
[----:B------:R-:W-:Y:S01]  /*47b0*/  LDSM.16.M88.4 R104, [R218+0x18800] ;  /* 0x01880000da68783b */ /* 0x000fe20000000200 */
[C---:B-1----:R-:W-:Y:S08]  /*47c0*/  HMMA.16816.F32.BF16 R4, R16.reuse, R8, RZ ;  /* 0x000000081004723c */ /* 0x042ff000000418ff */
[C---:B------:R-:W-:Y:S08]  /*47d0*/  HMMA.16816.F32.BF16 R8, R16.reuse, R10, RZ ;  /* 0x0000000a1008723c */ /* 0x040ff000000418ff */
[C---:B----4-:R-:W-:Y:S08]  /*47e0*/  HMMA.16816.F32.BF16 R12, R16.reuse, R84, RZ ;  /* 0x00000054100c723c */ /* 0x050ff000000418ff */
[----:B------:R-:W-:Y:S01]  /*47f0*/  HMMA.16816.F32.BF16 R16, R16, R86, RZ ;  /* 0x000000561010723c */ /* 0x000fe200000418ff */
[----:B------:R-:W1:Y:S07]  /*4800*/  LDSM.16.M88.4 R84, [R108] ;  /* 0x000000006c54783b */ /* 0x000e6e0000000200 */
[C---:B------:R-:W-:Y:S08]  /*4810*/  HMMA.16816.F32.BF16 R4, R88.reuse, R92, R4 ;  /* 0x0000005c5804723c */ /* 0x040ff00000041804 */
[C---:B------:R-:W-:Y:S01]  /*4820*/  HMMA.16816.F32.BF16 R8, R88.reuse, R94, R8 ;  /* 0x0000005e5808723c */ /* 0x040fe20000041808 */
[----:B------:R-:W-:Y:S07]  /*4830*/  LDSM.16.M88.4 R92, [R217+0x18000] ;  /* 0x01800000d95c783b */ /* 0x000fee0000000200 */
[C---:B------:R-:W-:Y:S08]  /*4840*/  HMMA.16816.F32.BF16 R12, R88.reuse, R96, R12 ;  /* 0x00000060580c723c */ /* 0x040ff0000004180c */
[----:B------:R-:W-:Y:S01]  /*4850*/  HMMA.16816.F32.BF16 R16, R88, R98, R16 ;  /* 0x000000625810723c */ /* 0x000fe20000041810 */
[----:B------:R-:W4:Y:S05]  /*4860*/  LDSM.16.M88.4 R88, [R0] ;  /* 0x000000000058783b */ /* 0x000f2a0000000200 */
[----:B------:R-:W4:Y:S02]  /*4870*/  LDSM.16.M88.4 R96, [R217+0x18800] ;  /* 0x01880000d960783b */ /* 0x000f240000000200 */
[C---:B-1----:R-:W-:Y:S08]  /*4880*/  HMMA.16816.F32.BF16 R4, R84.reuse, R100, R4 ;  /* 0x000000645404723c */ /* 0x042ff00000041804 */
[C---:B------:R-:W-:Y:S01]  /*4890*/  HMMA.16816.F32.BF16 R8, R84.reuse, R102, R8 ;  /* 0x000000665408723c */ /* 0x040fe20000041808 */
[----:B------:R-:W-:Y:S07]  /*48a0*/  LDSM.16.M88.4 R100, [R3+0x1a000] ;  /* 0x01a000000364783b */ /* 0x000fee0000000200 */
[C---:B------:R-:W-:Y:S08]  /*48b0*/  HMMA.16816.F32.BF16 R12, R84.reuse, R104, R12 ;  /* 0x00000068540c723c */ /* 0x040ff0000004180c */
[----:B------:R-:W-:Y:S01]  /*48c0*/  HMMA.16816.F32.BF16 R16, R84, R106, R16 ;  /* 0x0000006a5410723c */ /* 0x000fe20000041810 */
[----:B------:R-:W1:Y:S05]  /*48d0*/  LDSM.16.M88.4 R84, [R219+0x2000] ;  /* 0x00200000db54783b */ /* 0x000e6a0000000200 */
[----:B------:R-:W1:Y:S02]  /*48e0*/  LDSM.16.M88.4 R104, [R3+0x1a800] ;  /* 0x01a800000368783b */ /* 0x000e640000000200 */
[C---:B----4-:R-:W-:Y:S08]  /*48f0*/  HMMA.16816.F32.BF16 R4, R88.reuse, R92, R4 ;  /* 0x0000005c5804723c */ /* 0x050ff00000041804 */
[C---:B------:R-:W-:Y:S01]  /*4900*/  HMMA.16816.F32.BF16 R8, R88.reuse, R94, R8 ;  /* 0x0000005e5808723c */ /* 0x040fe20000041808 */
[----:B------:R-:W-:Y:S07]  /*4910*/  LDSM.16.M88.4 R92, [R216+0x1a000] ;  /* 0x01a00000d85c783b */ /* 0x000fee0000000200 */
[C---:B------:R-:W-:Y:S08]  /*4920*/  HMMA.16816.F32.BF16 R12, R88.reuse, R96, R12 ;  /* 0x00000060580c723c */ /* 0x040ff0000004180c */
[----:B------:R-:W-:Y:S01]  /*4930*/  HMMA.16816.F32.BF16 R16, R88, R98, R16 ;  /* 0x000000625810723c */ /* 0x000fe20000041810 */
[----:B------:R-:W4:Y:S05]  /*4940*/  LDSM.16.M88.4 R88, [R109+0x2000] ;  /* 0x002000006d58783b */ /* 0x000f2a0000000200 */
[----:B------:R-:W4:Y:S02]  /*4950*/  LDSM.16.M88.4 R96, [R216+0x1a800] ;  /* 0x01a80000d860783b */ /* 0x000f240000000200 */
[C---:B-1----:R-:W-:Y:S08]  /*4960*/  HMMA.16816.F32.BF16 R4, R84.reuse, R100, R4 ;  /* 0x000000645404723c */ /* 0x042ff00000041804 */
[C---:B------:R-:W-:Y:S01]  /*4970*/  HMMA.16816.F32.BF16 R8, R84.reuse, R102, R8 ;  /* 0x000000665408723c */ /* 0x040fe20000041808 */
[----:B------:R-:W-:Y:S07]  /*4980*/  LDSM.16.M88.4 R100, [R218+0x1a000] ;  /* 0x01a00000da64783b */ /* 0x000fee0000000200 */
[C---:B------:R-:W-:Y:S08]  /*4990*/  HMMA.16816.F32.BF16 R12, R84.reuse, R104, R12 ;  /* 0x00000068540c723c */ /* 0x040ff0000004180c */
[----:B------:R-:W-:Y:S01]  /*49a0*/  HMMA.16816.F32.BF16 R16, R84, R106, R16 ;  /* 0x0000006a5410723c */ /* 0x000fe20000041810 */
[----:B------:R-:W1:Y:S05]  /*49b0*/  LDSM.16.M88.4 R84, [R108+0x2000] ;  /* 0x002000006c54783b */ /* 0x000e6a0000000200 */
[----:B------:R-:W2:Y:S02]  /*49c0*/  LDSM.16.M88.4 R104, [R218+0x1a800] ;  /* 0x01a80000da68783b */ /* 0x000ea40000000200 */
[C---:B----4-:R-:W-:Y:S08]  /*49d0*/  HMMA.16816.F32.BF16 R4, R88.reuse, R92, R4 ;  /* 0x0000005c5804723c */ /* 0x050ff00000041804 */
[C---:B------:R-:W-:Y:S01]  /*49e0*/  HMMA.16816.F32.BF16 R8, R88.reuse, R94, R8 ;  /* 0x0000005e5808723c */ /* 0x040fe20000041808 */
[----:B------:R-:W-:Y:S07]  /*49f0*/  LDSM.16.M88.4 R92, [R217+0x1a000] ;  /* 0x01a00000d95c783b */ /* 0x000fee0000000200 */
[C---:B------:R-:W-:Y:S08]  /*4a00*/  HMMA.16816.F32.BF16 R12, R88.reuse, R96, R12 ;  /* 0x00000060580c723c */ /* 0x040ff0000004180c */
[----:B------:R-:W-:Y:S01]  /*4a10*/  HMMA.16816.F32.BF16 R16, R88, R98, R16 ;  /* 0x000000625810723c */ /* 0x000fe20000041810 */
[----:B------:R-:W4:Y:S05]  /*4a20*/  LDSM.16.M88.4 R88, [R0+0x2000] ;  /* 0x002000000058783b */ /* 0x000f2a0000000200 */
[----:B------:R-:W3:Y:S02]  /*4a30*/  LDSM.16.M88.4 R96, [R217+0x1a800] ;  /* 0x01a80000d960783b */ /* 0x000ee40000000200 */
[C---:B-1----:R-:W-:Y:S08]  /*4a40*/  HMMA.16816.F32.BF16 R4, R84.reuse, R100, R4 ;  /* 0x000000645404723c */ /* 0x042ff00000041804 */
[C---:B------:R-:W-:Y:S01]  /*4a50*/  HMMA.16816.F32.BF16 R8, R84.reuse, R102, R8 ;  /* 0x000000665408723c */ /* 0x040fe20000041808 */
[----:B------:R-:W-:Y:S07]  /*4a60*/  LDSM.16.M88.4 R100, [R3+0x1c000] ;  /* 0x01c000000364783b */ /* 0x000fee0000000200 */
[C---:B--2---:R-:W-:Y:S08]  /*4a70*/  HMMA.16816.F32.BF16 R12, R84.reuse, R104, R12 ;  /* 0x00000068540c723c */ /* 0x044ff0000004180c */
[----:B------:R-:W-:Y:S01]  /*4a80*/  HMMA.16816.F32.BF16 R16, R84, R106, R16 ;  /* 0x0000006a5410723c */ /* 0x000fe20000041810 */
[----:B------:R-:W1:Y:S05]  /*4a90*/  LDSM.16.M88.4 R84, [R219+0x4000] ;  /* 0x00400000db54783b */ /* 0x000e6a0000000200 */
[----:B------:R-:W2:Y:S02]  /*4aa0*/  LDSM.16.M88.4 R104, [R3+0x1c800] ;  /* 0x01c800000368783b */ /* 0x000ea40000000200 */
[C---:B----4-:R-:W-:Y:S08]  /*4ab0*/  HMMA.16816.F32.BF16 R4, R88.reuse, R92, R4 ;  /* 0x0000005c5804723c */ /* 0x050ff00000041804 */
[C---:B------:R-:W-:Y:S01]  /*4ac0*/  HMMA.16816.F32.BF16 R8, R88.reuse, R94, R8 ;  /* 0x0000005e5808723c */ /* 0x040fe20000041808 */
[----:B------:R-:W-:Y:S07]  /*4ad0*/  LDSM.16.M88.4 R92, [R216+0x1c000] ;  /* 0x01c00000d85c783b */ /* 0x000fee0000000200 */
[C---:B---3--:R-:W-:Y:S08]  /*4ae0*/  HMMA.16816.F32.BF16 R12, R88.reuse, R96, R12 ;  /* 0x00000060580c723c */ /* 0x048ff0000004180c */
[----:B------:R-:W-:Y:S01]  /*4af0*/  HMMA.16816.F32.BF16 R16, R88, R98, R16 ;  /* 0x000000625810723c */ /* 0x000fe20000041810 */
[----:B------:R-:W3:Y:S05]  /*4b00*/  LDSM.16.M88.4 R88, [R109+0x4000] ;  /* 0x004000006d58783b */ /* 0x000eea0000000200 */
[----:B------:R-:W4:Y:S02]  /*4b10*/  LDSM.16.M88.4 R96, [R216+0x1c800] ;  /* 0x01c80000d860783b */ /* 0x000f240000000200 */
[C---:B-1----:R-:W-:Y:S08]  /*4b20*/  HMMA.16816.F32.BF16 R4, R84.reuse, R100, R4 ;  /* 0x000000645404723c */ /* 0x042ff00000041804 */
[C---:B------:R-:W-:Y:S01]  /*4b30*/  HMMA.16816.F32.BF16 R8, R84.reuse, R102, R8 ;  /* 0x000000665408723c */ /* 0x040fe20000041808 */
[----:B------:R-:W-:Y:S07]  /*4b40*/  LDSM.16.M88.4 R100, [R218+0x1c000] ;  /* 0x01c00000da64783b */ /* 0x000fee0000000200 */
[C---:B--2---:R-:W-:Y:S08]  /*4b50*/  HMMA.16816.F32.BF16 R12, R84.reuse, R104, R12 ;  /* 0x00000068540c723c */ /* 0x044ff0000004180c */
[----:B------:R-:W-:Y:S01]  /*4b60*/  HMMA.16816.F32.BF16 R16, R84, R106, R16 ;  /* 0x0000006a5410723c */ /* 0x000fe20000041810 */
[----:B------:R-:W1:Y:S05]  /*4b70*/  LDSM.16.M88.4 R84, [R108+0x4000] ;  /* 0x004000006c54783b */ /* 0x000e6a0000000200 */
[----:B------:R-:W2:Y:S02]  /*4b80*/  LDSM.16.M88.4 R104, [R218+0x1c800] ;  /* 0x01c80000da68783b */ /* 0x000ea40000000200 */
[C---:B---3--:R-:W-:Y:S08]  /*4b90*/  HMMA.16816.F32.BF16 R4, R88.reuse, R92, R4 ;  /* 0x0000005c5804723c */ /* 0x048ff00000041804 */
[C---:B------:R-:W-:Y:S01]  /*4ba0*/  HMMA.16816.F32.BF16 R8, R88.reuse, R94, R8 ;  /* 0x0000005e5808723c */ /* 0x040fe20000041808 */
[----:B------:R-:W-:Y:S07]  /*4bb0*/  LDSM.16.M88.4 R92, [R217+0x1c000] ;  /* 0x01c00000d95c783b */ /* 0x000fee0000000200 */
[C---:B----4-:R-:W-:Y:S08]  /*4bc0*/  HMMA.16816.F32.BF16 R12, R88.reuse, R96, R12 ;  /* 0x00000060580c723c */ /* 0x050ff0000004180c */
        /* <DEDUP_REMOVED lines=22> */
[----:B------:R-:W1:Y:S07]  /*4d30*/  LDSM.16.M88.4 R84, [R108+0x6000] ;  /* 0x006000006c54783b */ /* 0x000e6e0000000200 */
[C---:B---3--:R-:W-:Y:S08]  /*4d40*/  HMMA.16816.F32.BF16 R4, R88.reuse, R92, R4 ;  /* 0x0000005c5804723c */ /* 0x048ff00000041804 */
[C---:B------:R-:W-:Y:S01]  /*4d50*/  HMMA.16816.F32.BF16 R8, R88.reuse, R94, R8 ;  /* 0x0000005e5808723c */ /* 0x040fe20000041808 */
[----:B------:R-:W2:Y:S07]  /*4d60*/  LDSM.16.M88.4 R92, [R218+0x1e800] ;  /* 0x01e80000da5c783b */ /* 0x000eae0000000200 */
[C---:B----4-:R-:W-:Y:S08]  /*4d70*/  HMMA.16816.F32.BF16 R12, R88.reuse, R96, R12 ;  /* 0x00000060580c723c */ /* 0x050ff0000004180c */
[----:B------:R-:W-:Y:S01]  /*4d80*/  HMMA.16816.F32.BF16 R16, R88, R98, R16 ;  /* 0x000000625810723c */ /* 0x000fe20000041810 */
[----:B------:R-:W-:Y:S05]  /*4d90*/  LDSM.16.M88.4 R88, [R0+0x6000] ;  /* 0x006000000058783b */ /* 0x000fea0000000200 */
[----:B------:R-:W3:Y:S02]  /*4da0*/  LDSM.16.M88.4 R96, [R217+0x1e000] ;  /* 0x01e00000d960783b */ /* 0x000ee40000000200 */
[C---:B-1----:R-:W-:Y:S08]  /*4db0*/  HMMA.16816.F32.BF16 R4, R84.reuse, R100, R4 ;  /* 0x000000645404723c */ /* 0x042ff00000041804 */
[C---:B------:R-:W-:Y:S08]  /*4dc0*/  HMMA.16816.F32.BF16 R8, R84.reuse, R102, R8 ;  /* 0x000000665408723c */ /* 0x040ff00000041808 */
[C---:B--2---:R-:W-:Y:S07]  /*4dd0*/  HMMA.16816.F32.BF16 R12, R84.reuse, R92, R12 ;  /* 0x0000005c540c723c */ /* 0x044fee000004180c */
[----:B------:R-:W-:Y:S01]  /*4de0*/  FMUL.FTZ R92, R250, 1.4426950216293334961 ;  /* 0x3fb8aa3bfa5c7820 */ /* 0x000fe20000410000 */
[----:B------:R-:W-:Y:S01]  /*4df0*/  HMMA.16816.F32.BF16 R16, R84, R94, R16 ;  /* 0x0000005e5410723c */ /* 0x000fe20000041810 */
[----:B------:R-:W2:Y:S03]  /*4e00*/  LDL R94, [R1+0x44] ;  /* 0x00004400015e7983 */ /* 0x000ea60000100800 */
[----:B------:R-:W-:Y:S01]  /*4e10*/  FSEL R92, R92, RZ, P2 ;  /* 0x000000ff5c5c7208 */ /* 0x000fe20001000000 */
[----:B------:R-:W-:Y:S01]  /*4e20*/  IMAD.U32 R93, RZ, RZ, UR20 ;  /* 0x00000014ff5d7e24 */ /* 0x000fe2000f8e00ff */
[----:B------:R-:W1:Y:S01]  /*4e30*/  LDSM.16.M88.4 R84, [R217+0x1e800] ;  /* 0x01e80000d954783b */ /* 0x000e620000000200 */
[----:B------:R-:W-:Y:S02]  /*4e40*/  FSETP.NEU.FTZ.AND P2, PT, R251, -INF , PT ;  /* 0xff800000fb00780b */ /* 0x000fe40003f5d000 */
[----:B------:R-:W-:Y:S01]  /*4e50*/  @P0 IMAD R93, R93, 0x40, R110 ;  /* 0x000000405d5d0824 */ /* 0x000fe200078e026e */
[----:B------:R-:W-:Y:S01]  /*4e60*/  PLOP3.LUT P0, PT, PT, PT, UP0, 0x80, 0x0 ;  /* 0x000000000000781c */ /* 0x000fe20003f0f008 */
[C---:B---3--:R-:W-:Y:S05]  /*4e70*/  HMMA.16816.F32.BF16 R4, R88.reuse, R96, R4 ;  /* 0x000000605804723c */ /* 0x048fea0000041804 */
[C---:B------:R-:W-:Y:S02]  /*4e80*/  @P5 ISETP.GE.AND P5, PT, R93.reuse, UR6, PT ;  /* 0x000000065d005c0c */ /* 0x040fe4000bfa6270 */
[----:B------:R-:W-:Y:S01]  /*4e90*/  @P1 IADD3 R0, R93, 0x1, RZ ;  /* 0x000000015d001810 */ /* 0x000fe20007ffe0ff */
[C---:B------:R-:W-:Y:S01]  /*4ea0*/  HMMA.16816.F32.BF16 R8, R88.reuse, R98, R8 ;  /* 0x000000625808723c */ /* 0x040fe20000041808 */
[----:B------:R-:W-:Y:S02]  /*4eb0*/  PLOP3.LUT P1, PT, PT, PT, UP0, 0x80, 0x0 ;  /* 0x000000000000781c */ /* 0x000fe40003f2f008 */
[----:B------:R-:W-:Y:S01]  /*4ec0*/  @P4 ISETP.GE.AND P4, PT, R0, UR6, PT ;  /* 0x0000000600004c0c */ /* 0x000fe2000bf86270 */
[----:B------:R-:W-:Y:S05]  /*4ed0*/  FMUL.FTZ R0, R251, 1.4426950216293334961 ;  /* 0x3fb8aa3bfb007820 */ /* 0x000fea0000410000 */
[----:B------:R-:W-:Y:S02]  /*4ee0*/  FSEL R0, R0, RZ, P2 ;  /* 0x000000ff00007208 */ /* 0x000fe40001000000 */
[----:B------:R-:W-:Y:S05]  /*4ef0*/  PLOP3.LUT P2, PT, PT, PT, UP0, 0x80, 0x0 ;  /* 0x000000000000781c */ /* 0x000fea0003f4f008 */
[----:B------:R-:W-:Y:S02]  /*4f00*/  @P0 FSEL R4, R4, -INF , !P5 ;  /* 0xff80000004040808 */ /* 0x000fe40006800000 */
[----:B------:R-:W-:Y:S02]  /*4f10*/  PLOP3.LUT P0, PT, PT, PT, UP0, 0x80, 0x0 ;  /* 0x000000000000781c */ /* 0x000fe40003f0f008 */
[----:B------:R-:W-:Y:S01]  /*4f20*/  @P1 FSEL R5, R5, -INF , !P4 ;  /* 0xff80000005051808 */ /* 0x000fe20006000000 */
[--C-:B------:R-:W-:Y:S01]  /*4f30*/  FFMA.FTZ R4, R4, c[0x0][0x23c], -R92.reuse ;  /* 0x00008f0004047a23 */ /* 0x100fe2000001085c */
[----:B------:R-:W-:Y:S01]  /*4f40*/  PLOP3.LUT P1, PT, PT, PT, UP0, 0x80, 0x0 ;  /* 0x000000000000781c */ /* 0x000fe20003f2f008 */
[C---:B-1----:R-:W-:Y:S02]  /*4f50*/  HMMA.16816.F32.BF16 R12, R88.reuse, R84, R12 ;  /* 0x00000054580c723c */ /* 0x042fe4000004180c */
[----:B------:R1:W-:Y:S01]  /*4f60*/  MUFU.EX2 R104, R4 ;  /* 0x0000000400687308 */ /* 0x0003e20000000800 */
[----:B------:R-:W-:Y:S05]  /*4f70*/  FFMA.FTZ R5, R5, c[0x0][0x23c], -R92 ;  /* 0x00008f0005057a23 */ /* 0x000fea000001085c */
[----:B------:R-:W-:Y:S01]  /*4f80*/  @P0 FSEL R6, R6, -INF , !P5 ;  /* 0xff80000006060808 */ /* 0x000fe20006800000 */
[----:B------:R-:W-:Y:S01]  /*4f90*/  HMMA.16816.F32.BF16 R16, R88, R86, R16 ;  /* 0x000000565810723c */ /* 0x000fe20000041810 */
[----:B------:R-:W-:Y:S02]  /*4fa0*/  PLOP3.LUT P0, PT, PT, PT, UP0, 0x80, 0x0 ;  /* 0x000000000000781c */ /* 0x000fe40003f0f008 */
[----:B------:R-:W-:Y:S01]  /*4fb0*/  PLOP3.LUT P5, PT, PT, PT, UP0, 0x80, 0x0 ;  /* 0x000000000000781c */ /* 0x000fe20003faf008 */
[--C-:B------:R-:W-:Y:S01]  /*4fc0*/  FFMA.FTZ R6, R6, c[0x0][0x23c], -R0.reuse ;  /* 0x00008f0006067a23 */ /* 0x100fe20000010800 */
[----:B------:R-:W-:Y:S01]  /*4fd0*/  @P1 FSEL R7, R7, -INF , !P4 ;  /* 0xff80000007071808 */ /* 0x000fe20006000000 */
[----:B------:R-:W3:Y:S01]  /*4fe0*/  MUFU.EX2 R109, R5 ;  /* 0x00000005006d7308 */ /* 0x000ee20000000800 */
[----:B------:R-:W-:Y:S02]  /*4ff0*/  PLOP3.LUT P1, PT, PT, PT, UP0, 0x80, 0x0 ;  /* 0x000000000000781c */ /* 0x000fe40003f2f008 */
[----:B------:R-:W-:Y:S03]  /*5000*/  PLOP3.LUT P4, PT, PT, PT, UP0, 0x80, 0x0 ;  /* 0x000000000000781c */ /* 0x000fe60003f8f008 */
[----:B------:R-:W-:Y:S04]  /*5010*/  FFMA.FTZ R7, R7, c[0x0][0x23c], -R0 ;  /* 0x00008f0007077a23 */ /* 0x000fe80000010800 */
[----:B------:R-:W-:Y:S01]  /*5020*/  MUFU.EX2 R111, R6 ;  /* 0x00000006006f7308 */ /* 0x000fe20000000800 */
[C---:B-1----:R-:W-:Y:S02]  /*5030*/  @P3 IADD3 R4, R93.reuse, 0x8, RZ ;  /* 0x000000085d043810 */ /* 0x042fe40007ffe0ff */
[----:B------:R-:W-:Y:S02]  /*5040*/  PLOP3.LUT P3, PT, PT, PT, UP0, 0x80, 0x0 ;  /* 0x000000000000781c */ /* 0x000fe40003f6f008 */
[----:B------:R-:W-:Y:S02]  /*5050*/  @P6 ISETP.GE.AND P6, PT, R4, UR6, PT ;  /* 0x0000000604006c0c */ /* 0x000fe4000bfc6270 */
[----:B------:R-:W-:Y:S02]  /*5060*/  @P2 IADD3 R4, R93, 0x9, RZ ;  /* 0x000000095d042810 */ /* 0x000fe40007ffe0ff */
[----:B------:R-:W-:Y:S01]  /*5070*/  PLOP3.LUT P2, PT, PT, PT, UP0, 0x80, 0x0 ;  /* 0x000000000000781c */ /* 0x000fe20003f4f008 */
[----:B------:R-:W1:Y:S01]  /*5080*/  MUFU.EX2 R110, R7 ;  /* 0x00000007006e7308 */ /* 0x000e620000000800 */
[----:B---3--:R-:W-:Y:S05]  /*5090*/  F2FP.BF16.PACK_AB R5, R109, R104 ;  /* 0x000000686d05723e */ /* 0x008fea00000010ff */
[----:B------:R-:W-:Y:S02]  /*50a0*/  @P3 ISETP.GE.AND P3, PT, R4, UR6, PT ;  /* 0x0000000604003c0c */ /* 0x000fe4000bf66270 */
[----:B------:R-:W-:Y:S01]  /*50b0*/  @P0 FSEL R8, R8, -INF , !P6 ;  /* 0xff80000008080808 */ /* 0x000fe20007000000 */
[----:B------:R3:W-:Y:S01]  /*50c0*/  STS [R246+0x2a000], R5 ;  /* 0x02a00005f6007388 */ /* 0x0007e20000000800 */
[----:B------:R-:W-:Y:S02]  /*50d0*/  PLOP3.LUT P0, PT, PT, PT, UP0, 0x80, 0x0 ;  /* 0x000000000000781c */ /* 0x000fe40003f0f008 */
[C---:B------:R-:W-:Y:S01]  /*50e0*/  @P4 IADD3 R4, R93.reuse, 0x10, RZ ;  /* 0x000000105d044810 */ /* 0x040fe20007ffe0ff */
        /* <DEDUP_REMOVED lines=13> */
[----:B------:R-:W-:Y:S04]  /*51c0*/  MUFU.EX2 R105, R9 ;  /* 0x0000000900697308 */ /* 0x000fe80000000800 */
[----:B------:R-:W-:Y:S02]  /*51d0*/  @P1 FSEL R11, R11, -INF , !P3 ;  /* 0xff8000000b0b1808 */ /* 0x000fe40005800000 */
[----:B------:R-:W-:Y:S02]  /*51e0*/  PLOP3.LUT P1, PT, PT, PT, UP0, 0x80, 0x0 ;  /* 0x000000000000781c */ /* 0x000fe40003f2f008 */
        /* <DEDUP_REMOVED lines=8> */
[----:B------:R-:W-:Y:S01]  /*5270*/  @P2 FSEL R13, R13, -INF , !P6 ;  /* 0xff8000000d0d2808 */ /* 0x000fe20007000000 */
[----:B------:R-:W4:Y:S01]  /*5280*/  MUFU.EX2 R107, R11 ;  /* 0x0000000b006b7308 */ /* 0x000f220000000800 */
[----:B------:R-:W-:Y:S01]  /*5290*/  PLOP3.LUT P2, PT, PT, PT, UP0, 0x80, 0x0 ;  /* 0x000000000000781c */ /* 0x000fe20003f4f008 */
[----:B------:R-:W-:Y:S01]  /*52a0*/  FFMA.FTZ R14, R14, c[0x0][0x23c], -R0 ;  /* 0x00008f000e0e7a23 */ /* 0x000fe20000010800 */
[----:B------:R-:W-:Y:S01]  /*52b0*/  PLOP3.LUT P1, PT, PT, PT, UP0, 0x80, 0x0 ;  /* 0x000000000000781c */ /* 0x000fe20003f2f008 */
[----:B------:R-:W-:Y:S01]  /*52c0*/  FFMA.FTZ R13, R13, c[0x0][0x23c], -R92 ;  /* 0x00008f000d0d7a23 */ /* 0x000fe2000001085c */
[C---:B------:R-:W-:Y:S02]  /*52d0*/  @P3 IADD3 R4, R93.reuse, 0x18, RZ ;  /* 0x000000185d043810 */ /* 0x040fe40007ffe0ff */
[----:B------:R-:W-:Y:S02]  /*52e0*/  @P4 IADD3 R93, R93, 0x19, RZ ;  /* 0x000000195d5d4810 */ /* 0x000fe40007ffe0ff */
[----:B------:R-:W-:Y:S01]  /*52f0*/  @P0 FSEL R15, R15, -INF , !P6 ;  /* 0xff8000000f0f0808 */ /* 0x000fe20007000000 */
[----:B------:R-:W-:Y:S01]  /*5300*/  MUFU.EX2 R102, R12 ;  /* 0x0000000c00667308 */ /* 0x000fe20000000800 */
[----:B------:R-:W-:Y:S03]  /*5310*/  PLOP3.LUT P0, PT, PT, PT, UP0, 0x80, 0x0 ;  /* 0x000000000000781c */ /* 0x000fe60003f0f008 */
[----:B------:R-:W-:Y:S01]  /*5320*/  @P2 ISETP.GE.AND P3, PT, R4, UR6, PT ;  /* 0x0000000604002c0c */ /* 0x000fe2000bf66270 */
[----:B------:R-:W-:Y:S01]  /*5330*/  FFMA.FTZ R15, R15, c[0x0][0x23c], -R0 ;  /* 0x00008f000f0f7a23 */ /* 0x000fe20000010800 */
[----:B------:R-:W-:Y:S02]  /*5340*/  @P1 ISETP.GE.AND P1, PT, R93, UR6, PT ;  /* 0x000000065d001c0c */ /* 0x000fe4000bf26270 */
[----:B------:R-:W-:Y:S02]  /*5350*/  PLOP3.LUT P2, PT, PT, PT, UP0, 0x80, 0x0 ;  /* 0x000000000000781c */ /* 0x000fe40003f4f008 */
[----:B-1----:R-:W-:Y:S01]  /*5360*/  F2FP.BF16.PACK_AB R4, R110, R111 ;  /* 0x0000006f6e04723e */ /* 0x002fe200000010ff */
[----:B------:R-:W1:Y:S01]  /*5370*/  MUFU.EX2 R98, R13 ;  /* 0x0000000d00627308 */ /* 0x000e620000000800 */
[----:B----4-:R-:W-:Y:S03]  /*5380*/  F2FP.BF16.PACK_AB R7, R107, R108 ;  /* 0x0000006c6b07723e */ /* 0x010fe600000010ff */
[----:B------:R4:W-:Y:S04]  /*5390*/  STS [R246+0x2a400], R4 ;  /* 0x02a40004f6007388 */ /* 0x0009e80000000800 */
[----:B------:R-:W-:Y:S01]  /*53a0*/  @P0 FSEL R17, R17, -INF , !P1 ;  /* 0xff80000011110808 */ /* 0x000fe20004800000 */
[----:B------:R-:W-:Y:S01]  /*53b0*/  STS [R249+0x2a400], R7 ;  /* 0x02a40007f9007388 */ /* 0x000fe20000000800 */
[----:B------:R-:W-:Y:S01]  /*53c0*/  PLOP3.LUT P0, PT, PT, PT, UP0, 0x80, 0x0 ;  /* 0x000000000000781c */ /* 0x000fe20003f0f008 */
[----:B------:R-:W-:Y:S01]  /*53d0*/  MUFU.EX2 R103, R14 ;  /* 0x0000000e00677308 */ /* 0x000fe20000000800 */
[----:B------:R-:W-:Y:S02]  /*53e0*/  @P2 FSEL R16, R16, -INF , !P3 ;  /* 0xff80000010102808 */ /* 0x000fe40005800000 */
[----:B------:R-:W-:Y:S03]  /*53f0*/  PLOP3.LUT P2, PT, PT, PT, UP0, 0x80, 0x0 ;  /* 0x000000000000781c */ /* 0x000fe60003f4f008 */
[--C-:B------:R-:W-:Y:S02]  /*5400*/  FFMA.FTZ R16, R16, c[0x0][0x23c], -R92.reuse ;  /* 0x00008f0010107a23 */ /* 0x100fe4000001085c */
[----:B------:R-:W-:Y:S02]  /*5410*/  FFMA.FTZ R92, R17, c[0x0][0x23c], -R92 ;  /* 0x00008f00115c7a23 */ /* 0x000fe4000001085c */
[----:B------:R-:W3:Y:S02]  /*5420*/  MUFU.EX2 R101, R15 ;  /* 0x0000000f00657308 */ /* 0x000ee40000000800 */
[----:B------:R-:W-:Y:S02]  /*5430*/  @P0 FSEL R19, R19, -INF , !P1 ;  /* 0xff80000013130808 */ /* 0x000fe40004800000 */
[----:B-1----:R-:W-:Y:S02]  /*5440*/  F2FP.BF16.PACK_AB R6, R98, R102 ;  /* 0x000000666206723e */ /* 0x002fe400000010ff */
[----:B------:R-:W-:Y:S02]  /*5450*/  @P2 FSEL R18, R18, -INF , !P3 ;  /* 0xff80000012122808 */ /* 0x000fe40005800000 */
[----:B------:R-:W-:Y:S02]  /*5460*/  PLOP3.LUT P1, PT, PT, PT, UP5, 0x80, 0x0 ;  /* 0x000000000000781c */ /* 0x000fe40003f2f058 */
[----:B------:R-:W-:Y:S01]  /*5470*/  MUFU.EX2 R96, R92 ;  /* 0x0000005c00607308 */ /* 0x000fe20000000800 */
[--C-:B------:R-:W-:Y:S02]  /*5480*/  FFMA.FTZ R18, R18, c[0x0][0x23c], -R0.reuse ;  /* 0x00008f0012127a23 */ /* 0x100fe40000010800 */
[----:B------:R-:W-:Y:S07]  /*5490*/  FFMA.FTZ R0, R19, c[0x0][0x23c], -R0 ;  /* 0x00008f0013007a23 */ /* 0x000fee0000010800 */
[----:B------:R1:W-:Y:S01]  /*54a0*/  MUFU.EX2 R99, R0 ;  /* 0x0000000000637308 */ /* 0x0003e20000000800 */
[----:B---3--:R-:W-:Y:S09]  /*54b0*/  F2FP.BF16.PACK_AB R5, R101, R103 ;  /* 0x000000676505723e */ /* 0x008ff200000010ff */
[----:B------:R-:W4:Y:S10]  /*54c0*/  MUFU.EX2 R97, R16 ;  /* 0x0000001000617308 */ /* 0x000f340000000800 */
[----:B------:R-:W3:Y:S01]  /*54d0*/  MUFU.EX2 R100, R18 ;  /* 0x0000001200647308 */ /* 0x000ee20000000800 */
[----:B-1----:R-:W-:Y:S05]  /*54e0*/  F2FP.BF16.PACK_AB R0, R105, R106 ;  /* 0x0000006a6900723e */ /* 0x002fea00000010ff */
[----:B------:R3:W-:Y:S05]  /*54f0*/  STS [R249+0x2a000], R0 ;  /* 0x02a00000f9007388 */ /* 0x0007ea0000000800 */
[----:B------:R-:W-:Y:S01]  /*5500*/  STS [R247+0x2a000], R6 ;  /* 0x02a00006f7007388 */ /* 0x000fe20000000800 */
[----:B----4-:R-:W-:Y:S04]  /*5510*/  F2FP.BF16.PACK_AB R4, R96, R97 ;  /* 0x000000616004723e */ /* 0x010fe800000010ff */
[----:B------:R-:W-:Y:S05]  /*5520*/  STS [R247+0x2a400], R5 ;  /* 0x02a40005f7007388 */ /* 0x000fea0000000800 */
[----:B------:R-:W-:Y:S01]  /*5530*/  STS [R248+0x2a000], R4 ;  /* 0x02a00004f8007388 */ /* 0x000fe20000000800 */
[----:B---3--:R-:W-:Y:S05]  /*5540*/  F2FP.BF16.PACK_AB R0, R99, R100 ;  /* 0x000000646300723e */ /* 0x008fea00000010ff */
[----:B------:R-:W-:Y:S05]  /*5550*/  STS [R248+0x2a400], R0 ;  /* 0x02a40000f8007388 */ /* 0x000fea0000000800 */
[----:B------:R-:W-:Y:S05]  /*5560*/  LDSM.16.M88.4 R16, [R222+0x10000] ;  /* 0x01000000de10783b */ /* 0x000fea0000000200 */
[----:B------:R-:W1:Y:S05]  /*5570*/  LDSM.16.M88.4 R8, [R3+0x20000] ;  /* 0x020000000308783b */ /* 0x000e6a0000000200 */
[----:B------:R-:W3:Y:S05]  /*5580*/  LDSM.16.M88.4 R84, [R3+0x20800] ;  /* 0x020800000354783b */ /* 0x000eea0000000200 */
[----:B------:R-:W-:Y:S01]  /*5590*/  LDSM.16.M88.4 R88, [R223+0x10000] ;  /* 0x01000000df58783b */ /* 0x000fe20000000200 */
[----:B--2---:R-:W-:Y:S01]  /*55a0*/  IADD3 R94, P0, R94, UR12, RZ ;  /* 0x0000000c5e5e7c10 */ /* 0x004fe2000ff1e0ff */
[C---:B-1----:R-:W-:Y:S03]  /*55b0*/  HMMA.16816.F32.BF16 R4, R16.reuse, R8, RZ ;  /* 0x000000081004723c */ /* 0x042fe600000418ff */
[----:B------:R-:W-:Y:S01]  /*55c0*/  IADD3.X R95, R112, UR11, RZ, P0, !PT ;  /* 0x0000000b705f7c10 */ /* 0x000fe200087fe4ff */
[----:B------:R-:W-:Y:S04]  /*55d0*/  IMAD.MOV.U32 R112, RZ, RZ, c[0x0][0x22c] ;  /* 0x00008b00ff707624 */ /* 0x000fe800078e00ff */
[C---:B------:R-:W-:Y:S01]  /*55e0*/  HMMA.16816.F32.BF16 R8, R16.reuse, R10, RZ ;  /* 0x0000000a1008723c */ /* 0x040fe200000418ff */
[----:B------:R-:W2:Y:S03]  /*55f0*/  LDG.E R92, [R94.64] ;  /* 0x000000045e5c7981 */ /* 0x000ea6000c1e1900 */
[----:B------:R-:W-:Y:S02]  /*5600*/  IMAD R112, R112, c[0x0][0x1c0], RZ ;  /* 0x0000700070707a24 */ /* 0x000fe400078e02ff */
[----:B------:R1:W4:Y:S02]  /*5610*/  LDG.E R0, [R94.64+0x20] ;  /* 0x000020045e007981 */ /* 0x000324000c1e1900 */
[C---:B---3--:R-:W-:Y:S01]  /*5620*/  HMMA.16816.F32.BF16 R12, R16.reuse, R84, RZ ;  /* 0x00000054100c723c */ /* 0x048fe200000418ff */
[----:B------:R-:W-:Y:S05]  /*5630*/  IMAD.U32 R112, R112, -0x40, RZ ;  /* 0xffffffc070707824 */ /* 0x000fea00078e00ff */
[C---:B------:R-:W-:Y:S02]  /*5640*/  LEA R234, P0, R112.reuse, R234, 0x2 ;  /* 0x000000ea70ea7211 */ /* 0x040fe400078010ff */
[----:B------:R-:W-:Y:S01]  /*5650*/  HMMA.16816.F32.BF16 R16, R16, R86, RZ ;  /* 0x000000561010723c */ /* 0x000fe200000418ff */
[----:B------:R-:W3:Y:S03]  /*5660*/  LDSM.16.M88.4 R84, [R216+0x20000] ;  /* 0x02000000d854783b */ /* 0x000ee60000000200 */
[----:B------:R-:W-:Y:S02]  /*5670*/  LEA.HI.X.SX32 R235, R112, R235, 0x2, P0 ;  /* 0x000000eb70eb7211 */ /* 0x000fe400000f16ff */
[----:B------:R1:W5:Y:S02]  /*5680*/  LDL R112, [R1] ;  /* 0x0000000001707983 */ /* 0x0003640000100800 */
[C---:B---3--:R-:W-:Y:S08]  /*5690*/  HMMA.16816.F32.BF16 R4, R88.reuse, R84, R4 ;  /* 0x000000545804723c */ /* 0x048ff00000041804 */
[C---:B------:R-:W-:Y:S01]  /*56a0*/  HMMA.16816.F32.BF16 R8, R88.reuse, R86, R8 ;  /* 0x000000565808723c */ /* 0x040fe20000041808 */
[----:B------:R-:W3:Y:S07]  /*56b0*/  LDSM.16.M88.4 R84, [R216+0x20800] ;  /* 0x02080000d854783b */ /* 0x000eee0000000200 */
[C---:B---3--:R-:W-:Y:S08]  /*56c0*/  HMMA.16816.F32.BF16 R12, R88.reuse, R84, R12 ;  /* 0x00000054580c723c */ /* 0x048ff0000004180c */
[----:B------:R-:W-:Y:S01]  /*56d0*/  HMMA.16816.F32.BF16 R16, R88, R86, R16 ;  /* 0x000000565810723c */ /* 0x000fe20000041810 */
[----:B------:R-:W-:Y:S05]  /*56e0*/  LDSM.16.M88.4 R84, [R225+0x10000] ;  /* 0x01000000e154783b */ /* 0x000fea0000000200 */
[----:B------:R-:W3:Y:S02]  /*56f0*/  LDSM.16.M88.4 R88, [R218+0x20000] ;  /* 0x02000000da58783b */ /* 0x000ee40000000200 */
        /* <DEDUP_REMOVED lines=93> */
[----:B------:R-:W3:Y:S11]  /*5cd0*/  LDSM.16.M88.4 R88, [R217+0x26800] ;  /* 0x02680000d958783b */ /* 0x000ef60000000200 */
[----:B------:R-:W-:Y:S04]  /*5ce0*/  @!UPT UIADD3 URZ, URZ, URZ, URZ ;  /* 0x0000003f3f3ff290 */ /* 0x000fe8000fffe03f */
[C---:B--2---:R-:W-:Y:S02]  /*5cf0*/  FADD.FTZ R4, -R92.reuse, R4 ;  /* 0x000000045c047221 */ /* 0x044fe40000010100 */
[----:B------:R-:W-:Y:S02]  /*5d00*/  FADD.FTZ R5, -R92, R5 ;  /* 0x000000055c057221 */ /* 0x000fe40000010100 */
[----:B-1----:R-:W-:Y:S02]  /*5d10*/  FMUL.FTZ R95, R104, R4 ;  /* 0x00000004685f7220 */ /* 0x002fe40000410000 */
[----:B----4-:R-:W-:Y:S01]  /*5d20*/  FADD.FTZ R6, -R0, R6 ;  /* 0x0000000600067221 */ /* 0x010fe20000010100 */
[----:B------:R1:W5:Y:S01]  /*5d30*/  LDL R104, [R1+0x4] ;  /* 0x0000040001687983 */ /* 0x0003620000100800 */
[C---:B------:R-:W-:Y:S02]  /*5d40*/  FADD.FTZ R8, -R92.reuse, R8 ;  /* 0x000000085c087221 */ /* 0x040fe40000010100 */
[----:B------:R-:W-:Y:S02]  /*5d50*/  FADD.FTZ R9, -R92, R9 ;  /* 0x000000095c097221 */ /* 0x000fe40000010100 */
[C---:B------:R-:W-:Y:S02]  /*5d60*/  FADD.FTZ R7, -R0.reuse, R7 ;  /* 0x0000000700077221 */ /* 0x040fe40000010100 */
[C---:B------:R-:W-:Y:S02]  /*5d70*/  FADD.FTZ R10, -R0.reuse, R10 ;  /* 0x0000000a000a7221 */ /* 0x040fe40000010100 */
[----:B------:R-:W-:Y:S02]  /*5d80*/  FADD.FTZ R11, -R0, R11 ;  /* 0x0000000b000b7221 */ /* 0x000fe40000010100 */
[----:B------:R-:W-:Y:S02]  /*5d90*/  FMUL.FTZ R94, R106, R8 ;  /* 0x000000086a5e7220 */ /* 0x000fe40000410000 */
[----:B------:R-:W-:Y:S02]  /*5da0*/  FMUL.FTZ R93, R105, R9 ;  /* 0x00000009695d7220 */ /* 0x000fe40000410000 */
[----:B------:R-:W-:Y:S01]  /*5db0*/  FMUL.FTZ R7, R110, R7 ;  /* 0x000000076e077220 */ /* 0x000fe20000410000 */
[C---:B---3--:R-:W-:Y:S08]  /*5dc0*/  HMMA.16816.F32.BF16 R12, R84.reuse, R88, R12 ;  /* 0x00000058540c723c */ /* 0x048ff0000004180c */
[----:B------:R-:W-:Y:S07]  /*5dd0*/  HMMA.16816.F32.BF16 R16, R84, R90, R16 ;  /* 0x0000005a5410723c */ /* 0x000fee0000041810 */
[----:B------:R-:W-:Y:S02]  /*5de0*/  FMUL.FTZ R91, R109, R5 ;  /* 0x000000056d5b7220 */ /* 0x000fe40000410000 */
[----:B------:R-:W-:Y:S03]  /*5df0*/  FMUL.FTZ R86, R111, R6 ;  /* 0x000000066f567220 */ /* 0x000fe60000410000 */
[----:B------:R-:W-:Y:S02]  /*5e00*/  FMUL.FTZ R85, R108, R10 ;  /* 0x0000000a6c557220 */ /* 0x000fe40000410000 */
[----:B------:R-:W-:Y:S02]  /*5e10*/  FMUL.FTZ R84, R107, R11 ;  /* 0x0000000b6b547220 */ /* 0x000fe40000410000 */
[C---:B------:R-:W-:Y:S02]  /*5e20*/  FADD.FTZ R12, -R92.reuse, R12 ;  /* 0x0000000c5c0c7221 */ /* 0x040fe40000010100 */
[----:B------:R-:W-:Y:S02]  /*5e30*/  FADD.FTZ R13, -R92, R13 ;  /* 0x0000000d5c0d7221 */ /* 0x000fe40000010100 */
[C---:B------:R-:W-:Y:S02]  /*5e40*/  FADD.FTZ R14, -R0.reuse, R14 ;  /* 0x0000000e000e7221 */ /* 0x040fe40000010100 */
[----:B------:R-:W-:Y:S02]  /*5e50*/  FADD.FTZ R15, -R0, R15 ;  /* 0x0000000f000f7221 */ /* 0x000fe40000010100 */
[C---:B------:R-:W-:Y:S02]  /*5e60*/  FADD.FTZ R16, -R92.reuse, R16 ;  /* 0x000000105c107221 */ /* 0x040fe40000010100 */
        /* <DEDUP_REMOVED lines=9> */
[----:B------:R-:W-:Y:S02]  /*5f00*/  FMUL.FTZ R19, R100, R4 ;  /* 0x0000000464137220 */ /* 0x000fe40000410000 */
[----:B------:R-:W-:Y:S01]  /*5f10*/  FMUL.FTZ R18, R99, R18 ;  /* 0x0000001263127220 */ /* 0x000fe20000410000 */
[----:B------:R-:W-:-:S05]  /*5f20*/  @!P1 BRA `(.L_x_658) ;  /* 0x000005f000009947 */ /* 0x000fca0003800000 */
[----:B-1----:R-:W-:Y:S01]  /*5f30*/  ISETP.GE.AND P6, PT, R240, c[0x0][0x220], PT ;  /* 0x00008800f0007a0c */ /* 0x002fe20003fc6270 */
[----:B------:R-:W-:Y:S01]  /*5f40*/  IMAD.MOV.U32 R8, RZ, RZ, c[0x0][0x190] ;  /* 0x00006400ff087624 */ /* 0x000fe200078e00ff */
[----:B-----5:R-:W-:Y:S01]  /*5f50*/  ISETP.GE.AND P5, PT, R112, c[0x0][0x220], PT ;  /* 0x0000880070007a0c */ /* 0x020fe20003fa6270 */
[----:B------:R-:W-:Y:S01]  /*5f60*/  IMAD.MOV.U32 R4, RZ, RZ, R243 ;  /* 0x000000ffff047224 */ /* 0x000fe200078e00f3 */
[----:B------:R-:W-:Y:S01]  /*5f70*/  ISETP.GE.AND P4, PT, R252, c[0x0][0x220], PT ;  /* 0x00008800fc007a0c */ /* 0x000fe20003f86270 */
[----:B------:R-:W-:Y:S01]  /*5f80*/  IMAD.U32 R0, R8, -0x40, RZ ;  /* 0xffffffc008007824 */ /* 0x000fe200078e00ff */
[----:B------:R-:W-:Y:S01]  /*5f90*/  ISETP.GE.AND P3, PT, R104, c[0x0][0x220], PT ;  /* 0x0000880068007a0c */ /* 0x000fe20003f66270 */
[----:B------:R-:W-:Y:S01]  /*5fa0*/  IMAD.MOV.U32 R5, RZ, RZ, R244 ;  /* 0x000000ffff057224 */ /* 0x000fe200078e00f4 */
[----:B------:R-:W-:Y:S01]  /*5fb0*/  ULOP3.LUT UR8, UR7, 0x1, URZ, 0xc0, !UPT ;  /* 0x0000000107087892 */ /* 0x000fe2000f8ec03f */
[----:B------:R-:W-:Y:S01]  /*5fc0*/  IMAD.MOV.U32 R9, RZ, RZ, c[0x0][0x194] ;  /* 0x00006500ff097624 */ /* 0x000fe200078e00ff */
[C---:B------:R-:W-:Y:S02]  /*5fd0*/  LEA R4, P0, R0.reuse, R4, 0x1 ;  /* 0x0000000400047211 */ /* 0x040fe400078008ff */
[----:B------:R-:W-:Y:S01]  /*5fe0*/  UISETP.NE.U32.AND UP3, UPT, UR8, 0x1, UPT ;  /* 0x000000010800788c */ /* 0x000fe2000bf65070 */
[----:B------:R-:W-:Y:S02]  /*5ff0*/  SHF.R.S32.HI R6, RZ, 0x1f, R0 ;  /* 0x0000001fff067819 */ /* 0x000fe40000011400 */
[----:B------:R-:W-:Y:S01]  /*6000*/  LEA.HI.X.SX32 R5, R0, R5, 0x1, P0 ;  /* 0x0000000500057211 */ /* 0x000fe200000f0eff */
[----:B------:R-:W-:Y:S01]  /*6010*/  USEL UR8, UR40, 0x8000, !UP3 ;  /* 0x0000800028087887 */ /* 0x000fe2000d800000 */
[C---:B------:R-:W-:Y:S02]  /*6020*/  @!P6 LEA R14, P0, R8.reuse, R4, 0x6 ;  /* 0x00000004080ee211 */ /* 0x040fe400078030ff */
[C---:B------:R-:W-:Y:S02]  /*6030*/  LEA R0, P2, R8.reuse, R0, 0x5 ;  /* 0x0000000008007211 */ /* 0x040fe400078428ff */
[--C-:B------:R-:W-:Y:S02]  /*6040*/  @!P6 LEA.HI.X R15, R8, R5, R9.reuse, 0x6, P0 ;  /* 0x00000005080fe211 */ /* 0x100fe400000f3409 */
[----:B------:R-:W-:Y:S02]  /*6050*/  IADD3 R236, R236, UR8, RZ ;  /* 0x00000008ecec7c10 */ /* 0x000fe4000fffe0ff */
[----:B------:R-:W-:Y:S02]  /*6060*/  IADD3 R238, R238, UR8, RZ ;  /* 0x00000008eeee7c10 */ /* 0x000fe4000fffe0ff */
[-C--:B------:R-:W-:Y:S01]  /*6070*/  @!P5 LEA R12, P0, R0, R243.reuse, 0x1 ;  /* 0x000000f3000cd211 */ /* 0x080fe200078008ff */
[----:B------:R1:W-:Y:S01]  /*6080*/  @P6 STS [R236], RZ ;  /* 0x000000ffec006388 */ /* 0x0003e20000000800 */
[----:B------:R-:W-:Y:S02]  /*6090*/  LEA.HI.X R6, R8, R6, R9, 0x5, P2 ;  /* 0x0000000608067211 */ /* 0x000fe400010f2c09 */
[CC--:B------:R-:W-:Y:S01]  /*60a0*/  @!P4 LEA R10, P2, R0.reuse, R243.reuse, 0x1 ;  /* 0x000000f3000ac211 */ /* 0x0c0fe200078408ff */
[----:B------:R1:W-:Y:S01]  /*60b0*/  @P6 STS [R236+0x4], RZ ;  /* 0x000004ffec006388 */ /* 0x0003e20000000800 */
[CCC-:B------:R-:W-:Y:S02]  /*60c0*/  @!P5 LEA.HI.X R13, R0.reuse, R244.reuse, R6.reuse, 0x1, P0 ;  /* 0x000000f4000dd211 */ /* 0x1c0fe400000f0c06 */
[CC--:B------:R-:W-:Y:S01]  /*60d0*/  @!P4 LEA.HI.X R11, R0.reuse, R244.reuse, R6, 0x1, P2 ;  /* 0x000000f4000bc211 */ /* 0x0c0fe200010f0c06 */
[----:B------:R1:W-:Y:S01]  /*60e0*/  @P6 STS [R236+0x8], RZ ;  /* 0x000008ffec006388 */ /* 0x0003e20000000800 */
[C---:B------:R-:W-:Y:S01]  /*60f0*/  @!P3 LEA R8, P0, R0.reuse, R243, 0x1 ;  /* 0x000000f30008b211 */ /* 0x040fe200078008ff */
[----:B------:R-:W-:Y:S01]  /*6100*/  IMAD.MOV.U32 R243, RZ, RZ, R4 ;  /* 0x000000fffff37224 */ /* 0x000fe200078e0004 */
[----:B------:R-:W-:Y:S01]  /*6110*/  IADD3 R219, R219, UR8, RZ ;  /* 0x00000008dbdb7c10 */ /* 0x000fe2000fffe0ff */
[----:B------:R1:W-:Y:S01]  /*6120*/  @P6 STS [R236+0xc], RZ ;  /* 0x00000cffec006388 */ /* 0x0003e20000000800 */
[----:B------:R-:W-:Y:S01]  /*6130*/  @!P3 LEA.HI.X R9, R0, R244, R6, 0x1, P0 ;  /* 0x000000f40009b211 */ /* 0x000fe200000f0c06 */
[----:B------:R-:W-:Y:S02]  /*6140*/  IMAD.MOV.U32 R244, RZ, RZ, R5 ;  /* 0x000000fffff47224 */ /* 0x000fe400078e0005 */
[----:B------:R-:W-:Y:S01]  /*6150*/  @!PT LDS RZ, [RZ] ;  /* 0x00000000fffff984 */ /* 0x000fe20000000800 */
[----:B------:R-:W-:Y:S01]  /*6160*/  @!PT LDS RZ, [RZ] ;  /* 0x00000000fffff984 */ /* 0x000fe20000000800 */
[----:B------:R-:W-:Y:S01]  /*6170*/  @!PT LDS RZ, [RZ] ;  /* 0x00000000fffff984 */ /* 0x000fe20000000800 */
[----:B------:R1:W-:Y:S04]  /*6180*/  @!P6 LDGSTS.E.BYPASS.LTC128B.128 [R238], [R4.64] ;  /* 0x0000000004eeefae */ /* 0x0003e8000b901d44 */
        /* <DEDUP_REMOVED lines=31> */
[----:B------:R1:W-:Y:S04]  /*6380*/  @!P6 LDGSTS.E.BYPASS.LTC128B.128 [R238+0x1000], [R14.64] ;  /* 0x010000000eeeefae */ /* 0x0003e8000b901d44 */
        /* <DEDUP_REMOVED lines=24> */
[----:B------:R-:W0:Y:S02]  /*6510*/  LDGDEPBAR ;  /* 0x00000000000079af */ /* 0x000e240000000000 */
.L_x_658:
[----:B-1----:R-:W-:Y:S02]  /*6520*/  F2FP.BF16.PACK_AB R8, R91, R95 ;  /* 0x0000005f5b08723e */ /* 0x002fe400000010ff */
[----:B------:R-:W-:Y:S02]  /*6530*/  F2FP.BF16.PACK_AB R7, R7, R86 ;  /* 0x000000560707723e */ /* 0x000fe400000010ff */
[----:B------:R-:W-:Y:S01]  /*6540*/  F2FP.BF16.PACK_AB R6, R93, R94 ;  /* 0x0000005e5d06723e */ /* 0x000fe200000010ff */
[----:B------:R-:W-:Y:S01]  /*6550*/  STS [R246+0x28000], R8 ;  /* 0x02800008f6007388 */ /* 0x000fe20000000800 */
[----:B------:R-:W-:Y:S02]  /*6560*/  F2FP.BF16.PACK_AB R5, R84, R85 ;  /* 0x000000555405723e */ /* 0x000fe400000010ff */
[----:B------:R-:W-:Y:S02]  /*6570*/  F2FP.BF16.PACK_AB R4, R87, R88 ;  /* 0x000000585704723e */ /* 0x000fe400000010ff */
[----:B------:R-:W-:Y:S01]  /*6580*/  F2FP.BF16.PACK_AB R0, R16, R17 ;  /* 0x000000111000723e */ /* 0x000fe200000010ff */
[----:B------:R-:W-:Y:S01]  /*6590*/  STS [R246+0x28400], R7 ;  /* 0x02840007f6007388 */ /* 0x000fe20000000800 */
[----:B------:R-:W-:Y:S02]  /*65a0*/  F2FP.BF16.PACK_AB R10, R89, R90 ;  /* 0x0000005a590a723e */ /* 0x000fe400000010ff */
[----:B------:R-:W-:Y:S03]  /*65b0*/  F2FP.BF16.PACK_AB R9, R18, R19 ;  /* 0x000000131209723e */ /* 0x000fe600000010ff */
[----:B------:R-:W-:Y:S06]  /*65c0*/  STS [R249+0x28000], R6 ;  /* 0x02800006f9007388 */ /* 0x000fec0000000800 */
[----:B------:R-:W-:Y:S06]  /*65d0*/  STS [R249+0x28400], R5 ;  /* 0x02840005f9007388 */ /* 0x000fec0000000800 */
[----:B------:R-:W-:Y:S06]  /*65e0*/  STS [R247+0x28000], R4 ;  /* 0x02800004f7007388 */ /* 0x000fec0000000800 */
[----:B------:R1:W-:Y:S06]  /*65f0*/  STS [R247+0x28400], R0 ;  /* 0x02840000f7007388 */ /* 0x0003ec0000000800 */
[----:B------:R-:W-:Y:S06]  /*6600*/  STS [R248+0x28000], R10 ;  /* 0x0280000af8007388 */ /* 0x000fec0000000800 */
[----:B------:R-:W-:Y:S06]  /*6610*/  STS [R248+0x28400], R9 ;  /* 0x02840009f8007388 */ /* 0x000fec0000000800 */
[----:B------:R-:W-:Y:S01]  /*6620*/  BAR.SYNC.DEFER_BLOCKING 0x0 ;  /* 0x0000000000007b1d */ /* 0x000fe20000010000 */
[----:B-1----:R-:W-:Y:S05]  /*6630*/  IMAD.SHL.U32 R0, R232, 0x2, RZ ;  /* 0x00000002e8007824 */ /* 0x002fea00078e00ff */
[----:B------:R-:W-:Y:S06]  /*6640*/  LDSM.16.MT88.4 R4, [R221+0x2a000] ;  /* 0x02a00000dd04783b */ /* 0x000fec0000004200 */
[----:B------:R-:W1:Y:S06]  /*6650*/  LDSM.16.MT88.4 R8, [R0+0x10000] ;  /* 0x010000000008783b */ /* 0x000e6c0000004200 */
[----:B------:R-:W2:Y:S06]  /*6660*/  LDSM.16.MT88.4 R12, [R220+0x2a000] ;  /* 0x02a00000dc0c783b */ /* 0x000eac0000004200 */
[----:B------:R-:W3:Y:S06]  /*6670*/  LDSM.16.MT88.4 R16, [R0+0x12000] ;  /* 0x012000000010783b */ /* 0x000eec0000004200 */
[----:B------:R-:W4:Y:S06]  /*6680*/  LDSM.16.MT88.4 R84, [R0+0x14000] ;  /* 0x014000000054783b */ /* 0x000f2c0000004200 */
        /* <DEDUP_REMOVED lines=19> */
[----:B------:R-:W1:Y:S07]  /*67c0*/  LDSM.16.MT88.4 R12, [R0+0x10800] ;  /* 0x01080000000c783b */ /* 0x000e6e0000004200 */
[----:B------:R-:W-:Y:S01]  /*67d0*/  HMMA.16816.F32.BF16 R80, R4, R90, R80 ;  /* 0x0000005a0450723c */ /* 0x000fe20000041850 */
[----:B------:R-:W2:Y:S06]  /*67e0*/  LDSM.16.MT88.4 R4, [R0+0x14800] ;  /* 0x014800000004783b */ /* 0x000eac0000004200 */
[----:B------:R-:W3:Y:S01]  /*67f0*/  LDSM.16.MT88.4 R88, [R0+0x16800] ;  /* 0x016800000058783b */ /* 0x000ee20000004200 */
[-C--:B-1----:R-:W-:Y:S08]  /*6800*/  HMMA.16816.F32.BF16 R20, R8, R12.reuse, R20 ;  /* 0x0000000c0814723c */ /* 0x082ff00000041814 */
        /* <DEDUP_REMOVED lines=9> */
[-C--:B--2---:R-:W-:Y:S08]  /*68a0*/  HMMA.16816.F32.BF16 R52, R8, R4.reuse, R52 ;  /* 0x000000040834723c */ /* 0x084ff00000041834 */
[C---:B------:R-:W-:Y:S08]  /*68b0*/  HMMA.16816.F32.BF16 R56, R16.reuse, R4, R56 ;  /* 0x000000041038723c */ /* 0x040ff00000041838 */
[-C--:B------:R-:W-:Y:S08]  /*68c0*/  HMMA.16816.F32.BF16 R60, R16, R6.reuse, R60 ;  /* 0x00000006103c723c */ /* 0x080ff0000004183c */
[C---:B------:R-:W-:Y:S01]  /*68d0*/  HMMA.16816.F32.BF16 R64, R8.reuse, R6, R64 ;  /* 0x000000060840723c */ /* 0x040fe20000041840 */
[----:B------:R-:W1:Y:S07]  /*68e0*/  LDSM.16.MT88.4 R4, [R221+0x2b000] ;  /* 0x02b00000dd04783b */ /* 0x000e6e0000004200 */
[-C--:B---3--:R-:W-:Y:S08]  /*68f0*/  HMMA.16816.F32.BF16 R68, R8, R88.reuse, R68 ;  /* 0x000000580844723c */ /* 0x088ff00000041844 */
[C---:B------:R-:W-:Y:S08]  /*6900*/  HMMA.16816.F32.BF16 R72, R16.reuse, R88, R72 ;  /* 0x000000581048723c */ /* 0x040ff00000041848 */
[-C--:B------:R-:W-:Y:S01]  /*6910*/  HMMA.16816.F32.BF16 R76, R16, R90.reuse, R76 ;  /* 0x0000005a104c723c */ /* 0x080fe2000004184c */
[----:B------:R-:W2:Y:S07]  /*6920*/  LDSM.16.MT88.4 R16, [R220+0x2b000] ;  /* 0x02b00000dc10783b */ /* 0x000eae0000004200 */
[----:B------:R-:W-:Y:S01]  /*6930*/  HMMA.16816.F32.BF16 R80, R8, R90, R80 ;  /* 0x0000005a0850723c */ /* 0x000fe20000041850 */
[----:B------:R-:W3:Y:S06]  /*6940*/  LDSM.16.MT88.4 R8, [R0+0x15000] ;  /* 0x015000000008783b */ /* 0x000eec0000004200 */
[----:B------:R-:W4:Y:S01]  /*6950*/  LDSM.16.MT88.4 R88, [R0+0x17000] ;  /* 0x017000000058783b */ /* 0x000f220000004200 */
[-C--:B-1----:R-:W-:Y:S08]  /*6960*/  HMMA.16816.F32.BF16 R20, R4, R12.reuse, R20 ;  /* 0x0000000c0414723c */ /* 0x082ff00000041814 */
[C---:B--2---:R-:W-:Y:S08]  /*6970*/  HMMA.16816.F32.BF16 R24, R16.reuse, R12, R24 ;  /* 0x0000000c1018723c */ /* 0x044ff00000041818 */
        /* <DEDUP_REMOVED lines=8> */
[-C--:B---3--:R-:W-:Y:S08]  /*6a00*/  HMMA.16816.F32.BF16 R52, R4, R8.reuse, R52 ;  /* 0x000000080434723c */ /* 0x088ff00000041834 */
[C---:B------:R-:W-:Y:S08]  /*6a10*/  HMMA.16816.F32.BF16 R56, R16.reuse, R8, R56 ;  /* 0x000000081038723c */ /* 0x040ff00000041838 */
[-C--:B------:R-:W-:Y:S08]  /*6a20*/  HMMA.16816.F32.BF16 R60, R16, R10.reuse, R60 ;  /* 0x0000000a103c723c */ /* 0x080ff0000004183c */
[C---:B------:R-:W-:Y:S01]  /*6a30*/  HMMA.16816.F32.BF16 R64, R4.reuse, R10, R64 ;  /* 0x0000000a0440723c */ /* 0x040fe20000041840 */
[----:B------:R-:W1:Y:S07]  /*6a40*/  LDSM.16.MT88.4 R8, [R221+0x2b800] ;  /* 0x02b80000dd08783b */ /* 0x000e6e0000004200 */
[-C--:B----4-:R-:W-:Y:S08]  /*6a50*/  HMMA.16816.F32.BF16 R68, R4, R88.reuse, R68 ;  /* 0x000000580444723c */ /* 0x090ff00000041844 */
[C---:B------:R-:W-:Y:S08]  /*6a60*/  HMMA.16816.F32.BF16 R72, R16.reuse, R88, R72 ;  /* 0x000000581048723c */ /* 0x040ff00000041848 */
[-C--:B------:R-:W-:Y:S01]  /*6a70*/  HMMA.16816.F32.BF16 R76, R16, R90.reuse, R76 ;  /* 0x0000005a104c723c */ /* 0x080fe2000004184c */
[----:B------:R-:W2:Y:S07]  /*6a80*/  LDSM.16.MT88.4 R16, [R220+0x2b800] ;  /* 0x02b80000dc10783b */ /* 0x000eae0000004200 */
[----:B------:R-:W-:Y:S01]  /*6a90*/  HMMA.16816.F32.BF16 R80, R4, R90, R80 ;  /* 0x0000005a0450723c */ /* 0x000fe20000041850 */
[----:B------:R-:W3:Y:S06]  /*6aa0*/  LDSM.16.MT88.4 R4, [R0+0x15800] ;  /* 0x015800000004783b */ /* 0x000eec0000004200 */
[----:B------:R-:W4:Y:S01]  /*6ab0*/  LDSM.16.MT88.4 R88, [R0+0x17800] ;  /* 0x017800000058783b */ /* 0x000f220000004200 */
[-C--:B-1----:R-:W-:Y:S05]  /*6ac0*/  HMMA.16816.F32.BF16 R20, R8, R12.reuse, R20 ;  /* 0x0000000c0814723c */ /* 0x082fea0000041814 */
[----:B------:R-:W-:Y:S03]  /*6ad0*/  BAR.SYNC.DEFER_BLOCKING 0x0 ;  /* 0x0000000000007b1d */ /* 0x000fe60000010000 */
[C---:B--2---:R-:W-:Y:S08]  /*6ae0*/  HMMA.16816.F32.BF16 R24, R16.reuse, R12, R24 ;  /* 0x0000000c1018723c */ /* 0x044ff00000041818 */
[-C--:B------:R-:W-:Y:S08]  /*6af0*/  HMMA.16816.F32.BF16 R28, R16, R14.reuse, R28 ;  /* 0x0000000e101c723c */ /* 0x080ff0000004181c */
[C---:B------:R-:W-:Y:S08]  /*6b00*/  HMMA.16816.F32.BF16 R32, R8.reuse, R14, R32 ;  /* 0x0000000e0820723c */ /* 0x040ff00000041820 */
        /* <DEDUP_REMOVED lines=14> */
[----:B------:R-:W-:Y:S01]  /*6bf0*/  ISETP.GE.AND P5, PT, R240, c[0x0][0x220], PT ;  /* 0x00008800f0007a0c */ /* 0x000fe20003fa6270 */
[----:B------:R-:W-:Y:S01]  /*6c00*/  IMAD.MOV.U32 R4, RZ, RZ, R242 ;  /* 0x000000ffff047224 */ /* 0x000fe200078e00f2 */
[----:B-----5:R-:W-:Y:S01]  /*6c10*/  ISETP.GE.AND P4, PT, R112, c[0x0][0x220], PT ;  /* 0x0000880070007a0c */ /* 0x020fe20003f86270 */
[C---:B------:R-:W-:Y:S01]  /*6c20*/  IMAD.U32 R8, R15.reuse, -0x40, RZ ;  /* 0xffffffc00f087824 */ /* 0x040fe200078e00ff */
        /* <DEDUP_REMOVED lines=60> */
.L_x_659:
[----:B------:R-:W-:Y:S01]  /*6ff0*/  LDSM.16.M88.4 R128, [R227] ;  /* 0x00000000e380783b */ /* 0x000fe20000000200 */
[----:B------:R-:W-:Y:S02]  /*7000*/  ULOP3.LUT UR8, UR7, 0x1, URZ, 0xc0, !UPT ;  /* 0x0000000107087892 */ /* 0x000fe4000f8ec03f */
[----:B------:R-:W-:Y:S01]  /*7010*/  @UP5 UIADD3 UR13, UP4, UR10, -0x100, URZ ;  /* 0xffffff000a0d5890 */ /* 0x000fe2000ff9e03f */
[----:B------:R-:W2:Y:S01]  /*7020*/  LDSM.16.MT88.4 R16, [R0+0x18000] ;  /* 0x018000000010783b */ /* 0x000ea20000004200 */
[----:B------:R-:W-:Y:S02]  /*7030*/  UISETP.NE.U32.AND UP3, UPT, UR8, 0x1, UPT ;  /* 0x000000010800788c */ /* 0x000fe4000bf65070 */
[----:B------:R-:W-:Y:S01]  /*7040*/  UIADD3 UR14, UR7, -0x1, URZ ;  /* 0xffffffff070e7890 */ /* 0x000fe2000fffe03f */
[----:B------:R-:W3:Y:S01]  /*7050*/  LDSM.16.M88.4 R124, [R227+0x1000] ;  /* 0x00100000e37c783b */ /* 0x000ee20000000200 */
[----:B------:R-:W-:Y:S03]  /*7060*/  @UP5 UIADD3.X UR8, UR9, -0x1, URZ, UP4, !UPT ;  /* 0xffffffff09085890 */ /* 0x000fe6000a7fe43f */
[----:B------:R-:W4:Y:S04]  /*7070*/  LDSM.16.MT88.4 R96, [R0+0x1a000] ;  /* 0x01a000000060783b */ /* 0x000f280000004200 */
[----:B-----5:R-:W1:Y:S04]  /*7080*/  LDSM.16.MT88.4 R112, [R0+0x1c000] ;  /* 0x01c000000070783b */ /* 0x020e680000004200 */
[----:B------:R-:W1:Y:S04]  /*7090*/  LDSM.16.MT88.4 R196, [R0+0x1e000] ;  /* 0x01e0000000c4783b */ /* 0x000e680000004200 */
[----:B------:R-:W-:Y:S04]  /*70a0*/  LDSM.16.M88.4 R200, [R228] ;  /* 0x00000000e4c8783b */ /* 0x000fe80000000200 */
[----:B------:R-:W1:Y:S04]  /*70b0*/  LDSM.16.MT88.4 R204, [R0+0x18800] ;  /* 0x0188000000cc783b */ /* 0x000e680000004200 */
[----:B------:R-:W1:Y:S04]  /*70c0*/  LDSM.16.M88.4 R208, [R228+0x1000] ;  /* 0x00100000e4d0783b */ /* 0x000e680000000200 */
[----:B------:R-:W1:Y:S02]  /*70d0*/  LDSM.16.MT88.4 R212, [R0+0x1a800] ;  /* 0x01a8000000d4783b */ /* 0x000e640000004200 */
        /* <DEDUP_REMOVED lines=22> */
[-C--:B------:R-:W-:Y:S08]  /*7240*/  HMMA.16816.F32.BF16 R84, R200, R212.reuse, R84 ;  /* 0x000000d4c854723c */ /* 0x080ff00000041854 */
[C---:B------:R-:W-:Y:S08]  /*7250*/  HMMA.16816.F32.BF16 R88, R208.reuse, R212, R88 ;  /* 0x000000d4d058723c */ /* 0x040ff00000041858 */
[-C--:B------:R-:W-:Y:S08]  /*7260*/  HMMA.16816.F32.BF16 R92, R208, R214.reuse, R92 ;  /* 0x000000d6d05c723c */ /* 0x080ff0000004185c */
[C---:B------:R-:W-:Y:S01]  /*7270*/  HMMA.16816.F32.BF16 R96, R200.reuse, R214, R96 ;  /* 0x000000d6c860723c */ /* 0x040fe20000041860 */
[----:B------:R-:W-:Y:S07]  /*7280*/  LDSM.16.M88.4 R212, [R229+0x1000] ;  /* 0x00100000e5d4783b */ /* 0x000fee0000000200 */
[-C--:B-1----:R-:W-:Y:S08]  /*7290*/  HMMA.16816.F32.BF16 R100, R200, R196.reuse, R100 ;  /* 0x000000c4c864723c */ /* 0x082ff00000041864 */
[C---:B------:R-:W-:Y:S08]  /*72a0*/  HMMA.16816.F32.BF16 R104, R208.reuse, R196, R104 ;  /* 0x000000c4d068723c */ /* 0x040ff00000041868 */
[-C--:B------:R-:W-:Y:S08]  /*72b0*/  HMMA.16816.F32.BF16 R108, R208, R198.reuse, R108 ;  /* 0x000000c6d06c723c */ /* 0x080ff0000004186c */
[C---:B------:R-:W-:Y:S01]  /*72c0*/  HMMA.16816.F32.BF16 R112, R200.reuse, R198, R112 ;  /* 0x000000c6c870723c */ /* 0x040fe20000041870 */
[----:B------:R-:W-:Y:S07]  /*72d0*/  LDSM.16.M88.4 R196, [R229] ;  /* 0x00000000e5c4783b */ /* 0x000fee0000000200 */
[-C--:B--2---:R-:W-:Y:S08]  /*72e0*/  HMMA.16816.F32.BF16 R116, R200, R204.reuse, R116 ;  /* 0x000000ccc874723c */ /* 0x084ff00000041874 */
[C---:B------:R-:W-:Y:S08]  /*72f0*/  HMMA.16816.F32.BF16 R120, R208.reuse, R204, R120 ;  /* 0x000000ccd078723c */ /* 0x040ff00000041878 */
[-C--:B------:R-:W-:Y:S01]  /*7300*/  HMMA.16816.F32.BF16 R124, R208, R206.reuse, R124 ;  /* 0x000000ced07c723c */ /* 0x080fe2000004187c */
[----:B------:R-:W1:Y:S07]  /*7310*/  LDSM.16.MT88.4 R208, [R0+0x19000] ;  /* 0x0190000000d0783b */ /* 0x000e6e0000004200 */
[----:B------:R-:W-:Y:S01]  /*7320*/  HMMA.16816.F32.BF16 R128, R200, R206, R128 ;  /* 0x000000cec880723c */ /* 0x000fe20000041880 */
[----:B------:R-:W2:Y:S04]  /*7330*/  LDSM.16.MT88.4 R200, [R0+0x1b000] ;  /* 0x01b0000000c8783b */ /* 0x000ea80000004200 */
[----:B------:R-:W3:Y:S03]  /*7340*/  LDSM.16.MT88.4 R204, [R0+0x1d000] ;  /* 0x01d0000000cc783b */ /* 0x000ee60000004200 */
        /* <DEDUP_REMOVED lines=20> */
[----:B------:R-:W3:Y:S04]  /*7490*/  LDSM.16.MT88.4 R196, [R0+0x1b800] ;  /* 0x01b8000000c4783b */ /* 0x000ee80000004200 */
[----:B------:R-:W4:Y:S03]  /*74a0*/  LDSM.16.MT88.4 R208, [R0+0x1d800] ;  /* 0x01d8000000d0783b */ /* 0x000f260000004200 */
[-C--:B--2---:R-:W-:Y:S08]  /*74b0*/  HMMA.16816.F32.BF16 R4, R200, R204.reuse, R4 ;  /* 0x000000ccc804723c */ /* 0x084ff00000041804 */
[C---:B-1----:R-:W-:Y:S08]  /*74c0*/  HMMA.16816.F32.BF16 R8, R212.reuse, R204, R8 ;  /* 0x000000ccd408723c */ /* 0x042ff00000041808 */
[-C--:B------:R-:W-:Y:S08]  /*74d0*/  HMMA.16816.F32.BF16 R12, R212, R206.reuse, R12 ;  /* 0x000000ced40c723c */ /* 0x080ff0000004180c */
[C---:B------:R-:W-:Y:S01]  /*74e0*/  HMMA.16816.F32.BF16 R16, R200.reuse, R206, R16 ;  /* 0x000000cec810723c */ /* 0x040fe20000041810 */
[----:B------:R1:W2:Y:S07]  /*74f0*/  LDSM.16.MT88.4 R204, [R0+0x1f800] ;  /* 0x01f8000000cc783b */ /* 0x0002ae0000004200 */
[-C--:B---3--:R-:W-:Y:S08]  /*7500*/  HMMA.16816.F32.BF16 R84, R200, R196.reuse, R84 ;  /* 0x000000c4c854723c */ /* 0x088ff00000041854 */
[C---:B------:R-:W-:Y:S01]  /*7510*/  HMMA.16816.F32.BF16 R88, R212.reuse, R196, R88 ;  /* 0x000000c4d458723c */ /* 0x040fe20000041858 */
[----:B------:R-:W3:Y:S06]  /*7520*/  LDL R197, [R1+0x44] ;  /* 0x0000440001c57983 */ /* 0x000eec0000100800 */
[-C--:B------:R-:W-:Y:S01]  /*7530*/  LEA R196, P2, R239, R234.reuse, 0x2 ;  /* 0x000000eaefc47211 */ /* 0x080fe200078410ff */
[-C--:B------:R-:W-:Y:S01]  /*7540*/  HMMA.16816.F32.BF16 R92, R212, R198.reuse, R92 ;  /* 0x000000c6d45c723c */ /* 0x080fe2000004185c */
[----:B-1----:R-:W3:Y:S07]  /*7550*/  LDL R0, [R1+0x40] ;  /* 0x0000400001007983 */ /* 0x002eee0000100800 */
[C---:B------:R-:W-:Y:S08]  /*7560*/  HMMA.16816.F32.BF16 R96, R200.reuse, R198, R96 ;  /* 0x000000c6c860723c */ /* 0x040ff00000041860 */
[-C--:B----4-:R-:W-:Y:S08]  /*7570*/  HMMA.16816.F32.BF16 R100, R200, R208.reuse, R100 ;  /* 0x000000d0c864723c */ /* 0x090ff00000041864 */
[C---:B------:R-:W-:Y:S07]  /*7580*/  HMMA.16816.F32.BF16 R104, R212.reuse, R208, R104 ;  /* 0x000000d0d468723c */ /* 0x040fee0000041868 */
[----:B------:R-:W-:Y:S01]  /*7590*/  IMAD.MOV.U32 R209, RZ, RZ, c[0x0][0x22c] ;  /* 0x00008b00ffd17624 */ /* 0x000fe200078e00ff */
[-C--:B------:R-:W-:Y:S01]  /*75a0*/  HMMA.16816.F32.BF16 R108, R212, R210.reuse, R108 ;  /* 0x000000d2d46c723c */ /* 0x080fe2000004186c */
[----:B------:R-:W-:Y:S03]  /*75b0*/  IMAD.MOV.U32 R208, RZ, RZ, c[0x0][0x22c] ;  /* 0x00008b00ffd07624 */ /* 0x000fe600078e00ff */
[----:B------:R-:W-:Y:S02]  /*75c0*/  IMAD R209, R209, c[0x0][0x1c0], RZ ;  /* 0x00007000d1d17a24 */ /* 0x000fe400078e02ff */
[----:B------:R-:W-:Y:S02]  /*75d0*/  IMAD R208, R208, c[0x0][0x1c0], RZ ;  /* 0x00007000d0d07a24 */ /* 0x000fe400078e02ff */
[C---:B------:R-:W-:Y:S04]  /*75e0*/  HMMA.16816.F32.BF16 R112, R200.reuse, R210, R112 ;  /* 0x000000d2c870723c */ /* 0x040fe80000041870 */
[----:B------:R-:W-:Y:S02]  /*75f0*/  IMAD.SHL.U32 R209, R209, 0x10, RZ ;  /* 0x00000010d1d17824 */ /* 0x000fe400078e00ff */
[----:B------:R-:W-:Y:S02]  /*7600*/  IMAD R208, R208, 0x18, RZ ;  /* 0x00000018d0d07824 */ /* 0x000fe400078e02ff */
[-C--:B--2---:R-:W-:Y:S01]  /*7610*/  HMMA.16816.F32.BF16 R116, R200, R204.reuse, R116 ;  /* 0x000000ccc874723c */ /* 0x084fe20000041874 */
[----:B------:R-:W-:Y:S03]  /*7620*/  IMAD.MOV.U32 R210, RZ, RZ, c[0x0][0x22c] ;  /* 0x00008b00ffd27624 */ /* 0x000fe600078e00ff */
[----:B------:R-:W-:Y:S02]  /*7630*/  IMAD.MOV.U32 R211, RZ, RZ, c[0x0][0x22c] ;  /* 0x00008b00ffd37624 */ /* 0x000fe400078e00ff */
[----:B------:R-:W-:Y:S02]  /*7640*/  IMAD R210, R210, c[0x0][0x1c0], RZ ;  /* 0x00007000d2d27a24 */ /* 0x000fe400078e02ff */
[C---:B------:R-:W-:Y:S04]  /*7650*/  HMMA.16816.F32.BF16 R120, R212.reuse, R204, R120 ;  /* 0x000000ccd478723c */ /* 0x040fe80000041878 */
[----:B------:R-:W-:Y:S02]  /*7660*/  IMAD.SHL.U32 R210, R210, 0x20, RZ ;  /* 0x00000020d2d27824 */ /* 0x000fe400078e00ff */
[----:B------:R-:W-:Y:S02]  /*7670*/  IMAD R211, R211, c[0x0][0x1c0], RZ ;  /* 0x00007000d3d37a24 */ /* 0x000fe400078e02ff */
[-C--:B------:R-:W-:Y:S04]  /*7680*/  HMMA.16816.F32.BF16 R124, R212, R206.reuse, R124 ;  /* 0x000000ced47c723c */ /* 0x080fe8000004187c */
[----:B------:R-:W-:Y:S03]  /*7690*/  IMAD.SHL.U32 R211, R211, 0x10, RZ ;  /* 0x00000010d3d37824 */ /* 0x000fe600078e00ff */
[----:B------:R-:W-:Y:S01]  /*76a0*/  IMAD.MOV.U32 R215, RZ, RZ, c[0x0][0x22c] ;  /* 0x00008b00ffd77624 */ /* 0x000fe200078e00ff */
[----:B------:R-:W-:Y:S04]  /*76b0*/  HMMA.16816.F32.BF16 R128, R200, R206, R128 ;  /* 0x000000cec880723c */ /* 0x000fe80000041880 */
[----:B------:R-:W-:Y:S01]  /*76c0*/  IMAD R215, R215, c[0x0][0x1c0], RZ ;  /* 0x00007000d7d77a24 */ /* 0x000fe200078e02ff */
[----:B------:R-:W-:Y:S03]  /*76d0*/  IADD3 R212, R211, 0x20, RZ ;  /* 0x00000020d3d47810 */ /* 0x000fe60007ffe0ff */
[----:B------:R-:W-:Y:S04]  /*76e0*/  IMAD R215, R215, 0x38, RZ ;  /* 0x00000038d7d77824 */ /* 0x000fe800078e02ff */
[----:B------:R-:W-:Y:S01]  /*76f0*/  IMAD.IADD R212, R239, 0x1, R212 ;  /* 0x00000001efd47824 */ /* 0x000fe200078e02d4 */
[----:B---3--:R-:W-:Y:S01]  /*7700*/  @P1 IADD3 R198, P0, R197, UR10, RZ ;  /* 0x0000000ac5c61c10 */ /* 0x008fe2000ff1e0ff */
[----:B------:R-:W-:Y:S01]  /*7710*/  @UP5 UMOV UR10, UR13 ;  /* 0x0000000d000a5c82 */ /* 0x000fe20008000000 */
[-C--:B------:R-:W-:Y:S02]  /*7720*/  LEA.HI.X.SX32 R197, R239, R235.reuse, 0x2, P2 ;  /* 0x000000ebefc57211 */ /* 0x080fe400010f16ff */
[----:B------:R-:W-:Y:S01]  /*7730*/  @P1 IADD3.X R199, R0, UR9, RZ, P0, !PT ;  /* 0x0000000900c71c10 */ /* 0x000fe200087fe4ff */
[----:B------:R-:W-:Y:S01]  /*7740*/  IMAD.MOV.U32 R0, RZ, RZ, c[0x0][0x22c] ;  /* 0x00008b00ff007624 */ /* 0x000fe200078e00ff */
[----:B------:R-:W-:Y:S03]  /*7750*/  @UP5 UMOV UR9, UR8 ;  /* 0x0000000800095c82 */ /* 0x000fe60008000000 */
[----:B------:R1:W5:Y:S01]  /*7760*/  @P1 LDG.E R250, [R198.64+-0x100] ;  /* 0xffff0004c6fa1981 */ /* 0x000362000c1e1900 */
[----:B------:R-:W-:Y:S03]  /*7770*/  IMAD R0, R0, c[0x0][0x1c0], RZ ;  /* 0x0000700000007a24 */ /* 0x000fe600078e02ff */
[----:B------:R1:W5:Y:S01]  /*7780*/  @P1 LDG.E R251, [R198.64+-0xe0] ;  /* 0xffff2004c6fb1981 */ /* 0x000362000c1e1900 */
[----:B------:R-:W-:Y:S03]  /*7790*/  IMAD R0, R0, 0x28, RZ ;  /* 0x0000002800007824 */ /* 0x000fe600078e02ff */
[----:B------:R2:W-:Y:S04]  /*77a0*/  RED.E.ADD.F32.FTZ.RN.STRONG.GPU [R234.64], R4 ;  /* 0x00000004ea00798e */ /* 0x0005e8000c10e784 */
[----:B------:R3:W-:Y:S01]  /*77b0*/  RED.E.ADD.F32.FTZ.RN.STRONG.GPU [R196.64], R5 ;  /* 0x00000005c400798e */ /* 0x0007e2000c10e784 */
[CC--:B-1----:R-:W-:Y:S04]  /*77c0*/  LEA R198, P0, R209.reuse, R234.reuse, 0x2 ;  /* 0x000000ead1c67211 */ /* 0x0c2fe800078010ff */
[-C--:B------:R-:W-:Y:S02]  /*77d0*/  LEA.HI.X.SX32 R199, R209, R235.reuse, 0x2, P0 ;  /* 0x000000ebd1c77211 */ /* 0x080fe400000f16ff */
[-C--:B------:R-:W-:Y:S02]  /*77e0*/  LEA R204, P0, R210, R234.reuse, 0x2 ;  /* 0x000000ead2cc7211 */ /* 0x080fe400078010ff */
[-C--:B--2---:R-:W-:Y:S01]  /*77f0*/  LEA R4, P1, R208, R234.reuse, 0x2 ;  /* 0x000000ead0047211 */ /* 0x084fe200078210ff */
[----:B------:R1:W-:Y:S01]  /*7800*/  RED.E.ADD.F32.FTZ.RN.STRONG.GPU [R198.64], R6 ;  /* 0x00000006c600798e */ /* 0x0003e2000c10e784 */
[-C--:B------:R-:W-:Y:S02]  /*7810*/  LEA.HI.X.SX32 R205, R210, R235.reuse, 0x2, P0 ;  /* 0x000000ebd2cd7211 */ /* 0x080fe400000f16ff */
[-C--:B---3--:R-:W-:Y:S01]  /*7820*/  LEA.HI.X.SX32 R5, R208, R235.reuse, 0x2, P1 ;  /* 0x000000ebd0057211 */ /* 0x088fe200008f16ff */
[----:B------:R-:W2:Y:S01]  /*7830*/  LDL R210, [R1+0x3c] ;  /* 0x00003c0001d27983 */ /* 0x000ea20000100800 */
[----:B------:R-:W-:Y:S03]  /*7840*/  IMAD.MOV.U32 R208, RZ, RZ, c[0x0][0x22c] ;  /* 0x00008b00ffd07624 */ /* 0x000fe600078e00ff */
[----:B------:R3:W-:Y:S01]  /*7850*/  RED.E.ADD.F32.FTZ.RN.STRONG.GPU [R4.64], R7 ;  /* 0x000000070400798e */ /* 0x0007e2000c10e784 */
[----:B------:R-:W-:Y:S03]  /*7860*/  IMAD R208, R208, c[0x0][0x1c0], RZ ;  /* 0x00007000d0d07a24 */ /* 0x000fe600078e02ff */
[----:B------:R4:W-:Y:S01]  /*7870*/  RED.E.ADD.F32.FTZ.RN.STRONG.GPU [R204.64], R8 ;  /* 0x00000008cc00798e */ /* 0x0009e2000c10e784 */
[----:B------:R-:W-:Y:S01]  /*7880*/  IMAD R208, R208, 0x30, RZ ;  /* 0x00000030d0d07824 */ /* 0x000fe200078e02ff */
[-C--:B-1----:R-:W-:Y:S04]  /*7890*/  LEA R198, P2, R0, R234.reuse, 0x2 ;  /* 0x000000ea00c67211 */ /* 0x082fe800078410ff */
[-C--:B------:R-:W-:Y:S02]  /*78a0*/  LEA R6, P1, R208, R234.reuse, 0x2 ;  /* 0x000000ead0067211 */ /* 0x080fe400078210ff */
[-C--:B------:R-:W-:Y:S02]  /*78b0*/  LEA.HI.X.SX32 R199, R0, R235.reuse, 0x2, P2 ;  /* 0x000000eb00c77211 */ /* 0x080fe400010f16ff */
[----:B------:R-:W2:Y:S01]  /*78c0*/  LDL R0, [R1+0x20] ;  /* 0x0000200001007983 */ /* 0x000ea20000100800 */
[-C--:B---3--:R-:W-:Y:S01]  /*78d0*/  LEA.HI.X.SX32 R7, R208, R235.reuse, 0x2, P1 ;  /* 0x000000ebd0077211 */ /* 0x088fe200008f16ff */
[----:B------:R-:W-:Y:S02]  /*78e0*/  IMAD.MOV.U32 R208, RZ, RZ, c[0x0][0x22c] ;  /* 0x00008b00ffd07624 */ /* 0x000fe400078e00ff */
[----:B------:R1:W-:Y:S01]  /*78f0*/  RED.E.ADD.F32.FTZ.RN.STRONG.GPU [R198.64], R9 ;  /* 0x00000009c600798e */ /* 0x0003e2000c10e784 */
[CC--:B------:R-:W-:Y:S01]  /*7900*/  LEA R4, P0, R215.reuse, R234.reuse, 0x2 ;  /* 0x000000ead7047211 */ /* 0x0c0fe200078010ff */
[----:B------:R-:W-:Y:S02]  /*7910*/  IMAD R208, R208, c[0x0][0x1c0], RZ ;  /* 0x00007000d0d07a24 */ /* 0x000fe400078e02ff */
[----:B------:R3:W-:Y:S01]  /*7920*/  RED.E.ADD.F32.FTZ.RN.STRONG.GPU [R6.64], R10 ;  /* 0x0000000a0600798e */ /* 0x0007e2000c10e784 */
[-C--:B------:R-:W-:Y:S01]  /*7930*/  LEA.HI.X.SX32 R5, R215, R235.reuse, 0x2, P0 ;  /* 0x000000ebd7057211 */ /* 0x080fe200000f16ff */
[----:B------:R-:W-:Y:S04]  /*7940*/  IMAD.SHL.U32 R208, R208, 0x10, RZ ;  /* 0x00000010d0d07824 */ /* 0x000fe800078e00ff */
[----:B------:R3:W-:Y:S01]  /*7950*/  RED.E.ADD.F32.FTZ.RN.STRONG.GPU [R4.64], R11 ;  /* 0x0000000b0400798e */ /* 0x0007e2000c10e784 */
[----:B------:R-:W-:Y:S03]  /*7960*/  IADD3 R208, R208, 0x20, RZ ;  /* 0x00000020d0d07810 */ /* 0x000fe60007ffe0ff */
[----:B------:R-:W-:Y:S01]  /*7970*/  RED.E.ADD.F32.FTZ.RN.STRONG.GPU [R234.64+0x80], R16 ;  /* 0x00008010ea00798e */ /* 0x000fe2000c10e784 */
[CC--:B----4-:R-:W-:Y:S03]  /*7980*/  LEA R8, P0, R208.reuse, R234.reuse, 0x2 ;  /* 0x000000ead0087211 */ /* 0x0d0fe600078010ff */
[----:B------:R-:W-:Y:S01]  /*7990*/  RED.E.ADD.F32.FTZ.RN.STRONG.GPU [R196.64+0x80], R17 ;  /* 0x00008011c400798e */ /* 0x000fe2000c10e784 */
[-C--:B-1----:R-:W-:Y:S03]  /*79a0*/  LEA.HI.X.SX32 R9, R208, R235.reuse, 0x2, P0 ;  /* 0x000000ebd0097211 */ /* 0x082fe600000f16ff */
[----:B------:R-:W4:Y:S01]  /*79b0*/  LDL R199, [R1+0x1c] ;  /* 0x00001c0001c77983 */ /* 0x000f220000100800 */
[C---:B------:R-:W-:Y:S02]  /*79c0*/  IADD3 R208, R211.reuse, 0x20, RZ ;  /* 0x00000020d3d07810 */ /* 0x040fe40007ffe0ff */
[----:B------:R-:W-:Y:S01]  /*79d0*/  IADD3 R211, R211, 0x20, RZ ;  /* 0x00000020d3d37810 */ /* 0x000fe20007ffe0ff */
[----:B------:R1:W-:Y:S01]  /*79e0*/  RED.E.ADD.F32.FTZ.RN.STRONG.GPU [R8.64], R18 ;  /* 0x000000120800798e */ /* 0x0003e2000c10e784 */
[CC--:B---3--:R-:W-:Y:S01]  /*79f0*/  LEA R6, P1, R212.reuse, R234.reuse, 0x2 ;  /* 0x000000ead4067211 */ /* 0x0c8fe200078210ff */
[C---:B------:R-:W-:Y:S02]  /*7a00*/  IMAD.IADD R208, R239.reuse, 0x1, R208 ;  /* 0x00000001efd07824 */ /* 0x040fe400078e02d0 */
[C---:B------:R-:W-:Y:S01]  /*7a10*/  IMAD.IADD R211, R239.reuse, 0x1, R211 ;  /* 0x00000001efd37824 */ /* 0x040fe200078e02d3 */
[-C--:B------:R-:W-:Y:S01]  /*7a20*/  LEA.HI.X.SX32 R7, R212, R235.reuse, 0x2, P1 ;  /* 0x000000ebd4077211 */ /* 0x080fe200008f16ff */
[C---:B------:R-:W-:Y:S01]  /*7a30*/  IMAD.IADD R208, R239.reuse, 0x1, R208 ;  /* 0x00000001efd07824 */ /* 0x040fe200078e02d0 */
[----:B------:R-:W4:Y:S01]  /*7a40*/  LDL R198, [R1+0x38] ;  /* 0x0000380001c67983 */ /* 0x000f220000100800 */
[C---:B------:R-:W-:Y:S02]  /*7a50*/  IMAD.IADD R211, R239.reuse, 0x1, R211 ;  /* 0x00000001efd37824 */ /* 0x040fe400078e02d3 */
[----:B------:R-:W-:Y:S01]  /*7a60*/  IMAD.IADD R208, R239, 0x1, R208 ;  /* 0x00000001efd07824 */ /* 0x000fe200078e02d0 */
[----:B------:R-:W-:Y:S02]  /*7a70*/  RED.E.ADD.F32.FTZ.RN.STRONG.GPU [R6.64], R19 ;  /* 0x000000130600798e */ /* 0x000fe4000c10e784 */
[CC--:B------:R-:W-:Y:S04]  /*7a80*/  LEA R10, P0, R211.reuse, R234.reuse, 0x2 ;  /* 0x000000ead30a7211 */ /* 0x0c0fe800078010ff */
[-C--:B------:R-:W-:Y:S01]  /*7a90*/  LEA.HI.X.SX32 R11, R211, R235.reuse, 0x2, P0 ;  /* 0x000000ebd30b7211 */ /* 0x080fe200000f16ff */
[----:B------:R-:W-:Y:S04]  /*7aa0*/  IMAD.MOV.U32 R211, RZ, RZ, c[0x0][0x22c] ;  /* 0x00008b00ffd37624 */ /* 0x000fe800078e00ff */
[----:B------:R1:W-:Y:S01]  /*7ab0*/  RED.E.ADD.F32.FTZ.RN.STRONG.GPU [R10.64], R12 ;  /* 0x0000000c0a00798e */ /* 0x0003e2000c10e784 */
[----:B------:R-:W-:Y:S01]  /*7ac0*/  IMAD R211, R211, c[0x0][0x1c0], RZ ;  /* 0x00007000d3d37a24 */ /* 0x000fe200078e02ff */
[CC--:B-1----:R-:W-:Y:S03]  /*7ad0*/  LEA R8, P2, R208.reuse, R234.reuse, 0x2 ;  /* 0x000000ead0087211 */ /* 0x0c2fe600078410ff */
[----:B------:R-:W-:Y:S01]  /*7ae0*/  IMAD.SHL.U32 R211, R211, 0x10, RZ ;  /* 0x00000010d3d37824 */ /* 0x000fe200078e00ff */
[-C--:B------:R-:W-:Y:S01]  /*7af0*/  LEA.HI.X.SX32 R9, R208, R235.reuse, 0x2, P2 ;  /* 0x000000ebd0097211 */ /* 0x080fe200010f16ff */
[----:B------:R-:W-:Y:S04]  /*7b00*/  IMAD.MOV.U32 R208, RZ, RZ, c[0x0][0x22c] ;  /* 0x00008b00ffd07624 */ /* 0x000fe800078e00ff */
[----:B------:R1:W-:Y:S01]  /*7b10*/  RED.E.ADD.F32.FTZ.RN.STRONG.GPU [R8.64], R13 ;  /* 0x0000000d0800798e */ /* 0x0003e2000c10e784 */
[----:B------:R-:W-:Y:S04]  /*7b20*/  IMAD R208, R208, c[0x0][0x1c0], RZ ;  /* 0x00007000d0d07a24 */ /* 0x000fe800078e02ff */
[----:B------:R-:W-:Y:S05]  /*7b30*/  IMAD.SHL.U32 R208, R208, 0x10, RZ ;  /* 0x00000010d0d07824 */ /* 0x000fea00078e00ff */
[C---:B------:R-:W-:Y:S02]  /*7b40*/  IADD3 R204, R208.reuse, 0x40, RZ ;  /* 0x00000040d0cc7810 */ /* 0x040fe40007ffe0ff */
[C---:B------:R-:W-:Y:S02]  /*7b50*/  IADD3 R201, R208.reuse, 0x40, RZ ;  /* 0x00000040d0c97810 */ /* 0x040fe40007ffe0ff */
[----:B------:R-:W-:Y:S01]  /*7b60*/  IADD3 R200, R208, 0x40, RZ ;  /* 0x00000040d0c87810 */ /* 0x000fe20007ffe0ff */
[----:B------:R-:W-:Y:S01]  /*7b70*/  IMAD.IADD R204, R239, 0x1, R204 ;  /* 0x00000001efcc7824 */ /* 0x000fe200078e02cc */
[----:B------:R-:W-:Y:S01]  /*7b80*/  IADD3 R12, R211, 0x60, RZ ;  /* 0x00000060d30c7810 */ /* 0x000fe20007ffe0ff */
[C---:B------:R-:W-:Y:S02]  /*7b90*/  IMAD.IADD R201, R239.reuse, 0x1, R201 ;  /* 0x00000001efc97824 */ /* 0x040fe400078e02c9 */
[C---:B------:R-:W-:Y:S02]  /*7ba0*/  IMAD.IADD R200, R239.reuse, 0x1, R200 ;  /* 0x00000001efc87824 */ /* 0x040fe400078e02c8 */
[C---:B------:R-:W-:Y:S02]  /*7bb0*/  IMAD.IADD R201, R239.reuse, 0x1, R201 ;  /* 0x00000001efc97824 */ /* 0x040fe400078e02c9 */
[C---:B------:R-:W-:Y:S02]  /*7bc0*/  IMAD.IADD R200, R239.reuse, 0x1, R200 ;  /* 0x00000001efc87824 */ /* 0x040fe400078e02c8 */
[----:B------:R-:W-:Y:S02]  /*7bd0*/  IMAD.MOV.U32 R208, RZ, RZ, c[0x0][0x22c] ;  /* 0x00008b00ffd07624 */ /* 0x000fe400078e00ff */
[----:B------:R-:W-:Y:S01]  /*7be0*/  IMAD.IADD R200, R239, 0x1, R200 ;  /* 0x00000001efc87824 */ /* 0x000fe200078e02c8 */
[----:B-1----:R-:W4:Y:S01]  /*7bf0*/  LDL R13, [R1+0x14] ;  /* 0x00001400010d7983 */ /* 0x002f220000100800 */
[----:B------:R-:W-:Y:S02]  /*7c00*/  IMAD R208, R208, c[0x0][0x1c0], RZ ;  /* 0x00007000d0d07a24 */ /* 0x000fe400078e02ff */
[----:B------:R-:W-:Y:S01]  /*7c10*/  IMAD.MOV.U32 R211, RZ, RZ, c[0x0][0x22c] ;  /* 0x00008b00ffd37624 */ /* 0x000fe200078e00ff */
[-C--:B------:R-:W-:Y:S01]  /*7c20*/  LEA R8, P2, R200, R234.reuse, 0x2 ;  /* 0x000000eac8087211 */ /* 0x080fe200078410ff */
[----:B------:R-:W-:Y:S02]  /*7c30*/  IMAD.SHL.U32 R208, R208, 0x10, RZ ;  /* 0x00000010d0d07824 */ /* 0x000fe400078e00ff */
[----:B------:R-:W-:Y:S01]  /*7c40*/  IMAD R211, R211, c[0x0][0x1c0], RZ ;  /* 0x00007000d3d37a24 */ /* 0x000fe200078e02ff */
[-C--:B------:R-:W-:Y:S02]  /*7c50*/  LEA.HI.X.SX32 R9, R200, R235.reuse, 0x2, P2 ;  /* 0x000000ebc8097211 */ /* 0x080fe400010f16ff */
[C---:B------:R-:W-:Y:S01]  /*7c60*/  IADD3 R17, R208.reuse, 0x60, RZ ;  /* 0x00000060d0117810 */ /* 0x040fe20007ffe0ff */
[----:B------:R-:W-:Y:S01]  /*7c70*/  IMAD.SHL.U32 R211, R211, 0x10, RZ ;  /* 0x00000010d3d37824 */ /* 0x000fe200078e00ff */
[----:B------:R-:W-:Y:S03]  /*7c80*/  IADD3 R16, R208, 0x60, RZ ;  /* 0x00000060d0107810 */ /* 0x000fe60007ffe0ff */
[C---:B------:R-:W-:Y:S02]  /*7c90*/  IMAD.IADD R17, R239.reuse, 0x1, R17 ;  /* 0x00000001ef117824 */ /* 0x040fe400078e0211 */
[C---:B------:R-:W-:Y:S04]  /*7ca0*/  IMAD.IADD R16, R239.reuse, 0x1, R16 ;  /* 0x00000001ef107824 */ /* 0x040fe800078e0210 */
[----:B------:R-:W-:Y:S01]  /*7cb0*/  IMAD.IADD R16, R239, 0x1, R16 ;  /* 0x00000001ef107824 */ /* 0x000fe200078e0210 */
[CC--:B--2---:R-:W-:Y:S04]  /*7cc0*/  LEA R6, P0, R210.reuse, R234.reuse, 0x2 ;  /* 0x000000ead2067211 */ /* 0x0c4fe800078010ff */
[-C--:B------:R-:W-:Y:S02]  /*7cd0*/  LEA.HI.X.SX32 R7, R210, R235.reuse, 0x2, P0 ;  /* 0x000000ebd2077211 */ /* 0x080fe400000f16ff */
[CC--:B------:R-:W-:Y:S04]  /*7ce0*/  LEA R4, P1, R0.reuse, R234.reuse, 0x2 ;  /* 0x000000ea00047211 */ /* 0x0c0fe800078210ff */
[-C--:B------:R-:W-:Y:S01]  /*7cf0*/  LEA.HI.X.SX32 R5, R0, R235.reuse, 0x2, P1 ;  /* 0x000000eb00057211 */ /* 0x080fe200008f16ff */
[----:B------:R-:W-:Y:S04]  /*7d00*/  IMAD.MOV.U32 R0, RZ, RZ, c[0x0][0x22c] ;  /* 0x00008b00ff007624 */ /* 0x000fe800078e00ff */
[----:B------:R1:W-:Y:S01]  /*7d10*/  RED.E.ADD.F32.FTZ.RN.STRONG.GPU [R4.64], R14 ;  /* 0x0000000e0400798e */ /* 0x0003e2000c10e784 */
[----:B------:R-:W-:Y:S03]  /*7d20*/  IMAD R0, R0, c[0x0][0x1c0], RZ ;  /* 0x0000700000007a24 */ /* 0x000fe600078e02ff */
[----:B------:R2:W-:Y:S01]  /*7d30*/  RED.E.ADD.F32.FTZ.RN.STRONG.GPU [R6.64], R15 ;  /* 0x0000000f0600798e */ /* 0x0005e2000c10e784 */
[----:B------:R-:W-:Y:S03]  /*7d40*/  IMAD.SHL.U32 R0, R0, 0x10, RZ ;  /* 0x0000001000007824 */ /* 0x000fe600078e00ff */
[----:B------:R-:W-:Y:S02]  /*7d50*/  RED.E.ADD.F32.FTZ.RN.STRONG.GPU [R234.64+0x100], R84 ;  /* 0x00010054ea00798e */ /* 0x000fe4000c10e784 */
[----:B------:R-:W-:Y:S02]  /*7d60*/  IADD3 R0, R0, 0x40, RZ ;  /* 0x0000004000007810 */ /* 0x000fe40007ffe0ff */
[----:B------:R-:W-:Y:S02]  /*7d70*/  RED.E.ADD.F32.FTZ.RN.STRONG.GPU [R196.64+0x100], R85 ;  /* 0x00010055c400798e */ /* 0x000fe4000c10e784 */
[CC--:B-1----:R-:W-:Y:S02]  /*7d80*/  LEA R4, P0, R0.reuse, R234.reuse, 0x2 ;  /* 0x000000ea00047211 */ /* 0x0c2fe400078010ff */
[----:B------:R-:W3:Y:S02]  /*7d90*/  LDL R14, [R1+0x34] ;  /* 0x00003400010e7983 */ /* 0x000ee40000100800 */
[-C--:B------:R-:W-:Y:S02]  /*7da0*/  LEA.HI.X.SX32 R5, R0, R235.reuse, 0x2, P0 ;  /* 0x000000eb00057211 */ /* 0x080fe400000f16ff */
[----:B------:R-:W3:Y:S01]  /*7db0*/  LDL R0, [R1+0x18] ;  /* 0x0000180001007983 */ /* 0x000ee20000100800 */
[CC--:B--2---:R-:W-:Y:S02]  /*7dc0*/  LEA R6, P1, R204.reuse, R234.reuse, 0x2 ;  /* 0x000000eacc067211 */ /* 0x0c4fe400078210ff */
[CC--:B------:R-:W-:Y:S01]  /*7dd0*/  LEA R10, P0, R201.reuse, R234.reuse, 0x2 ;  /* 0x000000eac90a7211 */ /* 0x0c0fe200078010ff */
[----:B------:R4:W-:Y:S01]  /*7de0*/  RED.E.ADD.F32.FTZ.RN.STRONG.GPU [R4.64], R86 ;  /* 0x000000560400798e */ /* 0x0009e2000c10e784 */
[-C--:B------:R-:W-:Y:S02]  /*7df0*/  LEA.HI.X.SX32 R7, R204, R235.reuse, 0x2, P1 ;  /* 0x000000ebcc077211 */ /* 0x080fe400008f16ff */
[-C--:B------:R-:W-:Y:S02]  /*7e00*/  LEA.HI.X.SX32 R11, R201, R235.reuse, 0x2, P0 ;  /* 0x000000ebc90b7211 */ /* 0x080fe400000f16ff */
[----:B------:R-:W-:Y:S01]  /*7e10*/  IADD3 R15, R208, 0x60, RZ ;  /* 0x00000060d00f7810 */ /* 0x000fe20007ffe0ff */
[----:B------:R1:W-:Y:S01]  /*7e20*/  RED.E.ADD.F32.FTZ.RN.STRONG.GPU [R6.64], R87 ;  /* 0x000000570600798e */ /* 0x0003e2000c10e784 */
[----:B------:R-:W-:Y:S03]  /*7e30*/  IMAD.MOV.U32 R208, RZ, RZ, c[0x0][0x22c] ;  /* 0x00008b00ffd07624 */ /* 0x000fe600078e00ff */
[----:B------:R-:W-:Y:S01]  /*7e40*/  RED.E.ADD.F32.FTZ.RN.STRONG.GPU [R10.64], R88 ;  /* 0x000000580a00798e */ /* 0x000fe2000c10e784 */
[C---:B------:R-:W-:Y:S02]  /*7e50*/  IMAD.IADD R15, R239.reuse, 0x1, R15 ;  /* 0x00000001ef0f7824 */ /* 0x040fe400078e020f */
[----:B------:R-:W-:Y:S01]  /*7e60*/  IMAD R208, R208, c[0x0][0x1c0], RZ ;  /* 0x00007000d0d07a24 */ /* 0x000fe200078e02ff */
[----:B------:R2:W-:Y:S01]  /*7e70*/  RED.E.ADD.F32.FTZ.RN.STRONG.GPU [R8.64], R89 ;  /* 0x000000590800798e */ /* 0x0005e2000c10e784 */
[C---:B------:R-:W-:Y:S02]  /*7e80*/  IMAD.IADD R15, R239.reuse, 0x1, R15 ;  /* 0x00000001ef0f7824 */ /* 0x040fe400078e020f */
[----:B------:R-:W-:Y:S01]  /*7e90*/  IMAD.SHL.U32 R208, R208, 0x10, RZ ;  /* 0x00000010d0d07824 */ /* 0x000fe200078e00ff */
[----:B------:R-:W-:Y:S01]  /*7ea0*/  LDSM.16.MT88.4 R84, [R2+0x4000] ;  /* 0x004000000254783b */ /* 0x000fe20000004200 */
[----:B------:R-:W-:Y:S01]  /*7eb0*/  IMAD.IADD R15, R239, 0x1, R15 ;  /* 0x00000001ef0f7824 */ /* 0x000fe200078e020f */
[CC--:B----4-:R-:W-:Y:S04]  /*7ec0*/  LEA R4, P1, R199.reuse, R234.reuse, 0x2 ;  /* 0x000000eac7047211 */ /* 0x0d0fe800078210ff */
[-C--:B------:R-:W-:Y:S02]  /*7ed0*/  LEA.HI.X.SX32 R5, R199, R235.reuse, 0x2, P1 ;  /* 0x000000ebc7057211 */ /* 0x080fe400008f16ff */
[CC--:B-1----:R-:W-:Y:S03]  /*7ee0*/  LEA R6, P0, R198.reuse, R234.reuse, 0x2 ;  /* 0x000000eac6067211 */ /* 0x0c2fe600078010ff */
[----:B------:R1:W-:Y:S01]  /*7ef0*/  RED.E.ADD.F32.FTZ.RN.STRONG.GPU [R4.64], R90 ;  /* 0x0000005a0400798e */ /* 0x0003e2000c10e784 */
[-C--:B------:R-:W-:Y:S02]  /*7f00*/  LEA.HI.X.SX32 R7, R198, R235.reuse, 0x2, P0 ;  /* 0x000000ebc6077211 */ /* 0x080fe400000f16ff */
[CC--:B--2---:R-:W-:Y:S03]  /*7f10*/  LEA R8, P2, R15.reuse, R234.reuse, 0x2 ;  /* 0x000000ea0f087211 */ /* 0x0c4fe600078410ff */
[----:B------:R2:W-:Y:S01]  /*7f20*/  RED.E.ADD.F32.FTZ.RN.STRONG.GPU [R6.64], R91 ;  /* 0x0000005b0600798e */ /* 0x0005e2000c10e784 */
[-C--:B------:R-:W-:Y:S03]  /*7f30*/  LEA.HI.X.SX32 R9, R15, R235.reuse, 0x2, P2 ;  /* 0x000000eb0f097211 */ /* 0x080fe600010f16ff */
[----:B------:R-:W-:Y:S01]  /*7f40*/  RED.E.ADD.F32.FTZ.RN.STRONG.GPU [R234.64+0x180], R96 ;  /* 0x00018060ea00798e */ /* 0x000fe2000c10e784 */
[----:B------:R-:W-:Y:S03]  /*7f50*/  IADD3 R15, R208, 0x80, RZ ;  /* 0x00000080d00f7810 */ /* 0x000fe60007ffe0ff */
[----:B------:R-:W-:Y:S02]  /*7f60*/  RED.E.ADD.F32.FTZ.RN.STRONG.GPU [R196.64+0x180], R97 ;  /* 0x00018061c400798e */ /* 0x000fe4000c10e784 */
[C---:B------:R-:W-:Y:S02]  /*7f70*/  IMAD.IADD R15, R239.reuse, 0x1, R15 ;  /* 0x00000001ef0f7824 */ /* 0x040fe400078e020f */
[----:B------:R-:W-:Y:S02]  /*7f80*/  LDSM.16.MT88.4 R88, [R2+0x6000] ;  /* 0x006000000258783b */ /* 0x000fe40000004200 */
[C---:B------:R-:W-:Y:S04]  /*7f90*/  IMAD.IADD R15, R239.reuse, 0x1, R15 ;  /* 0x00000001ef0f7824 */ /* 0x040fe800078e020f */
[----:B------:R-:W-:Y:S01]  /*7fa0*/  IMAD.IADD R15, R239, 0x1, R15 ;  /* 0x00000001ef0f7824 */ /* 0x000fe200078e020f */
[CC--:B-1----:R-:W-:Y:S04]  /*7fb0*/  LEA R4, P0, R12.reuse, R234.reuse, 0x2 ;  /* 0x000000ea0c047211 */ /* 0x0c2fe800078010ff */
[-C--:B------:R-:W-:Y:S02]  /*7fc0*/  LEA.HI.X.SX32 R5, R12, R235.reuse, 0x2, P0 ;  /* 0x000000eb0c057211 */ /* 0x080fe400000f16ff */
[----:B------:R-:W4:Y:S01]  /*7fd0*/  LDL R12, [R1+0x30] ;  /* 0x00003000010c7983 */ /* 0x000f220000100800 */
[CC--:B--2---:R-:W-:Y:S02]  /*7fe0*/  LEA R6, P1, R17.reuse, R234.reuse, 0x2 ;  /* 0x000000ea11067211 */ /* 0x0c4fe400078210ff */
[CC--:B------:R-:W-:Y:S01]  /*7ff0*/  LEA R10, P0, R16.reuse, R234.reuse, 0x2 ;  /* 0x000000ea100a7211 */ /* 0x0c0fe200078010ff */
[----:B------:R-:W-:Y:S01]  /*8000*/  RED.E.ADD.F32.FTZ.RN.STRONG.GPU [R4.64], R98 ;  /* 0x000000620400798e */ /* 0x000fe2000c10e784 */
[-C--:B------:R-:W-:Y:S02]  /*8010*/  LEA.HI.X.SX32 R7, R17, R235.reuse, 0x2, P1 ;  /* 0x000000eb11077211 */ /* 0x080fe400008f16ff */
[-C--:B------:R-:W-:Y:S02]  /*8020*/  LEA.HI.X.SX32 R11, R16, R235.reuse, 0x2, P0 ;  /* 0x000000eb100b7211 */ /* 0x080fe400000f16ff */
[C---:B------:R-:W-:Y:S01]  /*8030*/  IADD3 R17, R208.reuse, 0x80, RZ ;  /* 0x00000080d0117810 */ /* 0x040fe20007ffe0ff */
[----:B------:R-:W-:Y:S01]  /*8040*/  RED.E.ADD.F32.FTZ.RN.STRONG.GPU [R6.64], R99 ;  /* 0x000000630600798e */ /* 0x000fe2000c10e784 */
[----:B------:R-:W-:Y:S01]  /*8050*/  IADD3 R16, R208, 0x80, RZ ;  /* 0x00000080d0107810 */ /* 0x000fe20007ffe0ff */
[----:B------:R-:W-:Y:S02]  /*8060*/  IMAD.MOV.U32 R208, RZ, RZ, c[0x0][0x22c] ;  /* 0x00008b00ffd07624 */ /* 0x000fe400078e00ff */
[----:B------:R-:W-:Y:S01]  /*8070*/  RED.E.ADD.F32.FTZ.RN.STRONG.GPU [R10.64], R92 ;  /* 0x0000005c0a00798e */ /* 0x000fe2000c10e784 */
[C---:B------:R-:W-:Y:S02]  /*8080*/  IMAD.IADD R17, R239.reuse, 0x1, R17 ;  /* 0x00000001ef117824 */ /* 0x040fe400078e0211 */
[C---:B------:R-:W-:Y:S01]  /*8090*/  IMAD.IADD R16, R239.reuse, 0x1, R16 ;  /* 0x00000001ef107824 */ /* 0x040fe200078e0210 */
[----:B------:R1:W-:Y:S01]  /*80a0*/  RED.E.ADD.F32.FTZ.RN.STRONG.GPU [R8.64], R93 ;  /* 0x0000005d0800798e */ /* 0x0003e2000c10e784 */
[----:B------:R-:W-:Y:S02]  /*80b0*/  IMAD R208, R208, c[0x0][0x1c0], RZ ;  /* 0x00007000d0d07a24 */ /* 0x000fe400078e02ff */
[----:B------:R-:W-:Y:S01]  /*80c0*/  IMAD.IADD R16, R239, 0x1, R16 ;  /* 0x00000001ef107824 */ /* 0x000fe200078e0210 */
[----:B------:R-:W-:Y:S01]  /*80d0*/  LDSM.16.MT88.4 R96, [R220+0x28800] ;  /* 0x02880000dc60783b */ /* 0x000fe20000004200 */
[----:B------:R-:W-:Y:S01]  /*80e0*/  IMAD.SHL.U32 R208, R208, 0x10, RZ ;  /* 0x00000010d0d07824 */ /* 0x000fe200078e00ff */
[CC--:B-1----:R-:W-:Y:S04]  /*80f0*/  LEA R8, P2, R15.reuse, R234.reuse, 0x2 ;  /* 0x000000ea0f087211 */ /* 0x0c2fe800078410ff */
[-C--:B------:R-:W-:Y:S02]  /*8100*/  LEA.HI.X.SX32 R9, R15, R235.reuse, 0x2, P2 ;  /* 0x000000eb0f097211 */ /* 0x080fe400010f16ff */
[----:B------:R-:W-:Y:S05]  /*8110*/  IADD3 R15, R208, 0xa0, RZ ;  /* 0x000000a0d00f7810 */ /* 0x000fea0007ffe0ff */
[C---:B------:R-:W-:Y:S04]  /*8120*/  IMAD.IADD R15, R239.reuse, 0x1, R15 ;  /* 0x00000001ef0f7824 */ /* 0x040fe800078e020f */
[C---:B------:R-:W-:Y:S04]  /*8130*/  IMAD.IADD R15, R239.reuse, 0x1, R15 ;  /* 0x00000001ef0f7824 */ /* 0x040fe800078e020f */
[----:B------:R-:W-:Y:S01]  /*8140*/  IMAD.IADD R15, R239, 0x1, R15 ;  /* 0x00000001ef0f7824 */ /* 0x000fe200078e020f */
[CC--:B---3--:R-:W-:Y:S04]  /*8150*/  LEA R6, P0, R14.reuse, R234.reuse, 0x2 ;  /* 0x000000ea0e067211 */ /* 0x0c8fe800078010ff */
[-C--:B------:R-:W-:Y:S02]  /*8160*/  LEA.HI.X.SX32 R7, R14, R235.reuse, 0x2, P0 ;  /* 0x000000eb0e077211 */ /* 0x080fe400000f16ff */
[CC--:B------:R-:W-:Y:S01]  /*8170*/  LEA R4, P1, R0.reuse, R234.reuse, 0x2 ;  /* 0x000000ea00047211 */ /* 0x0c0fe200078210ff */
[----:B------:R-:W2:Y:S03]  /*8180*/  LDL R14, [R1+0x10] ;  /* 0x00001000010e7983 */ /* 0x000ea60000100800 */
        /* <DEDUP_REMOVED lines=8> */
[----:B------:R-:W-:Y:S04]  /*8210*/  RED.E.ADD.F32.FTZ.RN.STRONG.GPU [R196.64+0x200], R101 ;  /* 0x00020065c400798e */ /* 0x000fe8000c10e784 */
[----:B------:R-:W-:Y:S01]  /*8220*/  LDSM.16.MT88.4 R92, [R2+0x800] ;  /* 0x00080000025c783b */ /* 0x000fe20000004200 */
[CC--:B-1----:R-:W-:Y:S04]  /*8230*/  LEA R4, P0, R0.reuse, R234.reuse, 0x2 ;  /* 0x000000ea00047211 */ /* 0x0c2fe800078010ff */
[-C--:B------:R-:W-:Y:S02]  /*8240*/  LEA.HI.X.SX32 R5, R0, R235.reuse, 0x2, P0 ;  /* 0x000000eb00057211 */ /* 0x080fe400000f16ff */
[----:B------:R-:W2:Y:S01]  /*8250*/  LDL R0, [R1+0x2c] ;  /* 0x00002c0001007983 */ /* 0x000ea20000100800 */
[CC--:B---3--:R-:W-:Y:S02]  /*8260*/  LEA R6, P1, R17.reuse, R234.reuse, 0x2 ;  /* 0x000000ea11067211 */ /* 0x0c8fe400078210ff */
[CC--:B------:R-:W-:Y:S01]  /*8270*/  LEA R10, P0, R16.reuse, R234.reuse, 0x2 ;  /* 0x000000ea100a7211 */ /* 0x0c0fe200078010ff */
[----:B------:R1:W-:Y:S01]  /*8280*/  RED.E.ADD.F32.FTZ.RN.STRONG.GPU [R4.64], R102 ;  /* 0x000000660400798e */ /* 0x0003e2000c10e784 */
[-C--:B------:R-:W-:Y:S02]  /*8290*/  LEA.HI.X.SX32 R7, R17, R235.reuse, 0x2, P1 ;  /* 0x000000eb11077211 */ /* 0x080fe400008f16ff */
[-C--:B------:R-:W-:Y:S02]  /*82a0*/  LEA.HI.X.SX32 R11, R16, R235.reuse, 0x2, P0 ;  /* 0x000000eb100b7211 */ /* 0x080fe400000f16ff */
[C---:B------:R-:W-:Y:S01]  /*82b0*/  IADD3 R17, R208.reuse, 0xa0, RZ ;  /* 0x000000a0d0117810 */ /* 0x040fe20007ffe0ff */
[----:B------:R4:W-:Y:S01]  /*82c0*/  RED.E.ADD.F32.FTZ.RN.STRONG.GPU [R6.64], R103 ;  /* 0x000000670600798e */ /* 0x0009e2000c10e784 */
        /* <DEDUP_REMOVED lines=12> */
[CC--:B----4-:R-:W-:Y:S01]  /*8390*/  LEA R6, P0, R12.reuse, R234.reuse, 0x2 ;  /* 0x000000ea0c067211 */ /* 0x0d0fe200078010ff */
[----:B------:R-:W4:Y:S03]  /*83a0*/  LDL R13, [R1+0xc] ;  /* 0x00000c00010d7983 */ /* 0x000f260000100800 */
[-C--:B------:R-:W-:Y:S01]  /*83b0*/  LEA.HI.X.SX32 R7, R12, R235.reuse, 0x2, P0 ;  /* 0x000000eb0c077211 */ /* 0x080fe200000f16ff */
[----:B------:R1:W-:Y:S01]  /*83c0*/  RED.E.ADD.F32.FTZ.RN.STRONG.GPU [R4.64], R106 ;  /* 0x0000006a0400798e */ /* 0x0003e2000c10e784 */
[----:B------:R-:W-:Y:S01]  /*83d0*/  IADD3 R12, R211, 0xa0, RZ ;  /* 0x000000a0d30c7810 */ /* 0x000fe20007ffe0ff */
[----:B------:R-:W-:Y:S01]  /*83e0*/  IMAD.MOV.U32 R211, RZ, RZ, c[0x0][0x22c] ;  /* 0x00008b00ffd37624 */ /* 0x000fe200078e00ff */
[-C--:B---3--:R-:W-:Y:S01]  /*83f0*/  LEA R8, P2, R15, R234.reuse, 0x2 ;  /* 0x000000ea0f087211 */ /* 0x088fe200078410ff */
[----:B------:R3:W-:Y:S02]  /*8400*/  RED.E.ADD.F32.FTZ.RN.STRONG.GPU [R6.64], R107 ;  /* 0x0000006b0600798e */ /* 0x0007e4000c10e784 */
[----:B------:R-:W-:Y:S01]  /*8410*/  IMAD R211, R211, c[0x0][0x1c0], RZ ;  /* 0x00007000d3d37a24 */ /* 0x000fe200078e02ff */
[-C--:B------:R-:W-:Y:S01]  /*8420*/  LEA.HI.X.SX32 R9, R15, R235.reuse, 0x2, P2 ;  /* 0x000000eb0f097211 */ /* 0x080fe200010f16ff */
[----:B------:R-:W-:Y:S02]  /*8430*/  RED.E.ADD.F32.FTZ.RN.STRONG.GPU [R234.64+0x280], R112 ;  /* 0x00028070ea00798e */ /* 0x000fe4000c10e784 */
[----:B------:R-:W-:Y:S02]  /*8440*/  IMAD.SHL.U32 R211, R211, 0x10, RZ ;  /* 0x00000010d3d37824 */ /* 0x000fe400078e00ff */
[----:B------:R-:W-:Y:S03]  /*8450*/  RED.E.ADD.F32.FTZ.RN.STRONG.GPU [R196.64+0x280], R113 ;  /* 0x00028071c400798e */ /* 0x000fe6000c10e784 */
[----:B------:R-:W-:Y:S01]  /*8460*/  IADD3 R15, R211, 0xc0, RZ ;  /* 0x000000c0d30f7810 */ /* 0x000fe20007ffe0ff */
[----:B------:R-:W-:Y:S01]  /*8470*/  LDSM.16.MT88.4 R104, [R2+0x4800] ;  /* 0x004800000268783b */ /* 0x000fe20000004200 */
[CC--:B-1----:R-:W-:Y:S04]  /*8480*/  LEA R4, P0, R12.reuse, R234.reuse, 0x2 ;  /* 0x000000ea0c047211 */ /* 0x0c2fe800078010ff */
[-C--:B------:R-:W-:Y:S02]  /*8490*/  LEA.HI.X.SX32 R5, R12, R235.reuse, 0x2, P0 ;  /* 0x000000eb0c057211 */ /* 0x080fe400000f16ff */
[----:B------:R-:W4:Y:S01]  /*84a0*/  LDL R12, [R1+0x28] ;  /* 0x00002800010c7983 */ /* 0x000f220000100800 */
[CC--:B---3--:R-:W-:Y:S02]  /*84b0*/  LEA R6, P1, R17.reuse, R234.reuse, 0x2 ;  /* 0x000000ea11067211 */ /* 0x0c8fe400078210ff */
[CC--:B------:R-:W-:Y:S01]  /*84c0*/  LEA R10, P0, R16.reuse, R234.reuse, 0x2 ;  /* 0x000000ea100a7211 */ /* 0x0c0fe200078010ff */
[----:B------:R2:W-:Y:S01]  /*84d0*/  RED.E.ADD.F32.FTZ.RN.STRONG.GPU [R4.64], R114 ;  /* 0x000000720400798e */ /* 0x0005e2000c10e784 */
[-C--:B------:R-:W-:Y:S02]  /*84e0*/  LEA.HI.X.SX32 R7, R17, R235.reuse, 0x2, P1 ;  /* 0x000000eb11077211 */ /* 0x080fe400008f16ff */
[-C--:B------:R-:W-:Y:S02]  /*84f0*/  LEA.HI.X.SX32 R11, R16, R235.reuse, 0x2, P0 ;  /* 0x000000eb100b7211 */ /* 0x080fe400000f16ff */
[C---:B------:R-:W-:Y:S01]  /*8500*/  IADD3 R17, R208.reuse, 0xc0, RZ ;  /* 0x000000c0d0117810 */ /* 0x040fe20007ffe0ff */
[----:B------:R1:W-:Y:S01]  /*8510*/  RED.E.ADD.F32.FTZ.RN.STRONG.GPU [R6.64], R115 ;  /* 0x000000730600798e */ /* 0x0003e2000c10e784 */
[----:B------:R-:W-:Y:S03]  /*8520*/  IADD3 R16, R208, 0xc0, RZ ;  /* 0x000000c0d0107810 */ /* 0x000fe60007ffe0ff */
[----:B------:R-:W-:Y:S01]  /*8530*/  RED.E.ADD.F32.FTZ.RN.STRONG.GPU [R10.64], R108 ;  /* 0x0000006c0a00798e */ /* 0x000fe2000c10e784 */
[C---:B------:R-:W-:Y:S02]  /*8540*/  IMAD.IADD R17, R239.reuse, 0x1, R17 ;  /* 0x00000001ef117824 */ /* 0x040fe400078e0211 */
[C---:B------:R-:W-:Y:S01]  /*8550*/  IMAD.IADD R16, R239.reuse, 0x1, R16 ;  /* 0x00000001ef107824 */ /* 0x040fe200078e0210 */
[----:B------:R-:W-:Y:S03]  /*8560*/  RED.E.ADD.F32.FTZ.RN.STRONG.GPU [R8.64], R109 ;  /* 0x0000006d0800798e */ /* 0x000fe6000c10e784 */
[----:B------:R-:W-:Y:S01]  /*8570*/  IMAD.IADD R16, R239, 0x1, R16 ;  /* 0x00000001ef107824 */ /* 0x000fe200078e0210 */
[CC--:B--2---:R-:W-:Y:S04]  /*8580*/  LEA R4, P1, R14.reuse, R234.reuse, 0x2 ;  /* 0x000000ea0e047211 */ /* 0x0c4fe800078210ff */
[-C--:B------:R-:W-:Y:S02]  /*8590*/  LEA.HI.X.SX32 R5, R14, R235.reuse, 0x2, P1 ;  /* 0x000000eb0e057211 */ /* 0x080fe400008f16ff */
[----:B------:R-:W2:Y:S04]  /*85a0*/  LDL R14, [R1+0x8] ;  /* 0x00000800010e7983 */ /* 0x000ea80000100800 */
[----:B------:R3:W-:Y:S01]  /*85b0*/  RED.E.ADD.F32.FTZ.RN.STRONG.GPU [R4.64], R110 ;  /* 0x0000006e0400798e */ /* 0x0007e2000c10e784 */
[CC--:B-1----:R-:W-:Y:S04]  /*85c0*/  LEA R6, P0, R0.reuse, R234.reuse, 0x2 ;  /* 0x000000ea00067211 */ /* 0x0c2fe800078010ff */
[-C--:B------:R-:W-:Y:S02]  /*85d0*/  LEA.HI.X.SX32 R7, R0, R235.reuse, 0x2, P0 ;  /* 0x000000eb00077211 */ /* 0x080fe400000f16ff */
[----:B------:R-:W2:Y:S01]  /*85e0*/  LDL R0, [R1+0x24] ;  /* 0x0000240001007983 */ /* 0x000ea20000100800 */
[CC--:B---3--:R-:W-:Y:S03]  /*85f0*/  LEA R4, P0, R15.reuse, R234.reuse, 0x2 ;  /* 0x000000ea0f047211 */ /* 0x0c8fe600078010ff */
[----:B------:R1:W-:Y:S01]  /*8600*/  RED.E.ADD.F32.FTZ.RN.STRONG.GPU [R6.64], R111 ;  /* 0x0000006f0600798e */ /* 0x0003e2000c10e784 */
[-C--:B------:R-:W-:Y:S02]  /*8610*/  LEA.HI.X.SX32 R5, R15, R235.reuse, 0x2, P0 ;  /* 0x000000eb0f057211 */ /* 0x080fe400000f16ff */
[----:B------:R-:W-:Y:S01]  /*8620*/  IADD3 R15, R208, 0xc0, RZ ;  /* 0x000000c0d00f7810 */ /* 0x000fe20007ffe0ff */
[----:B------:R-:W-:Y:S01]  /*8630*/  RED.E.ADD.F32.FTZ.RN.STRONG.GPU [R234.64+0x300], R116 ;  /* 0x00030074ea00798e */ /* 0x000fe2000c10e784 */
[CC--:B------:R-:W-:Y:S01]  /*8640*/  LEA R10, P0, R16.reuse, R234.reuse, 0x2 ;  /* 0x000000ea100a7211 */ /* 0x0c0fe200078010ff */
[----:B------:R-:W-:Y:S02]  /*8650*/  IMAD.MOV.U32 R208, RZ, RZ, c[0x0][0x22c] ;  /* 0x00008b00ffd07624 */ /* 0x000fe400078e00ff */
[----:B------:R-:W-:Y:S01]  /*8660*/  RED.E.ADD.F32.FTZ.RN.STRONG.GPU [R196.64+0x300], R117 ;  /* 0x00030075c400798e */ /* 0x000fe2000c10e784 */
[C---:B------:R-:W-:Y:S01]  /*8670*/  IMAD.IADD R15, R239.reuse, 0x1, R15 ;  /* 0x00000001ef0f7824 */ /* 0x040fe200078e020f */
[-C--:B------:R-:W-:Y:S01]  /*8680*/  LEA.HI.X.SX32 R11, R16, R235.reuse, 0x2, P0 ;  /* 0x000000eb100b7211 */ /* 0x080fe200000f16ff */
[----:B------:R-:W-:Y:S01]  /*8690*/  IMAD R208, R208, c[0x0][0x1c0], RZ ;  /* 0x00007000d0d07a24 */ /* 0x000fe200078e02ff */
[----:B------:R4:W-:Y:S01]  /*86a0*/  RED.E.ADD.F32.FTZ.RN.STRONG.GPU [R4.64], R118 ;  /* 0x000000760400798e */ /* 0x0009e2000c10e784 */
[----:B------:R-:W-:Y:S01]  /*86b0*/  IMAD.IADD R15, R239, 0x1, R15 ;  /* 0x00000001ef0f7824 */ /* 0x000fe200078e020f */
[----:B------:R-:W-:Y:S01]  /*86c0*/  IADD3 R16, R209, 0xe0, RZ ;  /* 0x000000e0d1107810 */ /* 0x000fe20007ffe0ff */
[----:B------:R-:W-:Y:S01]  /*86d0*/  IMAD.SHL.U32 R208, R208, 0x10, RZ ;  /* 0x00000010d0d07824 */ /* 0x000fe200078e00ff */
[----:B------:R-:W-:Y:S01]  /*86e0*/  LDSM.16.MT88.4 R108, [R2+0x6800] ;  /* 0x00680000026c783b */ /* 0x000fe20000004200 */
[C---:B------:R-:W-:Y:S02]  /*86f0*/  IMAD.IADD R15, R239.reuse, 0x1, R15 ;  /* 0x00000001ef0f7824 */ /* 0x040fe400078e020f */
[----:B------:R-:W-:Y:S03]  /*8700*/  IMAD.IADD R16, R239, 0x1, R16 ;  /* 0x00000001ef107824 */ /* 0x000fe600078e0210 */
[-C--:B------:R-:W-:Y:S01]  /*8710*/  LEA R8, P2, R15, R234.reuse, 0x2 ;  /* 0x000000ea0f087211 */ /* 0x080fe200078410ff */
[----:B------:R-:W-:Y:S03]  /*8720*/  IMAD.IADD R16, R239, 0x1, R16 ;  /* 0x00000001ef107824 */ /* 0x000fe600078e0210 */
[-C--:B------:R-:W-:Y:S02]  /*8730*/  LEA.HI.X.SX32 R9, R15, R235.reuse, 0x2, P2 ;  /* 0x000000eb0f097211 */ /* 0x080fe400010f16ff */
[CC--:B-1----:R-:W-:Y:S02]  /*8740*/  LEA R6, P1, R17.reuse, R234.reuse, 0x2 ;  /* 0x000000ea11067211 */ /* 0x0c2fe400078210ff */
[----:B------:R-:W-:Y:S02]  /*8750*/  IADD3 R15, R208, 0xe0, RZ ;  /* 0x000000e0d00f7810 */ /* 0x000fe40007ffe0ff */
[-C--:B------:R-:W-:Y:S02]  /*8760*/  LEA.HI.X.SX32 R7, R17, R235.reuse, 0x2, P1 ;  /* 0x000000eb11077211 */ /* 0x080fe400008f16ff */
[----:B------:R-:W-:Y:S03]  /*8770*/  IADD3 R17, R209, 0xe0, RZ ;  /* 0x000000e0d1117810 */ /* 0x000fe60007ffe0ff */
[----:B------:R1:W-:Y:S01]  /*8780*/  RED.E.ADD.F32.FTZ.RN.STRONG.GPU [R6.64], R119 ;  /* 0x000000770600798e */ /* 0x0003e2000c10e784 */
[-C--:B----4-:R-:W-:Y:S01]  /*8790*/  LEA R4, P1, R13, R234.reuse, 0x2 ;  /* 0x000000ea0d047211 */ /* 0x090fe200078210ff */
[----:B------:R-:W-:Y:S02]  /*87a0*/  IMAD.IADD R17, R239, 0x1, R17 ;  /* 0x00000001ef117824 */ /* 0x000fe400078e0211 */
[----:B------:R3:W-:Y:S01]  /*87b0*/  RED.E.ADD.F32.FTZ.RN.STRONG.GPU [R10.64], R120 ;  /* 0x000000780a00798e */ /* 0x0007e2000c10e784 */
[-C--:B------:R-:W-:Y:S03]  /*87c0*/  LEA.HI.X.SX32 R5, R13, R235.reuse, 0x2, P1 ;  /* 0x000000eb0d057211 */ /* 0x080fe600008f16ff */
[----:B------:R-:W-:Y:S04]  /*87d0*/  RED.E.ADD.F32.FTZ.RN.STRONG.GPU [R8.64], R121 ;  /* 0x000000790800798e */ /* 0x000fe8000c10e784 */
[----:B------:R4:W-:Y:S01]  /*87e0*/  RED.E.ADD.F32.FTZ.RN.STRONG.GPU [R4.64], R122 ;  /* 0x0000007a0400798e */ /* 0x0009e2000c10e784 */
[-C--:B-1----:R-:W-:Y:S02]  /*87f0*/  LEA R6, P0, R12, R234.reuse, 0x2 ;  /* 0x000000ea0c067211 */ /* 0x082fe400078010ff */
[-C--:B---3--:R-:W-:Y:S02]  /*8800*/  LEA R10, P3, R16, R234.reuse, 0x2 ;  /* 0x000000ea100a7211 */ /* 0x088fe400078610ff */
[-C--:B------:R-:W-:Y:S02]  /*8810*/  LEA.HI.X.SX32 R7, R12, R235.reuse, 0x2, P0 ;  /* 0x000000eb0c077211 */ /* 0x080fe400000f16ff */
[-C--:B------:R-:W-:Y:S02]  /*8820*/  LEA R12, P0, R17, R234.reuse, 0x2 ;  /* 0x000000ea110c7211 */ /* 0x080fe400078010ff */
[-C--:B------:R-:W-:Y:S01]  /*8830*/  LEA.HI.X.SX32 R11, R16, R235.reuse, 0x2, P3 ;  /* 0x000000eb100b7211 */ /* 0x080fe200018f16ff */
[----:B------:R2:W-:Y:S01]  /*8840*/  RED.E.ADD.F32.FTZ.RN.STRONG.GPU [R6.64], R123 ;  /* 0x0000007b0600798e */ /* 0x0005e2000c10e784 */
[-C--:B----4-:R-:W-:Y:S02]  /*8850*/  LEA R4, P1, R15, R234.reuse, 0x2 ;  /* 0x000000ea0f047211 */ /* 0x090fe400078210ff */
[-C--:B------:R-:W-:Y:S01]  /*8860*/  LEA.HI.X.SX32 R13, R17, R235.reuse, 0x2, P0 ;  /* 0x000000eb110d7211 */ /* 0x080fe200000f16ff */
[----:B------:R-:W-:Y:S01]  /*8870*/  RED.E.ADD.F32.FTZ.RN.STRONG.GPU [R234.64+0x380], R128 ;  /* 0x00038080ea00798e */ /* 0x000fe2000c10e784 */
[-C--:B------:R-:W-:Y:S02]  /*8880*/  LEA.HI.X.SX32 R5, R15, R235.reuse, 0x2, P1 ;  /* 0x000000eb0f057211 */ /* 0x080fe400008f16ff */
[----:B------:R-:W-:Y:S01]  /*8890*/  IADD3 R15, R209, 0xe0, RZ ;  /* 0x000000e0d10f7810 */ /* 0x000fe20007ffe0ff */
[----:B------:R-:W-:Y:S04]  /*88a0*/  RED.E.ADD.F32.FTZ.RN.STRONG.GPU [R196.64+0x380], R129 ;  /* 0x00038081c400798e */ /* 0x000fe8000c10e784 */
[----:B------:R1:W-:Y:S01]  /*88b0*/  RED.E.ADD.F32.FTZ.RN.STRONG.GPU [R4.64], R130 ;  /* 0x000000820400798e */ /* 0x0003e2000c10e784 */
[C---:B------:R-:W-:Y:S03]  /*88c0*/  IMAD.IADD R15, R239.reuse, 0x1, R15 ;  /* 0x00000001ef0f7824 */ /* 0x040fe600078e020f */
[----:B------:R-:W-:Y:S01]  /*88d0*/  RED.E.ADD.F32.FTZ.RN.STRONG.GPU [R12.64], R131 ;  /* 0x000000830c00798e */ /* 0x000fe2000c10e784 */
[C---:B------:R-:W-:Y:S03]  /*88e0*/  IMAD.IADD R15, R239.reuse, 0x1, R15 ;  /* 0x00000001ef0f7824 */ /* 0x040fe600078e020f */
[----:B------:R-:W-:Y:S01]  /*88f0*/  RED.E.ADD.F32.FTZ.RN.STRONG.GPU [R10.64], R124 ;  /* 0x0000007c0a00798e */ /* 0x000fe2000c10e784 */
[----:B------:R-:W-:Y:S03]  /*8900*/  IMAD.IADD R15, R239, 0x1, R15 ;  /* 0x00000001ef0f7824 */ /* 0x000fe600078e020f */
[----:B------:R-:W-:Y:S02]  /*8910*/  LDSM.16.MT88.4 R16, [R2+0x2000] ;  /* 0x002000000210783b */ /* 0x000fe40000004200 */
[CC--:B------:R-:W-:Y:S04]  /*8920*/  LEA R8, P2, R15.reuse, R234.reuse, 0x2 ;  /* 0x000000ea0f087211 */ /* 0x0c0fe800078410ff */
[-C--:B------:R-:W-:Y:S05]  /*8930*/  LEA.HI.X.SX32 R9, R15, R235.reuse, 0x2, P2 ;  /* 0x000000eb0f097211 */ /* 0x080fea00010f16ff */
[----:B------:R-:W-:Y:S04]  /*8940*/  RED.E.ADD.F32.FTZ.RN.STRONG.GPU [R8.64], R125 ;  /* 0x0000007d0800798e */ /* 0x000fe8000c10e784 */
[----:B------:R-:W-:Y:S01]  /*8950*/  LDSM.16.MT88.4 R8, [R2] ;  /* 0x000000000208783b */ /* 0x000fe20000004200 */
[CC--:B--2---:R-:W-:Y:S04]  /*8960*/  LEA R6, P1, R14.reuse, R234.reuse, 0x2 ;  /* 0x000000ea0e067211 */ /* 0x0c4fe800078210ff */
[-C--:B------:R-:W-:Y:S02]  /*8970*/  LEA.HI.X.SX32 R7, R14, R235.reuse, 0x2, P1 ;  /* 0x000000eb0e077211 */ /* 0x080fe400008f16ff */
[----:B------:R-:W-:Y:S01]  /*8980*/  LDSM.16.MT88.4 R12, [R220+0x28000] ;  /* 0x02800000dc0c783b */ /* 0x000fe20000004200 */
[----:B------:R-:W-:Y:S01]  /*8990*/  ISETP.LT.AND P1, PT, RZ, UR7, PT ;  /* 0x00000007ff007c0c */ /* 0x000fe2000bf21270 */
[----:B------:R-:W-:Y:S02]  /*89a0*/  UMOV UR7, UR14 ;  /* 0x0000000e00077c82 */ /* 0x000fe40008000000 */
[----:B------:R-:W-:Y:S01]  /*89b0*/  RED.E.ADD.F32.FTZ.RN.STRONG.GPU [R6.64], R126 ;  /* 0x0000007e0600798e */ /* 0x000fe2000c10e784 */
[C---:B-1----:R-:W-:Y:S04]  /*89c0*/  LEA R4, P0, R0.reuse, R234, 0x2 ;  /* 0x000000ea00047211 */ /* 0x042fe800078010ff */
[----:B------:R-:W-:Y:S02]  /*89d0*/  LEA.HI.X.SX32 R5, R0, R235, 0x2, P0 ;  /* 0x000000eb00057211 */ /* 0x000fe400000f16ff */
[----:B------:R-:W-:Y:S01]  /*89e0*/  PLOP3.LUT P0, PT, PT, PT, UP3, 0x80, 0x0 ;  /* 0x000000000000781c */ /* 0x000fe20003f0f038 */
[----:B------:R-:W-:Y:S01]  /*89f0*/  @UP5 UIADD3 UR12, UP3, UR12, -0x100, URZ ;  /* 0xffffff000c0c5890 */ /* 0x000fe2000ff7e03f */
[C---:B------:R-:W-:Y:S01]  /*8a00*/  IADD3 R0, R2.reuse, -0x8000, RZ ;  /* 0xffff800002007810 */ /* 0x040fe20007ffe0ff */
[----:B------:R-:W-:Y:S02]  /*8a10*/  RED.E.ADD.F32.FTZ.RN.STRONG.GPU [R4.64], R127 ;  /* 0x0000007f0400798e */ /* 0x000fe4000c10e784 */
[----:B------:R-:W-:Y:S02]  /*8a20*/  @UP5 UIADD3.X UR11, UR11, -0x1, URZ, UP3, !UPT ;  /* 0xffffffff0b0b5890 */ /* 0x000fe40009ffe43f */
[----:B------:R-:W1:Y:S06]  /*8a30*/  LDSM.16.MT88.4 R4, [R221+0x28000] ;  /* 0x02800000dd04783b */ /* 0x000e6c0000004200 */
[----:B------:R-:W-:Y:S01]  /*8a40*/  @P0 IADD3 R0, R2, 0x8000, RZ ;  /* 0x0000800002000810 */ /* 0x000fe20007ffe0ff */
        /* <DEDUP_REMOVED lines=42> */
[----:B------:R-:W4:Y:S04]  /*8cf0*/  LDSM.16.MT88.4 R8, [R221+0x29800] ;  /* 0x02980000dd08783b */ /* 0x000f280000004200 */
[----:B------:R-:W1:Y:S03]  /*8d00*/  LDSM.16.MT88.4 R108, [R2+0x5800] ;  /* 0x00580000026c783b */ /* 0x000e660000004200 */
[-C--:B--2---:R-:W-:Y:S08]  /*8d10*/  HMMA.16816.F32.BF16 R132, R4, R12.reuse, R132 ;  /* 0x0000000c0484723c */ /* 0x084ff00000041884 */
[C---:B------:R-:W-:Y:S08]  /*8d20*/  HMMA.16816.F32.BF16 R136, R16.reuse, R12, R136 ;  /* 0x0000000c1088723c */ /* 0x040ff00000041888 */
[-C--:B------:R-:W-:Y:S08]  /*8d30*/  HMMA.16816.F32.BF16 R140, R16, R14.reuse, R140 ;  /* 0x0000000e108c723c */ /* 0x080ff0000004188c */
[C---:B------:R-:W-:Y:S01]  /*8d40*/  HMMA.16816.F32.BF16 R144, R4.reuse, R14, R144 ;  /* 0x0000000e0490723c */ /* 0x040fe20000041890 */
[----:B------:R2:W1:Y:S07]  /*8d50*/  LDSM.16.MT88.4 R12, [R2+0x7800] ;  /* 0x00780000020c783b */ /* 0x00046e0000004200 */
[-C--:B------:R-:W-:Y:S08]  /*8d60*/  HMMA.16816.F32.BF16 R148, R4, R84.reuse, R148 ;  /* 0x000000540494723c */ /* 0x080ff00000041894 */
[C---:B------:R-:W-:Y:S08]  /*8d70*/  HMMA.16816.F32.BF16 R152, R16.reuse, R84, R152 ;  /* 0x000000541098723c */ /* 0x040ff00000041898 */
[-C--:B------:R-:W-:Y:S04]  /*8d80*/  HMMA.16816.F32.BF16 R156, R16, R86.reuse, R156 ;  /* 0x00000056109c723c */ /* 0x080fe8000004189c */
[----:B--2---:R-:W-:Y:S04]  /*8d90*/  IMAD.MOV.U32 R2, RZ, RZ, R0 ;  /* 0x000000ffff027224 */ /* 0x004fe800078e0000 */
        /* <DEDUP_REMOVED lines=24> */
[----:B------:R-:W-:Y:S01]  /*8f20*/  HMMA.16816.F32.BF16 R192, R8, R14, R192 ;  /* 0x0000000e08c0723c */ /* 0x000fe200000418c0 */
[----:B------:R-:W-:-:S07]  /*8f30*/  @P1 BRA `(.L_x_660) ;  /* 0xffffb70000001947 */ /* 0x000fce000383ffff */
[----:B------:R-:W2:Y:S04]  /*8f40*/  LDL R113, [R1+0x48] ;  /* 0x0000480001717983 */ /* 0x000ea80000100800 */
[----:B------:R-:W3:Y:S01]  /*8f50*/  LDL R112, [R1+0x4c] ;  /* 0x00004c0001707983 */ /* 0x000ee20000100800 */
        /* <DEDUP_REMOVED lines=129> */
[----:B------:R-:W-:-:S02]  /*9770*/  F2FP.BF16.PACK_AB R2, R2, R188 ;  /* 0x000000bc0202723e */ /* 0x000fc400000010ff */
[----:B------:R-:W-:Y:S02]  /*9780*/  PLOP3.LUT P0, PT, PT, PT, UP0, 0x80, 0x0 ;  /* 0x000000000000781c */ /* 0x000fe40003f0f008 */
[----:B------:R-:W-:Y:S01]  /*9790*/  F2FP.BF16.PACK_AB R0, R0, R190 ;  /* 0x000000be0000723e */ /* 0x000fe200000010ff */
[----:B------:R-:W-:-:S04]  /*97a0*/  @UP0 UIADD3 UR7, UR17, UR25, URZ ;  /* 0x0000001911070290 */ /* 0x000fc8000fffe03f */
[----:B------:R-:W-:-:S04]  /*97b0*/  @UP0 UIMAD.WIDE.U32 UR8, UR7, UR10, URZ ;  /* 0x0000000a070802a5 */ /* 0x000fc8000f8e003f */
[----:B------:R-:W-:-:S03]  /*97c0*/  @UP0 UIMAD UR15, UR7, UR11, UR9 ;  /* 0x0000000b070f02a4 */ /* 0x000fc6000f8e0209 */
[----:B------:R-:W-:Y:S01]  /*97d0*/  @UP0 UMOV UR14, UR8 ;  /* 0x00000008000e0c82 */ /* 0x000fe20008000000 */
[----:B--2---:R1:W-:Y:S04]  /*97e0*/  STS [R113], R33 ;  /* 0x0000002171007388 */ /* 0x0043e80000000800 */
[----:B------:R1:W-:Y:S04]  /*97f0*/  STS [R113+0x400], R32 ;  /* 0x0004002071007388 */ /* 0x0003e80000000800 */
[----:B---3--:R1:W-:Y:S04]  /*9800*/  STS [R112], R29 ;  /* 0x0000001d70007388 */ /* 0x0083e80000000800 */
        /* <DEDUP_REMOVED lines=74> */
.L_x_661:
        /* <DEDUP_REMOVED lines=18> */
.L_x_662:
[----:B-1----:R-:W2:Y:S01]  /*9dd0*/  LDL R0, [R1+0x54] ;  /* 0x0000540001007983 */ /* 0x002ea20000100800 */
[----:B------:R-:W-:Y:S01]  /*9de0*/  USHF.L.U32 UR7, UR20, 0x6, URZ ;  /* 0x0000000614077899 */ /* 0x000fe2000800063f */
[--C-:B------:R-:W-:Y:S01]  /*9df0*/  SHF.R.S32.HI R7, RZ, 0x1f, R240.reuse ;  /* 0x0000001fff077819 */ /* 0x100fe200000114f0 */
[----:B------:R-:W-:Y:S01]  /*9e00*/  ULDC.64 UR8, c[0x0][0x3a0] ;  /* 0x0000e80000087ab9 */ /* 0x000fe20000000a00 */
[----:B------:R-:W1:Y:S01]  /*9e10*/  S2R R9, SR_TID.X ;  /* 0x0000000000097919 */ /* 0x000e620000002100 */
[----:B------:R-:W-:Y:S01]  /*9e20*/  USHF.R.S32.HI UR10, URZ, 0x1f, UR7 ;  /* 0x0000001f3f0a7899 */ /* 0x000fe20008011407 */
[----:B------:R-:W-:Y:S01]  /*9e30*/  IMAD.MOV.U32 R6, RZ, RZ, R240 ;  /* 0x000000ffff067224 */ /* 0x000fe200078e00f0 */
[----:B------:R-:W-:Y:S01]  /*9e40*/  UIMAD UR6, UR20, -0x40, UR6 ;  /* 0xffffffc0140678a4 */ /* 0x000fe2000f8e0206 */
[----:B------:R-:W-:Y:S01]  /*9e50*/  IMAD.U32 R32, RZ, RZ, UR7 ;  /* 0x00000007ff207e24 */ /* 0x000fe2000f8e00ff */
[----:B------:R-:W-:Y:S01]  /*9e60*/  UIMAD UR8, UR10, UR8, URZ ;  /* 0x000000080a0872a4 */ /* 0x000fe2000f8e023f */
[----:B------:R-:W-:Y:S01]  /*9e70*/  BSSY B0, `(.L_x_663) ;  /* 0x0000037000007945 */ /* 0x000fe20003800000 */
[----:B------:R-:W-:Y:S01]  /*9e80*/  IADD3 R30, R240, 0x40, RZ ;  /* 0x00000040f01e7810 */ /* 0x000fe20007ffe0ff */
[----:B------:R-:W-:Y:S01]  /*9e90*/  IMAD.WIDE.U32 R4, R32, c[0x0][0x3a0], R6 ;  /* 0x0000e80020047a25 */ /* 0x000fe200078e0006 */
[----:B------:R-:W-:Y:S01]  /*9ea0*/  UIMAD UR8, UR7, UR9, UR8 ;  /* 0x00000009070872a4 */ /* 0x000fe2000f8e0208 */
[----:B------:R-:W-:-:S02]  /*9eb0*/  IADD3 R29, R240, 0x80, RZ ;  /* 0x00000080f01d7810 */ /* 0x000fc40007ffe0ff */
[----:B------:R-:W-:Y:S01]  /*9ec0*/  IADD3 R31, R240, 0xc0, RZ ;  /* 0x000000c0f01f7810 */ /* 0x000fe20007ffe0ff */
[----:B------:R-:W-:Y:S01]  /*9ed0*/  BAR.SYNC.DEFER_BLOCKING 0x0 ;  /* 0x0000000000007b1d */ /* 0x000fe20000010000 */
[----:B------:R-:W-:Y:S01]  /*9ee0*/  IADD3 R4, P0, R4, UR14, RZ ;  /* 0x0000000e04047c10 */ /* 0x000fe2000ff1e0ff */
[----:B------:R-:W-:-:S04]  /*9ef0*/  IMAD.U32 R8, RZ, RZ, UR8 ;  /* 0x00000008ff087e24 */ /* 0x000fc8000f8e00ff */
[----:B------:R-:W-:Y:S01]  /*9f00*/  ULDC.64 UR8, c[0x0][0x3b8] ;  /* 0x0000ee0000087ab9 */ /* 0x000fe20000000a00 */
[----:B------:R-:W-:Y:S01]  /*9f10*/  IADD3.X R5, R5, UR15, R8, P0, !PT ;  /* 0x0000000f05057c10 */ /* 0x000fe200087fe408 */
[----:B------:R-:W-:Y:S01]  /*9f20*/  UIMAD UR8, UR59, UR8, URZ ;  /* 0x000000083b0872a4 */ /* 0x000fe2000f8e023f */
[----:B------:R-:W-:-:S03]  /*9f30*/  IMAD.U32 R8, RZ, RZ, UR35 ;  /* 0x00000023ff087e24 */ /* 0x000fc6000f8e00ff */
[----:B------:R-:W-:Y:S01]  /*9f40*/  UIMAD UR8, UR35, UR9, UR8 ;  /* 0x00000009230872a4 */ /* 0x000fe2000f8e0208 */
[----:B--2---:R-:W-:Y:S01]  /*9f50*/  IMAD.SHL.U32 R2, R0, 0x2, RZ ;  /* 0x0000000200027824 */ /* 0x004fe200078e00ff */
[----:B-1----:R-:W-:-:S04]  /*9f60*/  SHF.R.S32.HI R0, RZ, 0x1f, R9 ;  /* 0x0000001fff007819 */ /* 0x002fc80000011409 */
[----:B------:R1:W2:Y:S01]  /*9f70*/  LDS.128 R48, [R2+0x19000] ;  /* 0x0190000002307984 */ /* 0x0002a20000000c00 */
[----:B------:R-:W-:Y:S01]  /*9f80*/  LEA.HI R0, R0, R9, RZ, 0x3 ;  /* 0x0000000900007211 */ /* 0x000fe200078f18ff */
[----:B------:R-:W-:Y:S02]  /*9f90*/  IMAD.WIDE.U32 R8, R8, c[0x0][0x3b8], R4 ;  /* 0x0000ee0008087a25 */ /* 0x000fe400078e0004 */
[----:B------:R1:W3:Y:S01]  /*9fa0*/  LDS.128 R44, [R2+0x1b000] ;  /* 0x01b00000022c7984 */ /* 0x0002e20000000c00 */
[----:B------:R-:W-:Y:S02]  /*9fb0*/  SHF.R.S32.HI R0, RZ, 0x3, R0 ;  /* 0x00000003ff007819 */ /* 0x000fe40000011400 */
[----:B------:R-:W-:Y:S01]  /*9fc0*/  IADD3 R28, R9, UR8, RZ ;  /* 0x00000008091c7c10 */ /* 0x000fe2000fffe0ff */
[----:B------:R1:W4:Y:S01]  /*9fd0*/  LDS.128 R40, [R2+0x1d000] ;  /* 0x01d0000002287984 */ /* 0x0003220000000c00 */
[----:B------:R-:W-:Y:S02]  /*9fe0*/  ISETP.GE.AND P5, PT, R0, UR6, PT ;  /* 0x0000000600007c0c */ /* 0x000fe4000bfa6270 */
[----:B------:R-:W-:Y:S01]  /*9ff0*/  SHF.R.S32.HI R33, RZ, 0x1f, R0 ;  /* 0x0000001fff217819 */ /* 0x000fe20000011400 */
        /* <DEDUP_REMOVED lines=16> */
[----:B------:R-:W-:-:S02]  /*a100*/  ISETP.GE.AND P2, PT, R29, c[0x0][0x220], PT ;  /* 0x000088001d007a0c */ /* 0x000fc40003f46270 */
[----:B------:R-:W-:Y:S01]  /*a110*/  IMAD.WIDE.U32 R10, R0, c[0x0][0x3a0], R4 ;  /* 0x0000e800000a7a25 */ /* 0x000fe200078e0004 */
[----:B------:R-:W-:Y:S01]  /*a120*/  LDS.128 R12, [R2+0x1e000] ;  /* 0x01e00000020c7984 */ /* 0x000fe20000000c00 */
[----:B------:R-:W-:-:S03]  /*a130*/  ISETP.GE.AND P1, PT, R31, c[0x0][0x220], PT ;  /* 0x000088001f007a0c */ /* 0x000fc60003f26270 */
[----:B------:R4:W1:Y:S01]  /*a140*/  @!P4 LDS.128 R16, [R2+0x18000] ;  /* 0x018000000210c984 */ /* 0x0008620000000c00 */
[----:B------:R-:W-:Y:S01]  /*a150*/  LEA R4, P0, R10, c[0x0][0x340], 0x1 ;  /* 0x0000d0000a047a11 */ /* 0x000fe200078008ff */
[----:B-1--4-:R-:W-:-:S04]  /*a160*/  IMAD R2, R33, c[0x0][0x3a0], RZ ;  /* 0x0000e80021027a24 */ /* 0x012fc800078e02ff */
[----:B------:R-:W-:-:S04]  /*a170*/  IMAD R2, R0, c[0x0][0x3a4], R2 ;  /* 0x0000e90000027a24 */ /* 0x000fc800078e0202 */
[----:B------:R-:W-:-:S05]  /*a180*/  IMAD.IADD R2, R11, 0x1, R2 ;  /* 0x000000010b027824 */ /* 0x000fca00078e0202 */
[----:B------:R-:W-:-:S05]  /*a190*/  LEA.HI.X R5, R10, c[0x0][0x344], R2, 0x1, P0 ;  /* 0x0000d1000a057a11 */ /* 0x000fca00000f0c02 */
[----:B--2---:R1:W-:Y:S04]  /*a1a0*/  @!P3 STG.E.128 [R4.64+0x80], R24 ;  /* 0x000080180400b986 */ /* 0x0043e8000c101d04 */
[----:B---3--:R1:W-:Y:S04]  /*a1b0*/  @!P2 STG.E.128 [R4.64+0x100], R20 ;  /* 0x000100140400a986 */ /* 0x0083e8000c101d04 */
[----:B------:R1:W-:Y:S04]  /*a1c0*/  @!P4 STG.E.128 [R4.64], R16 ;  /* 0x000000100400c986 */ /* 0x0003e8000c101d04 */
[----:B------:R1:W-:Y:S02]  /*a1d0*/  @!P1 STG.E.128 [R4.64+0x180], R12 ;  /* 0x0001800c04009986 */ /* 0x0003e4000c101d04 */
.L_x_664:
[----:B--23--:R-:W-:Y:S05]  /*a1e0*/  BSYNC B0 ;  /* 0x0000000000007941 */ /* 0x00cfea0003800000 */
.L_x_663:
        /* <DEDUP_REMOVED lines=9> */
[----:B------:R-:W-:Y:S02]  /*a280*/  ISETP.GE.AND P1, PT, R29, c[0x0][0x220], PT ;  /* 0x000088001d007a0c */ /* 0x000fe40003f26270 */
[----:B------:R-:W-:Y:S01]  /*a290*/  ISETP.GE.AND P0, PT, R31, c[0x0][0x220], PT ;  /* 0x000088001f007a0c */ /* 0x000fe20003f06270 */
[----:B------:R-:W-:Y:S02]  /*a2a0*/  IMAD R9, R4, c[0x0][0x3a0], RZ ;  /* 0x0000e80004097a24 */ /* 0x000fe400078e02ff */
[----:B------:R-:W-:-:S04]  /*a2b0*/  IMAD.MOV.U32 R4, RZ, RZ, R8 ;  /* 0x000000ffff047224 */ /* 0x000fc800078e0008 */
[----:B------:R-:W-:-:S04]  /*a2c0*/  IMAD.WIDE.U32 R10, R2, c[0x0][0x3a0], R4 ;  /* 0x0000e800020a7a25 */ /* 0x000fc800078e0004 */
[----:B------:R-:W-:Y:S01]  /*a2d0*/  IMAD R2, R2, c[0x0][0x3a4], R9 ;  /* 0x0000e90002027a24 */ /* 0x000fe200078e0209 */
[----:B------:R-:W-:-:S03]  /*a2e0*/  LEA R4, P6, R10, c[0x0][0x340], 0x1 ;  /* 0x0000d0000a047a11 */ /* 0x000fc600078c08ff */
[----:B------:R-:W-:-:S05]  /*a2f0*/  IMAD.IADD R2, R11, 0x1, R2 ;  /* 0x000000010b027824 */ /* 0x000fca00078e0202 */
[----:B------:R-:W-:-:S05]  /*a300*/  LEA.HI.X R5, R10, c[0x0][0x344], R2, 0x1, P6 ;  /* 0x0000d1000a057a11 */ /* 0x000fca00030f0c02 */
[----:B------:R1:W-:Y:S04]  /*a310*/  @!P3 STG.E.128 [R4.64], R48 ;  /* 0x000000300400b986 */ /* 0x0003e8000c101d04 */
[----:B------:R1:W-:Y:S04]  /*a320*/  @!P2 STG.E.128 [R4.64+0x80], R44 ;  /* 0x0000802c0400a986 */ /* 0x0003e8000c101d04 */
[----:B----4-:R1:W-:Y:S04]  /*a330*/  @!P1 STG.E.128 [R4.64+0x100], R40 ;  /* 0x0001002804009986 */ /* 0x0103e8000c101d04 */
[----:B------:R1:W-:Y:S02]  /*a340*/  @!P0 STG.E.128 [R4.64+0x180], R36 ;  /* 0x0001802404008986 */ /* 0x0003e4000c101d04 */
.L_x_666:
[----:B------:R-:W-:Y:S05]  /*a350*/  BSYNC B0 ;  /* 0x0000000000007941 */ /* 0x000fea0003800000 */
.L_x_665:
[----:B------:R-:W-:Y:S01]  /*a360*/  ULDC.64 UR8, c[0x0][0x3a8] ;  /* 0x0000ea0000087ab9 */ /* 0x000fe20000000a00 */
[----:B------:R-:W-:Y:S01]  /*a370*/  IMAD.WIDE.U32 R6, R32, c[0x0][0x3a8], R6 ;  /* 0x0000ea0020067a25 */ /* 0x000fe200078e0006 */
        /* <DEDUP_REMOVED lines=13> */
[----:B-1----:R-:W-:Y:S01]  /*a450*/  IMAD.MOV.U32 R4, RZ, RZ, R6 ;  /* 0x000000ffff047224 */ /* 0x002fe200078e0006 */
        /* <DEDUP_REMOVED lines=11> */
[----:B------:R1:W-:Y:S04]  /*a510*/  @!P3 STG.E.128 [R4.64], R64 ;  /* 0x000000400400b986 */ /* 0x0003e8000c101d04 */
[----:B------:R1:W-:Y:S04]  /*a520*/  @!P2 STG.E.128 [R4.64+0x80], R60 ;  /* 0x0000803c0400a986 */ /* 0x0003e8000c101d04 */
[----:B------:R1:W-:Y:S04]  /*a530*/  @!P1 STG.E.128 [R4.64+0x100], R56 ;  /* 0x0001003804009986 */ /* 0x0003e8000c101d04 */
[----:B------:R1:W-:Y:S02]  /*a540*/  @!P0 STG.E.128 [R4.64+0x180], R52 ;  /* 0x0001803404008986 */ /* 0x0003e4000c101d04 */
.L_x_668:
[----:B------:R-:W-:Y:S05]  /*a550*/  BSYNC B0 ;  /* 0x0000000000007941 */ /* 0x000fea0003800000 */
.L_x_667:
[----:B------:R-:W-:Y:S05]  /*a560*/  @P4 BRA `(.L_x_669) ;  /* 0x00000ae000004947 */ /* 0x000fea0003800000 */
[----:B------:R-:W-:Y:S01]  /*a570*/  IADD3 R0, P0, R0, 0x20, RZ ;  /* 0x0000002000007810 */ /* 0x000fe20007f1e0ff */
[----:B------:R-:W-:Y:S01]  /*a580*/  IMAD.MOV.U32 R7, RZ, RZ, R2 ;  /* 0x000000ffff077224 */ /* 0x000fe200078e0002 */
[----:B------:R-:W-:-:S02]  /*a590*/  ISETP.GE.AND P1, PT, R30, c[0x0][0x220], PT ;  /* 0x000088001e007a0c */ /* 0x000fc40003f26270 */
[----:B------:R-:W-:Y:S01]  /*a5a0*/  ISETP.GE.AND P2, PT, R240, c[0x0][0x220], PT ;  /* 0x00008800f0007a0c */ /* 0x000fe20003f46270 */
[----:B-1----:R-:W-:Y:S01]  /*a5b0*/  IMAD.X R4, RZ, RZ, R33, P0 ;  /* 0x000000ffff047224 */ /* 0x002fe200000e0621 */
        /* <DEDUP_REMOVED lines=14> */
.L_x_639:
        /* <DEDUP_REMOVED lines=20> */
.L_x_670:
        /* <DEDUP_REMOVED lines=18> */
.L_x_671:
[----:B------:R-:W1:Y:S01]  /*a900*/  S2R R7, SR_TID.X ;  /* 0x0000000000077919 */ /* 0x000e620000002100 */
[----:B------:R-:W-:Y:S01]  /*a910*/  USHF.L.U32 UR7, UR20, 0x6, URZ ;  /* 0x0000000614077899 */ /* 0x000fe2000800063f */
[----:B------:R-:W-:Y:S01]  /*a920*/  BSSY B0, `(.L_x_672) ;  /* 0x000002a000007945 */ /* 0x000fe20003800000 */
[----:B------:R-:W-:Y:S01]  /*a930*/  ULDC.64 UR8, c[0x0][0x3a0] ;  /* 0x0000e80000087ab9 */ /* 0x000fe20000000a00 */
[C---:B------:R-:W-:Y:S01]  /*a940*/  IADD3 R11, R240.reuse, 0x40, RZ ;  /* 0x00000040f00b7810 */ /* 0x040fe20007ffe0ff */
[----:B------:R-:W-:Y:S01]  /*a950*/  USHF.R.S32.HI UR10, URZ, 0x1f, UR7 ;  /* 0x0000001f3f0a7899 */ /* 0x000fe20008011407 */
[C---:B------:R-:W-:Y:S01]  /*a960*/  IADD3 R13, R240.reuse, 0xc0, RZ ;  /* 0x000000c0f00d7810 */ /* 0x040fe20007ffe0ff */
[----:B------:R-:W-:Y:S01]  /*a970*/  IMAD.U32 R14, RZ, RZ, UR7 ;  /* 0x00000007ff0e7e24 */ /* 0x000fe2000f8e00ff */
[----:B------:R-:W-:Y:S01]  /*a980*/  UIADD3 UR6, -UR7, UR6, URZ ;  /* 0x0000000607067290 */ /* 0x000fe2000fffe13f */
[----:B------:R-:W-:Y:S01]  /*a990*/  IADD3 R12, R240, 0x80, RZ ;  /* 0x00000080f00c7810 */ /* 0x000fe20007ffe0ff */
[----:B------:R-:W-:Y:S01]  /*a9a0*/  UIMAD UR8, UR10, UR8, URZ ;  /* 0x000000080a0872a4 */ /* 0x000fe2000f8e023f */
[----:B------:R-:W-:-:S03]  /*a9b0*/  IMAD.WIDE.U32 R4, R14, c[0x0][0x3a0], R240 ;  /* 0x0000e8000e047a25 */ /* 0x000fc600078e00f0 */
[----:B------:R-:W-:Y:S02]  /*a9c0*/  UIMAD UR8, UR7, UR9, UR8 ;  /* 0x00000009070872a4 */ /* 0x000fe4000f8e0208 */
[----:B------:R-:W-:-:S04]  /*a9d0*/  IADD3 R6, P0, R4, UR14, RZ ;  /* 0x0000000e04067c10 */ /* 0x000fc8000ff1e0ff */
[----:B------:R-:W-:Y:S01]  /*a9e0*/  IMAD.U32 R2, RZ, RZ, UR8 ;  /* 0x00000008ff027e24 */ /* 0x000fe2000f8e00ff */
[----:B------:R-:W-:Y:S02]  /*a9f0*/  ULDC.64 UR8, c[0x0][0x3b8] ;  /* 0x0000ee0000087ab9 */ /* 0x000fe40000000a00 */
[----:B------:R-:W-:Y:S01]  /*aa00*/  UIMAD UR8, UR57, UR8, URZ ;  /* 0x00000008390872a4 */ /* 0x000fe2000f8e023f */
[----:B-1----:R-:W-:-:S03]  /*aa10*/  SHF.R.S32.HI R0, RZ, 0x1f, R7 ;  /* 0x0000001fff007819 */ /* 0x002fc60000011407 */
[----:B------:R-:W-:Y:S01]  /*aa20*/  UIMAD UR8, UR35, UR9, UR8 ;  /* 0x00000009230872a4 */ /* 0x000fe2000f8e0208 */
[----:B------:R-:W-:Y:S02]  /*aa30*/  LEA.HI R0, R0, R7, RZ, 0x3 ;  /* 0x0000000700007211 */ /* 0x000fe400078f18ff */
[----:B------:R-:W-:Y:S01]  /*aa40*/  IADD3.X R7, R5, UR15, R2, P0, !PT ;  /* 0x0000000f05077c10 */ /* 0x000fe200087fe402 */
[----:B------:R-:W-:Y:S01]  /*aa50*/  IMAD.U32 R2, RZ, RZ, UR35 ;  /* 0x00000023ff027e24 */ /* 0x000fe2000f8e00ff */
[----:B------:R-:W-:-:S03]  /*aa60*/  SHF.R.S32.HI R0, RZ, 0x3, R0 ;  /* 0x00000003ff007819 */ /* 0x000fc60000011400 */
[----:B------:R-:W-:Y:S01]  /*aa70*/  IMAD.WIDE.U32 R6, R2, c[0x0][0x3b8], R6 ;  /* 0x0000ee0002067a25 */ /* 0x000fe200078e0006 */
[----:B------:R-:W-:Y:S02]  /*aa80*/  ISETP.GE.AND P5, PT, R0, UR6, PT ;  /* 0x0000000600007c0c */ /* 0x000fe4000bfa6270 */
[----:B------:R-:W-:Y:S02]  /*aa90*/  SHF.R.S32.HI R15, RZ, 0x1f, R0 ;  /* 0x0000001fff0f7819 */ /* 0x000fe40000011400 */
[----:B------:R-:W-:-:S09]  /*aaa0*/  IADD3 R10, R7, UR8, RZ ;  /* 0x00000008070a7c10 */ /* 0x000fd2000fffe0ff */
        /* <DEDUP_REMOVED lines=17> */
.L_x_673:
[----:B------:R-:W-:Y:S05]  /*abc0*/  BSYNC B0 ;  /* 0x0000000000007941 */ /* 0x000fea0003800000 */
.L_x_672:
        /* <DEDUP_REMOVED lines=21> */
.L_x_675:
[----:B------:R-:W-:Y:S05]  /*ad20*/  BSYNC B0 ;  /* 0x0000000000007941 */ /* 0x000fea0003800000 */
.L_x_674:
        /* <DEDUP_REMOVED lines=31> */
.L_x_677:
[----:B------:R-:W-:Y:S05]  /*af20*/  BSYNC B0 ;  /* 0x0000000000007941 */ /* 0x000fea0003800000 */
.L_x_676:
        /* <DEDUP_REMOVED lines=18> */
.L_x_669:
[----:B------:R-:W-:Y:S05]  /*b050*/  BSYNC B1 ;  /* 0x0000000000017941 */ /* 0x000fea0003800000 */
.L_x_634:
        /* <DEDUP_REMOVED lines=12> */
.L_x_678:
[----:B------:R-:W-:Y:S05]  /*b120*/  EXIT ;  /* 0x000000000000794d */ /* 0x000fea0003800000 */
.L_x_680:
        /* <DEDUP_REMOVED lines=13> */
.L_x_2018:


//--------------------- .text._ZN5flash44flash_bwd_dq_dk_dv_loop_seqk_parallel_kernelI23Flash_bwd_kernel_traitsILi256ELi64ELi64ELi8ELi4ELi2ELi2ELb0ELb0EN7cutlass10bfloat16_tE19Flash_kernel_traitsILi256ELi64ELi64ELi8ES3_EELb0ELb0ELb1ELb0ELb0ELb0ELb0EEEvNS_16Flash_bwd_paramsE --------------------------
	.section	.text._ZN5flash44flash_bwd_dq_dk_dv_loop_seqk_parallel_kernelI23Flash_bwd_kernel_traitsILi256ELi64ELi64ELi8ELi4ELi2ELi2ELb0ELb0EN7cutlass10bfloat16_tE19Flash_kernel_traitsILi256ELi64ELi64ELi8ES3_EELb0ELb0ELb1ELb0ELb0ELb0ELb0EEEvNS_16Flash_bwd_paramsE,"ax",@progbits
	.sectioninfo	@"SHI_REGISTERS=255"
	.align	128
        .global         _ZN5flash44flash_bwd_dq_dk_dv_loop_seqk_parallel_kernelI23Flash_bwd_kernel_traitsILi256ELi64ELi64ELi8ELi4ELi2ELi2ELb0ELb0EN7cutlass10bfloat16_tE19Flash_kernel_traitsILi256ELi64ELi64ELi8ES3_EELb0ELb0ELb1ELb0ELb0ELb0ELb0EEEvNS_16Flash_bwd_paramsE
        .type           _ZN5flash44flash_bwd_dq_dk_dv_loop_seqk_parallel_kernelI23Flash_bwd_kernel_traitsILi256ELi64ELi64ELi8ELi4ELi2ELi2ELb0ELb0EN7cutlass10bfloat16_tE19Flash_kernel_traitsILi256ELi64ELi64ELi8ES3_EELb0ELb0ELb1ELb0ELb0ELb0ELb0EEEvNS_16Flash_bwd_paramsE,@function
        .size           _ZN5flash44flash_bwd_dq_dk_dv_loop_seqk_parallel_kernelI23Flash_bwd_kernel_traitsILi256ELi64ELi64ELi8ELi4ELi2ELi2ELb0ELb0EN7cutlass10bfloat16_tE19Flash_kernel_traitsILi256ELi64ELi64ELi8ES3_EELb0ELb0ELb1ELb0ELb0ELb0ELb0EEEvNS_16Flash_bwd_paramsE,(.L_x_2019 - _ZN5flash44flash_bwd_dq_dk_dv_loop_seqk_parallel_kernelI23Flash_bwd_kernel_traitsILi256ELi64ELi64ELi8ELi4ELi2ELi2ELb0ELb0EN7cutlass10bfloat16_tE19Flash_kernel_traitsILi256ELi64ELi64ELi8ES3_EELb0ELb0ELb1ELb0ELb0ELb0ELb0EEEvNS_16Flash_bwd_paramsE)
        .other          _ZN5flash44flash_bwd_dq_dk_dv_loop_seqk_parallel_kernelI23Flash_bwd_kernel_traitsILi256ELi64ELi64ELi8ELi4ELi2ELi2ELb0ELb0EN7cutlass10bfloat16_tE19Flash_kernel_traitsILi256ELi64ELi64ELi8ES3_EELb0ELb0ELb1ELb0ELb0ELb0ELb0EEEvNS_16Flash_bwd_paramsE,@"STO_CUDA_ENTRY STV_DEFAULT"
_ZN5flash44flash_bwd_dq_dk_dv_loop_seqk_parallel_kernelI23Flash_bwd_kernel_traitsILi256ELi64ELi64ELi8ELi4ELi2ELi2ELb0ELb0EN7cutlass10bfloat16_tE19Flash_kernel_traitsILi256ELi64ELi64ELi8ES3_EELb0ELb0ELb1ELb0ELb0ELb0ELb0EEEvNS_16Flash_bwd_paramsE:
.text._ZN5flash44flash_bwd_dq_dk_dv_loop_seqk_parallel_kernelI23Flash_bwd_kernel_traitsILi256ELi64ELi64ELi8ELi4ELi2ELi2ELb0ELb0EN7cutlass10bfloat16_tE19Flash_kernel_traitsILi256ELi64ELi64ELi8ES3_EELb0ELb0ELb1ELb0ELb0ELb0ELb0EEEvNS_16Flash_bwd_paramsE:
        /* <DEDUP_REMOVED lines=17> */
[----:B------:R-:W-:Y:S01]  /*0110*/  UMOV UR8, 0x80 ;  /* 0x0000008000087882 */ /* 0x000fe20000000000 */
[----:B------:R-:W-:Y:S01]  /*0120*/  IMAD.MOV.U32 R241, RZ, RZ, -0x10 ;  /* 0xfffffff0fff17424 */ /* 0x000fe200078e00ff */
[----:B------:R-:W-:Y:S01]  /*0130*/  ULDC UR6, c[0x0][0x210] ;  /* 0x0000840000067ab9 */ /* 0x000fe20000000800 */
[----:B------:R-:W3:Y:S01]  /*0140*/  S2UR UR37, SR_CTAID.Z ;  /* 0x00000000002579c3 */ /* 0x000ee20000002700 */
[----:B------:R-:W-:-:S02]  /*0150*/  ULDC UR58, c[0x0][0x234] ;  /* 0x00008d00003a7ab9 */ /* 0x000fc40000000800 */
[----:B------:R-:W-:Y:S02]  /*0160*/  UIMAD UR58, UR8, UR6, UR58 ;  /* 0x00000006083a72a4 */ /* 0x000fe4000f8e023a */
[----:B------:R-:W-:Y:S02]  /*0170*/  ULDC.U8 UR9, c[0x0][0x328] ;  /* 0x0000ca0000097ab9 */ /* 0x000fe40000000000 */
[----:B------:R-:W-:Y:S02]  /*0180*/  UISETP.NE.AND UP5, UPT, UR9, URZ, UPT ;  /* 0x0000003f0900728c */ /* 0x000fe4000bfa5270 */
[----:B------:R-:W-:Y:S02]  /*0190*/  ULDC UR49, c[0x0][0x22c] ;  /* 0x00008b0000317ab9 */ /* 0x000fe40000000800 */
[----:B------:R-:W-:Y:S02]  /*01a0*/  ULDC UR38, c[0x0][0x1c0] ;  /* 0x0000700000267ab9 */ /* 0x000fe40000000800 */
[----:B------:R-:W-:Y:S01]  /*01b0*/  ULDC UR12, c[0x0][0x1c0] ;  /* 0x00007000000c7ab9 */ /* 0x000fe20000000800 */
[----:B-1----:R-:W-:Y:S01]  /*01c0*/  SHF.R.S32.HI R13, RZ, 0x1f, R14 ;  /* 0x0000001fff0d7819 */ /* 0x002fe2000001140e */
[----:B--2---:R-:W-:-:S02]  /*01d0*/  UIMAD.WIDE.U32 UR46, UR36, UR14, URZ ;  /* 0x0000000e242e72a5 */ /* 0x004fc4000f8e003f */
[----:B------:R-:W-:Y:S01]  /*01e0*/  USHF.L.U32 UR14, UR36, 0x7, URZ ;  /* 0x00000007240e7899 */ /* 0x000fe2000800063f */
[CC--:B------:R-:W-:Y:S01]  /*01f0*/  LEA.HI R4, R13.reuse, R14.reuse, RZ, 0x5 ;  /* 0x0000000e0d047211 */ /* 0x0c0fe200078f28ff */
[----:B------:R-:W-:Y:S01]  /*0200*/  USHF.R.S32.HI UR8, URZ, 0x1f, UR36 ;  /* 0x0000001f3f087899 */ /* 0x000fe20008011424 */
[----:B------:R-:W-:Y:S01]  /*0210*/  LEA.HI R7, R13, R14, RZ, 0x4 ;  /* 0x0000000e0d077211 */ /* 0x000fe200078f20ff */
[----:B------:R-:W-:Y:S01]  /*0220*/  UIMAD.WIDE UR38, UR49, UR38, URZ ;  /* 0x00000026312672a5 */ /* 0x000fe2000f8e023f */
[--C-:B------:R-:W-:Y:S01]  /*0230*/  SHF.R.S32.HI R5, RZ, 0x5, R4.reuse ;  /* 0x00000005ff057819 */ /* 0x100fe20000011404 */
[----:B---3--:R-:W-:Y:S01]  /*0240*/  UIMAD UR50, UR37, UR49, URZ ;  /* 0x00000031253272a4 */ /* 0x008fe2000f8e023f */
[----:B------:R-:W-:Y:S01]  /*0250*/  SHF.R.S32.HI R0, RZ, 0x1f, R4 ;  /* 0x0000001fff007819 */ /* 0x000fe20000011404 */
[----:B------:R-:W-:Y:S01]  /*0260*/  UIMAD UR49, UR49, UR12, URZ ;  /* 0x0000000c313172a4 */ /* 0x000fe2000f8e023f */
[-C--:B------:R-:W-:Y:S01]  /*0270*/  LEA.HI R3, R4, R5.reuse, RZ, 0x1 ;  /* 0x0000000504037211 */ /* 0x080fe200078f08ff */
[----:B------:R-:W-:Y:S01]  /*0280*/  ULDC UR13, c[0x0][0x1c0] ;  /* 0x00007000000d7ab9 */ /* 0x000fe20000000800 */
[----:B------:R-:W-:Y:S01]  /*0290*/  LEA.HI R0, R0, R5, RZ, 0x2 ;  /* 0x0000000500007211 */ /* 0x000fe200078f10ff */
[----:B------:R-:W-:Y:S01]  /*02a0*/  ULDC UR11, c[0x0][0x1c0] ;  /* 0x00007000000b7ab9 */ /* 0x000fe20000000800 */
        /* <DEDUP_REMOVED lines=8> */
[-C--:B------:R-:W-:Y:S01]  /*0330*/  LEA.HI R15, R13, R14.reuse, RZ, 0x2 ;  /* 0x0000000e0d0f7211 */ /* 0x080fe200078f10ff */
[----:B------:R-:W-:Y:S01]  /*0340*/  IMAD.IADD R222, R5, 0x1, -R0 ;  /* 0x0000000105de7824 */ /* 0x000fe200078e0a00 */
[----:B------:R-:W-:Y:S01]  /*0350*/  LOP3.LUT R0, R3, 0xfffffffe, RZ, 0xc0, !PT ;  /* 0xfffffffe03007812 */ /* 0x000fe200078ec0ff */
[----:B------:R-:W-:Y:S01]  /*0360*/  USHF.L.U32 UR48, UR49, 0x6, URZ ;  /* 0x0000000631307899 */ /* 0x000fe2000800063f */
[--C-:B------:R-:W-:Y:S01]  /*0370*/  SHF.R.S32.HI R5, RZ, 0x2, R15.reuse ;  /* 0x00000002ff057819 */ /* 0x100fe2000001140f */
[----:B------:R-:W-:Y:S01]  /*0380*/  ULDC UR52, c[0x0][0x214] ;  /* 0x0000850000347ab9 */ /* 0x000fe20000000800 */
[----:B------:R-:W-:Y:S01]  /*0390*/  SHF.R.S32.HI R2, RZ, 0x1f, R15 ;  /* 0x0000001fff027819 */ /* 0x000fe2000001140f */
[----:B------:R-:W-:Y:S01]  /*03a0*/  IMAD.IADD R8, R6, 0x1, -R0 ;  /* 0x0000000106087824 */ /* 0x000fe200078e0a00 */
[----:B------:R-:W-:Y:S01]  /*03b0*/  LOP3.LUT R0, R4, 0xffffffe0, RZ, 0xc0, !PT ;  /* 0xffffffe004007812 */ /* 0x000fe200078ec0ff */
[----:B------:R-:W-:Y:S01]  /*03c0*/  ULDC UR59, c[0x0][0x1c8] ;  /* 0x00007200003b7ab9 */ /* 0x000fe20000000800 */
[----:B------:R-:W-:Y:S01]  /*03d0*/  LEA.HI R2, R2, R5, RZ, 0x3 ;  /* 0x0000000502027211 */ /* 0x000fe200078f18ff */
[----:B------:R-:W-:Y:S01]  /*03e0*/  ULDC.U8 UR10, c[0x0][0x3d0] ;  /* 0x0000f400000a7ab9 */ /* 0x000fe20000000000 */
[----:B------:R-:W-:Y:S01]  /*03f0*/  LEA.HI R11, R13, R14, RZ, 0x3 ;  /* 0x0000000e0d0b7211 */ /* 0x000fe200078f18ff */
[----:B------:R-:W-:Y:S01]  /*0400*/  IMAD.IADD R0, R14, 0x1, -R0 ;  /* 0x000000010e007824 */ /* 0x000fe200078e0a00 */
[----:B------:R-:W-:Y:S01]  /*0410*/  LOP3.LUT R2, R2, 0xfffffff8, RZ, 0xc0, !PT ;  /* 0xfffffff802027812 */ /* 0x000fe200078ec0ff */
[----:B------:R-:W-:-:S02]  /*0420*/  ULDC UR53, c[0x0][0x224] ;  /* 0x0000890000357ab9 */ /* 0x000fc40000000800 */
[----:B------:R-:W-:Y:S01]  /*0430*/  @UP5 UIMAD UR57, UR36, UR52, URZ ;  /* 0x00000034243952a4 */ /* 0x000fe2000f8e023f */
[----:B------:R-:W-:Y:S01]  /*0440*/  SHF.R.S32.HI R3, RZ, 0x1f, R0 ;  /* 0x0000001fff037819 */ /* 0x000fe20000011400 */
[----:B------:R-:W-:Y:S01]  /*0450*/  IMAD.IADD R6, R5, 0x1, -R2 ;  /* 0x0000000105067824 */ /* 0x000fe200078e0a02 */
[----:B------:R-:W-:Y:S01]  /*0460*/  LOP3.LUT R2, R7, 0xfffffff0, RZ, 0xc0, !PT ;  /* 0xfffffff007027812 */ /* 0x000fe200078ec0ff */
[----:B------:R-:W-:Y:S01]  /*0470*/  UMOV UR41, URZ ;  /* 0x0000003f00297c82 */ /* 0x000fe20008000000 */
[----:B------:R-:W-:Y:S01]  /*0480*/  LEA.HI R16, R3, R0, RZ, 0x2 ;  /* 0x0000000003107211 */ /* 0x000fe200078f10ff */
[----:B------:R-:W-:Y:S01]  /*0490*/  ULDC.64 UR4, c[0x0][0x118] ;  /* 0x0000460000047ab9 */ /* 0x000fe20000000a00 */
[----:B------:R-:W-:Y:S01]  /*04a0*/  SHF.R.S32.HI R3, RZ, 0x3, R11 ;  /* 0x00000003ff037819 */ /* 0x000fe2000001140b */
[----:B------:R-:W-:Y:S01]  /*04b0*/  IMAD.IADD R2, R14, 0x1, -R2 ;  /* 0x000000010e027824 */ /* 0x000fe200078e0a02 */
[----:B------:R-:W-:Y:S01]  /*04c0*/  LOP3.LUT R0, R11, 0xfffffff8, RZ, 0xc0, !PT ;  /* 0xfffffff80b007812 */ /* 0x000fe200078ec0ff */
[----:B------:R-:W-:-:S02]  /*04d0*/  ULDC UR43, c[0x0][0x2e8] ;  /* 0x0000ba00002b7ab9 */ /* 0x000fc40000000800 */
[----:B------:R-:W-:Y:S01]  /*04e0*/  IMAD.SHL.U32 R3, R3, 0x40, RZ ;  /* 0x0000004003037824 */ /* 0x000fe200078e00ff */
[----:B------:R-:W-:Y:S01]  /*04f0*/  SHF.R.S32.HI R4, RZ, 0x1f, R2 ;  /* 0x0000001fff047819 */ /* 0x000fe20000011402 */
[----:B------:R-:W-:Y:S01]  /*0500*/  IMAD.IADD R0, R14, 0x1, -R0 ;  /* 0x000000010e007824 */ /* 0x000fe200078e0a00 */
[----:B------:R-:W-:Y:S02]  /*0510*/  ULOP3.LUT UR59, UR37, UR59, URZ, 0x3c, !UPT ;  /* 0x0000003b253b7292 */ /* 0x000fe4000f8e3c3f */
[----:B------:R-:W-:Y:S01]  /*0520*/  LOP3.LUT R3, R3, 0x1c0, RZ, 0xc0, !PT ;  /* 0x000001c003037812 */ /* 0x000fe200078ec0ff */
[----:B------:R-:W-:Y:S01]  /*0530*/  IMAD.SHL.U32 R238, R0, 0x8, RZ ;  /* 0x0000000800ee7824 */ /* 0x000fe200078e00ff */
[----:B------:R-:W-:Y:S01]  /*0540*/  LEA.HI R9, R4, R2, RZ, 0x3 ;  /* 0x0000000204097211 */ /* 0x000fe200078f18ff */
[----:B------:R-:W-:Y:S01]  /*0550*/  UISETP.NE.AND UP6, UPT, UR10, URZ, UPT ;  /* 0x0000003f0a00728c */ /* 0x000fe2000bfc5270 */
[----:B------:R-:W-:Y:S01]  /*0560*/  SHF.R.U32.HI R5, RZ, 0x3, R3 ;  /* 0x00000003ff057819 */ /* 0x000fe20000011603 */
[----:B------:R-:W-:Y:S01]  /*0570*/  USHF.R.S32.HI UR60, URZ, 0x1f, UR37 ;  /* 0x0000001f3f3c7899 */ /* 0x000fe20008011425 */
[----:B------:R-:W-:Y:S01]  /*0580*/  LOP3.LUT R4, R3, 0x38, R238, 0xf8, !PT ;  /* 0x0000003803047812 */ /* 0x000fe200078ef8ee */
[----:B------:R-:W-:Y:S01]  /*0590*/  USHF.R.S32.HI UR61, URZ, 0x1f, UR37 ;  /* 0x0000001f3f3d7899 */ /* 0x000fe20008011425 */
[----:B------:R-:W-:Y:S01]  /*05a0*/  LOP3.LUT R3, R9, 0xfffffff8, RZ, 0xc0, !PT ;  /* 0xfffffff809037812 */ /* 0x000fe200078ec0ff */
[----:B------:R-:W-:Y:S01]  /*05b0*/  UIMAD.WIDE.U32 UR44, UR38, UR46, URZ ;  /* 0x0000002e262c72a5 */ /* 0x000fe2000f8e003f */
[C---:B------:R-:W-:Y:S01]  /*05c0*/  LOP3.LUT P4, RZ, R0.reuse, 0x4, RZ, 0xc0, !PT ;  /* 0x0000000400ff7812 */ /* 0x040fe2000788c0ff */
[----:B------:R-:W-:Y:S01]  /*05d0*/  UIMAD UR54, UR39, UR46, URZ ;  /* 0x0000002e273672a4 */ /* 0x000fe2000f8e023f */
[C---:B------:R-:W-:Y:S01]  /*05e0*/  LOP3.LUT P3, RZ, R0.reuse, 0x2, RZ, 0xc0, !PT ;  /* 0x0000000200ff7812 */ /* 0x040fe2000786c0ff */
[----:B------:R-:W-:Y:S01]  /*05f0*/  IMAD.SHL.U32 R0, R0, 0x40, RZ ;  /* 0x0000004000007824 */ /* 0x000fe200078e00ff */
[----:B------:R-:W-:Y:S01]  /*0600*/  LOP3.LUT R7, R4, R5, RZ, 0x3c, !PT ;  /* 0x0000000504077212 */ /* 0x000fe200078e3cff */
[----:B------:R-:W-:Y:S01]  /*0610*/  IMAD.IADD R12, R2, 0x1, -R3 ;  /* 0x00000001020c7824 */ /* 0x000fe200078e0a03 */
[----:B------:R-:W-:Y:S01]  /*0620*/  LOP3.LUT R3, R6, 0x1, RZ, 0xc0, !PT ;  /* 0x0000000106037812 */ /* 0x000fe200078ec0ff */
[----:B------:R-:W-:Y:S01]  /*0630*/  IMAD.SHL.U32 R2, R222, 0x10, RZ ;  /* 0x00000010de027824 */ /* 0x000fe200078e00ff */
[----:B------:R-:W-:Y:S01]  /*0640*/  LEA.HI R5, R13, R14, RZ, 0x7 ;  /* 0x0000000e0d057211 */ /* 0x000fe200078f38ff */
[----:B------:R-:W-:Y:S01]  /*0650*/  USHF.R.S32.HI UR56, URZ, 0x1f, UR50 ;  /* 0x0000001f3f387899 */ /* 0x000fe20008011432 */
[----:B------:R-:W-:Y:S01]  /*0660*/  LOP3.LUT R0, R0, 0x1c0, RZ, 0xc0, !PT ;  /* 0x000001c000007812 */ /* 0x000fe200078ec0ff */
[----:B------:R-:W-:Y:S01]  /*0670*/  UIMAD UR53, UR6, UR53, URZ ;  /* 0x00000035063572a4 */ /* 0x000fe2000f8e023f */
[----:B------:R-:W-:Y:S01]  /*0680*/  ISETP.NE.U32.AND P0, PT, R3, 0x1, PT ;  /* 0x000000010300780c */ /* 0x000fe20003f05070 */
[----:B------:R-:W-:Y:S01]  /*0690*/  IMAD.SHL.U32 R3, R8, 0x200, RZ ;  /* 0x0000020008037824 */ /* 0x000fe200078e00ff */
[----:B------:R-:W-:Y:S01]  /*06a0*/  SHF.R.S32.HI R5, RZ, 0x7, R5 ;  /* 0x00000007ff057819 */ /* 0x000fe20000011405 */
[----:B------:R-:W-:Y:S01]  /*06b0*/  @!UP5 UIMAD UR52, UR7, UR52, URZ ;  /* 0x000000340734d2a4 */ /* 0x000fe2000f8e023f */
[C---:B------:R-:W-:Y:S01]  /*06c0*/  LOP3.LUT R213, R0.reuse, 0x8, R11, 0xf8, !PT ;  /* 0x0000000800d57812 */ /* 0x040fe200078ef80b */
[----:B------:R-:W-:Y:S01]  /*06d0*/  USHF.R.S32.HI UR51, URZ, 0x1f, UR48 ;  /* 0x0000001f3f337899 */ /* 0x000fe20008011430 */
[----:B------:R-:W-:Y:S01]  /*06e0*/  SHF.R.U32.HI R218, RZ, 0x3, R0 ;  /* 0x00000003ffda7819 */ /* 0x000fe20000011600 */
[----:B------:R-:W-:Y:S01]  /*06f0*/  UMOV UR42, 0xffff8000 ;  /* 0xffff8000002a7882 */ /* 0x000fe20000000000 */
[----:B------:R-:W-:Y:S01]  /*0700*/  LOP3.LUT R2, R0, 0x10, R2, 0xf8, !PT ;  /* 0x0000001000027812 */ /* 0x000fe200078ef802 */
[----:B------:R-:W-:Y:S01]  /*0710*/  IMAD R0, R5, 0x800, R3 ;  /* 0x0000080005007824 */ /* 0x000fe200078e0203 */
[----:B------:R-:W-:-:S02]  /*0720*/  LOP3.LUT R213, R213, R218, RZ, 0x3c, !PT ;  /* 0x000000dad5d57212 */ /* 0x000fc400078e3cff */
[----:B------:R-:W-:Y:S02]  /*0730*/  LEA.HI R4, R13, R14, RZ, 0x6 ;  /* 0x0000000e0d047211 */ /* 0x000fe400078f30ff */
[----:B------:R-:W-:Y:S01]  /*0740*/  LOP3.LUT R2, R2, 0x8, R11, 0xf8, !PT ;  /* 0x0000000802027812 */ /* 0x000fe200078ef80b */
[----:B------:R-:W-:Y:S01]  /*0750*/  IMAD.IADD R213, R0, 0x1, R213 ;  /* 0x0000000100d57824 */ /* 0x000fe200078e02d5 */
[----:B------:R-:W-:Y:S01]  /*0760*/  SHF.R.S32.HI R0, RZ, 0x6, R4 ;  /* 0x00000006ff007819 */ /* 0x000fe20000011404 */
[----:B------:R-:W-:Y:S01]  /*0770*/  IMAD.U32 R11, RZ, RZ, UR14 ;  /* 0x0000000eff0b7e24 */ /* 0x000fe2000f8e00ff */
[----:B------:R-:W-:Y:S01]  /*0780*/  LOP3.LUT R218, R3, R2, R218, 0xf6, !PT ;  /* 0x0000000203da7212 */ /* 0x000fe200078ef6da */
[----:B------:R-:W-:Y:S01]  /*0790*/  IMAD.SHL.U32 R213, R213, 0x2, RZ ;  /* 0x00000002d5d57824 */ /* 0x000fe200078e00ff */
[----:B------:R-:W-:Y:S01]  /*07a0*/  LOP3.LUT R2, R15, 0x7ffffffc, RZ, 0xc0, !PT ;  /* 0x7ffffffc0f027812 */ /* 0x000fe200078ec0ff */
[----:B------:R-:W-:Y:S01]  /*07b0*/  IMAD R3, R0, 0x200, R7 ;  /* 0x0000020000037824 */ /* 0x000fe200078e0207 */
[----:B------:R-:W-:Y:S01]  /*07c0*/  R2P PR, R6, 0x6 ;  /* 0x0000000606007804 */ /* 0x000fe20000000000 */
[----:B------:R-:W-:Y:S01]  /*07d0*/  IMAD.SHL.U32 R4, R0, 0x8, RZ ;  /* 0x0000000800047824 */ /* 0x000fe200078e00ff */
[----:B------:R-:W-:Y:S01]  /*07e0*/  SEL R214, R214, 0xffffffe0, !P3 ;  /* 0xffffffe0d6d67807 */ /* 0x000fe20005800000 */
[----:B------:R-:W-:Y:S01]  /*07f0*/  IMAD.SHL.U32 R0, R6, 0x40, RZ ;  /* 0x0000004006007824 */ /* 0x000fe200078e00ff */
[----:B------:R1:W-:Y:S01]  /*0800*/  STL [R1+0x8], R3 ;  /* 0x0000080301007387 */ /* 0x0003e20000100800 */
[----:B------:R-:W-:Y:S01]  /*0810*/  IMAD.IADD R6, R14, 0x1, -R2 ;  /* 0x000000010e067824 */ /* 0x000fe200078e0a02 */
[----:B------:R-:W-:Y:S01]  /*0820*/  LOP3.LUT R2, R4, 0x18, RZ, 0xc0, !PT ;  /* 0x0000001804027812 */ /* 0x000fe200078ec0ff */
[----:B------:R-:W-:Y:S01]  /*0830*/  IMAD.SHL.U32 R14, R14, 0x2, RZ ;  /* 0x000000020e0e7824 */ /* 0x000fe200078e00ff */
[----:B------:R-:W-:Y:S01]  /*0840*/  LOP3.LUT R0, R0, 0x1c0, RZ, 0xc0, !PT ;  /* 0x000001c000007812 */ /* 0x000fe200078ec0ff */
[----:B------:R-:W-:Y:S01]  /*0850*/  IMAD.IADD R214, R213, 0x1, R214 ;  /* 0x00000001d5d67824 */ /* 0x000fe200078e02d6 */
[----:B------:R-:W-:Y:S01]  /*0860*/  SEL R215, R215, 0xffffffc0, !P4 ;  /* 0xffffffc0d7d77807 */ /* 0x000fe20006000000 */
[----:B------:R-:W-:Y:S01]  /*0870*/  IMAD.SHL.U32 R219, R218, 0x2, RZ ;  /* 0x00000002dadb7824 */ /* 0x000fe200078e00ff */
[----:B------:R-:W-:-:S02]  /*0880*/  SHF.R.U32.HI R4, RZ, 0x3, R0 ;  /* 0x00000003ff047819 */ /* 0x000fc40000011600 */
[----:B------:R-:W-:Y:S01]  /*0890*/  SEL R241, R241, 0x10, !P0 ;  /* 0x00000010f1f17807 */ /* 0x000fe20004000000 */
[--C-:B------:R-:W-:Y:S02]  /*08a0*/  IMAD R218, R218, 0x2, R215.reuse ;  /* 0x00000002dada7824 */ /* 0x100fe400078e02d7 */
[----:B------:R-:W-:Y:S02]  /*08b0*/  IMAD.IADD R216, R213, 0x1, R215 ;  /* 0x00000001d5d87824 */ /* 0x000fe400078e02d7 */
        /* <DEDUP_REMOVED lines=12> */
[----:B------:R-:W-:Y:S01]  /*0980*/  IMAD R0, R222, 0x400, R0 ;  /* 0x00000400de007824 */ /* 0x000fe200078e0200 */
[----:B------:R-:W-:Y:S01]  /*0990*/  LOP3.LUT R3, R3, 0x1c0, RZ, 0xc0, !PT ;  /* 0x000001c003037812 */ /* 0x000fe200078ec0ff */
[----:B------:R-:W-:Y:S01]  /*09a0*/  IMAD.IADD R237, R2, 0x1, R4 ;  /* 0x0000000102ed7824 */ /* 0x000fe200078e0204 */
[----:B------:R-:W-:Y:S01]  /*09b0*/  SHF.R.S32.HI R4, RZ, 0x2, R16 ;  /* 0x00000002ff047819 */ /* 0x000fe20000011410 */
[----:B------:R-:W-:Y:S01]  /*09c0*/  IMAD.IADD R250, R0, 0x1, R5 ;  /* 0x0000000100fa7824 */ /* 0x000fe200078e0205 */
[--C-:B------:R-:W-:Y:S01]  /*09d0*/  SHF.R.U32.HI R2, RZ, 0x3, R3.reuse ;  /* 0x00000003ff027819 */ /* 0x100fe20000011603 */
[----:B------:R-:W-:Y:S02]  /*09e0*/  IMAD.SHL.U32 R0, R8, 0x8, RZ ;  /* 0x0000000808007824 */ /* 0x000fe400078e00ff */
[----:B------:R-:W-:Y:S01]  /*09f0*/  IMAD.SHL.U32 R5, R9, 0x40, RZ ;  /* 0x0000004009057824 */ /* 0x000fe200078e00ff */
[----:B------:R-:W-:Y:S01]  /*0a00*/  LEA R250, R250, 0x18000, 0x1 ;  /* 0x00018000fafa7811 */ /* 0x000fe200078e08ff */
[----:B------:R-:W-:Y:S01]  /*0a10*/  IMAD.U32 R6, RZ, RZ, UR8 ;  /* 0x00000008ff067e24 */ /* 0x000fe2000f8e00ff */
[----:B------:R-:W-:Y:S01]  /*0a20*/  LOP3.LUT R6, R3, 0x8, R0, 0xf8, !PT ;  /* 0x0000000803067812 */ /* 0x000fe200078ef800 */
[----:B------:R-:W-:Y:S01]  /*0a30*/  IMAD.SHL.U32 R237, R237, 0x2, RZ ;  /* 0x00000002eded7824 */ /* 0x000fe200078e00ff */
[----:B------:R-:W-:Y:S01]  /*0a40*/  LOP3.LUT R0, R5, 0xfffffe00, RZ, 0xc0, !PT ;  /* 0xfffffe0005007812 */ /* 0x000fe200078ec0ff */
[----:B------:R-:W-:Y:S01]  /*0a50*/  IMAD R5, R10, 0x10, R4 ;  /* 0x000000100a057824 */ /* 0x000fe200078e0204 */
[----:B------:R-:W-:Y:S01]  /*0a60*/  LOP3.LUT R3, R2, R7, R3, 0x1e, !PT ;  /* 0x0000000702037212 */ /* 0x000fe200078e1e03 */
[C---:B------:R-:W-:Y:S01]  /*0a70*/  IMAD.IADD R242, R237.reuse, 0x1, R241 ;  /* 0x00000001edf27824 */ /* 0x040fe200078e02f1 */
[----:B------:R-:W-:Y:S01]  /*0a80*/  LOP3.LUT R2, R6, R2, RZ, 0x3c, !PT ;  /* 0x0000000206027212 */ /* 0x000fe200078e3cff */
[--C-:B------:R-:W-:Y:S01]  /*0a90*/  IMAD R222, R222, 0x400, R0.reuse ;  /* 0x00000400dede7824 */ /* 0x100fe200078e0200 */
[----:B------:R1:W-:Y:S01]  /*0aa0*/  STL [R1], R5 ;  /* 0x0000000501007387 */ /* 0x0003e20000100800 */
[C---:B------:R-:W-:Y:S01]  /*0ab0*/  IADD3 R240, R237.reuse, 0x20, RZ ;  /* 0x00000020edf07810 */ /* 0x040fe20007ffe0ff */
[----:B------:R-:W-:Y:S01]  /*0ac0*/  IMAD R4, R10, 0x400, R0 ;  /* 0x000004000a047824 */ /* 0x000fe200078e0200 */
[----:B------:R-:W-:Y:S01]  /*0ad0*/  @P1 IADD3 R240, R237, -0x20, RZ ;  /* 0xffffffe0edf01810 */ /* 0x000fe20007ffe0ff */
[----:B------:R-:W-:Y:S01]  /*0ae0*/  IMAD.IADD R222, R2, 0x1, R222 ;  /* 0x0000000102de7824 */ /* 0x000fe200078e02de */
[----:B------:R-:W-:Y:S01]  /*0af0*/  IADD3 R251, R250, 0x40, RZ ;  /* 0x00000040fafb7810 */ /* 0x000fe20007ffe0ff */
[----:B------:R-:W-:Y:S01]  /*0b00*/  IMAD.IADD R226, R4, 0x1, R2 ;  /* 0x0000000104e27824 */ /* 0x000fe200078e0202 */
[----:B------:R-:W-:Y:S01]  /*0b10*/  LOP3.LUT R227, R3, R0, RZ, 0xfc, !PT ;  /* 0x0000000003e37212 */ /* 0x000fe200078efcff */
[----:B------:R-:W-:Y:S01]  /*0b20*/  IMAD.IADD R241, R241, 0x1, R240 ;  /* 0x00000001f1f17824 */ /* 0x000fe200078e02f0 */
[----:B------:R-:W-:-:S02]  /*0b30*/  LEA R222, R222, 0x28000, 0x1 ;  /* 0x00028000dede7811 */ /* 0x000fc400078e08ff */
[----:B------:R-:W-:Y:S02]  /*0b40*/  @P2 IADD3 R251, R250, -0x40, RZ ;  /* 0xffffffc0fafb2810 */ /* 0x000fe40007ffe0ff */
.L_x_729:
        /* <DEDUP_REMOVED lines=14> */
[----:B-12---:R-:W-:Y:S01]  /*0c30*/  IMAD.U32 R2, RZ, RZ, UR6 ;  /* 0x00000006ff027e24 */ /* 0x006fe2000f8e00ff */
[----:B------:R-:W-:Y:S02]  /*0c40*/  UISETP.NE.AND UP3, UPT, UR12, URZ, UPT ;  /* 0x0000003f0c00728c */ /* 0x000fe4000bf65270 */
[----:B------:R-:W-:Y:S01]  /*0c50*/  UISETP.EQ.U32.AND UP4, UPT, URZ, UR8, UPT ;  /* 0x000000083f00728c */ /* 0x000fe2000bf82070 */
[----:B------:R-:W-:Y:S01]  /*0c60*/  IMAD.U32 R3, RZ, RZ, UR7 ;  /* 0x00000007ff037e24 */ /* 0x000fe2000f8e00ff */
[----:B------:R-:W-:Y:S02]  /*0c70*/  @UP2 UIADD3 UR6, UP0, UR14, UR10, URZ ;  /* 0x0000000a0e062290 */ /* 0x000fe4000ff1e03f */
[----:B------:R-:W-:Y:S02]  /*0c80*/  UISETP.EQ.OR.EX UP4, UPT, URZ, UR9, !UP3, UP4 ;  /* 0x000000093f00728c */ /* 0x000fe4000df82740 */
[----:B------:R-:W-:Y:S01]  /*0c90*/  @UP2 UIADD3.X UR7, UR13, UR11, URZ, UP0, !UPT ;  /* 0x0000000b0d072290 */ /* 0x000fe200087fe43f */
[----:B------:R2:W3:Y:S01]  /*0ca0*/  @P2 LDG.E R7, [R2.64] ;  /* 0x0000000402072981 */ /* 0x0004e2000c1e1900 */
[----:B------:R-:W-:-:S02]  /*0cb0*/  UIADD3 UR8, UP0, UR14, UR8, URZ ;  /* 0x000000080e087290 */ /* 0x000fc4000ff1e03f */
[----:B------:R-:W-:Y:S01]  /*0cc0*/  PLOP3.LUT P1, PT, PT, PT, UP4, 0x80, 0x0 ;  /* 0x000000000000781c */ /* 0x000fe20003f2f048 */
[----:B----4-:R2:W4:Y:S01]  /*0cd0*/  @P2 LDG.E R6, [R2.64+0x4] ;  /* 0x0000040402062981 */ /* 0x010522000c1e1900 */
[----:B------:R-:W-:Y:S01]  /*0ce0*/  UIADD3.X UR9, UR13, UR9, URZ, UP0, !UPT ;  /* 0x000000090d097290 */ /* 0x000fe200087fe43f */
[----:B------:R-:W-:Y:S01]  /*0cf0*/  PLOP3.LUT P0, PT, PT, PT, UP2, 0x80, 0x0 ;  /* 0x000000000000781c */ /* 0x000fe20003f0f028 */
[----:B------:R-:W-:Y:S02]  /*0d00*/  IMAD.U32 R4, RZ, RZ, UR6 ;  /* 0x00000006ff047e24 */ /* 0x000fe4000f8e00ff */
[----:B-1----:R-:W-:-:S10]  /*0d10*/  IMAD.U32 R5, RZ, RZ, UR7 ;  /* 0x00000007ff057e24 */ /* 0x002fd4000f8e00ff */
[----:B-----5:R-:W5:Y:S01]  /*0d20*/  @P0 LDG.E R4, [R4.64] ;  /* 0x0000000404040981 */ /* 0x020f62000c1e1900 */
[----:B--2---:R-:W-:Y:S02]  /*0d30*/  IMAD.U32 R2, RZ, RZ, UR8 ;  /* 0x00000008ff027e24 */ /* 0x004fe4000f8e00ff */
[----:B------:R-:W-:-:S05]  /*0d40*/  IMAD.U32 R3, RZ, RZ, UR9 ;  /* 0x00000009ff037e24 */ /* 0x000fca000f8e00ff */
[----:B------:R-:W2:Y:S01]  /*0d50*/  @!P1 LDG.E R0, [R2.64] ;  /* 0x0000000402009981 */ /* 0x000ea2000c1e1900 */
[----:B------:R-:W1:Y:S01]  /*0d60*/  S2UR UR18, SR_CTAID.X ;  /* 0x00000000001279c3 */ /* 0x000e620000002500 */
[----:B------:R-:W-:Y:S02]  /*0d70*/  UMOV UR16, 0xffffffff ;  /* 0xffffffff00107882 */ /* 0x000fe40000000000 */
[----:B------:R-:W1:Y:S01]  /*0d80*/  S2R R23, SR_TID.X ;  /* 0x0000000000177919 */ /* 0x000e620000002100 */
[----:B------:R-:W-:Y:S02]  /*0d90*/  UMOV UR29, 0xffffffff ;  /* 0xffffffff001d7882 */ /* 0x000fe40000000000 */
[----:B------:R-:W-:Y:S02]  /*0da0*/  ULDC UR7, c[0x0][0xc] ;  /* 0x0000030000077ab9 */ /* 0x000fe40000000800 */
[----:B------:R-:W-:Y:S02]  /*0db0*/  USHF.L.U32 UR7, UR7, 0x6, URZ ;  /* 0x0000000607077899 */ /* 0x000fe4000800063f */
[----:B------:R-:W-:-:S02]  /*0dc0*/  UMOV UR22, URZ ;  /* 0x0000003f00167c82 */ /* 0x000fc40008000000 */
[----:B------:R-:W-:Y:S02]  /*0dd0*/  ULDC UR8, c[0x0][0x218] ;  /* 0x0000860000087ab9 */ /* 0x000fe40000000800 */
[----:B-1----:R-:W-:Y:S01]  /*0de0*/  USHF.L.U32 UR6, UR18, 0x6, URZ ;  /* 0x0000000612067899 */ /* 0x002fe2000800063f */
[----:B------:R-:W-:-:S03]  /*0df0*/  SHF.R.S32.HI R22, RZ, 0x1f, R23 ;  /* 0x0000001fff167819 */ /* 0x000fc60000011417 */
[----:B------:R-:W-:Y:S01]  /*0e00*/  UIMAD UR6, UR7, UR41, UR6 ;  /* 0x00000029070672a4 */ /* 0x000fe2000f8e0206 */
        /* <DEDUP_REMOVED lines=22> */
.L_x_681:
        /* <DEDUP_REMOVED lines=21> */
[----:B------:R-:W-:Y:S02]  /*10c0*/  UIADD3 UR6, UR12, 0x40, UR20 ;  /* 0x000000400c067890 */ /* 0x000fe4000fffe014 */
[----:B------:R-:W-:Y:S02]  /*10d0*/  ULDC UR9, c[0x0][0x2e4] ;  /* 0x0000b90000097ab9 */ /* 0x000fe40000000800 */
[----:B------:R-:W-:Y:S02]  /*10e0*/  UIADD3 UR6, UR6, UR9, -UR7 ;  /* 0x0000000906067290 */ /* 0x000fe4000fffe807 */
[----:B------:R-:W-:Y:S02]  /*10f0*/  ULDC.64 UR14, c[0x0][0x178] ;  /* 0x00005e00000e7ab9 */ /* 0x000fe40000000a00 */
[----:B------:R-:W-:Y:S02]  /*1100*/  UIMAD.WIDE.U32 UR10, UR36, UR14, URZ ;  /* 0x0000000e240a72a5 */ /* 0x000fe4000f8e003f */
[----:B------:R-:W-:-:S02]  /*1110*/  UIADD3 UR8, UR12, 0x3f, URZ ;  /* 0x0000003f0c087890 */ /* 0x000fc4000fffe03f */
[----:B------:R-:W-:Y:S02]  /*1120*/  UIMAD UR14, UR40, UR14, URZ ;  /* 0x0000000e280e72a4 */ /* 0x000fe4000f8e023f */
[----:B------:R-:W-:Y:S02]  /*1130*/  UIADD3 UR6, UR6, 0x3f, URZ ;  /* 0x0000003f06067890 */ /* 0x000fe4000fffe03f */
[----:B------:R-:W-:Y:S02]  /*1140*/  USHF.R.S32.HI UR13, URZ, 0x1f, UR8 ;  /* 0x0000001f3f0d7899 */ /* 0x000fe40008011408 */
[----:B------:R-:W-:Y:S02]  /*1150*/  USHF.R.S32.HI UR9, URZ, 0x1f, UR6 ;  /* 0x0000001f3f097899 */ /* 0x000fe40008011406 */
[----:B------:R-:W-:Y:S02]  /*1160*/  UIMAD UR17, UR36, UR15, UR14 ;  /* 0x0000000f241172a4 */ /* 0x000fe4000f8e020e */
[----:B------:R-:W-:-:S02]  /*1170*/  ULEA.HI UR13, UR13, UR8, URZ, 0x6 ;  /* 0x000000080d0d7291 */ /* 0x000fc4000f8f303f */
[----:B------:R-:W-:Y:S02]  /*1180*/  ULDC.64 UR14, c[0x0][0x190] ;  /* 0x00006400000e7ab9 */ /* 0x000fe40000000a00 */
[----:B------:R-:W-:Y:S02]  /*1190*/  ULEA.HI UR6, UR9, UR6, URZ, 0x6 ;  /* 0x0000000609067291 */ /* 0x000fe4000f8f303f */
[----:B------:R-:W-:Y:S02]  /*11a0*/  UISETP.NE.AND UP0, UPT, UR29, -0x1, UPT ;  /* 0xffffffff1d00788c */ /* 0x000fe4000bf05270 */
[----:B------:R-:W-:Y:S02]  /*11b0*/  UISETP.NE.AND UP3, UPT, UR16, -0x1, UPT ;  /* 0xffffffff1000788c */ /* 0x000fe4000bf65270 */
[----:B------:R-:W-:Y:S02]  /*11c0*/  UIMAD.WIDE.U32 UR8, UR16, UR14, URZ ;  /* 0x0000000e100872a5 */ /* 0x000fe4000f8e003f */
[----:B------:R-:W-:Y:S01]  /*11d0*/  UIMAD UR15, UR16, UR15, URZ ;  /* 0x0000000f100f72a4 */ /* 0x000fe2000f8e023f */
[----:B------:R-:W-:Y:S01]  /*11e0*/  PLOP3.LUT P1, PT, PT, PT, UP0, 0x80, 0x0 ;  /* 0x000000000000781c */ /* 0x000fe20003f2f008 */
[----:B------:R-:W-:-:S02]  /*11f0*/  USEL UR32, UR10, UR8, !UP3 ;  /* 0x000000080a207287 */ /* 0x000fc4000d800000 */
[----:B------:R-:W-:Y:S02]  /*1200*/  USHF.R.S32.HI UR10, URZ, 0x6, UR13 ;  /* 0x000000063f0a7899 */ /* 0x000fe4000801140d */
[----:B------:R-:W-:Y:S02]  /*1210*/  USHF.R.S32.HI UR8, URZ, 0x6, UR6 ;  /* 0x000000063f087899 */ /* 0x000fe40008011406 */
[----:B------:R-:W-:Y:S02]  /*1220*/  UIADD3 UR30, UR11, UR17, URZ ;  /* 0x000000110b1e7290 */ /* 0x000fe4000fffe03f */
[----:B------:R-:W-:Y:S02]  /*1230*/  UISETP.LT.AND UP2, UPT, UR10, UR8, UPT ;  /* 0x000000080a00728c */ /* 0x000fe4000bf41270 */
[----:B------:R-:W-:Y:S02]  /*1240*/  @UP0 UIADD3 UR6, UR22, UR29, URZ ;  /* 0x0000001d16060290 */ /* 0x000fe4000fffe03f */
[----:B------:R-:W-:-:S02]  /*1250*/  @UP3 UIADD3 UR30, UR9, UR15, URZ ;  /* 0x0000000f091e3290 */ /* 0x000fc4000fffe03f */
[----:B------:R-:W-:Y:S02]  /*1260*/  USEL UR35, UR10, UR8, UP2 ;  /* 0x000000080a237287 */ /* 0x000fe40009000000 */
[----:B------:R-:W-:Y:S02]  /*1270*/  ULDC.64 UR14, c[0x0][0x198] ;  /* 0x00006600000e7ab9 */ /* 0x000fe40000000a00 */
[----:B------:R-:W-:Y:S02]  /*1280*/  @UP0 UIMAD.WIDE.U32 UR8, UR6, UR14, URZ ;  /* 0x0000000e060802a5 */ /* 0x000fe4000f8e003f */
        /* <DEDUP_REMOVED lines=17> */
.L_x_683:
        /* <DEDUP_REMOVED lines=43> */
.L_x_684:
        /* <DEDUP_REMOVED lines=45> */
.L_x_685:
[----:B------:R-:W-:-:S03]  /*1920*/  UMOV UR13, UR53 ;  /* 0x00000035000d7c82 */ /* 0x000fc60008000000 */
.L_x_686:
[----:B------:R-:W-:Y:S01]  /*1930*/  UIADD3 UR8, UP4, UP3, UR8, UR48, UR50 ;  /* 0x0000003008087290 */ /* 0x000fe2000fb9e032 */
[----:B------:R-:W-:Y:S01]  /*1940*/  IMAD.U32 R2, RZ, RZ, UR5 ;  /* 0x00000005ff027e24 */ /* 0x000fe2000f8e00ff */
[----:B------:R-:W-:Y:S01]  /*1950*/  UMOV UR16, 0x4 ;  /* 0x0000000400107882 */ /* 0x000fe20000000000 */
[----:B------:R-:W-:Y:S01]  /*1960*/  IMAD.U32 R0, RZ, RZ, UR4 ;  /* 0x00000004ff007e24 */ /* 0x000fe2000f8e00ff */
[----:B------:R-:W-:Y:S01]  /*1970*/  UIADD3 UR33, UP2, UP1, UR17, UR8, UR18 ;  /* 0x0000000811217290 */ /* 0x000fe2000f95e012 */
[----:B------:R-:W-:Y:S01]  /*1980*/  IADD3 R9, P0, R12, UR19, RZ ;  /* 0x000000130c097c10 */ /* 0x000fe2000ff1e0ff */
[----:B------:R-:W-:Y:S01]  /*1990*/  UIADD3.X UR6, UR10, UR51, UR56, UP4, UP3 ;  /* 0x000000330a067290 */ /* 0x000fe2000a7e6438 */
[----:B------:R-:W-:Y:S01]  /*19a0*/  IMAD.U32 R4, RZ, RZ, UR19 ;  /* 0x00000013ff047e24 */ /* 0x000fe2000f8e00ff */
[----:B------:R-:W-:Y:S01]  /*19b0*/  ULDC.64 UR8, c[0x0][0x1a8] ;  /* 0x00006a0000087ab9 */ /* 0x000fe20000000a00 */
[----:B------:R-:W-:Y:S01]  /*19c0*/  SHF.R.S32.HI R239, RZ, 0x1f, R238 ;  /* 0x0000001fffef7819 */ /* 0x000fe200000114ee */
[----:B------:R-:W-:Y:S01]  /*19d0*/  UIADD3.X UR31, UR11, UR6, UR14, UP2, UP1 ;  /* 0x000000060b1f7290 */ /* 0x000fe200097e240e */
[----:B------:R-:W-:Y:S01]  /*19e0*/  IADD3.X R13, R20, UR34, RZ, P0, !PT ;  /* 0x00000022140d7c10 */ /* 0x000fe200087fe4ff */
[----:B------:R-:W-:Y:S01]  /*19f0*/  UIMAD UR6, UR60, UR8, URZ ;  /* 0x000000083c0672a4 */ /* 0x000fe2000f8e023f */
[----:B------:R-:W-:Y:S01]  /*1a00*/  IMAD.U32 R7, RZ, RZ, UR37 ;  /* 0x00000025ff077e24 */ /* 0x000fe2000f8e00ff */
[----:B------:R-:W-:Y:S01]  /*1a10*/  ULDC.64 UR4, c[0x0][0x3c8] ;  /* 0x0000f20000047ab9 */ /* 0x000fe20000000a00 */
[----:B------:R-:W-:Y:S01]  /*1a20*/  IMAD.U32 R11, RZ, RZ, UR37 ;  /* 0x00000025ff0b7e24 */ /* 0x000fe2000f8e00ff */
[----:B------:R-:W-:Y:S01]  /*1a30*/  UIMAD UR11, UR37, UR9, UR6 ;  /* 0x00000009250b72a4 */ /* 0x000fe2000f8e0206 */
[----:B------:R-:W-:Y:S01]  /*1a40*/  BSSY B1, `(.L_x_682) ;  /* 0x00008e3000017945 */ /* 0x000fe20003800000 */
[C---:B------:R-:W-:Y:S01]  /*1a50*/  IADD3 R244, R238.reuse, 0x40, RZ ;  /* 0x00000040eef47810 */ /* 0x040fe20007ffe0ff */
[----:B------:R-:W-:Y:S01]  /*1a60*/  ULDC.64 UR8, c[0x0][0x370] ;  /* 0x0000dc0000087ab9 */ /* 0x000fe20000000a00 */
[C---:B------:R-:W-:Y:S01]  /*1a70*/  IADD3 R243, R238.reuse, 0x80, RZ ;  /* 0x00000080eef37810 */ /* 0x040fe20007ffe0ff */
[----:B------:R-:W-:Y:S01]  /*1a80*/  UIMAD UR6, UR34, UR8, URZ ;  /* 0x00000008220672a4 */ /* 0x000fe2000f8e023f */
[----:B------:R-:W-:-:S03]  /*1a90*/  IADD3 R245, R238, 0xc0, RZ ;  /* 0x000000c0eef57810 */ /* 0x000fc60007ffe0ff */
[----:B------:R-:W-:-:S03]  /*1aa0*/  UIMAD UR14, UR19, UR9, UR6 ;  /* 0x00000009130e72a4 */ /* 0x000fc6000f8e0206 */
[----:B------:R-:W-:Y:S02]  /*1ab0*/  ULDC.64 UR8, c[0x0][0x378] ;  /* 0x0000de0000087ab9 */ /* 0x000fe40000000a00 */
[----:B------:R-:W-:Y:S02]  /*1ac0*/  UIMAD UR6, UR60, UR8, URZ ;  /* 0x000000083c0672a4 */ /* 0x000fe4000f8e023f */
[----:B------:R-:W-:Y:S02]  /*1ad0*/  UIADD3 UR8, UR19, UR13, URZ ;  /* 0x0000000d13087290 */ /* 0x000fe4000fffe03f */
[----:B------:R-:W-:Y:S02]  /*1ae0*/  UIMAD UR10, UR37, UR9, UR6 ;  /* 0x00000009250a72a4 */ /* 0x000fe4000f8e0206 */
[----:B------:R-:W-:Y:S02]  /*1af0*/  UIMAD.WIDE UR8, UR8, UR16, UR4 ;  /* 0x00000010080872a5 */ /* 0x000fe4000f8e0204 */
[----:B------:R-:W-:-:S02]  /*1b00*/  UIADD3 UR6, -UR7, UR12, UR20 ;  /* 0x0000000c07067290 */ /* 0x000fc4000fffe114 */
[----:B------:R-:W-:Y:S02]  /*1b10*/  ULDC.64 UR4, c[0x0][0x200] ;  /* 0x0000800000047ab9 */ /* 0x000fe40000000a00 */
[----:B------:R-:W-:Y:S02]  /*1b20*/  ULDC UR13, c[0x0][0x2e8] ;  /* 0x0000ba00000d7ab9 */ /* 0x000fe40000000800 */
[----:B------:R-:W-:Y:S02]  /*1b30*/  UMOV UR18, UR8 ;  /* 0x0000000800127c82 */ /* 0x000fe40008000000 */
        /* <DEDUP_REMOVED lines=16> */
[----:B---3--:R-:W-:Y:S02]  /*1c40*/  LOP3.LUT R0, R2, 0xffffffe0, RZ, 0xc0, !PT ;  /* 0xffffffe002007812 */ /* 0x008fe400078ec0ff */
[----:B------:R-:W-:-:S03]  /*1c50*/  SHF.R.S32.HI R2, RZ, 0x5, R2 ;  /* 0x00000005ff027819 */ /* 0x000fc60000011402 */
[----:B------:R-:W-:-:S04]  /*1c60*/  IMAD.IADD R0, R23, 0x1, -R0 ;  /* 0x0000000117007824 */ /* 0x000fc800078e0a00 */
[----:B------:R-:W-:Y:S01]  /*1c70*/  IMAD R0, R2, UR49, R0 ;  /* 0x0000003102007c24 */ /* 0x000fe2000f8e0200 */
[----:B------:R-:W-:-:S04]  /*1c80*/  IADD3 R2, P2, R238, UR23, RZ ;  /* 0x00000017ee027c10 */ /* 0x000fc8000ff5e0ff */
[----:B------:R-:W-:Y:S02]  /*1c90*/  IADD3.X R3, R239, UR25, RZ, P2, !PT ;  /* 0x00000019ef037c10 */ /* 0x000fe400097fe4ff */
[----:B------:R-:W-:-:S03]  /*1ca0*/  IADD3 R8, P0, R0, UR33, RZ ;  /* 0x0000002100087c10 */ /* 0x000fc6000ff1e0ff */
[----:B------:R-:W-:Y:S01]  /*1cb0*/  IMAD.WIDE.U32 R2, R4, c[0x0][0x370], R2 ;  /* 0x0000dc0004027a25 */ /* 0x000fe200078e0002 */
[----:B------:R-:W-:-:S03]  /*1cc0*/  LEA.HI.X.SX32 R10, R0, UR31, 0x1, P0 ;  /* 0x0000001f000a7c11 */ /* 0x000fc600080f0eff */
[----:B------:R-:W-:Y:S01]  /*1cd0*/  IMAD R0, R13, c[0x0][0x190], RZ ;  /* 0x000064000d007a24 */ /* 0x000fe200078e02ff */
[----:B------:R-:W-:Y:S01]  /*1ce0*/  IADD3 R3, R3, UR14, RZ ;  /* 0x0000000e03037c10 */ /* 0x000fe2000fffe0ff */
[----:B------:R-:W-:-:S04]  /*1cf0*/  IMAD.WIDE.U32 R4, R9, c[0x0][0x190], R238 ;  /* 0x0000640009047a25 */ /* 0x000fc800078e00ee */
[----:B------:R-:W-:Y:S01]  /*1d00*/  IMAD R16, R9, c[0x0][0x194], R0 ;  /* 0x0000650009107a24 */ /* 0x000fe200078e0200 */
[----:B------:R-:W-:Y:S01]  /*1d10*/  IADD3 R6, P0, R4, UR32, RZ ;  /* 0x0000002004067c10 */ /* 0x000fe2000ff1e0ff */
[----:B------:R-:W-:-:S03]  /*1d20*/  IMAD.WIDE.U32 R2, R7, c[0x0][0x378], R2 ;  /* 0x0000de0007027a25 */ /* 0x000fc600078e0002 */
[----:B------:R-:W-:Y:S01]  /*1d30*/  IADD3.X R7, R5, UR30, R16, P0, !PT ;  /* 0x0000001e05077c10 */ /* 0x000fe200087fe410 */
[----:B------:R-:W-:Y:S01]  /*1d40*/  IMAD.MOV.U32 R4, RZ, RZ, R2 ;  /* 0x000000ffff047224 */ /* 0x000fe200078e0002 */
[----:B------:R-:W-:Y:S01]  /*1d50*/  LEA R228, P0, R8, c[0x0][0x350], 0x2 ;  /* 0x0000d40008e47a11 */ /* 0x000fe200078010ff */
[----:B------:R-:W-:Y:S01]  /*1d60*/  IMAD R0, R20, c[0x0][0x370], RZ ;  /* 0x0000dc0014007a24 */ /* 0x000fe200078e02ff */
[----:B------:R-:W-:Y:S02]  /*1d70*/  IADD3 R5, R3, UR10, RZ ;  /* 0x0000000a03057c10 */ /* 0x000fe4000fffe0ff */
[----:B------:R-:W-:Y:S01]  /*1d80*/  LEA.HI.X R229, R8, c[0x0][0x354], R10, 0x2, P0 ;  /* 0x0000d50008e57a11 */ /* 0x000fe200000f140a */
[----:B------:R-:W-:Y:S01]  /*1d90*/  IMAD.WIDE.U32 R10, R11, c[0x0][0x1a8], R6 ;  /* 0x00006a000b0a7a25 */ /* 0x000fe200078e0006 */
[----:B------:R-:W-:-:S03]  /*1da0*/  PLOP3.LUT P0, PT, PT, PT, UP1, 0x80, 0x0 ;  /* 0x000000000000781c */ /* 0x000fc60003f0f018 */
[----:B------:R-:W-:Y:S01]  /*1db0*/  IMAD.WIDE.U32 R4, R12, c[0x0][0x370], R4 ;  /* 0x0000dc000c047a25 */ /* 0x000fe200078e0004 */
[----:B------:R-:W-:Y:S02]  /*1dc0*/  LEA R233, P3, R10, c[0x0][0x160], 0x1 ;  /* 0x000058000ae97a11 */ /* 0x000fe400078608ff */
[----:B------:R-:W-:Y:S01]  /*1dd0*/  IADD3 R15, R11, UR11, RZ ;  /* 0x0000000b0b0f7c10 */ /* 0x000fe2000fffe0ff */
[----:B------:R-:W-:Y:S01]  /*1de0*/  IMAD R0, R12, c[0x0][0x374], R0 ;  /* 0x0000dd000c007a24 */ /* 0x000fe200078e0200 */
[----:B------:R-:W-:Y:S02]  /*1df0*/  LEA R234, P2, R4, c[0x0][0x330], 0x1 ;  /* 0x0000cc0004ea7a11 */ /* 0x000fe400078408ff */
[----:B------:R-:W-:Y:S01]  /*1e00*/  LEA.HI.X R235, R10, c[0x0][0x164], R15, 0x1, P3 ;  /* 0x000059000aeb7a11 */ /* 0x000fe200018f0c0f */
[----:B------:R-:W-:-:S05]  /*1e10*/  IMAD.IADD R8, R5, 0x1, R0 ;  /* 0x0000000105087824 */ /* 0x000fca00078e0200 */
        /* <DEDUP_REMOVED lines=20> */
.L_x_688:
        /* <DEDUP_REMOVED lines=18> */
.L_x_689:
[----:B------:R-:W-:Y:S01]  /*2080*/  USHF.R.S32.HI UR10, URZ, 0x1f, UR20 ;  /* 0x0000001f3f0a7899 */ /* 0x000fe20008011414 */
[----:B------:R-:W-:Y:S01]  /*2090*/  IMAD.U32 R9, RZ, RZ, UR20 ;  /* 0x00000014ff097e24 */ /* 0x000fe2000f8e00ff */
[----:B------:R-:W-:Y:S01]  /*20a0*/  ULDC.64 UR8, c[0x0][0x3a0] ;  /* 0x0000e80000087ab9 */ /* 0x000fe20000000a00 */
[----:B------:R-:W-:Y:S01]  /*20b0*/  BSSY B0, `(.L_x_690) ;  /* 0x0000020000007945 */ /* 0x000fe20003800000 */
[----:B------:R-:W-:Y:S01]  /*20c0*/  UIMAD UR6, UR10, UR8, URZ ;  /* 0x000000080a0672a4 */ /* 0x000fe2000f8e023f */
[----:B------:R-:W-:Y:S01]  /*20d0*/  IMAD.WIDE.U32 R2, R9, c[0x0][0x3a0], R238 ;  /* 0x0000e80009027a25 */ /* 0x000fe200078e00ee */
[----:B------:R-:W-:Y:S02]  /*20e0*/  UIADD3 UR7, -UR20, UR7, URZ ;  /* 0x0000000714077290 */ /* 0x000fe4000fffe13f */
[----:B------:R-:W-:-:S02]  /*20f0*/  UIMAD UR6, UR20, UR9, UR6 ;  /* 0x00000009140672a4 */ /* 0x000fc4000f8e0206 */
[----:B------:R-:W-:Y:S01]  /*2100*/  IADD3 R4, P0, R2, UR14, RZ ;  /* 0x0000000e02047c10 */ /* 0x000fe2000ff1e0ff */
[----:B------:R-:W-:Y:S01]  /*2110*/  ULDC.64 UR8, c[0x0][0x3b8] ;  /* 0x0000ee0000087ab9 */ /* 0x000fe20000000a00 */
[----:B------:R-:W-:Y:S02]  /*2120*/  ISETP.GE.AND P5, PT, R12, UR7, PT ;  /* 0x000000070c007c0c */ /* 0x000fe4000bfa6270 */
[----:B------:R-:W-:Y:S01]  /*2130*/  MOV R0, UR6 ;  /* 0x0000000600007c02 */ /* 0x000fe20008000f00 */
[----:B------:R-:W-:-:S03]  /*2140*/  UIMAD UR6, UR60, UR8, URZ ;  /* 0x000000083c0672a4 */ /* 0x000fc6000f8e023f */
[----:B------:R-:W-:Y:S01]  /*2150*/  IADD3.X R5, R3, UR15, R0, P0, !PT ;  /* 0x0000000f03057c10 */ /* 0x000fe200087fe400 */
[----:B------:R-:W-:Y:S01]  /*2160*/  IMAD.U32 R0, RZ, RZ, UR37 ;  /* 0x00000025ff007e24 */ /* 0x000fe2000f8e00ff */
        /* <DEDUP_REMOVED lines=20> */
.L_x_691:
[----:B------:R-:W-:Y:S05]  /*22b0*/  BSYNC B0 ;  /* 0x0000000000007941 */ /* 0x000fea0003800000 */
.L_x_690:
        /* <DEDUP_REMOVED lines=21> */
.L_x_693:
[----:B------:R-:W-:Y:S05]  /*2410*/  BSYNC B0 ;  /* 0x0000000000007941 */ /* 0x000fea0003800000 */
.L_x_692:
        /* <DEDUP_REMOVED lines=31> */
.L_x_695:
[----:B------:R-:W-:Y:S05]  /*2610*/  BSYNC B0 ;  /* 0x0000000000007941 */ /* 0x000fea0003800000 */
.L_x_694:
        /* <DEDUP_REMOVED lines=20> */
.L_x_687:
[----:B------:R-:W2:Y:S01]  /*2760*/  LDL R24, [R1+0x8] ;  /* 0x0000080001187983 */ /* 0x000ea20000100800 */
[----:B------:R-:W-:Y:S01]  /*2770*/  PLOP3.LUT P0, PT, PT, PT, UP6, 0x80, 0x0 ;  /* 0x000000000000781c */ /* 0x000fe20003f0f068 */
[----:B------:R-:W-:Y:S01]  /*2780*/  ULEA.HI UR8, UR6, UR6, URZ, 0x1 ;  /* 0x0000000606087291 */ /* 0x000fe2000f8f083f */
[----:B------:R-:W-:Y:S03]  /*2790*/  BSSY B0, `(.L_x_697) ;  /* 0x0000035000007945 */ /* 0x000fe60003800000 */
[----:B------:R-:W-:-:S04]  /*27a0*/  ULOP3.LUT UR8, UR8, 0xfffffffe, URZ, 0xc0, !UPT ;  /* 0xfffffffe08087892 */ /* 0x000fc8000f8ec03f */
[----:B------:R-:W-:-:S04]  /*27b0*/  UIADD3 UR8, UR6, -UR8, URZ ;  /* 0x8000000806087290 */ /* 0x000fc8000fffe03f */
[----:B------:R-:W-:Y:S02]  /*27c0*/  UISETP.NE.AND UP0, UPT, UR8, 0x1, UPT ;  /* 0x000000010800788c */ /* 0x000fe4000bf05270 */
[----:B------:R-:W-:Y:S01]  /*27d0*/  UIMAD UR8, UR6, -0x40, UR12 ;  /* 0xffffffc0060878a4 */ /* 0x000fe2000f8e020c */
[----:B------:R-:W-:Y:S05]  /*27e0*/  @P0 BAR.SYNC.DEFER_BLOCKING 0x0 ;  /* 0x0000000000000b1d */ /* 0x000fea0000010000 */
[----:B------:R-:W-:Y:S01]  /*27f0*/  ISETP.GE.AND P6, PT, R12, UR8, PT ;  /* 0x000000080c007c0c */ /* 0x000fe2000bfc6270 */
[----:B--2---:R-:W-:-:S12]  /*2800*/  IMAD.SHL.U32 R231, R24, 0x2, RZ ;  /* 0x0000000218e77824 */ /* 0x004fd800078e00ff */
        /* <DEDUP_REMOVED lines=45> */
.L_x_698:
[----:B------:R-:W-:Y:S05]  /*2ae0*/  BSYNC B0 ;  /* 0x0000000000007941 */ /* 0x000fea0003800000 */
.L_x_697:
        /* <DEDUP_REMOVED lines=48> */
.L_x_700:
[----:B------:R-:W-:Y:S05]  /*2df0*/  BSYNC B0 ;  /* 0x0000000000007941 */ /* 0x000fea0003800000 */
.L_x_699:
        /* <DEDUP_REMOVED lines=23> */
.L_x_702:
        /* <DEDUP_REMOVED lines=50> */
.L_x_703:
[----:B------:R-:W-:Y:S05]  /*3290*/  BSYNC B0 ;  /* 0x0000000000007941 */ /* 0x000fea0003800000 */
.L_x_701:
[----:B------:R-:W-:Y:S01]  /*32a0*/  BSSY B0, `(.L_x_704) ;  /* 0x0000046000007945 */ /* 0x000fe20003800000 */
[----:B--2---:R-:W-:-:S02]  /*32b0*/  IMAD R4, R221, c[0x0][0x194], RZ ;  /* 0x00006500dd047a24 */ /* 0x004fc400078e02ff */
[----:B------:R-:W-:Y:S01]  /*32c0*/  IMAD.WIDE.U32 R8, R221, c[0x0][0x190], RZ ;  /* 0x00006400dd087a25 */ /* 0x000fe200078e00ff */
        /* <DEDUP_REMOVED lines=18> */
.L_x_705:
        /* <DEDUP_REMOVED lines=49> */
.L_x_706:
[----:B------:R-:W-:Y:S05]  /*3700*/  BSYNC B0 ;  /* 0x0000000000007941 */ /* 0x000fea0003800000 */
.L_x_704:
[----:B--23--:R-:W2:Y:S01]  /*3710*/  LDL R2, [R1] ;  /* 0x0000000001027983 */ /* 0x00cea20000100800 */
[----:B------:R-:W-:Y:S01]  /*3720*/  USHF.R.S32.HI UR9, URZ, 0x1f, UR20 ;  /* 0x0000001f3f097899 */ /* 0x000fe20008011414 */
[----:B------:R-:W-:Y:S01]  /*3730*/  IMAD.MOV.U32 R246, RZ, RZ, 0x7f800000 ;  /* 0x7f800000fff67424 */ /* 0x000fe200078e00ff */
[----:B------:R-:W-:Y:S01]  /*3740*/  ULDC.64 UR10, c[0x0][0x198] ;  /* 0x00006600000a7ab9 */ /* 0x000fe20000000a00 */
[----:B------:R-:W-:Y:S01]  /*3750*/  IMAD.MOV.U32 R247, RZ, RZ, 0x7f800000 ;  /* 0x7f800000fff77424 */ /* 0x000fe200078e00ff */
[----:B------:R-:W-:Y:S01]  /*3760*/  UIMAD UR10, UR9, UR10, URZ ;  /* 0x0000000a090a72a4 */ /* 0x000fe2000f8e023f */
[----:B------:R-:W-:-:S03]  /*3770*/  IMAD.U32 R16, RZ, RZ, UR20 ;  /* 0x00000014ff107e24 */ /* 0x000fc6000f8e00ff */
[----:B------:R-:W-:-:S06]  /*3780*/  UIMAD UR10, UR20, UR11, UR10 ;  /* 0x0000000b140a72a4 */ /* 0x000fcc000f8e020a */
[----:B------:R-:W-:Y:S01]  /*3790*/  IMAD.U32 R4, RZ, RZ, UR10 ;  /* 0x0000000aff047e24 */ /* 0x000fe2000f8e00ff */
[----:B------:R-:W-:Y:S01]  /*37a0*/  BSSY B0, `(.L_x_707) ;  /* 0x0000046000007945 */ /* 0x000fe20003800000 */
[C---:B--2---:R-:W-:Y:S01]  /*37b0*/  IADD3 R0, R2.reuse, 0x8, RZ ;  /* 0x0000000802007810 */ /* 0x044fe20007ffe0ff */
[C---:B------:R-:W-:Y:S01]  /*37c0*/  IMAD.SHL.U32 R249, R2.reuse, 0x4, RZ ;  /* 0x0000000402f97824 */ /* 0x040fe200078e00ff */
[----:B------:R-:W-:Y:S02]  /*37d0*/  ISETP.GE.AND P3, PT, R2, UR8, PT ;  /* 0x0000000802007c0c */ /* 0x000fe4000bf66270 */
[----:B------:R-:W-:Y:S01]  /*37e0*/  ISETP.GE.AND P2, PT, R0, UR8, PT ;  /* 0x0000000800007c0c */ /* 0x000fe2000bf46270 */
[----:B------:R-:W-:Y:S01]  /*37f0*/  UIADD3 UR8, -UR20, UR7, URZ ;  /* 0x0000000714087290 */ /* 0x000fe2000fffe13f */
[----:B------:R-:W-:-:S04]  /*3800*/  SHF.R.S32.HI R0, RZ, 0x1f, R2 ;  /* 0x0000001fff007819 */ /* 0x000fc80000011402 */
[----:B------:R-:W-:Y:S02]  /*3810*/  SHF.L.U64.HI R248, R2, 0x2, R0 ;  /* 0x0000000202f87819 */ /* 0x000fe40000010200 */
[----:B------:R-:W-:Y:S02]  /*3820*/  ISETP.GE.AND P6, PT, R12, UR8, PT ;  /* 0x000000080c007c0c */ /* 0x000fe4000bfc6270 */
[----:B------:R-:W-:-:S04]  /*3830*/  IADD3 R2, P1, R249, UR16, RZ ;  /* 0x00000010f9027c10 */ /* 0x000fc8000ff3e0ff */
[----:B------:R-:W-:-:S05]  /*3840*/  IADD3.X R3, R248, UR15, RZ, P1, !PT ;  /* 0x0000000ff8037c10 */ /* 0x000fca0008ffe4ff */
[----:B------:R2:W5:Y:S04]  /*3850*/  @!P3 LDG.E R246, [R2.64] ;  /* 0x0000000402f6b981 */ /* 0x000568000c1e1900 */
[----:B------:R3:W-:Y:S04]  /*3860*/  @P6 STS.128 [R231+0x18000], RZ ;  /* 0x018000ffe7006388 */ /* 0x0007e80000000c00 */
[----:B------:R3:W-:Y:S04]  /*3870*/  @P6 STS.128 [R231+0x1a000], RZ ;  /* 0x01a000ffe7006388 */ /* 0x0007e80000000c00 */
[----:B------:R3:W-:Y:S04]  /*3880*/  @P6 STS.128 [R231+0x1c000], RZ ;  /* 0x01c000ffe7006388 */ /* 0x0007e80000000c00 */
[----:B------:R3:W-:Y:S04]  /*3890*/  @P6 STS.128 [R231+0x1e000], RZ ;  /* 0x01e000ffe7006388 */ /* 0x0007e80000000c00 */
[----:B------:R2:W5:Y:S01]  /*38a0*/  @!P2 LDG.E R247, [R2.64+0x20] ;  /* 0x0000200402f7a981 */ /* 0x000562000c1e1900 */
[----:B------:R-:W-:-:S04]  /*38b0*/  IMAD R0, R19, c[0x0][0x1b0], RZ ;  /* 0x00006c0013007a24 */ /* 0x000fc800078e02ff */
[----:B------:R-:W-:Y:S02]  /*38c0*/  IMAD R13, R14, c[0x0][0x1b4], R0 ;  /* 0x00006d000e0d7a24 */ /* 0x000fe400078e0200 */
[----:B--2---:R-:W-:-:S05]  /*38d0*/  IMAD.WIDE.U32 R2, R16, c[0x0][0x198], R238 ;  /* 0x0000660010027a25 */ /* 0x004fca00078e00ee */
[----:B------:R-:W-:-:S04]  /*38e0*/  IADD3 R2, P1, R2, UR27, RZ ;  /* 0x0000001b02027c10 */ /* 0x000fc8000ff3e0ff */
[----:B------:R-:W-:-:S05]  /*38f0*/  IADD3.X R3, R3, UR28, R4, P1, !PT ;  /* 0x0000001c03037c10 */ /* 0x000fca0008ffe404 */
        /* <DEDUP_REMOVED lines=48> */
.L_x_708:
[----:B---3--:R-:W-:Y:S05]  /*3c00*/  BSYNC B0 ;  /* 0x0000000000007941 */ /* 0x008fea0003800000 */
.L_x_707:
        /* <DEDUP_REMOVED lines=26> */
[----:B------:R-:W-:-:S03]  /*3db0*/  IADD3 R5, R13, R5, RZ ;  /* 0x000000050d057210 */ /* 0x000fc60007ffe0ff */
[----:B------:R-:W-:Y:S01]  /*3dc0*/  IMAD R0, R0, c[0x0][0x19c], R6 ;  /* 0x0000670000007a24 */ /* 0x000fe200078e0206 */
[----:B------:R-:W-:Y:S02]  /*3dd0*/  LEA R2, P2, R4, R2, 0x1 ;  /* 0x0000000204027211 */ /* 0x000fe400078408ff */
[----:B------:R-:W-:Y:S01]  /*3de0*/  @!P4 LEA R6, P1, R8, c[0x0][0x168], 0x1 ;  /* 0x00005a000806ca11 */ /* 0x000fe200078208ff */
[----:B------:R-:W-:Y:S01]  /*3df0*/  IMAD.IADD R0, R9, 0x1, R0 ;  /* 0x0000000109007824 */ /* 0x000fe200078e0200 */
        /* <DEDUP_REMOVED lines=24> */
.L_x_710:
[----:B------:R-:W-:Y:S05]  /*3f80*/  BSYNC B0 ;  /* 0x0000000000007941 */ /* 0x000fea0003800000 */
.L_x_709:
        /* <DEDUP_REMOVED lines=62> */
.L_x_712:
[----:B------:R-:W-:Y:S05]  /*4370*/  BSYNC B0 ;  /* 0x0000000000007941 */ /* 0x000fea0003800000 */
.L_x_711:
        /* <DEDUP_REMOVED lines=8> */
[----:B------:R-:W-:Y:S01]  /*4400*/  IADD3 R12, P2, R12, 0x20, RZ ;  /* 0x000000200c0c7810 */ /* 0x000fe20007f5e0ff */
[----:B------:R-:W-:Y:S01]  /*4410*/  IMAD.MOV.U32 R6, RZ, RZ, 0x2 ;  /* 0x00000002ff067424 */ /* 0x000fe200078e00ff */
[----:B------:R-:W-:Y:S01]  /*4420*/  MOV R2, UR24 ;  /* 0x0000001800027c02 */ /* 0x000fe20008000f00 */
[----:B------:R-:W-:Y:S01]  /*4430*/  IMAD.X R4, RZ, RZ, R18, P1 ;  /* 0x000000ffff047224 */ /* 0x000fe200008e0612 */
[----:B------:R-:W-:-:S02]  /*4440*/  ISETP.GE.AND P4, PT, R238, c[0x0][0x220], PT ;  /* 0x00008800ee007a0c */ /* 0x000fc40003f86270 */
        /* <DEDUP_REMOVED lines=8> */
[----:B------:R-:W-:Y:S02]  /*44d0*/  IMAD R4, R4, c[0x0][0x1a0], RZ ;  /* 0x0000680004047a24 */ /* 0x000fe400078e02ff */
[----:B------:R-:W-:Y:S01]  /*44e0*/  IMAD.IADD R3, R3, 0x1, R0 ;  /* 0x0000000103037824 */ /* 0x000fe200078e0200 */
[----:B------:R1:W-:Y:S01]  /*44f0*/  @P4 STS.128 [R231+0x21000], RZ ;  /* 0x021000ffe7004388 */ /* 0x0003e20000000c00 */
[----:B------:R-:W-:-:S04]  /*4500*/  IMAD.WIDE.U32 R8, R12, c[0x0][0x1a0], R8 ;  /* 0x000068000c087a25 */ /* 0x000fc800078e0008 */
[----:B------:R-:W-:Y:S02]  /*4510*/  IMAD R0, R12, c[0x0][0x1a4], R4 ;  /* 0x000069000c007a24 */ /* 0x000fe400078e0204 */
[----:B------:R-:W-:-:S03]  /*4520*/  IMAD.WIDE.U32 R4, R14, c[0x0][0x1b8], R2 ;  /* 0x00006e000e047a25 */ /* 0x000fc600078e0002 */
[----:B------:R-:W-:Y:S01]  /*4530*/  IADD3 R0, R9, R0, RZ ;  /* 0x0000000009007210 */ /* 0x000fe20007ffe0ff */
        /* <DEDUP_REMOVED lines=26> */
.L_x_714:
[----:B------:R-:W-:Y:S05]  /*46e0*/  BSYNC B0 ;  /* 0x0000000000007941 */ /* 0x000fea0003800000 */
.L_x_713:
[----:B------:R-:W-:Y:S01]  /*46f0*/  LEA.HI R0, R22, R23, RZ, 0x4 ;  /* 0x0000001716007211 */ /* 0x000fe200078f20ff */
[----:B------:R-:W0:Y:S01]  /*4700*/  LDGDEPBAR ;  /* 0x00000000000079af */ /* 0x000e220000000000 */
[----:B------:R-:W-:Y:S01]  /*4710*/  IMAD.MOV.U32 R220, RZ, RZ, 0x40 ;  /* 0x00000040ffdc7424 */ /* 0x000fe200078e00ff */
[----:B------:R-:W-:Y:S01]  /*4720*/  UIADD3 UR8, UR20, UR12, URZ ;  /* 0x0000000c14087290 */ /* 0x000fe2000fffe03f */
[----:B------:R-:W-:Y:S01]  /*4730*/  LOP3.LUT R0, R0, 0xfffffff0, RZ, 0xc0, !PT ;  /* 0xfffffff000007812 */ /* 0x000fe200078ec0ff */
[----:B------:R-:W-:Y:S01]  /*4740*/  IMAD.MOV.U32 R232, RZ, RZ, R230 ;  /* 0x000000ffffe87224 */ /* 0x000fe200078e00e6 */
[----:B------:R-:W-:Y:S01]  /*4750*/  CS2R R190, SRZ ;  /* 0x0000000000be7805 */ /* 0x000fe2000001ff00 */
[----:B------:R-:W-:Y:S01]  /*4760*/  UIADD3 UR8, -UR7, 0x40, UR8 ;  /* 0x0000004007087890 */ /* 0x000fe2000fffe108 */
[----:B------:R-:W-:Y:S01]  /*4770*/  CS2R R188, SRZ ;  /* 0x0000000000bc7805 */ /* 0x000fe2000001ff00 */
[----:B------:R-:W-:Y:S01]  /*4780*/  IMAD.IADD R0, R23, 0x1, -R0 ;  /* 0x0000000117007824 */ /* 0x000fe200078e0a00 */
[----:B------:R-:W-:Y:S01]  /*4790*/  CS2R R194, SRZ ;  /* 0x0000000000c27805 */ /* 0x000fe2000001ff00 */
[----:B------:R-:W-:Y:S01]  /*47a0*/  CS2R R192, SRZ ;  /* 0x0000000000c07805 */ /* 0x000fe2000001ff00 */
[----:B------:R-:W-:Y:S01]  /*47b0*/  CS2R R186, SRZ ;  /* 0x0000000000ba7805 */ /* 0x000fe2000001ff00 */
[----:B------:R-:W-:Y:S01]  /*47c0*/  CS2R R184, SRZ ;  /* 0x0000000000b87805 */ /* 0x000fe2000001ff00 */
[----:B-12---:R-:W-:Y:S01]  /*47d0*/  SHF.R.S32.HI R2, RZ, 0x1f, R0 ;  /* 0x0000001fff027819 */ /* 0x006fe20000011400 */
        /* <DEDUP_REMOVED lines=23> */
[----:B------:R-:W-:Y:S01]  /*4950*/  SEL R221, R221, 0xffffffe0, !P1 ;  /* 0xffffffe0dddd7807 */ /* 0x000fe20004800000 */
[----:B------:R-:W-:Y:S01]  /*4960*/  CS2R R150, SRZ ;  /* 0x0000000000967805 */ /* 0x000fe2000001ff00 */
[----:B------:R-:W-:Y:S01]  /*4970*/  SEL R0, R0, R227, !P0 ;  /* 0x000000e300007207 */ /* 0x000fe20004000000 */
[----:B------:R-:W-:Y:S01]  /*4980*/  CS2R R148, SRZ ;  /* 0x0000000000947805 */ /* 0x000fe2000001ff00 */
[----:B------:R-:W-:Y:S01]  /*4990*/  SEL R220, R220, 0xffffffc0, !P2 ;  /* 0xffffffc0dcdc7807 */ /* 0x000fe20005000000 */
[----:B------:R-:W-:Y:S01]  /*49a0*/  IMAD.IADD R223, R222, 0x1, R221 ;  /* 0x00000001dedf7824 */ /* 0x000fe200078e02dd */
        /* <DEDUP_REMOVED lines=40> */
[----:B------:R-:W-:Y:S01]  /*4c30*/  IMAD.SHL.U32 R217, R2, 0x2, RZ ;  /* 0x0000000202d97824 */ /* 0x000fe200078e00ff */
[----:B------:R-:W-:Y:S01]  /*4c40*/  ULDC UR9, c[0x0][0x2e8] ;  /* 0x0000ba0000097ab9 */ /* 0x000fe20000000800 */
[----:B------:R-:W-:Y:S01]  /*4c50*/  IMAD.SHL.U32 R212, R0, 0x2, RZ ;  /* 0x0000000200d47824 */ /* 0x000fe200078e00ff */
[----:B------:R-:W-:Y:S01]  /*4c60*/  UIADD3 UR20, UR8, -UR9, URZ ;  /* 0x8000000908147290 */ /* 0x000fe2000fffe03f */
[----:B------:R-:W-:Y:S01]  /*4c70*/  IMAD.IADD R224, R222, 0x1, R220 ;  /* 0x00000001dee07824 */ /* 0x000fe200078e02dc */
[----:B------:R-:W-:Y:S01]  /*4c80*/  ULDC UR14, c[0x0][0x2e4] ;  /* 0x0000b900000e7ab9 */ /* 0x000fe20000000800 */
[----:B------:R-:W-:-:S02]  /*4c90*/  IMAD.IADD R225, R220, 0x1, R223 ;  /* 0x00000001dce17824 */ /* 0x000fc400078e02df */
.L_x_719:
[----:B------:R-:W0:Y:S01]  /*4ca0*/  LDGDEPBAR ;  /* 0x00000000000079af */ /* 0x000e220000000000 */
[----:B------:R-:W-:Y:S01]  /*4cb0*/  IMAD.IADD R3, R217, 0x1, R221 ;  /* 0x00000001d9037824 */ /* 0x000fe200078e02dd */
[----:B------:R-:W-:Y:S01]  /*4cc0*/  IADD3 R108, P0, R249, UR18, RZ ;  /* 0x00000012f96c7c10 */ /* 0x000fe2000ff1e0ff */
[--C-:B------:R-:W-:Y:S01]  /*4cd0*/  IMAD.IADD R2, R217, 0x1, R220.reuse ;  /* 0x00000001d9027824 */ /* 0x100fe200078e02dc */
[----:B------:R-:W-:Y:S01]  /*4ce0*/  USHF.L.U32 UR9, UR6, 0x6, URZ ;  /* 0x0000000606097899 */ /* 0x000fe2000800063f */
[----:B------:R-:W-:Y:S01]  /*4cf0*/  IMAD.IADD R0, R3, 0x1, R220 ;  /* 0x0000000103007824 */ /* 0x000fe200078e02dc */
[----:B------:R-:W-:Y:S01]  /*4d00*/  IADD3.X R109, R248, UR17, RZ, P0, !PT ;  /* 0x00000011f86d7c10 */ /* 0x000fe200087fe4ff */
[----:B------:R-:W-:Y:S02]  /*4d10*/  ULDC UR8, c[0x0][0x2e4] ;  /* 0x0000b90000087ab9 */ /* 0x000fe40000000800 */
[----:B------:R-:W-:Y:S06]  /*4d20*/  UISETP.GE.AND UP0, UPT, UR9, UR20, UPT ;  /* 0x000000140900728c */ /* 0x000fec000bf06270 */
[----:B------:R-:W-:Y:S01]  /*4d30*/  PLOP3.LUT P0, PT, PT, PT, UP0, 0x80, 0x0 ;  /* 0x000000000000781c */ /* 0x000fe20003f0f008 */
[----:B------:R-:W-:Y:S04]  /*4d40*/  DEPBAR.LE SB0, 0x0 ;  /* 0x000080000000791a */ /* 0x000fe80000000000 */
[----:B------:R-:W-:Y:S06]  /*4d50*/  BAR.SYNC.DEFER_BLOCKING 0x0 ;  /* 0x0000000000007b1d */ /* 0x000fec0000010000 */
[----:B------:R-:W-:Y:S04]  /*4d60*/  LDSM.16.M88.4 R16, [R217] ;  /* 0x00000000d910783b */ /* 0x000fe80000000200 */
[----:B------:R-:W1:Y:S04]  /*4d70*/  LDSM.16.M88.4 R8, [R213+0x18000] ;  /* 0x01800000d508783b */ /* 0x000e680000000200 */
[----:B------:R-:W2:Y:S04]  /*4d80*/  LDSM.16.M88.4 R84, [R213+0x18800] ;  /* 0x01880000d554783b */ /* 0x000ea80000000200 */
[----:B------:R-:W-:Y:S04]  /*4d90*/  LDSM.16.M88.4 R88, [R3] ;  /* 0x000000000358783b */ /* 0x000fe80000000200 */
[----:B------:R-:W3:Y:S04]  /*4da0*/  LDSM.16.M88.4 R92, [R214+0x18000] ;  /* 0x01800000d65c783b */ /* 0x000ee80000000200 */
[----:B------:R-:W4:Y:S04]  /*4db0*/  LDSM.16.M88.4 R96, [R214+0x18800] ;  /* 0x01880000d660783b */ /* 0x000f280000000200 */
[----:B------:R-:W-:Y:S04]  /*4dc0*/  LDSM.16.M88.4 R100, [R216+0x18000] ;  /* 0x01800000d864783b */ /* 0x000fe80000000200 */
[----:B------:R-:W-:Y:S04]  /*4dd0*/  LDSM.16.M88.4 R104, [R216+0x18800] ;  /* 0x01880000d868783b */ /* 0x000fe80000000200 */
[----:B-----5:R2:W5:Y:S04]  /*4de0*/  LDG.E R118, [R108.64] ;  /* 0x000000046c767981 */ /* 0x020568000c1e1900 */
[----:B------:R3:W5:Y:S01]  /*4df0*/  LDG.E R117, [R108.64+0x20] ;  /* 0x000020046c757981 */ /* 0x000762000c1e1900 */
[C---:B-1----:R-:W-:Y:S08]  /*4e00*/  HMMA.16816.F32.BF16 R4, R16.reuse, R8, RZ ;  /* 0x000000081004723c */ /* 0x042ff000000418ff */
[C---:B------:R-:W-:Y:S08]  /*4e10*/  HMMA.16816.F32.BF16 R8, R16.reuse, R10, RZ ;  /* 0x0000000a1008723c */ /* 0x040ff000000418ff */
[C---:B--2---:R-:W-:Y:S08]  /*4e20*/  HMMA.16816.F32.BF16 R12, R16.reuse, R84, RZ ;  /* 0x00000054100c723c */ /* 0x044ff000000418ff */
[----:B------:R-:W-:Y:S01]  /*4e30*/  HMMA.16816.F32.BF16 R16, R16, R86, RZ ;  /* 0x000000561010723c */ /* 0x000fe200000418ff */
[----:B------:R-:W1:Y:S07]  /*4e40*/  LDSM.16.M88.4 R84, [R2] ;  /* 0x000000000254783b */ /* 0x000e6e0000000200 */
[C---:B---3--:R-:W-:Y:S08]  /*4e50*/  HMMA.16816.F32.BF16 R4, R88.reuse, R92, R4 ;  /* 0x0000005c5804723c */ /* 0x048ff00000041804 */
[C---:B------:R-:W-:Y:S01]  /*4e60*/  HMMA.16816.F32.BF16 R8, R88.reuse, R94, R8 ;  /* 0x0000005e5808723c */ /* 0x040fe20000041808 */
[----:B------:R-:W-:Y:S07]  /*4e70*/  LDSM.16.M88.4 R92, [R215+0x18000] ;  /* 0x01800000d75c783b */ /* 0x000fee0000000200 */
[C---:B----4-:R-:W-:Y:S08]  /*4e80*/  HMMA.16816.F32.BF16 R12, R88.reuse, R96, R12 ;  /* 0x00000060580c723c */ /* 0x050ff0000004180c */
[----:B------:R-:W-:Y:S01]  /*4e90*/  HMMA.16816.F32.BF16 R16, R88, R98, R16 ;  /* 0x000000625810723c */ /* 0x000fe20000041810 */
[----:B------:R-:W2:Y:S04]  /*4ea0*/  LDSM.16.M88.4 R88, [R0] ;  /* 0x000000000058783b */ /* 0x000ea80000000200 */
[----:B------:R-:W3:Y:S03]  /*4eb0*/  LDSM.16.M88.4 R96, [R215+0x18800] ;  /* 0x01880000d760783b */ /* 0x000ee60000000200 */
[C---:B-1----:R-:W-:Y:S08]  /*4ec0*/  HMMA.16816.F32.BF16 R4, R84.reuse, R100, R4 ;  /* 0x000000645404723c */ /* 0x042ff00000041804 */
[C---:B------:R-:W-:Y:S01]  /*4ed0*/  HMMA.16816.F32.BF16 R8, R84.reuse, R102, R8 ;  /* 0x000000665408723c */ /* 0x040fe20000041808 */
[----:B------:R-:W-:Y:S07]  /*4ee0*/  LDSM.16.M88.4 R100, [R213+0x1a000] ;  /* 0x01a00000d564783b */ /* 0x000fee0000000200 */
[C---:B------:R-:W-:Y:S08]  /*4ef0*/  HMMA.16816.F32.BF16 R12, R84.reuse, R104, R12 ;  /* 0x00000068540c723c */ /* 0x040ff0000004180c */
[----:B------:R-:W-:Y:S01]  /*4f00*/  HMMA.16816.F32.BF16 R16, R84, R106, R16 ;  /* 0x0000006a5410723c */ /* 0x000fe20000041810 */
[----:B------:R-:W1:Y:S04]  /*4f10*/  LDSM.16.M88.4 R84, [R217+0x2000] ;  /* 0x00200000d954783b */ /* 0x000e680000000200 */
[----:B------:R-:W4:Y:S03]  /*4f20*/  LDSM.16.M88.4 R104, [R213+0x1a800] ;  /* 0x01a80000d568783b */ /* 0x000f260000000200 */
[C---:B--2---:R-:W-:Y:S08]  /*4f30*/  HMMA.16816.F32.BF16 R4, R88.reuse, R92, R4 ;  /* 0x0000005c5804723c */ /* 0x044ff00000041804 */
[C---:B------:R-:W-:Y:S01]  /*4f40*/  HMMA.16816.F32.BF16 R8, R88.reuse, R94, R8 ;  /* 0x0000005e5808723c */ /* 0x040fe20000041808 */
[----:B------:R-:W-:Y:S07]  /*4f50*/  LDSM.16.M88.4 R92, [R214+0x1a000] ;  /* 0x01a00000d65c783b */ /* 0x000fee0000000200 */
[C---:B---3--:R-:W-:Y:S08]  /*4f60*/  HMMA.16816.F32.BF16 R12, R88.reuse, R96, R12 ;  /* 0x00000060580c723c */ /* 0x048ff0000004180c */
[----:B------:R-:W-:Y:S01]  /*4f70*/  HMMA.16816.F32.BF16 R16, R88, R98, R16 ;  /* 0x000000625810723c */ /* 0x000fe20000041810 */
[----:B------:R-:W2:Y:S04]  /*4f80*/  LDSM.16.M88.4 R88, [R3+0x2000] ;  /* 0x002000000358783b */ /* 0x000ea80000000200 */
[----:B------:R-:W3:Y:S03]  /*4f90*/  LDSM.16.M88.4 R96, [R214+0x1a800] ;  /* 0x01a80000d660783b */ /* 0x000ee60000000200 */
[C---:B-1----:R-:W-:Y:S08]  /*4fa0*/  HMMA.16816.F32.BF16 R4, R84.reuse, R100, R4 ;  /* 0x000000645404723c */ /* 0x042ff00000041804 */
[C---:B------:R-:W-:Y:S01]  /*4fb0*/  HMMA.16816.F32.BF16 R8, R84.reuse, R102, R8 ;  /* 0x000000665408723c */ /* 0x040fe20000041808 */
[----:B------:R-:W-:Y:S07]  /*4fc0*/  LDSM.16.M88.4 R100, [R216+0x1a000] ;  /* 0x01a00000d864783b */ /* 0x000fee0000000200 */
[C---:B----4-:R-:W-:Y:S08]  /*4fd0*/  HMMA.16816.F32.BF16 R12, R84.reuse, R104, R12 ;  /* 0x00000068540c723c */ /* 0x050ff0000004180c */
        /* <DEDUP_REMOVED lines=67> */
[C---:B------:R-:W-:Y:S08]  /*5410*/  HMMA.16816.F32.BF16 R8, R84.reuse, R102, R8 ;  /* 0x000000665408723c */ /* 0x040ff00000041808 */
[C---:B----4-:R-:W-:Y:S08]  /*5420*/  HMMA.16816.F32.BF16 R12, R84.reuse, R104, R12 ;  /* 0x00000068540c723c */ /* 0x050ff0000004180c */
[----:B------:R-:W-:Y:S08]  /*5430*/  HMMA.16816.F32.BF16 R16, R84, R106, R16 ;  /* 0x0000006a5410723c */ /* 0x000ff00000041810 */
[C---:B--2---:R-:W-:Y:S08]  /*5440*/  HMMA.16816.F32.BF16 R4, R88.reuse, R92, R4 ;  /* 0x0000005c5804723c */ /* 0x044ff00000041804 */
[C---:B------:R-:W-:Y:S08]  /*5450*/  HMMA.16816.F32.BF16 R8, R88.reuse, R94, R8 ;  /* 0x0000005e5808723c */ /* 0x040ff00000041808 */
[C---:B---3--:R-:W-:Y:S08]  /*5460*/  HMMA.16816.F32.BF16 R12, R88.reuse, R96, R12 ;  /* 0x00000060580c723c */ /* 0x048ff0000004180c */
        /* <DEDUP_REMOVED lines=14> */
.L_x_715:
[----:B------:R-:W2:Y:S01]  /*5550*/  LDL R0, [R1] ;  /* 0x0000000001007983 */ /* 0x000ea20000100800 */
[----:B------:R-:W-:Y:S02]  /*5560*/  UIADD3 UR11, UR7, 0x1, -UR12 ;  /* 0x00000001070b7890 */ /* 0x000fe4000fffe80c */
[----:B------:R-:W-:Y:S01]  /*5570*/  UIADD3 UR10, -UR8, UR7, -UR12 ;  /* 0x00000007080a7290 */ /* 0x000fe2000fffe90c */
[----:B------:R-:W3:Y:S01]  /*5580*/  LDL R85, [R1+0x4] ;  /* 0x0000040001557983 */ /* 0x000ee20000100800 */
[----:B------:R-:W-:Y:S01]  /*5590*/  UMOV UR14, UR8 ;  /* 0x00000008000e7c82 */ /* 0x000fe20008000000 */
[----:B--2---:R-:W-:Y:S01]  /*55a0*/  IADD3 R2, R0, UR9, RZ ;  /* 0x0000000900027c10 */ /* 0x004fe2000fffe0ff */
[----:B------:R-:W-:Y:S01]  /*55b0*/  IMAD.U32 R0, RZ, RZ, UR21 ;  /* 0x00000015ff007e24 */ /* 0x000fe2000f8e00ff */
[----:B------:R-:W-:Y:S02]  /*55c0*/  UIADD3 UR9, UR11, UR43, URZ ;  /* 0x0000002b0b097290 */ /* 0x000fe4000fffe03f */
[----:B------:R-:W-:Y:S01]  /*55d0*/  IADD3 R84, R2, UR10, RZ ;  /* 0x0000000a02547c10 */ /* 0x000fe2000fffe0ff */
[----:B---3--:R-:W-:Y:S01]  /*55e0*/  IMAD R0, R0, 0x40, R85 ;  /* 0x0000004000007824 */ /* 0x008fe200078e0255 */
[C---:B------:R-:W-:Y:S02]  /*55f0*/  IADD3 R3, R2.reuse, 0x8, RZ ;  /* 0x0000000802037810 */ /* 0x040fe40007ffe0ff */
[----:B------:R-:W-:Y:S02]  /*5600*/  IADD3 R94, R2, UR9, RZ ;  /* 0x00000009025e7c10 */ /* 0x000fe4000fffe0ff */
[----:B------:R-:W-:Y:S02]  /*5610*/  IMNMX R2, RZ, R84, !PT ;  /* 0x00000054ff027217 */ /* 0x000fe40007800200 */
[----:B------:R-:W-:Y:S02]  /*5620*/  IADD3 R91, R0, 0x1, RZ ;  /* 0x00000001005b7810 */ /* 0x000fe40007ffe0ff */
[----:B------:R-:W-:Y:S02]  /*5630*/  IADD3 R93, R3, UR10, RZ ;  /* 0x0000000a035d7c10 */ /* 0x000fe4000fffe0ff */
[----:B------:R-:W-:Y:S02]  /*5640*/  IMNMX R84, R94, UR7, PT ;  /* 0x000000075e547c17 */ /* 0x000fe4000b800200 */
[CC--:B------:R-:W-:Y:S02]  /*5650*/  ISETP.GE.AND P1, PT, R0.reuse, R2.reuse, PT ;  /* 0x000000020000720c */ /* 0x0c0fe40003f26270 */
        /* <DEDUP_REMOVED lines=20> */
[-C--:B------:R-:W-:Y:S02]  /*57a0*/  ISETP.GE.AND P0, PT, R0, R3.reuse, PT ;  /* 0x000000030000720c */ /* 0x080fe40003f06270 */
[-C--:B------:R-:W-:Y:S02]  /*57b0*/  ISETP.GE.OR P6, PT, R90, R84.reuse, !P6 ;  /* 0x000000545a00720c */ /* 0x080fe400077c6670 */
[-C--:B------:R-:W-:Y:S02]  /*57c0*/  ISETP.GE.OR P5, PT, R89, R84.reuse, !P5 ;  /* 0x000000545900720c */ /* 0x080fe40006fa6670 */
[-C--:B------:R-:W-:Y:S02]  /*57d0*/  ISETP.GE.OR P4, PT, R88, R84.reuse, !P4 ;  /* 0x000000545800720c */ /* 0x080fe40006786670 */
[-C--:B------:R-:W-:Y:S02]  /*57e0*/  ISETP.GE.OR P3, PT, R87, R84.reuse, !P3 ;  /* 0x000000545700720c */ /* 0x080fe40005f66670 */
        /* <DEDUP_REMOVED lines=31> */
.L_x_716:
        /* <DEDUP_REMOVED lines=9> */
[----:B------:R-:W-:Y:S01]  /*5a70*/  FSEL R0, R0, RZ, P0 ;  /* 0x000000ff00007208 */ /* 0x000fe20000000000 */
[--C-:B------:R-:W-:Y:S01]  /*5a80*/  FFMA.FTZ R5, R5, c[0x0][0x23c], -R2.reuse ;  /* 0x00008f0005057a23 */ /* 0x100fe20000010802 */
[----:B------:R-:W-:Y:S01]  /*5a90*/  PLOP3.LUT P1, PT, PT, PT, UP3, 0x80, 0x0 ;  /* 0x000000000000781c */ /* 0x000fe20003f2f038 */
[----:B------:R-:W-:Y:S01]  /*5aa0*/  MUFU.EX2 R131, R4 ;  /* 0x0000000400837308 */ /* 0x000fe20000000800 */
[----:B------:R-:W-:Y:S02]  /*5ab0*/  FFMA.FTZ R8, R8, c[0x0][0x23c], -R2 ;  /* 0x00008f0008087a23 */ /* 0x000fe40000010802 */
[--C-:B------:R-:W-:Y:S02]  /*5ac0*/  FFMA.FTZ R6, R6, c[0x0][0x23c], -R0.reuse ;  /* 0x00008f0006067a23 */ /* 0x100fe40000010800 */
[----:B------:R-:W-:Y:S02]  /*5ad0*/  FFMA.FTZ R7, R7, c[0x0][0x23c], -R0 ;  /* 0x00008f0007077a23 */ /* 0x000fe40000010800 */
[--C-:B------:R-:W-:Y:S02]  /*5ae0*/  FFMA.FTZ R9, R9, c[0x0][0x23c], -R2.reuse ;  /* 0x00008f0009097a23 */ /* 0x100fe40000010802 */
[--C-:B------:R-:W-:Y:S01]  /*5af0*/  FFMA.FTZ R16, R16, c[0x0][0x23c], -R2.reuse ;  /* 0x00008f0010107a23 */ /* 0x100fe20000010802 */
[----:B------:R-:W1:Y:S01]  /*5b00*/  MUFU.EX2 R129, R5 ;  /* 0x0000000500817308 */ /* 0x000e620000000800 */
[--C-:B------:R-:W-:Y:S02]  /*5b10*/  FFMA.FTZ R12, R12, c[0x0][0x23c], -R2.reuse ;  /* 0x00008f000c0c7a23 */ /* 0x100fe40000010802 */
[--C-:B------:R-:W-:Y:S02]  /*5b20*/  FFMA.FTZ R13, R13, c[0x0][0x23c], -R2.reuse ;  /* 0x00008f000d0d7a23 */ /* 0x100fe40000010802 */
[----:B------:R-:W-:Y:S02]  /*5b30*/  FFMA.FTZ R2, R17, c[0x0][0x23c], -R2 ;  /* 0x00008f0011027a23 */ /* 0x000fe40000010802 */
[--C-:B------:R-:W-:Y:S02]  /*5b40*/  FFMA.FTZ R10, R10, c[0x0][0x23c], -R0.reuse ;  /* 0x00008f000a0a7a23 */ /* 0x100fe40000010800 */
[--C-:B------:R-:W-:Y:S01]  /*5b50*/  FFMA.FTZ R11, R11, c[0x0][0x23c], -R0.reuse ;  /* 0x00008f000b0b7a23 */ /* 0x100fe20000010800 */
[----:B------:R-:W-:Y:S01]  /*5b60*/  MUFU.EX2 R124, R6 ;  /* 0x00000006007c7308 */ /* 0x000fe20000000800 */
[--C-:B------:R-:W-:Y:S02]  /*5b70*/  FFMA.FTZ R18, R18, c[0x0][0x23c], -R0.reuse ;  /* 0x00008f0012127a23 */ /* 0x100fe40000010800 */
[--C-:B------:R-:W-:Y:S02]  /*5b80*/  FFMA.FTZ R14, R14, c[0x0][0x23c], -R0.reuse ;  /* 0x00008f000e0e7a23 */ /* 0x100fe40000010800 */
[--C-:B------:R-:W-:Y:S02]  /*5b90*/  FFMA.FTZ R15, R15, c[0x0][0x23c], -R0.reuse ;  /* 0x00008f000f0f7a23 */ /* 0x100fe40000010800 */
[----:B------:R-:W-:Y:S03]  /*5ba0*/  FFMA.FTZ R0, R19, c[0x0][0x23c], -R0 ;  /* 0x00008f0013007a23 */ /* 0x000fe60000010800 */
[----:B------:R-:W2:Y:S10]  /*5bb0*/  MUFU.EX2 R122, R7 ;  /* 0x00000007007a7308 */ /* 0x000eb40000000800 */
[----:B------:R-:W-:Y:S10]  /*5bc0*/  MUFU.EX2 R128, R8 ;  /* 0x0000000800807308 */ /* 0x000ff40000000800 */
[----:B------:R-:W3:Y:S10]  /*5bd0*/  MUFU.EX2 R126, R9 ;  /* 0x00000009007e7308 */ /* 0x000ef40000000800 */
[----:B------:R3:W-:Y:S10]  /*5be0*/  MUFU.EX2 R125, R2 ;  /* 0x00000002007d7308 */ /* 0x0007f40000000800 */
[----:B------:R-:W-:Y:S10]  /*5bf0*/  MUFU.EX2 R123, R10 ;  /* 0x0000000a007b7308 */ /* 0x000ff40000000800 */
[----:B------:R-:W4:Y:S10]  /*5c00*/  MUFU.EX2 R121, R11 ;  /* 0x0000000b00797308 */ /* 0x000f340000000800 */
[----:B------:R4:W-:Y:S10]  /*5c10*/  MUFU.EX2 R119, R0 ;  /* 0x0000000000777308 */ /* 0x0009f40000000800 */
[----:B------:R-:W-:Y:S10]  /*5c20*/  MUFU.EX2 R198, R12 ;  /* 0x0000000c00c67308 */ /* 0x000ff40000000800 */
[----:B------:R-:W1:Y:S10]  /*5c30*/  MUFU.EX2 R197, R13 ;  /* 0x0000000d00c57308 */ /* 0x000e740000000800 */
[----:B------:R-:W-:Y:S10]  /*5c40*/  MUFU.EX2 R196, R14 ;  /* 0x0000000e00c47308 */ /* 0x000ff40000000800 */
[----:B------:R-:W3:Y:S10]  /*5c50*/  MUFU.EX2 R130, R15 ;  /* 0x0000000f00827308 */ /* 0x000ef40000000800 */
[----:B------:R-:W4:Y:S10]  /*5c60*/  MUFU.EX2 R127, R16 ;  /* 0x00000010007f7308 */ /* 0x000f340000000800 */
[----:B------:R-:W4:Y:S01]  /*5c70*/  MUFU.EX2 R120, R18 ;  /* 0x0000001200787308 */ /* 0x000f220000000800 */
[----:B-1----:R-:W-:Y:S02]  /*5c80*/  F2FP.BF16.PACK_AB R4, R129, R131 ;  /* 0x000000838104723e */ /* 0x002fe400000010ff */
[----:B--2---:R-:W-:Y:S02]  /*5c90*/  F2FP.BF16.PACK_AB R3, R122, R124 ;  /* 0x0000007c7a03723e */ /* 0x004fe400000010ff */
[----:B---3--:R-:W-:Y:S01]  /*5ca0*/  F2FP.BF16.PACK_AB R2, R126, R128 ;  /* 0x000000807e02723e */ /* 0x008fe200000010ff */
[----:B------:R1:W-:Y:S01]  /*5cb0*/  STS [R237+0x2a000], R4 ;  /* 0x02a00004ed007388 */ /* 0x0003e20000000800 */
[----:B----4-:R-:W-:Y:S02]  /*5cc0*/  F2FP.BF16.PACK_AB R0, R121, R123 ;  /* 0x0000007b7900723e */ /* 0x010fe400000010ff */
[----:B------:R-:W-:Y:S03]  /*5cd0*/  F2FP.BF16.PACK_AB R5, R197, R198 ;  /* 0x000000c6c505723e */ /* 0x000fe600000010ff */
[----:B------:R2:W-:Y:S06]  /*5ce0*/  STS [R237+0x2a400], R3 ;  /* 0x02a40003ed007388 */ /* 0x0005ec0000000800 */
[----:B------:R3:W-:Y:S06]  /*5cf0*/  STS [R242+0x2a000], R2 ;  /* 0x02a00002f2007388 */ /* 0x0007ec0000000800 */
[----:B------:R4:W-:Y:S06]  /*5d00*/  STS [R242+0x2a400], R0 ;  /* 0x02a40000f2007388 */ /* 0x0009ec0000000800 */
[----:B------:R-:W-:Y:S01]  /*5d10*/  STS [R240+0x2a000], R5 ;  /* 0x02a00005f0007388 */ /* 0x000fe20000000800 */
[----:B-1----:R-:W-:Y:S05]  /*5d20*/  F2FP.BF16.PACK_AB R4, R130, R196 ;  /* 0x000000c48204723e */ /* 0x002fea00000010ff */
[----:B------:R-:W-:Y:S01]  /*5d30*/  STS [R240+0x2a400], R4 ;  /* 0x02a40004f0007388 */ /* 0x000fe20000000800 */
[----:B--2---:R-:W-:Y:S05]  /*5d40*/  F2FP.BF16.PACK_AB R3, R125, R127 ;  /* 0x0000007f7d03723e */ /* 0x004fea00000010ff */
[----:B------:R1:W-:Y:S01]  /*5d50*/  STS [R241+0x2a000], R3 ;  /* 0x02a00003f1007388 */ /* 0x0003e20000000800 */
[----:B---3--:R-:W-:Y:S05]  /*5d60*/  F2FP.BF16.PACK_AB R2, R119, R120 ;  /* 0x000000787702723e */ /* 0x008fea00000010ff */
[----:B------:R2:W-:Y:S01]  /*5d70*/  STS [R241+0x2a400], R2 ;  /* 0x02a40002f1007388 */ /* 0x0005e20000000800 */
[----:B----4-:R-:W-:Y:S05]  /*5d80*/  SHF.L.U32 R0, R226, 0x1, RZ ;  /* 0x00000001e2007819 */ /* 0x010fea00000006ff */
[----:B------:R-:W-:Y:S06]  /*5d90*/  LDSM.16.M88.4 R16, [R0+0x10000] ;  /* 0x010000000010783b */ /* 0x000fec0000000200 */
[----:B------:R-:W3:Y:S06]  /*5da0*/  LDSM.16.M88.4 R8, [R213+0x20000] ;  /* 0x02000000d508783b */ /* 0x000eec0000000200 */
[----:B------:R-:W4:Y:S01]  /*5db0*/  LDSM.16.M88.4 R84, [R213+0x20800] ;  /* 0x02080000d554783b */ /* 0x000f220000000200 */
[CC--:B-1----:R-:W-:Y:S05]  /*5dc0*/  IADD3 R3, R220.reuse, R0.reuse, RZ ;  /* 0x00000000dc037210 */ /* 0x0c2fea0007ffe0ff */
[----:B------:R-:W-:Y:S01]  /*5dd0*/  LDSM.16.M88.4 R92, [R214+0x20000] ;  /* 0x02000000d65c783b */ /* 0x000fe20000000200 */
[----:B--2---:R-:W-:Y:S04]  /*5de0*/  IADD3 R2, R221, R0, RZ ;  /* 0x00000000dd027210 */ /* 0x004fe80007ffe0ff */
[----:B------:R-:W-:Y:S01]  /*5df0*/  IADD3 R116, R220, R2, RZ ;  /* 0x00000002dc747210 */ /* 0x000fe20007ffe0ff */
[----:B------:R-:W1:Y:S06]  /*5e00*/  LDSM.16.M88.4 R88, [R2+0x10000] ;  /* 0x010000000258783b */ /* 0x000e6c0000000200 */
[----:B------:R-:W2:Y:S06]  /*5e10*/  LDSM.16.M88.4 R96, [R214+0x20800] ;  /* 0x02080000d660783b */ /* 0x000eac0000000200 */
[----:B------:R-:W-:Y:S06]  /*5e20*/  LDSM.16.M88.4 R100, [R3+0x10000] ;  /* 0x010000000364783b */ /* 0x000fec0000000200 */
[----:B------:R-:W2:Y:S01]  /*5e30*/  LDSM.16.M88.4 R104, [R216+0x20000] ;  /* 0x02000000d868783b */ /* 0x000ea20000000200 */
[C---:B---3--:R-:W-:Y:S05]  /*5e40*/  HMMA.16816.F32.BF16 R4, R16.reuse, R8, RZ ;  /* 0x000000081004723c */ /* 0x048fea00000418ff */
[----:B------:R-:W-:Y:S03]  /*5e50*/  LDSM.16.M88.4 R108, [R116+0x10000] ;  /* 0x01000000746c783b */ /* 0x000fe60000000200 */
[C---:B------:R-:W-:Y:S03]  /*5e60*/  HMMA.16816.F32.BF16 R8, R16.reuse, R10, RZ ;  /* 0x0000000a1008723c */ /* 0x040fe600000418ff */
[----:B------:R-:W-:Y:S05]  /*5e70*/  LDSM.16.M88.4 R112, [R215+0x20000] ;  /* 0x02000000d770783b */ /* 0x000fea0000000200 */
[C---:B----4-:R-:W-:Y:S08]  /*5e80*/  HMMA.16816.F32.BF16 R12, R16.reuse, R84, RZ ;  /* 0x00000054100c723c */ /* 0x050ff000000418ff */
[----:B------:R-:W-:Y:S01]  /*5e90*/  HMMA.16816.F32.BF16 R16, R16, R86, RZ ;  /* 0x000000561010723c */ /* 0x000fe200000418ff */
[----:B------:R-:W3:Y:S07]  /*5ea0*/  LDSM.16.M88.4 R84, [R216+0x20800] ;  /* 0x02080000d854783b */ /* 0x000eee0000000200 */
[C---:B-1----:R-:W-:Y:S08]  /*5eb0*/  HMMA.16816.F32.BF16 R4, R88.reuse, R92, R4 ;  /* 0x0000005c5804723c */ /* 0x042ff00000041804 */
[C---:B------:R-:W-:Y:S01]  /*5ec0*/  HMMA.16816.F32.BF16 R8, R88.reuse, R94, R8 ;  /* 0x0000005e5808723c */ /* 0x040fe20000041808 */
[----:B------:R-:W-:Y:S07]  /*5ed0*/  LDSM.16.M88.4 R92, [R0+0x12000] ;  /* 0x01200000005c783b */ /* 0x000fee0000000200 */
[C---:B--2---:R-:W-:Y:S08]  /*5ee0*/  HMMA.16816.F32.BF16 R12, R88.reuse, R96, R12 ;  /* 0x00000060580c723c */ /* 0x044ff0000004180c */
[----:B------:R-:W-:Y:S01]  /*5ef0*/  HMMA.16816.F32.BF16 R16, R88, R98, R16 ;  /* 0x000000625810723c */ /* 0x000fe20000041810 */
[----:B------:R-:W1:Y:S06]  /*5f00*/  LDSM.16.M88.4 R88, [R215+0x20800] ;  /* 0x02080000d758783b */ /* 0x000e6c0000000200 */
[----:B------:R-:W2:Y:S01]  /*5f10*/  LDSM.16.M88.4 R96, [R213+0x22000] ;  /* 0x02200000d560783b */ /* 0x000ea20000000200 */
[C---:B------:R-:W-:Y:S08]  /*5f20*/  HMMA.16816.F32.BF16 R4, R100.reuse, R104, R4 ;  /* 0x000000686404723c */ /* 0x040ff00000041804 */
[C---:B------:R-:W-:Y:S01]  /*5f30*/  HMMA.16816.F32.BF16 R8, R100.reuse, R106, R8 ;  /* 0x0000006a6408723c */ /* 0x040fe20000041808 */
[----:B------:R-:W-:Y:S07]  /*5f40*/  LDSM.16.M88.4 R104, [R214+0x22000] ;  /* 0x02200000d668783b */ /* 0x000fee0000000200 */
[C---:B---3--:R-:W-:Y:S08]  /*5f50*/  HMMA.16816.F32.BF16 R12, R100.reuse, R84, R12 ;  /* 0x00000054640c723c */ /* 0x048ff0000004180c */
[----:B------:R-:W-:Y:S01]  /*5f60*/  HMMA.16816.F32.BF16 R16, R100, R86, R16 ;  /* 0x000000566410723c */ /* 0x000fe20000041810 */
[----:B------:R-:W3:Y:S06]  /*5f70*/  LDSM.16.M88.4 R84, [R213+0x22800] ;  /* 0x02280000d554783b */ /* 0x000eec0000000200 */
[----:B------:R-:W4:Y:S01]  /*5f80*/  LDSM.16.M88.4 R100, [R2+0x12000] ;  /* 0x012000000264783b */ /* 0x000f220000000200 */
[C---:B------:R-:W-:Y:S08]  /*5f90*/  HMMA.16816.F32.BF16 R4, R108.reuse, R112, R4 ;  /* 0x000000706c04723c */ /* 0x040ff00000041804 */
[C---:B------:R-:W-:Y:S01]  /*5fa0*/  HMMA.16816.F32.BF16 R8, R108.reuse, R114, R8 ;  /* 0x000000726c08723c */ /* 0x040fe20000041808 */
[----:B------:R-:W-:Y:S07]  /*5fb0*/  LDSM.16.M88.4 R112, [R216+0x22000] ;  /* 0x02200000d870783b */ /* 0x000fee0000000200 */
[C---:B-1----:R-:W-:Y:S08]  /*5fc0*/  HMMA.16816.F32.BF16 R12, R108.reuse, R88, R12 ;  /* 0x000000586c0c723c */ /* 0x042ff0000004180c */
[----:B------:R-:W-:Y:S01]  /*5fd0*/  HMMA.16816.F32.BF16 R16, R108, R90, R16 ;  /* 0x0000005a6c10723c */ /* 0x000fe20000041810 */
[----:B------:R-:W1:Y:S06]  /*5fe0*/  LDSM.16.M88.4 R88, [R214+0x22800] ;  /* 0x02280000d658783b */ /* 0x000e6c0000000200 */
[----:B------:R-:W1:Y:S01]  /*5ff0*/  LDSM.16.M88.4 R108, [R3+0x12000] ;  /* 0x01200000036c783b */ /* 0x000e620000000200 */
[C---:B--2---:R-:W-:Y:S08]  /*6000*/  HMMA.16816.F32.BF16 R4, R92.reuse, R96, R4 ;  /* 0x000000605c04723c */ /* 0x044ff00000041804 */
[C---:B------:R-:W-:Y:S01]  /*6010*/  HMMA.16816.F32.BF16 R8, R92.reuse, R98, R8 ;  /* 0x000000625c08723c */ /* 0x040fe20000041808 */
[----:B------:R-:W-:Y:S07]  /*6020*/  LDSM.16.M88.4 R96, [R215+0x22000] ;  /* 0x02200000d760783b */ /* 0x000fee0000000200 */
[C---:B---3--:R-:W-:Y:S08]  /*6030*/  HMMA.16816.F32.BF16 R12, R92.reuse, R84, R12 ;  /* 0x000000545c0c723c */ /* 0x048ff0000004180c */
[----:B------:R-:W-:Y:S01]  /*6040*/  HMMA.16816.F32.BF16 R16, R92, R86, R16 ;  /* 0x000000565c10723c */ /* 0x000fe20000041810 */
[----:B------:R-:W2:Y:S06]  /*6050*/  LDSM.16.M88.4 R84, [R216+0x22800] ;  /* 0x02280000d854783b */ /* 0x000eac0000000200 */
[----:B------:R-:W3:Y:S01]  /*6060*/  LDSM.16.M88.4 R92, [R116+0x12000] ;  /* 0x01200000745c783b */ /* 0x000ee20000000200 */
[C---:B----4-:R-:W-:Y:S08]  /*6070*/  HMMA.16816.F32.BF16 R4, R100.reuse, R104, R4 ;  /* 0x000000686404723c */ /* 0x050ff00000041804 */
[C---:B------:R-:W-:Y:S01]  /*6080*/  HMMA.16816.F32.BF16 R8, R100.reuse, R106, R8 ;  /* 0x0000006a6408723c */ /* 0x040fe20000041808 */
[----:B------:R-:W-:Y:S07]  /*6090*/  LDSM.16.M88.4 R104, [R213+0x24000] ;  /* 0x02400000d568783b */ /* 0x000fee0000000200 */
[C---:B-1----:R-:W-:Y:S08]  /*60a0*/  HMMA.16816.F32.BF16 R12, R100.reuse, R88, R12 ;  /* 0x00000058640c723c */ /* 0x042ff0000004180c */
[----:B------:R-:W-:Y:S01]  /*60b0*/  HMMA.16816.F32.BF16 R16, R100, R90, R16 ;  /* 0x0000005a6410723c */ /* 0x000fe20000041810 */
[----:B------:R-:W1:Y:S06]  /*60c0*/  LDSM.16.M88.4 R88, [R215+0x22800] ;  /* 0x02280000d758783b */ /* 0x000e6c0000000200 */
[----:B------:R-:W4:Y:S01]  /*60d0*/  LDSM.16.M88.4 R100, [R0+0x14000] ;  /* 0x014000000064783b */ /* 0x000f220000000200 */
[C---:B------:R-:W-:Y:S08]  /*60e0*/  HMMA.16816.F32.BF16 R4, R108.reuse, R112, R4 ;  /* 0x000000706c04723c */ /* 0x040ff00000041804 */
[C---:B------:R-:W-:Y:S01]  /*60f0*/  HMMA.16816.F32.BF16 R8, R108.reuse, R114, R8 ;  /* 0x000000726c08723c */ /* 0x040fe20000041808 */
[----:B------:R-:W-:Y:S07]  /*6100*/  LDSM.16.M88.4 R112, [R214+0x24000] ;  /* 0x02400000d670783b */ /* 0x000fee0000000200 */
[C---:B--2---:R-:W-:Y:S08]  /*6110*/  HMMA.16816.F32.BF16 R12, R108.reuse, R84, R12 ;  /* 0x000000546c0c723c */ /* 0x044ff0000004180c */
[----:B------:R-:W-:Y:S01]  /*6120*/  HMMA.16816.F32.BF16 R16, R108, R86, R16 ;  /* 0x000000566c10723c */ /* 0x000fe20000041810 */
[----:B------:R-:W2:Y:S06]  /*6130*/  LDSM.16.M88.4 R84, [R213+0x24800] ;  /* 0x02480000d554783b */ /* 0x000eac0000000200 */
[----:B------:R-:W2:Y:S01]  /*6140*/  LDSM.16.M88.4 R108, [R2+0x14000] ;  /* 0x01400000026c783b */ /* 0x000ea20000000200 */
[C---:B---3--:R-:W-:Y:S08]  /*6150*/  HMMA.16816.F32.BF16 R4, R92.reuse, R96, R4 ;  /* 0x000000605c04723c */ /* 0x048ff00000041804 */
[C---:B------:R-:W-:Y:S01]  /*6160*/  HMMA.16816.F32.BF16 R8, R92.reuse, R98, R8 ;  /* 0x000000625c08723c */ /* 0x040fe20000041808 */
[----:B------:R-:W-:Y:S07]  /*6170*/  LDSM.16.M88.4 R96, [R216+0x24000] ;  /* 0x02400000d860783b */ /* 0x000fee0000000200 */
[C---:B-1----:R-:W-:Y:S08]  /*6180*/  HMMA.16816.F32.BF16 R12, R92.reuse, R88, R12 ;  /* 0x000000585c0c723c */ /* 0x042ff0000004180c */
[----:B------:R-:W-:Y:S01]  /*6190*/  HMMA.16816.F32.BF16 R16, R92, R90, R16 ;  /* 0x0000005a5c10723c */ /* 0x000fe20000041810 */
[----:B------:R-:W1:Y:S06]  /*61a0*/  LDSM.16.M88.4 R88, [R214+0x24800] ;  /* 0x02480000d658783b */ /* 0x000e6c0000000200 */
[----:B------:R-:W3:Y:S01]  /*61b0*/  LDSM.16.M88.4 R92, [R3+0x14000] ;  /* 0x01400000035c783b */ /* 0x000ee20000000200 */
[C---:B----4-:R-:W-:Y:S08]  /*61c0*/  HMMA.16816.F32.BF16 R4, R100.reuse, R104, R4 ;  /* 0x000000686404723c */ /* 0x050ff00000041804 */
[C---:B------:R-:W-:Y:S01]  /*61d0*/  HMMA.16816.F32.BF16 R8, R100.reuse, R106, R8 ;  /* 0x0000006a6408723c */ /* 0x040fe20000041808 */
[----:B------:R-:W-:Y:S07]  /*61e0*/  LDSM.16.M88.4 R104, [R215+0x24000] ;  /* 0x02400000d768783b */ /* 0x000fee0000000200 */
[C---:B--2---:R-:W-:Y:S08]  /*61f0*/  HMMA.16816.F32.BF16 R12, R100.reuse, R84, R12 ;  /* 0x00000054640c723c */ /* 0x044ff0000004180c */
[----:B------:R-:W-:Y:S01]  /*6200*/  HMMA.16816.F32.BF16 R16, R100, R86, R16 ;  /* 0x000000566410723c */ /* 0x000fe20000041810 */
[----:B------:R-:W2:Y:S06]  /*6210*/  LDSM.16.M88.4 R84, [R216+0x24800] ;  /* 0x02480000d854783b */ /* 0x000eac0000000200 */
[----:B------:R-:W4:Y:S01]  /*6220*/  LDSM.16.M88.4 R100, [R116+0x14000] ;  /* 0x014000007464783b */ /* 0x000f220000000200 */
[C---:B------:R-:W-:Y:S08]  /*6230*/  HMMA.16816.F32.BF16 R4, R108.reuse, R112, R4 ;  /* 0x000000706c04723c */ /* 0x040ff00000041804 */
[C---:B------:R-:W-:Y:S01]  /*6240*/  HMMA.16816.F32.BF16 R8, R108.reuse, R114, R8 ;  /* 0x000000726c08723c */ /* 0x040fe20000041808 */
[----:B------:R-:W-:Y:S07]  /*6250*/  LDSM.16.M88.4 R112, [R213+0x26000] ;  /* 0x02600000d570783b */ /* 0x000fee0000000200 */
[C---:B-1----:R-:W-:Y:S08]  /*6260*/  HMMA.16816.F32.BF16 R12, R108.reuse, R88, R12 ;  /* 0x000000586c0c723c */ /* 0x042ff0000004180c */
[----:B------:R-:W-:Y:S01]  /*6270*/  HMMA.16816.F32.BF16 R16, R108, R90, R16 ;  /* 0x0000005a6c10723c */ /* 0x000fe20000041810 */
[----:B------:R-:W1:Y:S06]  /*6280*/  LDSM.16.M88.4 R88, [R215+0x24800] ;  /* 0x02480000d758783b */ /* 0x000e6c0000000200 */
[----:B------:R4:W1:Y:S01]  /*6290*/  LDSM.16.M88.4 R108, [R0+0x16000] ;  /* 0x01600000006c783b */ /* 0x0008620000000200 */
[C---:B---3--:R-:W-:Y:S08]  /*62a0*/  HMMA.16816.F32.BF16 R4, R92.reuse, R96, R4 ;  /* 0x000000605c04723c */ /* 0x048ff00000041804 */
[C---:B------:R-:W-:Y:S01]  /*62b0*/  HMMA.16816.F32.BF16 R8, R92.reuse, R98, R8 ;  /* 0x000000625c08723c */ /* 0x040fe20000041808 */
[----:B------:R-:W-:Y:S07]  /*62c0*/  LDSM.16.M88.4 R96, [R214+0x26000] ;  /* 0x02600000d660783b */ /* 0x000fee0000000200 */
[C---:B--2---:R-:W-:Y:S04]  /*62d0*/  HMMA.16816.F32.BF16 R12, R92.reuse, R84, R12 ;  /* 0x000000545c0c723c */ /* 0x044fe8000004180c */
[----:B----4-:R-:W-:Y:S04]  /*62e0*/  LEA R0, -R252, RZ, 0x6 ;  /* 0x000000fffc007211 */ /* 0x010fe800078e31ff */
[----:B------:R-:W-:Y:S01]  /*62f0*/  HMMA.16816.F32.BF16 R16, R92, R86, R16 ;  /* 0x000000565c10723c */ /* 0x000fe20000041810 */
[----:B------:R-:W2:Y:S03]  /*6300*/  LDSM.16.M88.4 R84, [R213+0x26800] ;  /* 0x02680000d554783b */ /* 0x000ea60000000200 */
[C---:B------:R-:W-:Y:S03]  /*6310*/  LEA R228, P0, R0.reuse, R228, 0x2 ;  /* 0x000000e400e47211 */ /* 0x040fe600078010ff */
[----:B------:R-:W3:Y:S01]  /*6320*/  LDSM.16.M88.4 R92, [R2+0x16000] ;  /* 0x01600000025c783b */ /* 0x000ee20000000200 */
[C---:B------:R-:W-:Y:S05]  /*6330*/  HMMA.16816.F32.BF16 R4, R100.reuse, R104, R4 ;  /* 0x000000686404723c */ /* 0x040fea0000041804 */
[----:B------:R-:W-:Y:S03]  /*6340*/  LEA.HI.X.SX32 R229, R0, R229, 0x2, P0 ;  /* 0x000000e500e57211 */ /* 0x000fe600000f16ff */
[C---:B------:R-:W-:Y:S01]  /*6350*/  HMMA.16816.F32.BF16 R8, R100.reuse, R106, R8 ;  /* 0x0000006a6408723c */ /* 0x040fe20000041808 */
[----:B------:R-:W-:Y:S07]  /*6360*/  LDSM.16.M88.4 R104, [R216+0x26000] ;  /* 0x02600000d868783b */ /* 0x000fee0000000200 */
[C---:B-1----:R-:W-:Y:S08]  /*6370*/  HMMA.16816.F32.BF16 R12, R100.reuse, R88, R12 ;  /* 0x00000058640c723c */ /* 0x042ff0000004180c */
[----:B------:R-:W-:Y:S01]  /*6380*/  HMMA.16816.F32.BF16 R16, R100, R90, R16 ;  /* 0x0000005a6410723c */ /* 0x000fe20000041810 */
[----:B------:R-:W1:Y:S06]  /*6390*/  LDSM.16.M88.4 R88, [R214+0x26800] ;  /* 0x02680000d658783b */ /* 0x000e6c0000000200 */
[----:B------:R-:W4:Y:S01]  /*63a0*/  LDSM.16.M88.4 R100, [R3+0x16000] ;  /* 0x016000000364783b */ /* 0x000f220000000200 */
[C---:B------:R-:W-:Y:S08]  /*63b0*/  HMMA.16816.F32.BF16 R4, R108.reuse, R112, R4 ;  /* 0x000000706c04723c */ /* 0x040ff00000041804 */
[C---:B------:R-:W-:Y:S08]  /*63c0*/  HMMA.16816.F32.BF16 R8, R108.reuse, R114, R8 ;  /* 0x000000726c08723c */ /* 0x040ff00000041808 */
[C---:B--2---:R-:W-:Y:S08]  /*63d0*/  HMMA.16816.F32.BF16 R12, R108.reuse, R84, R12 ;  /* 0x000000546c0c723c */ /* 0x044ff0000004180c */
[----:B------:R-:W-:Y:S01]  /*63e0*/  HMMA.16816.F32.BF16 R16, R108, R86, R16 ;  /* 0x000000566c10723c */ /* 0x000fe20000041810 */
[----:B------:R-:W2:Y:S06]  /*63f0*/  LDSM.16.M88.4 R84, [R216+0x26800] ;  /* 0x02680000d854783b */ /* 0x000eac0000000200 */
[----:B------:R-:W-:Y:S01]  /*6400*/  LDSM.16.M88.4 R108, [R215+0x26000] ;  /* 0x02600000d76c783b */ /* 0x000fe20000000200 */
[C---:B---3--:R-:W-:Y:S08]  /*6410*/  HMMA.16816.F32.BF16 R4, R92.reuse, R96, R4 ;  /* 0x000000605c04723c */ /* 0x048ff00000041804 */
[C---:B------:R-:W-:Y:S01]  /*6420*/  HMMA.16816.F32.BF16 R8, R92.reuse, R98, R8 ;  /* 0x000000625c08723c */ /* 0x040fe20000041808 */
[----:B------:R-:W3:Y:S07]  /*6430*/  LDSM.16.M88.4 R96, [R116+0x16000] ;  /* 0x016000007460783b */ /* 0x000eee0000000200 */
[C---:B-1----:R-:W-:Y:S08]  /*6440*/  HMMA.16816.F32.BF16 R12, R92.reuse, R88, R12 ;  /* 0x000000585c0c723c */ /* 0x042ff0000004180c */
[----:B------:R-:W-:Y:S01]  /*6450*/  HMMA.16816.F32.BF16 R16, R92, R90, R16 ;  /* 0x0000005a5c10723c */ /* 0x000fe20000041810 */
[----:B------:R-:W1:Y:S07]  /*6460*/  LDSM.16.M88.4 R88, [R215+0x26800] ;  /* 0x02680000d758783b */ /* 0x000e6e0000000200 */
[C---:B----4-:R-:W-:Y:S08]  /*6470*/  HMMA.16816.F32.BF16 R4, R100.reuse, R104, R4 ;  /* 0x000000686404723c */ /* 0x050ff00000041804 */
[C---:B------:R-:W-:Y:S08]  /*6480*/  HMMA.16816.F32.BF16 R8, R100.reuse, R106, R8 ;  /* 0x0000006a6408723c */ /* 0x040ff00000041808 */
[C---:B--2---:R-:W-:Y:S08]  /*6490*/  HMMA.16816.F32.BF16 R12, R100.reuse, R84, R12 ;  /* 0x00000054640c723c */ /* 0x044ff0000004180c */
[----:B------:R-:W-:Y:S08]  /*64a0*/  HMMA.16816.F32.BF16 R16, R100, R86, R16 ;  /* 0x000000566410723c */ /* 0x000ff00000041810 */
[C---:B---3--:R-:W-:Y:S08]  /*64b0*/  HMMA.16816.F32.BF16 R4, R96.reuse, R108, R4 ;  /* 0x0000006c6004723c */ /* 0x048ff00000041804 */
[C---:B------:R-:W-:Y:S08]  /*64c0*/  HMMA.16816.F32.BF16 R8, R96.reuse, R110, R8 ;  /* 0x0000006e6008723c */ /* 0x040ff00000041808 */
[C---:B-1----:R-:W-:Y:S08]  /*64d0*/  HMMA.16816.F32.BF16 R12, R96.reuse, R88, R12 ;  /* 0x00000058600c723c */ /* 0x042ff0000004180c */
[C---:B-----5:R-:W-:Y:S01]  /*64e0*/  FADD.FTZ R4, -R118.reuse, R4 ;  /* 0x0000000476047221 */ /* 0x060fe20000010100 */
[----:B------:R-:W-:Y:S03]  /*64f0*/  HMMA.16816.F32.BF16 R16, R96, R90, R16 ;  /* 0x0000005a6010723c */ /* 0x000fe60000041810 */
[C---:B------:R-:W-:Y:S02]  /*6500*/  FADD.FTZ R5, -R118.reuse, R5 ;  /* 0x0000000576057221 */ /* 0x040fe40000010100 */
[C---:B------:R-:W-:Y:S02]  /*6510*/  FADD.FTZ R6, -R117.reuse, R6 ;  /* 0x0000000675067221 */ /* 0x040fe40000010100 */
[C---:B------:R-:W-:Y:S02]  /*6520*/  FADD.FTZ R7, -R117.reuse, R7 ;  /* 0x0000000775077221 */ /* 0x040fe40000010100 */
[C---:B------:R-:W-:Y:S03]  /*6530*/  FADD.FTZ R8, -R118.reuse, R8 ;  /* 0x0000000876087221 */ /* 0x040fe60000010100 */
[C---:B------:R-:W-:Y:S02]  /*6540*/  FADD.FTZ R9, -R118.reuse, R9 ;  /* 0x0000000976097221 */ /* 0x040fe40000010100 */
[C---:B------:R-:W-:Y:S02]  /*6550*/  FADD.FTZ R10, -R117.reuse, R10 ;  /* 0x0000000a750a7221 */ /* 0x040fe40000010100 */
[C---:B------:R-:W-:Y:S02]  /*6560*/  FADD.FTZ R11, -R117.reuse, R11 ;  /* 0x0000000b750b7221 */ /* 0x040fe40000010100 */
[C---:B------:R-:W-:Y:S02]  /*6570*/  FADD.FTZ R12, -R118.reuse, R12 ;  /* 0x0000000c760c7221 */ /* 0x040fe40000010100 */
[C---:B------:R-:W-:Y:S02]  /*6580*/  FADD.FTZ R13, -R118.reuse, R13 ;  /* 0x0000000d760d7221 */ /* 0x040fe40000010100 */
[C---:B------:R-:W-:Y:S02]  /*6590*/  FADD.FTZ R14, -R117.reuse, R14 ;  /* 0x0000000e750e7221 */ /* 0x040fe40000010100 */
[C---:B------:R-:W-:Y:S02]  /*65a0*/  FADD.FTZ R15, -R117.reuse, R15 ;  /* 0x0000000f750f7221 */ /* 0x040fe40000010100 */
        /* <DEDUP_REMOVED lines=21> */
[----:B------:R-:W-:Y:S01]  /*6700*/  ISETP.GE.AND P5, PT, R238, c[0x0][0x220], PT ;  /* 0x00008800ee007a0c */ /* 0x000fe20003fa6270 */
[----:B------:R-:W-:Y:S01]  /*6710*/  IMAD.MOV.U32 R13, RZ, RZ, c[0x0][0x190] ;  /* 0x00006400ff0d7624 */ /* 0x000fe200078e00ff */
[----:B------:R-:W-:Y:S01]  /*6720*/  ISETP.GE.AND P4, PT, R244, c[0x0][0x220], PT ;  /* 0x00008800f4007a0c */ /* 0x000fe20003f86270 */
        /* <DEDUP_REMOVED lines=8> */
[----:B------:R-:W-:Y:S01]  /*67b0*/  SHF.R.S32.HI R4, RZ, 0x1f, R6 ;  /* 0x0000001fff047819 */ /* 0x000fe20000011406 */
[----:B------:R-:W-:Y:S01]  /*67c0*/  UISETP.NE.U32.AND UP0, UPT, UR8, 0x1, UPT ;  /* 0x000000010800788c */ /* 0x000fe2000bf05070 */
[----:B------:R-:W-:Y:S02]  /*67d0*/  LEA.HI.X.SX32 R3, R6, R3, 0x1, P0 ;  /* 0x0000000306037211 */ /* 0x000fe400000f0eff */
[C---:B------:R-:W-:Y:S01]  /*67e0*/  LEA R0, P6, R13.reuse, R6, 0x5 ;  /* 0x000000060d007211 */ /* 0x040fe200078c28ff */
[----:B------:R-:W-:Y:S03]  /*67f0*/  USEL UR8, UR42, 0x8000, !UP0 ;  /* 0x000080002a087887 */ /* 0x000fe6000c000000 */
[----:B------:R-:W-:Y:S02]  /*6800*/  @!P3 LEA R8, P0, R0, R233, 0x1 ;  /* 0x000000e90008b211 */ /* 0x000fe400078008ff */
[C-C-:B------:R-:W-:Y:S02]  /*6810*/  LEA.HI.X R4, R13.reuse, R4, R93.reuse, 0x5, P6 ;  /* 0x000000040d047211 */ /* 0x140fe400030f2c5d */
[----:B------:R-:W-:Y:S02]  /*6820*/  IADD3 R230, R230, UR8, RZ ;  /* 0x00000008e6e67c10 */ /* 0x000fe4000fffe0ff */
[----:B------:R-:W-:Y:S02]  /*6830*/  IADD3 R232, R232, UR8, RZ ;  /* 0x00000008e8e87c10 */ /* 0x000fe4000fffe0ff */
[C-C-:B------:R-:W-:Y:S01]  /*6840*/  @!P3 LEA.HI.X R9, R0.reuse, R235, R4.reuse, 0x1, P0 ;  /* 0x000000eb0009b211 */ /* 0x140fe200000f0c04 */
[----:B------:R1:W-:Y:S01]  /*6850*/  @P5 STS [R230], RZ ;  /* 0x000000ffe6005388 */ /* 0x0003e20000000800 */
[C---:B------:R-:W-:Y:S02]  /*6860*/  @!P5 LEA R12, P0, R13.reuse, R2, 0x6 ;  /* 0x000000020d0cd211 */ /* 0x040fe400078030ff */
[C---:B------:R-:W-:Y:S01]  /*6870*/  @!P4 LEA R10, P6, R0.reuse, R233, 0x1 ;  /* 0x000000e9000ac211 */ /* 0x040fe200078c08ff */
[----:B------:R1:W-:Y:S01]  /*6880*/  @P5 STS [R230+0x4], RZ ;  /* 0x000004ffe6005388 */ /* 0x0003e20000000800 */
[----:B------:R-:W-:Y:S02]  /*6890*/  @!P5 LEA.HI.X R13, R13, R3, R93, 0x6, P0 ;  /* 0x000000030d0dd211 */ /* 0x000fe400000f345d */
[C---:B------:R-:W-:Y:S01]  /*68a0*/  @!P4 LEA.HI.X R11, R0.reuse, R235, R4, 0x1, P6 ;  /* 0x000000eb000bc211 */ /* 0x040fe200030f0c04 */
        /* <DEDUP_REMOVED lines=68> */
.L_x_717:
[----:B-1----:R-:W-:Y:S01]  /*6cf0*/  F2FP.BF16.PACK_AB R6, R91, R92 ;  /* 0x0000005c5b06723e */ /* 0x002fe200000010ff */
[----:B------:R-:W-:Y:S01]  /*6d00*/  IMAD.SHL.U32 R208, R227, 0x2, RZ ;  /* 0x00000002e3d07824 */ /* 0x000fe200078e00ff */
        /* <DEDUP_REMOVED lines=21> */
[----:B------:R-:W5:Y:S06]  /*6e60*/  LDSM.16.MT88.4 R88, [R208+0x16000] ;  /* 0x01600000d058783b */ /* 0x000f6c0000004200 */
        /* <DEDUP_REMOVED lines=20> */
[-C--:B-----5:R-:W-:Y:S08]  /*6fb0*/  HMMA.16816.F32.BF16 R68, R4, R88.reuse, R68 ;  /* 0x000000580444723c */ /* 0x0a0ff00000041844 */
        /* <DEDUP_REMOVED lines=27> */
[----:B------:R-:W5:Y:S01]  /*7170*/  LDSM.16.MT88.4 R108, [R208+0x15800] ;  /* 0x01580000d06c783b */ /* 0x000f620000004200 */
        /* <DEDUP_REMOVED lines=26> */
[-C--:B-----5:R-:W-:Y:S08]  /*7320*/  HMMA.16816.F32.BF16 R52, R8, R108.reuse, R52 ;  /* 0x0000006c0834723c */ /* 0x0a0ff00000041834 */
        /* <DEDUP_REMOVED lines=17> */
[----:B------:R-:W-:Y:S02]  /*7440*/  LEA R2, P0, R5, R2, 0x1 ;  /* 0x0000000205027211 */ /* 0x000fe400078008ff */
[----:B------:R-:W-:Y:S02]  /*7450*/  LEA R0, P6, R13, R5, 0x5 ;  /* 0x000000050d007211 */ /* 0x000fe400078c28ff */
[----:B------:R-:W-:Y:S01]  /*7460*/  LEA.HI.X.SX32 R3, R5, R3, 0x1, P0 ;  /* 0x0000000305037211 */ /* 0x000fe200000f0eff */
[----:B------:R1:W-:Y:S01]  /*7470*/  @P5 STS.128 [R231+0x10000], RZ ;  /* 0x010000ffe7005388 */ /* 0x0003e20000000c00 */
[----:B------:R-:W-:Y:S03]  /*7480*/  SHF.R.S32.HI R4, RZ, 0x1f, R5 ;  /* 0x0000001fff047819 */ /* 0x000fe60000011405 */
[----:B------:R-:W-:Y:S01]  /*7490*/  @!PT LDS RZ, [RZ] ;  /* 0x00000000fffff984 */ /* 0x000fe20000000800 */
[----:B------:R-:W-:Y:S01]  /*74a0*/  @!PT LDS RZ, [RZ] ;  /* 0x00000000fffff984 */ /* 0x000fe20000000800 */
[----:B------:R-:W-:Y:S01]  /*74b0*/  @!PT LDS RZ, [RZ] ;  /* 0x00000000fffff984 */ /* 0x000fe20000000800 */
[----:B------:R1:W-:Y:S01]  /*74c0*/  @!P5 LDGSTS.E.BYPASS.LTC128B.128 [R231+0x10000], [R2.64] ;  /* 0x1000000002e7dfae */ /* 0x0003e2000b901d44 */
[C---:B------:R-:W-:Y:S02]  /*74d0*/  @!P3 LEA R8, P0, R0.reuse, R234, 0x1 ;  /* 0x000000ea0008b211 */ /* 0x040fe400078008ff */
[C---:B------:R-:W-:Y:S01]  /*74e0*/  LEA.HI.X R4, R13.reuse, R4, R14, 0x5, P6 ;  /* 0x000000040d047211 */ /* 0x040fe200030f2c0e */
        /* <DEDUP_REMOVED lines=8> */
[C---:B------:R-:W-:Y:S01]  /*7570*/  @!P4 LEA.HI.X R11, R0.reuse, R236, R4, 0x1, P6 ;  /* 0x000000ec000bc211 */ /* 0x040fe200030f0c04 */
        /* <DEDUP_REMOVED lines=36> */
.L_x_718:
[----:B------:R-:W-:Y:S01]  /*77c0*/  LDSM.16.M88.4 R128, [R222] ;  /* 0x00000000de80783b */ /* 0x000fe20000000200 */
[----:B-1----:R-:W-:Y:S01]  /*77d0*/  @P1 IADD3 R2, P0, R249, UR16, RZ ;  /* 0x00000010f9021c10 */ /* 0x002fe2000ff1e0ff */
[----:B------:R-:W-:Y:S01]  /*77e0*/  IMAD R0, R252, 0x18, RZ ;  /* 0x00000018fc007824 */ /* 0x000fe200078e02ff */
[----:B------:R-:W-:Y:S02]  /*77f0*/  ULOP3.LUT UR8, UR6, 0x1, URZ, 0xc0, !UPT ;  /* 0x0000000106087892 */ /* 0x000fe4000f8ec03f */
[----:B------:R-:W1:Y:S01]  /*7800*/  LDSM.16.MT88.4 R16, [R208+0x18000] ;  /* 0x01800000d010783b */ /* 0x000e620000004200 */
[----:B------:R-:W-:Y:S01]  /*7810*/  @P1 IADD3.X R3, R248, UR15, RZ, P0, !PT ;  /* 0x0000000ff8031c10 */ /* 0x000fe200087fe4ff */
[----:B------:R-:W-:Y:S02]  /*7820*/  UISETP.NE.U32.AND UP0, UPT, UR8, 0x1, UPT ;  /* 0x000000010800788c */ /* 0x000fe4000bf05070 */
[----:B------:R-:W-:Y:S01]  /*7830*/  UISETP.GT.AND UP2, UPT, UR6, UR19, UPT ;  /* 0x000000130600728c */ /* 0x000fe2000bf44270 */
[----:B------:R-:W2:Y:S01]  /*7840*/  LDSM.16.M88.4 R124, [R222+0x1000] ;  /* 0x00100000de7c783b */ /* 0x000ea20000000200 */
[----:B------:R-:W-:Y:S02]  /*7850*/  @UP3 UIADD3 UR9, UP1, UR16, -0x100, URZ ;  /* 0xffffff0010093890 */ /* 0x000fe4000ff3e03f */
[----:B------:R-:W-:Y:S02]  /*7860*/  UIADD3 UR6, UR6, -0x1, URZ ;  /* 0xffffffff06067890 */ /* 0x000fe4000fffe03f */
[----:B------:R-:W3:Y:S01]  /*7870*/  LDSM.16.MT88.4 R96, [R208+0x1a000] ;  /* 0x01a00000d060783b */ /* 0x000ee20000004200 */
[----:B------:R-:W-:Y:S02]  /*7880*/  @UP3 UIADD3.X UR8, UR15, -0x1, URZ, UP1, !UPT ;  /* 0xffffffff0f083890 */ /* 0x000fe40008ffe43f */
[----:B------:R-:W-:Y:S02]  /*7890*/  @UP3 UMOV UR16, UR9 ;  /* 0x0000000900103c82 */ /* 0x000fe40008000000 */
[----:B------:R-:W4:Y:S03]  /*78a0*/  LDSM.16.MT88.4 R112, [R208+0x1c000] ;  /* 0x01c00000d070783b */ /* 0x000f260000004200 */
[----:B------:R-:W-:Y:S02]  /*78b0*/  @UP3 UMOV UR15, UR8 ;  /* 0x00000008000f3c82 */ /* 0x000fe40008000000 */
[----:B------:R-:W3:Y:S05]  /*78c0*/  LDSM.16.MT88.4 R196, [R208+0x1e000] ;  /* 0x01e00000d0c4783b */ /* 0x000eea0000004200 */
[----:B------:R-:W-:Y:S05]  /*78d0*/  LDSM.16.M88.4 R200, [R223] ;  /* 0x00000000dfc8783b */ /* 0x000fea0000000200 */
[----:B------:R-:W3:Y:S05]  /*78e0*/  LDSM.16.MT88.4 R204, [R208+0x18800] ;  /* 0x01880000d0cc783b */ /* 0x000eea0000004200 */
[----:B------:R3:W5:Y:S01]  /*78f0*/  @P1 LDG.E R246, [R2.64+-0x100] ;  /* 0xffff000402f61981 */ /* 0x000762000c1e1900 */
[-C--:B-1----:R-:W-:Y:S04]  /*7900*/  HMMA.16816.F32.BF16 R4, R128, R16.reuse, RZ ;  /* 0x000000108004723c */ /* 0x082fe800000418ff */
[----:B------:R1:W5:Y:S04]  /*7910*/  @P1 LDG.E R247, [R2.64+-0xe0] ;  /* 0xffff200402f71981 */ /* 0x000368000c1e1900 */
        /* <DEDUP_REMOVED lines=15> */
[----:B------:R-:W2:Y:S07]  /*7a10*/  LDSM.16.M88.4 R196, [R223+0x1000] ;  /* 0x00100000dfc4783b */ /* 0x000eae0000000200 */
[-C--:B------:R-:W-:Y:S08]  /*7a20*/  HMMA.16816.F32.BF16 R4, R200, R204.reuse, R4 ;  /* 0x000000ccc804723c */ /* 0x080ff00000041804 */
[C---:B--2---:R-:W-:Y:S08]  /*7a30*/  HMMA.16816.F32.BF16 R8, R196.reuse, R204, R8 ;  /* 0x000000ccc408723c */ /* 0x044ff00000041808 */
[-C--:B------:R-:W-:Y:S08]  /*7a40*/  HMMA.16816.F32.BF16 R12, R196, R206.reuse, R12 ;  /* 0x000000cec40c723c */ /* 0x080ff0000004180c */
[C---:B------:R-:W-:Y:S01]  /*7a50*/  HMMA.16816.F32.BF16 R16, R200.reuse, R206, R16 ;  /* 0x000000cec810723c */ /* 0x040fe20000041810 */
[----:B------:R-:W2:Y:S07]  /*7a60*/  LDSM.16.MT88.4 R204, [R208+0x1a800] ;  /* 0x01a80000d0cc783b */ /* 0x000eae0000004200 */
[-C--:B--2---:R-:W-:Y:S08]  /*7a70*/  HMMA.16816.F32.BF16 R84, R200, R204.reuse, R84 ;  /* 0x000000ccc854723c */ /* 0x084ff00000041854 */
[C---:B------:R-:W-:Y:S08]  /*7a80*/  HMMA.16816.F32.BF16 R88, R196.reuse, R204, R88 ;  /* 0x000000ccc458723c */ /* 0x040ff00000041858 */
        /* <DEDUP_REMOVED lines=10> */
[-C--:B------:R-:W-:Y:S01]  /*7b30*/  HMMA.16816.F32.BF16 R124, R196, R206.reuse, R124 ;  /* 0x000000cec47c723c */ /* 0x080fe2000004187c */
[----:B------:R-:W-:Y:S07]  /*7b40*/  LDSM.16.M88.4 R196, [R224] ;  /* 0x00000000e0c4783b */ /* 0x000fee0000000200 */
[----:B------:R-:W-:Y:S01]  /*7b50*/  HMMA.16816.F32.BF16 R128, R200, R206, R128 ;  /* 0x000000cec880723c */ /* 0x000fe20000041880 */
[----:B------:R-:W2:Y:S05]  /*7b60*/  LDSM.16.MT88.4 R200, [R208+0x19000] ;  /* 0x01900000d0c8783b */ /* 0x000eaa0000004200 */
[----:B------:R-:W3:Y:S02]  /*7b70*/  LDSM.16.M88.4 R204, [R224+0x1000] ;  /* 0x00100000e0cc783b */ /* 0x000ee40000000200 */
[-C--:B--2---:R-:W-:Y:S08]  /*7b80*/  HMMA.16816.F32.BF16 R4, R196, R200.reuse, R4 ;  /* 0x000000c8c404723c */ /* 0x084ff00000041804 */
[C---:B---3--:R-:W-:Y:S08]  /*7b90*/  HMMA.16816.F32.BF16 R8, R204.reuse, R200, R8 ;  /* 0x000000c8cc08723c */ /* 0x048ff00000041808 */
        /* <DEDUP_REMOVED lines=22> */
[-C--:B------:R-:W-:Y:S07]  /*7d00*/  HMMA.16816.F32.BF16 R12, R200, R198.reuse, R12 ;  /* 0x000000c6c80c723c */ /* 0x080fee000004180c */
[----:B------:R-:W-:Y:S01]  /*7d10*/  RED.E.ADD.F32.FTZ.RN.STRONG.GPU [R228.64], R4 ;  /* 0x00000004e400798e */ /* 0x000fe2000c10e784 */
[C---:B------:R-:W-:Y:S04]  /*7d20*/  HMMA.16816.F32.BF16 R16, R204.reuse, R198, R16 ;  /* 0x000000c6cc10723c */ /* 0x040fe80000041810 */
[----:B------:R-:W2:Y:S04]  /*7d30*/  LDSM.16.MT88.4 R196, [R208+0x1b800] ;  /* 0x01b80000d0c4783b */ /* 0x000ea80000004200 */
[-C--:B--2---:R-:W-:Y:S08]  /*7d40*/  HMMA.16816.F32.BF16 R84, R204, R196.reuse, R84 ;  /* 0x000000c4cc54723c */ /* 0x084ff00000041854 */
[C---:B------:R-:W-:Y:S08]  /*7d50*/  HMMA.16816.F32.BF16 R88, R200.reuse, R196, R88 ;  /* 0x000000c4c858723c */ /* 0x040ff00000041858 */
[-C--:B------:R-:W-:Y:S08]  /*7d60*/  HMMA.16816.F32.BF16 R92, R200, R198.reuse, R92 ;  /* 0x000000c6c85c723c */ /* 0x080ff0000004185c */
[C---:B------:R-:W-:Y:S01]  /*7d70*/  HMMA.16816.F32.BF16 R96, R204.reuse, R198, R96 ;  /* 0x000000c6cc60723c */ /* 0x040fe20000041860 */
[----:B------:R-:W2:Y:S05]  /*7d80*/  LDSM.16.MT88.4 R196, [R208+0x1d800] ;  /* 0x01d80000d0c4783b */ /* 0x000eaa0000004200 */
[----:B------:R-:W3:Y:S02]  /*7d90*/  LDSM.16.MT88.4 R208, [R208+0x1f800] ;  /* 0x01f80000d0d0783b */ /* 0x000ee40000004200 */
[-C--:B--2---:R-:W-:Y:S08]  /*7da0*/  HMMA.16816.F32.BF16 R100, R204, R196.reuse, R100 ;  /* 0x000000c4cc64723c */ /* 0x084ff00000041864 */
[C---:B------:R-:W-:Y:S07]  /*7db0*/  HMMA.16816.F32.BF16 R104, R200.reuse, R196, R104 ;  /* 0x000000c4c868723c */ /* 0x040fee0000041868 */
[C---:B------:R-:W-:Y:S01]  /*7dc0*/  IMAD.SHL.U32 R197, R252.reuse, 0x20, RZ ;  /* 0x00000020fcc57824 */ /* 0x040fe200078e00ff */
[-C--:B------:R-:W-:Y:S08]  /*7dd0*/  HMMA.16816.F32.BF16 R108, R200, R198.reuse, R108 ;  /* 0x000000c6c86c723c */ /* 0x080ff0000004186c */
[C---:B------:R-:W-:Y:S08]  /*7de0*/  HMMA.16816.F32.BF16 R112, R204.reuse, R198, R112 ;  /* 0x000000c6cc70723c */ /* 0x040ff00000041870 */
[-C--:B---3--:R-:W-:Y:S08]  /*7df0*/  HMMA.16816.F32.BF16 R116, R204, R208.reuse, R116 ;  /* 0x000000d0cc74723c */ /* 0x088ff00000041874 */
[C---:B------:R-:W-:Y:S08]  /*7e00*/  HMMA.16816.F32.BF16 R120, R200.reuse, R208, R120 ;  /* 0x000000d0c878723c */ /* 0x040ff00000041878 */
[-C--:B------:R-:W-:Y:S07]  /*7e10*/  HMMA.16816.F32.BF16 R124, R200, R210.reuse, R124 ;  /* 0x000000d2c87c723c */ /* 0x080fee000004187c */
[----:B------:R-:W-:Y:S01]  /*7e20*/  IMAD.SHL.U32 R200, R252, 0x8, RZ ;  /* 0x00000008fcc87824 */ /* 0x000fe200078e00ff */
[----:B------:R-:W-:Y:S04]  /*7e30*/  HMMA.16816.F32.BF16 R128, R204, R210, R128 ;  /* 0x000000d2cc80723c */ /* 0x000fe80000041880 */
[-C--:B-1----:R-:W-:Y:S01]  /*7e40*/  LEA R2, P0, R200, R228.reuse, 0x2 ;  /* 0x000000e4c8027211 */ /* 0x082fe200078010ff */
[C---:B------:R-:W-:Y:S02]  /*7e50*/  IMAD.SHL.U32 R201, R252.reuse, 0x10, RZ ;  /* 0x00000010fcc97824 */ /* 0x040fe400078e00ff */
[----:B------:R-:W-:Y:S01]  /*7e60*/  IMAD R202, R252, 0x28, RZ ;  /* 0x00000028fcca7824 */ /* 0x000fe200078e02ff */
[-C--:B------:R-:W-:Y:S04]  /*7e70*/  LEA.HI.X.SX32 R3, R200, R229.reuse, 0x2, P0 ;  /* 0x000000e5c8037211 */ /* 0x080fe800000f16ff */
[CC--:B------:R-:W-:Y:S01]  /*7e80*/  LEA R198, P1, R201.reuse, R228.reuse, 0x2 ;  /* 0x000000e4c9c67211 */ /* 0x0c0fe200078210ff */
[----:B------:R1:W-:Y:S01]  /*7e90*/  RED.E.ADD.F32.FTZ.RN.STRONG.GPU [R2.64], R5 ;  /* 0x000000050200798e */ /* 0x0003e2000c10e784 */
[CC--:B------:R-:W-:Y:S02]  /*7ea0*/  LEA R4, P0, R0.reuse, R228.reuse, 0x2 ;  /* 0x000000e400047211 */ /* 0x0c0fe400078010ff */
[-C--:B------:R-:W-:Y:S02]  /*7eb0*/  LEA.HI.X.SX32 R199, R201, R229.reuse, 0x2, P1 ;  /* 0x000000e5c9c77211 */ /* 0x080fe400008f16ff */
[CC--:B------:R-:W-:Y:S03]  /*7ec0*/  LEA R196, P1, R197.reuse, R228.reuse, 0x2 ;  /* 0x000000e4c5c47211 */ /* 0x0c0fe600078210ff */
[----:B------:R2:W-:Y:S01]  /*7ed0*/  RED.E.ADD.F32.FTZ.RN.STRONG.GPU [R198.64], R6 ;  /* 0x00000006c600798e */ /* 0x0005e2000c10e784 */
[-C--:B------:R-:W-:Y:S02]  /*7ee0*/  LEA.HI.X.SX32 R197, R197, R229.reuse, 0x2, P1 ;  /* 0x000000e5c5c57211 */ /* 0x080fe400008f16ff */
[-C--:B-1----:R-:W-:Y:S01]  /*7ef0*/  LEA.HI.X.SX32 R5, R0, R229.reuse, 0x2, P0 ;  /* 0x000000e500057211 */ /* 0x082fe200000f16ff */
[----:B------:R-:W-:Y:S04]  /*7f00*/  IMAD R0, R252, 0x38, RZ ;  /* 0x00000038fc007824 */ /* 0x000fe800078e02ff */
[----:B------:R1:W-:Y:S01]  /*7f10*/  RED.E.ADD.F32.FTZ.RN.STRONG.GPU [R4.64], R7 ;  /* 0x000000070400798e */ /* 0x0003e2000c10e784 */
[-C--:B--2---:R-:W-:Y:S01]  /*7f20*/  LEA R6, P0, R202, R228.reuse, 0x2 ;  /* 0x000000e4ca067211 */ /* 0x084fe200078010ff */
[----:B------:R-:W-:Y:S03]  /*7f30*/  IMAD R198, R252, 0x30, RZ ;  /* 0x00000030fcc67824 */ /* 0x000fe600078e02ff */
[----:B------:R2:W-:Y:S01]  /*7f40*/  RED.E.ADD.F32.FTZ.RN.STRONG.GPU [R196.64], R8 ;  /* 0x00000008c400798e */ /* 0x0005e2000c10e784 */
[-C--:B-1----:R-:W-:Y:S02]  /*7f50*/  LEA.HI.X.SX32 R7, R202, R229.reuse, 0x2, P0 ;  /* 0x000000e5ca077211 */ /* 0x082fe400000f16ff */
[CC--:B------:R-:W-:Y:S03]  /*7f60*/  LEA R4, P1, R198.reuse, R228.reuse, 0x2 ;  /* 0x000000e4c6047211 */ /* 0x0c0fe600078210ff */
[----:B------:R1:W-:Y:S01]  /*7f70*/  RED.E.ADD.F32.FTZ.RN.STRONG.GPU [R6.64], R9 ;  /* 0x000000090600798e */ /* 0x0003e2000c10e784 */
[-C--:B------:R-:W-:Y:S02]  /*7f80*/  LEA.HI.X.SX32 R5, R198, R229.reuse, 0x2, P1 ;  /* 0x000000e5c6057211 */ /* 0x080fe400008f16ff */
[CC--:B--2---:R-:W-:Y:S03]  /*7f90*/  LEA R8, P0, R0.reuse, R228.reuse, 0x2 ;  /* 0x000000e400087211 */ /* 0x0c4fe600078010ff */
[----:B------:R2:W-:Y:S01]  /*7fa0*/  RED.E.ADD.F32.FTZ.RN.STRONG.GPU [R4.64], R10 ;  /* 0x0000000a0400798e */ /* 0x0005e2000c10e784 */
[-C--:B-1----:R-:W-:Y:S02]  /*7fb0*/  LEA.HI.X.SX32 R9, R0, R229.reuse, 0x2, P0 ;  /* 0x000000e500097211 */ /* 0x082fe400000f16ff */
[----:B------:R-:W-:Y:S03]  /*7fc0*/  IADD3 R7, R201, 0x20, RZ ;  /* 0x00000020c9077810 */ /* 0x000fe60007ffe0ff */
[----:B------:R1:W-:Y:S01]  /*7fd0*/  RED.E.ADD.F32.FTZ.RN.STRONG.GPU [R8.64], R11 ;  /* 0x0000000b0800798e */ /* 0x0003e2000c10e784 */
[CC--:B------:R-:W-:Y:S01]  /*7fe0*/  LEA R6, P0, R7.reuse, R228.reuse, 0x2 ;  /* 0x000000e407067211 */ /* 0x0c0fe200078010ff */
[C---:B------:R-:W-:Y:S03]  /*7ff0*/  IMAD.IADD R0, R200.reuse, 0x1, R7 ;  /* 0x00000001c8007824 */ /* 0x040fe600078e0207 */
[----:B------:R-:W-:Y:S01]  /*8000*/  RED.E.ADD.F32.FTZ.RN.STRONG.GPU [R228.64+0x80], R16 ;  /* 0x00008010e400798e */ /* 0x000fe2000c10e784 */
[-C--:B------:R-:W-:Y:S01]  /*8010*/  LEA.HI.X.SX32 R7, R7, R229.reuse, 0x2, P0 ;  /* 0x000000e507077211 */ /* 0x080fe200000f16ff */
[----:B--2---:R-:W-:Y:S01]  /*8020*/  IMAD.IADD R5, R200, 0x1, R0 ;  /* 0x00000001c8057824 */ /* 0x004fe200078e0200 */
[-C--:B------:R-:W-:Y:S02]  /*8030*/  LEA R196, P0, R0, R228.reuse, 0x2 ;  /* 0x000000e400c47211 */ /* 0x080fe400078010ff */
[----:B------:R-:W-:Y:S01]  /*8040*/  RED.E.ADD.F32.FTZ.RN.STRONG.GPU [R2.64+0x80], R17 ;  /* 0x000080110200798e */ /* 0x000fe2000c10e784 */
[----:B------:R-:W-:Y:S01]  /*8050*/  IMAD.IADD R4, R200, 0x1, R5 ;  /* 0x00000001c8047824 */ /* 0x000fe200078e0205 */
[-C--:B------:R-:W-:Y:S03]  /*8060*/  LEA.HI.X.SX32 R197, R0, R229.reuse, 0x2, P0 ;  /* 0x000000e500c57211 */ /* 0x080fe600000f16ff */
[----:B------:R2:W-:Y:S01]  /*8070*/  RED.E.ADD.F32.FTZ.RN.STRONG.GPU [R6.64], R18 ;  /* 0x000000120600798e */ /* 0x0005e2000c10e784 */
[-C--:B------:R-:W-:Y:S01]  /*8080*/  LEA R10, P0, R4, R228.reuse, 0x2 ;  /* 0x000000e4040a7211 */ /* 0x080fe200078010ff */
[----:B------:R-:W-:Y:S03]  /*8090*/  IMAD.IADD R0, R200, 0x1, R4 ;  /* 0x00000001c8007824 */ /* 0x000fe600078e0204 */
[----:B------:R-:W-:Y:S05]  /*80a0*/  RED.E.ADD.F32.FTZ.RN.STRONG.GPU [R196.64], R19 ;  /* 0x00000013c400798e */ /* 0x000fea000c10e784 */
[----:B------:R-:W-:Y:S01]  /*80b0*/  LDSM.16.MT88.4 R16, [R212+0x2000] ;  /* 0x00200000d410783b */ /* 0x000fe20000004200 */
[CC--:B-1----:R-:W-:Y:S02]  /*80c0*/  LEA R8, P1, R5.reuse, R228.reuse, 0x2 ;  /* 0x000000e405087211 */ /* 0x0c2fe400078210ff */
[-C--:B------:R-:W-:Y:S02]  /*80d0*/  LEA.HI.X.SX32 R11, R4, R229.reuse, 0x2, P0 ;  /* 0x000000e5040b7211 */ /* 0x080fe400000f16ff */
[-C--:B------:R-:W-:Y:S01]  /*80e0*/  LEA.HI.X.SX32 R9, R5, R229.reuse, 0x2, P1 ;  /* 0x000000e505097211 */ /* 0x080fe200008f16ff */
[----:B------:R-:W-:Y:S04]  /*80f0*/  IMAD.IADD R5, R200, 0x1, R0 ;  /* 0x00000001c8057824 */ /* 0x000fe800078e0200 */
[----:B------:R1:W-:Y:S05]  /*8100*/  RED.E.ADD.F32.FTZ.RN.STRONG.GPU [R8.64], R12 ;  /* 0x0000000c0800798e */ /* 0x0003ea000c10e784 */
[----:B------:R-:W-:Y:S01]  /*8110*/  RED.E.ADD.F32.FTZ.RN.STRONG.GPU [R10.64], R13 ;  /* 0x0000000d0a00798e */ /* 0x000fe2000c10e784 */
[CC--:B--2---:R-:W-:Y:S04]  /*8120*/  LEA R6, P0, R0.reuse, R228.reuse, 0x2 ;  /* 0x000000e400067211 */ /* 0x0c4fe800078010ff */
[-C--:B------:R-:W-:Y:S02]  /*8130*/  LEA.HI.X.SX32 R7, R0, R229.reuse, 0x2, P0 ;  /* 0x000000e500077211 */ /* 0x080fe400000f16ff */
[CC--:B------:R-:W-:Y:S03]  /*8140*/  LEA R4, P0, R5.reuse, R228.reuse, 0x2 ;  /* 0x000000e405047211 */ /* 0x0c0fe600078010ff */
[----:B------:R2:W-:Y:S01]  /*8150*/  RED.E.ADD.F32.FTZ.RN.STRONG.GPU [R6.64], R14 ;  /* 0x0000000e0600798e */ /* 0x0005e2000c10e784 */
[-C--:B------:R-:W-:Y:S05]  /*8160*/  LEA.HI.X.SX32 R5, R5, R229.reuse, 0x2, P0 ;  /* 0x000000e505057211 */ /* 0x080fea00000f16ff */
[----:B------:R3:W-:Y:S05]  /*8170*/  RED.E.ADD.F32.FTZ.RN.STRONG.GPU [R4.64], R15 ;  /* 0x0000000f0400798e */ /* 0x0007ea000c10e784 */
[----:B------:R-:W-:Y:S01]  /*8180*/  RED.E.ADD.F32.FTZ.RN.STRONG.GPU [R228.64+0x100], R84 ;  /* 0x00010054e400798e */ /* 0x000fe2000c10e784 */
[----:B-1----:R-:W-:Y:S04]  /*8190*/  IADD3 R8, R201, 0x40, RZ ;  /* 0x00000040c9087810 */ /* 0x002fe80007ffe0ff */
[----:B------:R-:W-:Y:S01]  /*81a0*/  RED.E.ADD.F32.FTZ.RN.STRONG.GPU [R2.64+0x100], R85 ;  /* 0x000100550200798e */ /* 0x000fe2000c10e784 */
[----:B------:R-:W-:Y:S01]  /*81b0*/  IMAD.IADD R0, R200, 0x1, R8 ;  /* 0x00000001c8007824 */ /* 0x000fe200078e0208 */
[CC--:B--2---:R-:W-:Y:S04]  /*81c0*/  LEA R6, P0, R8.reuse, R228.reuse, 0x2 ;  /* 0x000000e408067211 */ /* 0x0c4fe800078010ff */
[-C--:B------:R-:W-:Y:S02]  /*81d0*/  LEA.HI.X.SX32 R7, R8, R229.reuse, 0x2, P0 ;  /* 0x000000e508077211 */ /* 0x080fe400000f16ff */
[-C--:B------:R-:W-:Y:S01]  /*81e0*/  LEA R12, P0, R0, R228.reuse, 0x2 ;  /* 0x000000e4000c7211 */ /* 0x080fe200078010ff */
[----:B---3--:R-:W-:Y:S02]  /*81f0*/  IMAD.IADD R5, R200, 0x1, R0 ;  /* 0x00000001c8057824 */ /* 0x008fe400078e0200 */
[----:B------:R1:W-:Y:S01]  /*8200*/  RED.E.ADD.F32.FTZ.RN.STRONG.GPU [R6.64], R86 ;  /* 0x000000560600798e */ /* 0x0003e2000c10e784 */
[-C--:B------:R-:W-:Y:S01]  /*8210*/  LEA.HI.X.SX32 R13, R0, R229.reuse, 0x2, P0 ;  /* 0x000000e5000d7211 */ /* 0x080fe200000f16ff */
[C---:B------:R-:W-:Y:S01]  /*8220*/  IMAD.IADD R4, R200.reuse, 0x1, R5 ;  /* 0x00000001c8047824 */ /* 0x040fe200078e0205 */
[CC--:B------:R-:W-:Y:S03]  /*8230*/  LEA R8, P1, R5.reuse, R228.reuse, 0x2 ;  /* 0x000000e405087211 */ /* 0x0c0fe600078210ff */
[----:B------:R-:W-:Y:S01]  /*8240*/  RED.E.ADD.F32.FTZ.RN.STRONG.GPU [R12.64], R87 ;  /* 0x000000570c00798e */ /* 0x000fe2000c10e784 */
[-C--:B------:R-:W-:Y:S01]  /*8250*/  LEA.HI.X.SX32 R9, R5, R229.reuse, 0x2, P1 ;  /* 0x000000e505097211 */ /* 0x080fe200008f16ff */
[----:B------:R-:W-:Y:S01]  /*8260*/  IMAD.IADD R0, R200, 0x1, R4 ;  /* 0x00000001c8007824 */ /* 0x000fe200078e0204 */
[-C--:B------:R-:W-:Y:S02]  /*8270*/  LEA R10, P0, R4, R228.reuse, 0x2 ;  /* 0x000000e4040a7211 */ /* 0x080fe400078010ff */
[----:B------:R-:W-:Y:S01]  /*8280*/  LDSM.16.MT88.4 R84, [R212+0x4000] ;  /* 0x00400000d454783b */ /* 0x000fe20000004200 */
[----:B------:R-:W-:Y:S01]  /*8290*/  IMAD.IADD R5, R200, 0x1, R0 ;  /* 0x00000001c8057824 */ /* 0x000fe200078e0200 */
[-C--:B------:R-:W-:Y:S03]  /*82a0*/  LEA.HI.X.SX32 R11, R4, R229.reuse, 0x2, P0 ;  /* 0x000000e5040b7211 */ /* 0x080fe600000f16ff */
        /* <DEDUP_REMOVED lines=102> */
[----:B------:R-:W-:Y:S04]  /*8910*/  IMAD.IADD R4, R200, 0x1, R5 ;  /* 0x00000001c8047824 */ /* 0x000fe800078e0205 */
[----:B------:R2:W-:Y:S01]  /*8920*/  RED.E.ADD.F32.FTZ.RN.STRONG.GPU [R10.64], R119 ;  /* 0x000000770a00798e */ /* 0x0005e2000c10e784 */
[-C--:B------:R-:W-:Y:S01]  /*8930*/  LEA R8, P0, R4, R228.reuse, 0x2 ;  /* 0x000000e404087211 */ /* 0x080fe200078010ff */
[----:B------:R-:W-:Y:S03]  /*8940*/  IMAD.IADD R0, R200, 0x1, R4 ;  /* 0x00000001c8007824 */ /* 0x000fe600078e0204 */
[-C--:B------:R-:W-:Y:S02]  /*8950*/  LEA.HI.X.SX32 R9, R4, R229.reuse, 0x2, P0 ;  /* 0x000000e504097211 */ /* 0x080fe400000f16ff */
[-C--:B------:R-:W-:Y:S02]  /*8960*/  LEA R4, P0, R0, R228.reuse, 0x2 ;  /* 0x000000e400047211 */ /* 0x080fe400078010ff */
[CC--:B-1----:R-:W-:Y:S04]  /*8970*/  LEA R6, P1, R5.reuse, R228.reuse, 0x2 ;  /* 0x000000e405067211 */ /* 0x0c2fe800078210ff */
[-C--:B------:R-:W-:Y:S01]  /*8980*/  LEA.HI.X.SX32 R7, R5, R229.reuse, 0x2, P1 ;  /* 0x000000e505077211 */ /* 0x080fe200008f16ff */
[----:B--2---:R-:W-:Y:S01]  /*8990*/  IMAD.IADD R10, R200, 0x1, R0 ;  /* 0x00000001c80a7824 */ /* 0x004fe200078e0200 */
[-C--:B------:R-:W-:Y:S03]  /*89a0*/  LEA.HI.X.SX32 R5, R0, R229.reuse, 0x2, P0 ;  /* 0x000000e500057211 */ /* 0x080fe600000f16ff */
[----:B------:R1:W-:Y:S01]  /*89b0*/  RED.E.ADD.F32.FTZ.RN.STRONG.GPU [R6.64], R120 ;  /* 0x000000780600798e */ /* 0x0003e2000c10e784 */
[----:B------:R-:W-:Y:S04]  /*89c0*/  IADD3 R0, R201, 0xe0, RZ ;  /* 0x000000e0c9007810 */ /* 0x000fe80007ffe0ff */
[----:B------:R2:W-:Y:S05]  /*89d0*/  RED.E.ADD.F32.FTZ.RN.STRONG.GPU [R8.64], R121 ;  /* 0x000000790800798e */ /* 0x0005ea000c10e784 */
[----:B------:R3:W-:Y:S01]  /*89e0*/  RED.E.ADD.F32.FTZ.RN.STRONG.GPU [R4.64], R122 ;  /* 0x0000007a0400798e */ /* 0x0007e2000c10e784 */
[CC--:B-1----:R-:W-:Y:S04]  /*89f0*/  LEA R6, P0, R10.reuse, R228.reuse, 0x2 ;  /* 0x000000e40a067211 */ /* 0x0c2fe800078010ff */
[-C--:B------:R-:W-:Y:S02]  /*8a00*/  LEA.HI.X.SX32 R7, R10, R229.reuse, 0x2, P0 ;  /* 0x000000e50a077211 */ /* 0x080fe400000f16ff */
[CC--:B--2---:R-:W-:Y:S03]  /*8a10*/  LEA R8, P0, R0.reuse, R228.reuse, 0x2 ;  /* 0x000000e400087211 */ /* 0x0c4fe600078010ff */
[----:B------:R1:W-:Y:S01]  /*8a20*/  RED.E.ADD.F32.FTZ.RN.STRONG.GPU [R6.64], R123 ;  /* 0x0000007b0600798e */ /* 0x0003e2000c10e784 */
[-C--:B------:R-:W-:Y:S01]  /*8a30*/  LEA.HI.X.SX32 R9, R0, R229.reuse, 0x2, P0 ;  /* 0x000000e500097211 */ /* 0x080fe200000f16ff */
[C---:B---3--:R-:W-:Y:S03]  /*8a40*/  IMAD.IADD R5, R200.reuse, 0x1, R0 ;  /* 0x00000001c8057824 */ /* 0x048fe600078e0200 */
[----:B------:R-:W-:Y:S02]  /*8a50*/  RED.E.ADD.F32.FTZ.RN.STRONG.GPU [R228.64+0x380], R128 ;  /* 0x00038080e400798e */ /* 0x000fe4000c10e784 */
[CC--:B------:R-:W-:Y:S03]  /*8a60*/  LEA R12, P0, R5.reuse, R228.reuse, 0x2 ;  /* 0x000000e4050c7211 */ /* 0x0c0fe600078010ff */
[----:B------:R2:W-:Y:S01]  /*8a70*/  RED.E.ADD.F32.FTZ.RN.STRONG.GPU [R2.64+0x380], R129 ;  /* 0x000380810200798e */ /* 0x0005e2000c10e784 */
[-C--:B------:R-:W-:Y:S04]  /*8a80*/  LEA.HI.X.SX32 R13, R5, R229.reuse, 0x2, P0 ;  /* 0x000000e5050d7211 */ /* 0x080fe800000f16ff */
[----:B------:R3:W-:Y:S05]  /*8a90*/  RED.E.ADD.F32.FTZ.RN.STRONG.GPU [R8.64], R130 ;  /* 0x000000820800798e */ /* 0x0007ea000c10e784 */
[----:B------:R-:W-:Y:S05]  /*8aa0*/  RED.E.ADD.F32.FTZ.RN.STRONG.GPU [R12.64], R131 ;  /* 0x000000830c00798e */ /* 0x000fea000c10e784 */
[----:B------:R-:W-:Y:S01]  /*8ab0*/  LDSM.16.MT88.4 R12, [R218+0x28000] ;  /* 0x02800000da0c783b */ /* 0x000fe20000004200 */
[C---:B-1----:R-:W-:Y:S04]  /*8ac0*/  IMAD.IADD R6, R200.reuse, 0x1, R5 ;  /* 0x00000001c8067824 */ /* 0x042fe800078e0205 */
[----:B------:R-:W-:Y:S01]  /*8ad0*/  IMAD.IADD R4, R200, 0x1, R6 ;  /* 0x00000001c8047824 */ /* 0x000fe200078e0206 */
[-C--:B------:R-:W-:Y:S03]  /*8ae0*/  LEA R10, P0, R6, R228.reuse, 0x2 ;  /* 0x000000e4060a7211 */ /* 0x080fe600078010ff */
[----:B------:R-:W-:Y:S01]  /*8af0*/  IMAD.IADD R0, R200, 0x1, R4 ;  /* 0x00000001c8007824 */ /* 0x000fe200078e0204 */
[-C--:B------:R-:W-:Y:S03]  /*8b00*/  LEA.HI.X.SX32 R11, R6, R229.reuse, 0x2, P0 ;  /* 0x000000e5060b7211 */ /* 0x080fe600000f16ff */
[----:B--2---:R-:W-:Y:S01]  /*8b10*/  IMAD.IADD R3, R200, 0x1, R0 ;  /* 0x00000001c8037824 */ /* 0x004fe200078e0200 */
[-C--:B------:R-:W-:Y:S01]  /*8b20*/  LEA R6, P1, R0, R228.reuse, 0x2 ;  /* 0x000000e400067211 */ /* 0x080fe200078210ff */
[----:B------:R-:W-:Y:S01]  /*8b30*/  RED.E.ADD.F32.FTZ.RN.STRONG.GPU [R10.64], R124 ;  /* 0x0000007c0a00798e */ /* 0x000fe2000c10e784 */
[-C--:B---3--:R-:W-:Y:S02]  /*8b40*/  LEA R8, P2, R4, R228.reuse, 0x2 ;  /* 0x000000e404087211 */ /* 0x088fe400078410ff */
[-C--:B------:R-:W-:Y:S02]  /*8b50*/  LEA.HI.X.SX32 R7, R0, R229.reuse, 0x2, P1 ;  /* 0x000000e500077211 */ /* 0x080fe400008f16ff */
[-C--:B------:R-:W-:Y:S02]  /*8b60*/  LEA.HI.X.SX32 R9, R4, R229.reuse, 0x2, P2 ;  /* 0x000000e504097211 */ /* 0x080fe400010f16ff */
[C---:B------:R-:W-:Y:S02]  /*8b70*/  LEA R2, P0, R3.reuse, R228, 0x2 ;  /* 0x000000e403027211 */ /* 0x040fe400078010ff */
[----:B------:R-:W-:Y:S01]  /*8b80*/  PLOP3.LUT P1, PT, PT, PT, UP0, 0x80, 0x0 ;  /* 0x000000000000781c */ /* 0x000fe20003f2f008 */
[----:B------:R-:W-:Y:S01]  /*8b90*/  RED.E.ADD.F32.FTZ.RN.STRONG.GPU [R8.64], R125 ;  /* 0x0000007d0800798e */ /* 0x000fe2000c10e784 */
[----:B------:R-:W-:Y:S01]  /*8ba0*/  LEA.HI.X.SX32 R3, R3, R229, 0x2, P0 ;  /* 0x000000e503037211 */ /* 0x000fe200000f16ff */
[----:B------:R-:W-:Y:S01]  /*8bb0*/  @UP3 UIADD3 UR18, UP0, UR18, -0x100, URZ ;  /* 0xffffff0012123890 */ /* 0x000fe2000ff1e03f */
[----:B------:R-:W-:Y:S02]  /*8bc0*/  PLOP3.LUT P0, PT, PT, PT, UP2, 0x80, 0x0 ;  /* 0x000000000000781c */ /* 0x000fe40003f0f028 */
[----:B------:R-:W-:Y:S01]  /*8bd0*/  LDSM.16.MT88.4 R8, [R212] ;  /* 0x00000000d408783b */ /* 0x000fe20000004200 */
[C---:B------:R-:W-:Y:S01]  /*8be0*/  IADD3 R0, R212.reuse, -0x8000, RZ ;  /* 0xffff8000d4007810 */ /* 0x040fe20007ffe0ff */
[----:B------:R-:W-:Y:S03]  /*8bf0*/  @UP3 UIADD3.X UR17, UR17, -0x1, URZ, UP0, !UPT ;  /* 0xffffffff11113890 */ /* 0x000fe600087fe43f */
[----:B------:R-:W-:Y:S02]  /*8c00*/  RED.E.ADD.F32.FTZ.RN.STRONG.GPU [R6.64], R126 ;  /* 0x0000007e0600798e */ /* 0x000fe4000c10e784 */
[----:B------:R-:W-:Y:S03]  /*8c10*/  @P1 IADD3 R0, R212, 0x8000, RZ ;  /* 0x00008000d4001810 */ /* 0x000fe60007ffe0ff */
[----:B------:R-:W1:Y:S05]  /*8c20*/  LDSM.16.MT88.4 R4, [R219+0x28000] ;  /* 0x02800000db04783b */ /* 0x000e6a0000004200 */
[----:B------:R-:W-:Y:S01]  /*8c30*/  RED.E.ADD.F32.FTZ.RN.STRONG.GPU [R2.64], R127 ;  /* 0x0000007f0200798e */ /* 0x000fe2000c10e784 */
        /* <DEDUP_REMOVED lines=285> */
[----:B------:R-:W-:Y:S02]  /*9e10*/  USHF.R.S32.HI UR14, URZ, 0x1f, UR36 ;  /* 0x0000001f3f0e7899 */ /* 0x000fe40008011424 */
[----:B------:R-:W-:Y:S02]  /*9e20*/  UIADD3 UR9, UR9, UR11, URZ ;  /* 0x0000000b09097290 */ /* 0x000fe4000fffe03f */
[----:B------:R-:W-:-:S02]  /*9e30*/  ULDC.64 UR12, c[0x0][0x388] ;  /* 0x0000e200000c7ab9 */ /* 0x000fc40000000a00 */
[----:B------:R-:W-:Y:S02]  /*9e40*/  UIMAD UR6, UR14, UR12, URZ ;  /* 0x0000000c0e0672a4 */ /* 0x000fe4000f8e023f */
[----:B------:R-:W-:Y:S02]  /*9e50*/  UIMAD.WIDE.U32 UR8, UR36, UR12, UR8 ;  /* 0x0000000c240872a5 */ /* 0x000fe4000f8e0008 */
[----:B------:R-:W-:-:S04]  /*9e60*/  UIMAD UR6, UR36, UR13, UR6 ;  /* 0x0000000d240672a4 */ /* 0x000fc8000f8e0206 */
[----:B------:R-:W-:Y:S02]  /*9e70*/  UIADD3 UR15, UR9, UR6, URZ ;  /* 0x00000006090f7290 */ /* 0x000fe4000fffe03f */
[----:B------:R-:W-:Y:S02]  /*9e80*/  UMOV UR14, UR8 ;  /* 0x00000008000e7c82 */ /* 0x000fe40008000000 */
.L_x_720:
        /* <DEDUP_REMOVED lines=11> */
[----:B------:R-:W-:-:S02]  /*9f40*/  USHF.R.S32.HI UR16, URZ, 0x1f, UR36 ;  /* 0x0000001f3f107899 */ /* 0x000fc40008011424 */
[----:B------:R-:W-:Y:S02]  /*9f50*/  UIADD3 UR9, UR9, UR11, URZ ;  /* 0x0000000b09097290 */ /* 0x000fe4000fffe03f */
[----:B------:R-:W-:Y:S02]  /*9f60*/  ULDC.64 UR12, c[0x0][0x390] ;  /* 0x0000e400000c7ab9 */ /* 0x000fe40000000a00 */
[----:B------:R-:W-:Y:S02]  /*9f70*/  UIMAD UR6, UR16, UR12, URZ ;  /* 0x0000000c100672a4 */ /* 0x000fe4000f8e023f */
[----:B------:R-:W-:Y:S02]  /*9f80*/  UIMAD.WIDE.U32 UR8, UR36, UR12, UR8 ;  /* 0x0000000c240872a5 */ /* 0x000fe4000f8e0008 */
[----:B------:R-:W-:-:S04]  /*9f90*/  UIMAD UR6, UR36, UR13, UR6 ;  /* 0x0000000d240672a4 */ /* 0x000fc8000f8e0206 */
[----:B------:R-:W-:Y:S02]  /*9fa0*/  UIADD3 UR12, UR9, UR6, URZ ;  /* 0x00000006090c7290 */ /* 0x000fe4000fffe03f */
[----:B------:R-:W-:Y:S02]  /*9fb0*/  UMOV UR11, UR8 ;  /* 0x00000008000b7c82 */ /* 0x000fe40008000000 */
.L_x_721:
        /* <DEDUP_REMOVED lines=52> */
[----:B------:R-:W-:-:S02]  /*a300*/  ISETP.GE.AND P1, PT, R29, c[0x0][0x220], PT ;  /* 0x000088001d007a0c */ /* 0x000fc40003f26270 */
[----:B------:R-:W-:Y:S01]  /*a310*/  LDS.128 R12, [R8+0x1e000] ;  /* 0x01e00000080c7984 */ /* 0x000fe20000000c00 */
[----:B------:R-:W-:-:S03]  /*a320*/  ISETP.GE.AND P0, PT, R28, c[0x0][0x220], PT ;  /* 0x000088001c007a0c */ /* 0x000fc60003f06270 */
[----:B------:R4:W1:Y:S02]  /*a330*/  @!P3 LDS.128 R16, [R8+0x18000] ;  /* 0x018000000810b984 */ /* 0x0008640000000c00 */
[----:B-1--4-:R-:W-:-:S04]  /*a340*/  IMAD.WIDE.U32 R8, R0, c[0x0][0x3a0], R2 ;  /* 0x0000e80000087a25 */ /* 0x012fc800078e0002 */
[----:B------:R-:W-:-:S04]  /*a350*/  IMAD R2, R0, c[0x0][0x3a4], R80 ;  /* 0x0000e90000027a24 */ /* 0x000fc800078e0250 */
[----:B------:R-:W-:Y:S01]  /*a360*/  IMAD.IADD R3, R2, 0x1, R9 ;  /* 0x0000000102037824 */ /* 0x000fe200078e0209 */
[----:B------:R-:W-:-:S04]  /*a370*/  LEA R2, P4, R8, c[0x0][0x340], 0x1 ;  /* 0x0000d00008027a11 */ /* 0x000fc800078808ff */
[----:B------:R-:W-:-:S05]  /*a380*/  LEA.HI.X R3, R8, c[0x0][0x344], R3, 0x1, P4 ;  /* 0x0000d10008037a11 */ /* 0x000fca00020f0c03 */
[----:B--2---:R1:W-:Y:S04]  /*a390*/  @!P2 STG.E.128 [R2.64+0x80], R24 ;  /* 0x000080180200a986 */ /* 0x0043e8000c101d04 */
[----:B---3--:R1:W-:Y:S04]  /*a3a0*/  @!P1 STG.E.128 [R2.64+0x100], R20 ;  /* 0x0001001402009986 */ /* 0x0083e8000c101d04 */
[----:B------:R1:W-:Y:S04]  /*a3b0*/  @!P3 STG.E.128 [R2.64], R16 ;  /* 0x000000100200b986 */ /* 0x0003e8000c101d04 */
[----:B------:R1:W-:Y:S02]  /*a3c0*/  @!P0 STG.E.128 [R2.64+0x180], R12 ;  /* 0x0001800c02008986 */ /* 0x0003e4000c101d04 */
.L_x_723:
[----:B--23--:R-:W-:Y:S05]  /*a3d0*/  BSYNC B0 ;  /* 0x0000000000007941 */ /* 0x00cfea0003800000 */
.L_x_722:
        /* <DEDUP_REMOVED lines=21> */
.L_x_725:
[----:B------:R-:W-:Y:S05]  /*a530*/  BSYNC B0 ;  /* 0x0000000000007941 */ /* 0x000fea0003800000 */
.L_x_724:
        /* <DEDUP_REMOVED lines=31> */
.L_x_727:
[----:B------:R-:W-:Y:S05]  /*a730*/  BSYNC B0 ;  /* 0x0000000000007941 */ /* 0x000fea0003800000 */
.L_x_726:
[----:B------:R-:W-:Y:S05]  /*a740*/  @P4 BRA `(.L_x_696) ;  /* 0x0000012000004947 */ /* 0x000fea0003800000 */
[----:B------:R-:W-:Y:S01]  /*a750*/  IADD3 R0, P0, R0, 0x20, RZ ;  /* 0x0000002000007810 */ /* 0x000fe20007f1e0ff */
[----:B-1----:R-:W-:Y:S01]  /*a760*/  IMAD.MOV.U32 R3, RZ, RZ, R8 ;  /* 0x000000ffff037224 */ /* 0x002fe200078e0008 */
[----:B------:R-:W-:-:S02]  /*a770*/  ISETP.GE.AND P2, PT, R10, c[0x0][0x220], PT ;  /* 0x000088000a007a0c */ /* 0x000fc40003f46270 */
        /* <DEDUP_REMOVED lines=15> */
.L_x_696:
[----:B------:R-:W-:Y:S05]  /*a870*/  BSYNC B1 ;  /* 0x0000000000017941 */ /* 0x000fea0003800000 */
.L_x_682:
        /* <DEDUP_REMOVED lines=12> */
.L_x_728:
[----:B------:R-:W-:Y:S05]  /*a940*/  EXIT ;  /* 0x000000000000794d */ /* 0x000fea0003800000 */
.L_x_730:
        /* <DEDUP_REMOVED lines=11> */
.L_x_2019:


//--------------------- .text._ZN5flash44flash_bwd_dq_dk_dv_loop_seqk_parallel_kernelI23Flash_bwd_kernel_traitsILi256ELi64ELi64ELi8ELi4ELi2ELi2ELb0ELb0EN7cutlass10bfloat16_tE19Flash_kernel_traitsILi256ELi64ELi64ELi8ES3_EELb0ELb0ELb0ELb0ELb0ELb1ELb0EEEvNS_16Flash_bwd_paramsE --------------------------
	.section	.text._ZN5flash44flash_bwd_dq_dk_dv_loop_seqk_parallel_kernelI23Flash_bwd_kernel_traitsILi256ELi64ELi64ELi8ELi4ELi2ELi2ELb0ELb0EN7cutlass10bfloat16_tE19Flash_kernel_traitsILi256ELi64ELi64ELi8ES3_EELb0ELb0ELb0ELb0ELb0ELb1ELb0EEEvNS_16Flash_bwd_paramsE,"ax",@progbits
	.sectioninfo	@"SHI_REGISTERS=255"
	.align	128
        .global         _ZN5flash44flash_bwd_dq_dk_dv_loop_seqk_parallel_kernelI23Flash_bwd_kernel_traitsILi256ELi64ELi64ELi8ELi4ELi2ELi2ELb0ELb0EN7cutlass10bfloat16_tE19Flash_kernel_traitsILi256ELi64ELi64ELi8ES3_EELb0ELb0ELb0ELb0ELb0ELb1ELb0EEEvNS_16Flash_bwd_paramsE
        .type           _ZN5flash44flash_bwd_dq_dk_dv_loop_seqk_parallel_kernelI23Flash_bwd_kernel_traitsILi256ELi64ELi64ELi8ELi4ELi2ELi2ELb0ELb0EN7cutlass10bfloat16_tE19Flash_kernel_traitsILi256ELi64ELi64ELi8ES3_EELb0ELb0ELb0ELb0ELb0ELb1ELb0EEEvNS_16Flash_bwd_paramsE,@function
        .size           _ZN5flash44flash_bwd_dq_dk_dv_loop_seqk_parallel_kernelI23Flash_bwd_kernel_traitsILi256ELi64ELi64ELi8ELi4ELi2ELi2ELb0ELb0EN7cutlass10bfloat16_tE19Flash_kernel_traitsILi256ELi64ELi64ELi8ES3_EELb0ELb0ELb0ELb0ELb0ELb1ELb0EEEvNS_16Flash_bwd_paramsE,(.L_x_2020 - _ZN5flash44flash_bwd_dq_dk_dv_loop_seqk_parallel_kernelI23Flash_bwd_kernel_traitsILi256ELi64ELi64ELi8ELi4ELi2ELi2ELb0ELb0EN7cutlass10bfloat16_tE19Flash_kernel_traitsILi256ELi64ELi64ELi8ES3_EELb0ELb0ELb0ELb0ELb0ELb1ELb0EEEvNS_16Flash_bwd_paramsE)
        .other          _ZN5flash44flash_bwd_dq_dk_dv_loop_seqk_parallel_kernelI23Flash_bwd_kernel_traitsILi256ELi64ELi64ELi8ELi4ELi2ELi2ELb0ELb0EN7cutlass10bfloat16_tE19Flash_kernel_traitsILi256ELi64ELi64ELi8ES3_EELb0ELb0ELb0ELb0ELb0ELb1ELb0EEEvNS_16Flash_bwd_paramsE,@"STO_CUDA_ENTRY STV_DEFAULT"
_ZN5flash44flash_bwd_dq_dk_dv_loop_seqk_parallel_kernelI23Flash_bwd_kernel_traitsILi256ELi64ELi64ELi8ELi4ELi2ELi2ELb0ELb0EN7cutlass10bfloat16_tE19Flash_kernel_traitsILi256ELi64ELi64ELi8ES3_EELb0ELb0ELb0ELb0ELb0ELb1ELb0EEEvNS_16Flash_bwd_paramsE:
.text._ZN5flash44flash_bwd_dq_dk_dv_loop_seqk_parallel_kernelI23Flash_bwd_kernel_traitsILi256ELi64ELi64ELi8ELi4ELi2ELi2ELb0ELb0EN7cutlass10bfloat16_tE19Flash_kernel_traitsILi256ELi64ELi64ELi8ES3_EELb0ELb0ELb0ELb0ELb0ELb1ELb0EEEvNS_16Flash_bwd_paramsE:
        /* <DEDUP_REMOVED lines=43> */
[----:B------:R-:W-:Y:S01]  /*02b0*/  SHF.R.S32.HI R6, RZ, 0x4, R8 ;  /* 0x00000004ff067819 */ /* 0x000fe20000011408 */
[----:B------:R-:W-:Y:S01]  /*02c0*/  UIMAD UR6, UR33, UR11, UR38 ;  /* 0x0000000b210672a4 */ /* 0x000fe2000f8e0226 */
[----:B------:R-:W-:Y:S01]  /*02d0*/  LOP3.LUT R2, R0, 0xfffffffc, RZ, 0xc0, !PT ;  /* 0xfffffffc00027812 */ /* 0x000fe200078ec0ff */
[----:B------:R-:W-:Y:S01]  /*02e0*/  @!UP2 UIMAD UR7, UR33, UR13, UR38 ;  /* 0x0000000d2107a2a4 */ /* 0x000fe2000f8e0226 */
[----:B------:R-:W-:Y:S01]  /*02f0*/  LOP3.LUT R0, R3, 0xfffffffe, RZ, 0xc0, !PT ;  /* 0xfffffffe03007812 */ /* 0x000fe200078ec0ff */
[----:B------:R-:W-:Y:S01]  /*0300*/  USHF.L.U32 UR41, UR46, 0x6, URZ ;  /* 0x000000062e297899 */ /* 0x000fe2000800063f */
[----:B------:R-:W-:Y:S01]  /*0310*/  LEA.HI R3, R8, R6, RZ, 0x1 ;  /* 0x0000000608037211 */ /* 0x000fe200078f08ff */
[C---:B------:R-:W-:Y:S01]  /*0320*/  IMAD.IADD R233, R5.reuse, 0x1, -R2 ;  /* 0x0000000105e97824 */ /* 0x040fe200078e0a02 */
[----:B------:R-:W-:Y:S01]  /*0330*/  LEA.HI R14, R12, R13, RZ, 0x2 ;  /* 0x0000000d0c0e7211 */ /* 0x000fe200078f10ff */
[----:B------:R-:W-:Y:S01]  /*0340*/  IMAD.IADD R227, R5, 0x1, -R0 ;  /* 0x0000000105e37824 */ /* 0x000fe200078e0a00 */
[----:B------:R-:W-:Y:S01]  /*0350*/  LOP3.LUT R0, R3, 0xfffffffe, RZ, 0xc0, !PT ;  /* 0xfffffffe03007812 */ /* 0x000fe200078ec0ff */
[----:B------:R-:W-:Y:S01]  /*0360*/  ULDC UR49, c[0x0][0x214] ;  /* 0x0000850000317ab9 */ /* 0x000fe20000000800 */
[--C-:B------:R-:W-:Y:S01]  /*0370*/  SHF.R.S32.HI R7, RZ, 0x2, R14.reuse ;  /* 0x00000002ff077819 */ /* 0x100fe2000001140e */
[----:B------:R-:W-:Y:S01]  /*0380*/  ULDC UR56, c[0x0][0x1c8] ;  /* 0x0000720000387ab9 */ /* 0x000fe20000000800 */
[----:B------:R-:W-:Y:S01]  /*0390*/  SHF.R.S32.HI R2, RZ, 0x1f, R14 ;  /* 0x0000001fff027819 */ /* 0x000fe2000001140e */
[----:B------:R-:W-:Y:S01]  /*03a0*/  IMAD.IADD R9, R6, 0x1, -R0 ;  /* 0x0000000106097824 */ /* 0x000fe200078e0a00 */
[----:B------:R-:W-:Y:S01]  /*03b0*/  LOP3.LUT R3, R4, 0xffffffe0, RZ, 0xc0, !PT ;  /* 0xffffffe004037812 */ /* 0x000fe200078ec0ff */
[----:B------:R-:W-:Y:S01]  /*03c0*/  ULDC.U8 UR10, c[0x0][0x3d0] ;  /* 0x0000f400000a7ab9 */ /* 0x000fe20000000000 */
[----:B------:R-:W-:Y:S01]  /*03d0*/  LEA.HI R0, R2, R7, RZ, 0x3 ;  /* 0x0000000702007211 */ /* 0x000fe200078f18ff */
[----:B------:R-:W-:Y:S01]  /*03e0*/  ULDC UR50, c[0x0][0x224] ;  /* 0x0000890000327ab9 */ /* 0x000fe20000000800 */
[-C--:B------:R-:W-:Y:S01]  /*03f0*/  LEA.HI R10, R12, R13.reuse, RZ, 0x3 ;  /* 0x0000000d0c0a7211 */ /* 0x080fe200078f18ff */
[----:B------:R-:W-:Y:S01]  /*0400*/  @UP2 UIMAD UR54, UR33, UR49, URZ ;  /* 0x00000031213622a4 */ /* 0x000fe2000f8e023f */
[----:B------:R-:W-:Y:S01]  /*0410*/  LOP3.LUT R2, R0, 0xfffffff8, RZ, 0xc0, !PT ;  /* 0xfffffff800027812 */ /* 0x000fe200078ec0ff */
[----:B------:R-:W-:Y:S01]  /*0420*/  IMAD.IADD R0, R13, 0x1, -R3 ;  /* 0x000000010d007824 */ /* 0x000fe200078e0a03 */
[----:B------:R-:W-:Y:S01]  /*0430*/  SHF.R.S32.HI R11, RZ, 0x3, R10 ;  /* 0x00000003ff0b7819 */ /* 0x000fe2000001140a */
[----:B------:R-:W-:Y:S01]  /*0440*/  ULDC.64 UR4, c[0x0][0x118] ;  /* 0x0000460000047ab9 */ /* 0x000fe20000000a00 */
[----:B------:R-:W-:Y:S01]  /*0450*/  LEA.HI R6, R12, R13, RZ, 0x7 ;  /* 0x0000000d0c067211 */ /* 0x000fe200078f38ff */
[----:B------:R-:W-:Y:S01]  /*0460*/  IMAD.IADD R7, R7, 0x1, -R2 ;  /* 0x0000000107077824 */ /* 0x000fe200078e0a02 */
[----:B------:R-:W-:Y:S01]  /*0470*/  SHF.R.S32.HI R2, RZ, 0x1f, R0 ;  /* 0x0000001fff027819 */ /* 0x000fe20000011400 */
[----:B------:R-:W-:Y:S01]  /*0480*/  IMAD.SHL.U32 R3, R11, 0x40, RZ ;  /* 0x000000400b037824 */ /* 0x000fe200078e00ff */
[----:B------:R-:W-:Y:S01]  /*0490*/  SHF.R.S32.HI R6, RZ, 0x7, R6 ;  /* 0x00000007ff067819 */ /* 0x000fe20000011406 */
[----:B------:R-:W-:Y:S01]  /*04a0*/  ULOP3.LUT UR56, UR38, UR56, URZ, 0x3c, !UPT ;  /* 0x0000003826387292 */ /* 0x000fe2000f8e3c3f */
[----:B------:R-:W-:Y:S01]  /*04b0*/  LEA.HI R15, R2, R0, RZ, 0x2 ;  /* 0x00000000020f7211 */ /* 0x000fe200078f10ff */
[----:B------:R-:W-:Y:S01]  /*04c0*/  USHF.R.S32.HI UR61, URZ, 0x1f, UR38 ;  /* 0x0000001f3f3d7899 */ /* 0x000fe20008011426 */
[----:B------:R-:W-:Y:S01]  /*04d0*/  LOP3.LUT R2, R8, 0xfffffff0, RZ, 0xc0, !PT ;  /* 0xfffffff008027812 */ /* 0x000fe200078ec0ff */
[----:B------:R-:W-:Y:S01]  /*04e0*/  UISETP.NE.AND UP3, UPT, UR10, URZ, UPT ;  /* 0x0000003f0a00728c */ /* 0x000fe2000bf65270 */
[----:B------:R-:W-:Y:S01]  /*04f0*/  LOP3.LUT R0, R10, 0xfffffff8, RZ, 0xc0, !PT ;  /* 0xfffffff80a007812 */ /* 0x000fe200078ec0ff */
[----:B------:R-:W-:Y:S01]  /*0500*/  USHF.R.S32.HI UR60, URZ, 0x1f, UR33 ;  /* 0x0000001f3f3c7899 */ /* 0x000fe20008011421 */
[----:B------:R-:W-:Y:S01]  /*0510*/  LOP3.LUT R3, R3, 0x1c0, RZ, 0xc0, !PT ;  /* 0x000001c003037812 */ /* 0x000fe200078ec0ff */
[C---:B------:R-:W-:Y:S01]  /*0520*/  IMAD.IADD R2, R13.reuse, 0x1, -R2 ;  /* 0x000000010d027824 */ /* 0x040fe200078e0a02 */
[----:B------:R-:W-:Y:S01]  /*0530*/  USHF.R.S32.HI UR59, URZ, 0x1f, UR38 ;  /* 0x0000001f3f3b7899 */ /* 0x000fe20008011426 */
[----:B------:R-:W-:Y:S01]  /*0540*/  IMAD.IADD R0, R13, 0x1, -R0 ;  /* 0x000000010d007824 */ /* 0x000fe200078e0a00 */
[----:B------:R-:W-:Y:S01]  /*0550*/  SHF.R.U32.HI R5, RZ, 0x3, R3 ;  /* 0x00000003ff057819 */ /* 0x000fe20000011603 */
[----:B------:R-:W-:Y:S01]  /*0560*/  USHF.R.S32.HI UR58, URZ, 0x1f, UR33 ;  /* 0x0000001f3f3a7899 */ /* 0x000fe20008011421 */
[----:B------:R-:W-:Y:S01]  /*0570*/  SHF.R.S32.HI R4, RZ, 0x1f, R2 ;  /* 0x0000001fff047819 */ /* 0x000fe20000011402 */
[C---:B------:R-:W-:Y:S01]  /*0580*/  IMAD.SHL.U32 R16, R0.reuse, 0x8, RZ ;  /* 0x0000000800107824 */ /* 0x040fe200078e00ff */
[----:B------:R-:W-:Y:S01]  /*0590*/  LOP3.LUT P4, RZ, R0, 0x2, RZ, 0xc0, !PT ;  /* 0x0000000200ff7812 */ /* 0x000fe2000788c0ff */
[----:B------:R-:W-:Y:S01]  /*05a0*/  USHF.R.S32.HI UR57, URZ, 0x1f, UR38 ;  /* 0x0000001f3f397899 */ /* 0x000fe20008011426 */
[----:B------:R-:W-:Y:S01]  /*05b0*/  LEA.HI R11, R4, R2, RZ, 0x3 ;  /* 0x00000002040b7211 */ /* 0x000fe200078f18ff */
[----:B------:R-:W-:Y:S01]  /*05c0*/  UIMAD.WIDE.U32 UR42, UR36, UR44, URZ ;  /* 0x0000002c242a72a5 */ /* 0x000fe2000f8e003f */
[----:B------:R-:W-:Y:S01]  /*05d0*/  LOP3.LUT R4, R3, 0x38, R16, 0xf8, !PT ;  /* 0x0000003803047812 */ /* 0x000fe200078ef810 */
[----:B------:R1:W-:Y:S01]  /*05e0*/  STL [R1+0x40], R16 ;  /* 0x0000401001007387 */ /* 0x0003e20000100800 */
[----:B------:R-:W-:Y:S01]  /*05f0*/  LOP3.LUT R3, R11, 0xfffffff8, RZ, 0xc0, !PT ;  /* 0xfffffff80b037812 */ /* 0x000fe200078ec0ff */
[----:B------:R-:W-:Y:S01]  /*0600*/  UIMAD UR51, UR37, UR44, URZ ;  /* 0x0000002c253372a4 */ /* 0x000fe2000f8e023f */
        /* <DEDUP_REMOVED lines=9> */
[----:B------:R-:W-:Y:S01]  /*06a0*/  STL [R1+0x50], R17 ;  /* 0x0000501101007387 */ /* 0x000fe20000100800 */
[C---:B------:R-:W-:Y:S01]  /*06b0*/  LOP3.LUT R3, R0.reuse, 0x8, R10, 0xf8, !PT ;  /* 0x0000000800037812 */ /* 0x040fe200078ef80a */
[----:B------:R-:W-:Y:S01]  /*06c0*/  USHF.R.S32.HI UR53, URZ, 0x1f, UR47 ;  /* 0x0000001f3f357899 */ /* 0x000fe2000801142f */
[----:B------:R-:W-:Y:S01]  /*06d0*/  SHF.R.U32.HI R220, RZ, 0x3, R0 ;  /* 0x00000003ffdc7819 */ /* 0x000fe20000011600 */
[----:B------:R-:W-:Y:S01]  /*06e0*/  UIMAD UR50, UR6, UR50, URZ ;  /* 0x00000032063272a4 */ /* 0x000fe2000f8e023f */
[----:B------:R-:W-:Y:S01]  /*06f0*/  LOP3.LUT R2, R0, 0x10, R2, 0xf8, !PT ;  /* 0x0000001000027812 */ /* 0x000fe200078ef802 */
[----:B------:R-:W-:Y:S01]  /*0700*/  IMAD R0, R6, 0x800, R4 ;  /* 0x0000080006007824 */ /* 0x000fe200078e0204 */
[----:B------:R-:W-:Y:S01]  /*0710*/  LOP3.LUT R3, R3, R220, RZ, 0x3c, !PT ;  /* 0x000000dc03037212 */ /* 0x000fe200078e3cff */
[----:B------:R-:W-:Y:S01]  /*0720*/  @!UP2 UIMAD UR49, UR7, UR49, URZ ;  /* 0x000000310731a2a4 */ /* 0x000fe2000f8e023f */
[----:B------:R-:W-:Y:S01]  /*0730*/  LEA.HI R5, R12, R13, RZ, 0x6 ;  /* 0x0000000d0c057211 */ /* 0x000fe200078f30ff */
[----:B------:R-:W-:Y:S01]  /*0740*/  USHF.R.S32.HI UR48, URZ, 0x1f, UR41 ;  /* 0x0000001f3f307899 */ /* 0x000fe20008011429 */
[----:B------:R-:W-:Y:S01]  /*0750*/  LOP3.LUT R2, R2, 0x8, R10, 0xf8, !PT ;  /* 0x0000000802027812 */ /* 0x000fe200078ef80a */
[----:B------:R-:W-:Y:S01]  /*0760*/  IMAD.IADD R3, R0, 0x1, R3 ;  /* 0x0000000100037824 */ /* 0x000fe200078e0203 */
[----:B------:R-:W-:Y:S01]  /*0770*/  SHF.R.S32.HI R0, RZ, 0x6, R5 ;  /* 0x00000006ff007819 */ /* 0x000fe20000011405 */
[----:B------:R-:W-:Y:S01]  /*0780*/  IMAD.U32 R10, RZ, RZ, UR14 ;  /* 0x0000000eff0a7e24 */ /* 0x000fe2000f8e00ff */
[----:B------:R-:W-:Y:S01]  /*0790*/  LOP3.LUT R220, R4, R2, R220, 0xf6, !PT ;  /* 0x0000000204dc7212 */ /* 0x000fe200078ef6dc */
[----:B------:R-:W-:Y:S01]  /*07a0*/  IMAD.SHL.U32 R4, R6, 0x20, RZ ;  /* 0x0000002006047824 */ /* 0x000fe200078e00ff */
[----:B------:R-:W-:Y:S01]  /*07b0*/  LOP3.LUT R2, R14, 0x7ffffffc, RZ, 0xc0, !PT ;  /* 0x7ffffffc0e027812 */ /* 0x000fe200078ec0ff */
[C---:B-1----:R-:W-:Y:S01]  /*07c0*/  IMAD R16, R0.reuse, 0x200, R8 ;  /* 0x0000020000107824 */ /* 0x042fe200078e0208 */
[C---:B------:R-:W-:Y:S01]  /*07d0*/  R2P PR, R7.reuse, 0x6 ;  /* 0x0000000607007804 */ /* 0x040fe20000000000 */
[----:B------:R-:W-:Y:S01]  /*07e0*/  IMAD.SHL.U32 R5, R0, 0x8, RZ ;  /* 0x0000000800057824 */ /* 0x000fe200078e00ff */
[----:B------:R-:W-:Y:S01]  /*07f0*/  SEL R216, R216, 0xffffffe0, !P4 ;  /* 0xffffffe0d8d87807 */ /* 0x000fe20006000000 */
[----:B------:R-:W-:Y:S01]  /*0800*/  IMAD.SHL.U32 R0, R7, 0x40, RZ ;  /* 0x0000004007007824 */ /* 0x000fe200078e00ff */
[----:B------:R-:W-:Y:S01]  /*0810*/  STL [R1+0x4c], R16 ;  /* 0x00004c1001007387 */ /* 0x000fe20000100800 */
[----:B------:R-:W-:Y:S01]  /*0820*/  IMAD.IADD R7, R13, 0x1, -R2 ;  /* 0x000000010d077824 */ /* 0x000fe200078e0a02 */
[----:B------:R-:W-:Y:S01]  /*0830*/  LOP3.LUT R2, R5, 0x18, RZ, 0xc0, !PT ;  /* 0x0000001805027812 */ /* 0x000fe200078ec0ff */
[----:B------:R-:W-:Y:S01]  /*0840*/  IMAD.SHL.U32 R13, R13, 0x2, RZ ;  /* 0x000000020d0d7824 */ /* 0x000fe200078e00ff */
[----:B------:R-:W-:Y:S01]  /*0850*/  LOP3.LUT R0, R0, 0x1c0, RZ, 0xc0, !PT ;  /* 0x000001c000007812 */ /* 0x000fe200078ec0ff */
[----:B------:R-:W-:Y:S01]  /*0860*/  IMAD.SHL.U32 R6, R9, 0x20, RZ ;  /* 0x0000002009067824 */ /* 0x000fe200078e00ff */
[----:B------:R-:W-:Y:S01]  /*0870*/  SEL R217, R217, 0xffffffc0, !P3 ;  /* 0xffffffc0d9d97807 */ /* 0x000fe20005800000 */
[----:B------:R-:W-:Y:S01]  /*0880*/  IMAD.SHL.U32 R3, R3, 0x2, RZ ;  /* 0x0000000203037824 */ /* 0x000fe200078e00ff */
[----:B------:R-:W-:Y:S01]  /*0890*/  SHF.R.U32.HI R5, RZ, 0x3, R0 ;  /* 0x00000003ff057819 */ /* 0x000fe20000011600 */
[----:B------:R-:W-:Y:S01]  /*08a0*/  IMAD.SHL.U32 R221, R220, 0x2, RZ ;  /* 0x00000002dcdd7824 */ /* 0x000fe200078e00ff */
[----:B------:R-:W-:Y:S01]  /*08b0*/  LOP3.LUT R10, R4, 0x6, R13, 0xf8, !PT ;  /* 0x00000006040a7812 */ /* 0x000fe200078ef80d */
[----:B------:R-:W-:Y:S01]  /*08c0*/  IMAD.IADD R216, R3, 0x1, R216 ;  /* 0x0000000103d87824 */ /* 0x000fe200078e02d8 */
[----:B------:R-:W-:Y:S01]  /*08d0*/  LOP3.LUT R8, R2, 0x20, R6, 0xf8, !PT ;  /* 0x0000002002087812 */ /* 0x000fe200078ef806 */
[----:B------:R-:W-:Y:S01]  /*08e0*/  IMAD R220, R220, 0x2, R217 ;  /* 0x00000002dcdc7824 */ /* 0x000fe200078e02d9 */
[----:B------:R-:W-:Y:S01]  /*08f0*/  LOP3.LUT R4, R0, 0x20, R4, 0xf8, !PT ;  /* 0x0000002000047812 */ /* 0x000fe200078ef804 */
[----:B------:R1:W-:Y:S01]  /*0900*/  STL [R1+0x38], R10 ;  /* 0x0000380a01007387 */ /* 0x0003e20000100800 */
[----:B------:R-:W-:Y:S01]  /*0910*/  LOP3.LUT R6, R5, R0, R2, 0x1e, !PT ;  /* 0x0000000005067212 */ /* 0x000fe200078e1e02 */
[----:B------:R-:W-:Y:S01]  /*0920*/  IMAD.SHL.U32 R0, R7, 0x2, RZ ;  /* 0x0000000207007824 */ /* 0x000fe200078e00ff */
[----:B------:R-:W-:Y:S01]  /*0930*/  LOP3.LUT R5, R4, R5, RZ, 0x3c, !PT ;  /* 0x0000000504057212 */ /* 0x000fe200078e3cff */
[----:B------:R-:W-:Y:S01]  /*0940*/  IMAD.SHL.U32 R4, R17, 0x40, RZ ;  /* 0x0000004011047824 */ /* 0x000fe200078e00ff */
[----:B------:R-:W-:Y:S01]  /*0950*/  SEL R245, R245, 0x10, !P0 ;  /* 0x00000010f5f57807 */ /* 0x000fe20004000000 */
[--C-:B------:R-:W-:Y:S01]  /*0960*/  IMAD R2, R233, 0x400, R0.reuse ;  /* 0x00000400e9027824 */ /* 0x100fe200078e0200 */
[----:B------:R-:W-:Y:S01]  /*0970*/  UMOV UR40, 0xffff8000 ;  /* 0xffff800000287882 */ /* 0x000fe20000000000 */
[----:B------:R-:W-:-:S02]  /*0980*/  IMAD R0, R227, 0x400, R0 ;  /* 0x00000400e3007824 */ /* 0x000fc400078e0200 */
[----:B------:R-:W-:Y:S01]  /*0990*/  IMAD.IADD R239, R2, 0x1, R5 ;  /* 0x0000000102ef7824 */ /* 0x000fe200078e0205 */
[----:B------:R-:W-:Y:S01]  /*09a0*/  LOP3.LUT R2, R4, 0x1c0, RZ, 0xc0, !PT ;  /* 0x000001c004027812 */ /* 0x000fe200078ec0ff */
[----:B------:R-:W-:Y:S01]  /*09b0*/  IMAD.IADD R218, R3, 0x1, R217 ;  /* 0x0000000103da7824 */ /* 0x000fe200078e02d9 */
[----:B------:R-:W-:Y:S01]  /*09c0*/  SHF.R.S32.HI R5, RZ, 0x2, R15 ;  /* 0x00000002ff057819 */ /* 0x000fe2000001140f */
[----:B------:R-:W-:Y:S01]  /*09d0*/  IMAD.SHL.U32 R239, R239, 0x2, RZ ;  /* 0x00000002efef7824 */ /* 0x000fe200078e00ff */
[----:B------:R-:W-:Y:S01]  /*09e0*/  SHF.R.U32.HI R4, RZ, 0x3, R2 ;  /* 0x00000003ff047819 */ /* 0x000fe20000011602 */
[----:B------:R-:W-:Y:S02]  /*09f0*/  IMAD.SHL.U32 R237, R16, 0x2, RZ ;  /* 0x0000000210ed7824 */ /* 0x000fe400078e00ff */
[----:B------:R-:W-:Y:S01]  /*0a00*/  IMAD R5, R233, 0x10, R5 ;  /* 0x00000010e9057824 */ /* 0x000fe200078e0205 */
[C---:B------:R-:W-:Y:S01]  /*0a10*/  IADD3 R244, R239.reuse, 0x20, RZ ;  /* 0x00000020eff47810 */ /* 0x040fe20007ffe0ff */
[C---:B------:R-:W-:Y:S01]  /*0a20*/  IMAD.IADD R246, R239.reuse, 0x1, R245 ;  /* 0x00000001eff67824 */ /* 0x040fe200078e02f5 */
[----:B------:R-:W-:Y:S01]  /*0a30*/  @P1 IADD3 R244, R239, -0x20, RZ ;  /* 0xffffffe0eff41810 */ /* 0x000fe20007ffe0ff */
[----:B------:R-:W-:Y:S01]  /*0a40*/  IMAD.IADD R217, R217, 0x1, R216 ;  /* 0x00000001d9d97824 */ /* 0x000fe200078e02d8 */
[----:B------:R2:W-:Y:S01]  /*0a50*/  STL [R1+0x48], R5 ;  /* 0x0000480501007387 */ /* 0x0005e20000100800 */
[----:B-1----:R-:W-:-:S02]  /*0a60*/  IMAD.IADD R10, R0, 0x1, R6 ;  /* 0x00000001000a7824 */ /* 0x002fc400078e0206 */
[----:B------:R-:W-:Y:S02]  /*0a70*/  IMAD.SHL.U32 R0, R9, 0x8, RZ ;  /* 0x0000000809007824 */ /* 0x000fe400078e00ff */
[----:B------:R-:W-:Y:S02]  /*0a80*/  IMAD.SHL.U32 R6, R11, 0x40, RZ ;  /* 0x000000400b067824 */ /* 0x000fe400078e00ff */
[----:B------:R-:W-:Y:S01]  /*0a90*/  IMAD.IADD R245, R245, 0x1, R244 ;  /* 0x00000001f5f57824 */ /* 0x000fe200078e02f4 */
[----:B------:R-:W-:Y:S02]  /*0aa0*/  LOP3.LUT R7, R2, 0x8, R0, 0xf8, !PT ;  /* 0x0000000802077812 */ /* 0x000fe400078ef800 */
[----:B------:R-:W-:Y:S02]  /*0ab0*/  LOP3.LUT R2, R4, R8, R2, 0x1e, !PT ;  /* 0x0000000804027212 */ /* 0x000fe400078e1e02 */
[----:B------:R-:W-:Y:S02]  /*0ac0*/  LOP3.LUT R0, R6, 0xfffffe00, RZ, 0xc0, !PT ;  /* 0xfffffe0006007812 */ /* 0x000fe400078ec0ff */
[----:B------:R-:W-:-:S02]  /*0ad0*/  LOP3.LUT R4, R7, R4, RZ, 0x3c, !PT ;  /* 0x0000000407047212 */ /* 0x000fc400078e3cff */
[----:B------:R-:W-:Y:S01]  /*0ae0*/  LOP3.LUT R232, R2, R0, RZ, 0xfc, !PT ;  /* 0x0000000002e87212 */ /* 0x000fe200078efcff */
[--C-:B------:R-:W-:Y:S01]  /*0af0*/  IMAD R233, R233, 0x400, R0.reuse ;  /* 0x00000400e9e97824 */ /* 0x100fe200078e0200 */
[----:B------:R-:W-:Y:S01]  /*0b00*/  LEA R2, R10, 0x18000, 0x1 ;  /* 0x000180000a027811 */ /* 0x000fe200078e08ff */
[----:B------:R-:W-:Y:S02]  /*0b10*/  IMAD R227, R227, 0x400, R0 ;  /* 0x00000400e3e37824 */ /* 0x000fe400078e0200 */
[----:B------:R-:W-:Y:S01]  /*0b20*/  IMAD.IADD R233, R233, 0x1, R4 ;  /* 0x00000001e9e97824 */ /* 0x000fe200078e0204 */
[C---:B------:R-:W-:Y:S01]  /*0b30*/  IADD3 R0, R2.reuse, 0x40, RZ ;  /* 0x0000004002007810 */ /* 0x040fe20007ffe0ff */
[----:B------:R2:W-:Y:S01]  /*0b40*/  STL [R1+0x30], R2 ;  /* 0x0000300201007387 */ /* 0x0005e20000100800 */
[----:B------:R-:W-:Y:S01]  /*0b50*/  @P2 IADD3 R0, R2, -0x40, RZ ;  /* 0xffffffc002002810 */ /* 0x000fe20007ffe0ff */
[----:B------:R-:W-:-:S04]  /*0b60*/  IMAD.IADD R227, R4, 0x1, R227 ;  /* 0x0000000104e37824 */ /* 0x000fc800078e02e3 */
[----:B------:R2:W-:Y:S01]  /*0b70*/  STL [R1+0x34], R0 ;  /* 0x0000340001007387 */ /* 0x0005e20000100800 */
[----:B------:R-:W-:-:S03]  /*0b80*/  LEA R227, R227, 0x28000, 0x1 ;  /* 0x00028000e3e37811 */ /* 0x000fc600078e08ff */
.L_x_765:
[----:B------:R-:W-:Y:S02]  /*0b90*/  ULDC.64 UR6, c[0x0][0x240] ;  /* 0x0000900000067ab9 */ /* 0x000fe40000000a00 */
[----:B------:R-:W-:Y:S02]  /*0ba0*/  UISETP.NE.U32.AND UP6, UPT, URZ, UR6, UPT ;  /* 0x000000063f00728c */ /* 0x000fe4000bfc5070 */
[----:B------:R-:W-:Y:S02]  /*0bb0*/  USHF.L.U32 UR13, UR33, 0x2, URZ ;  /* 0x00000002210d7899 */ /* 0x000fe4000800063f */
[----:B------:R-:W-:Y:S02]  /*0bc0*/  USHF.R.S32.HI UR19, URZ, 0x1f, UR33 ;  /* 0x0000001f3f137899 */ /* 0x000fe40008011421 */
[----:B------:R-:W-:Y:S02]  /*0bd0*/  UISETP.NE.AND.EX UP6, UPT, URZ, UR7, UPT, UP6 ;  /* 0x000000073f00728c */ /* 0x000fe4000bfc5360 */
[----:B------:R-:W-:-:S02]  /*0be0*/  ULDC.64 UR10, c[0x0][0x250] ;  /* 0x00009400000a7ab9 */ /* 0x000fc40000000a00 */
[----:B------:R-:W-:Y:S02]  /*0bf0*/  UISETP.NE.U32.AND UP4, UPT, URZ, UR10, UPT ;  /* 0x0000000a3f00728c */ /* 0x000fe4000bf85070 */
[----:B------:R-:W-:Y:S01]  /*0c00*/  USHF.L.U64.HI UR12, UR33, 0x2, UR19 ;  /* 0x00000002210c7899 */ /* 0x000fe20008010213 */
[----:B------:R-:W-:Y:S01]  /*0c10*/  PLOP3.LUT P2, PT, PT, PT, UP6, 0x80, 0x0 ;  /* 0x000000000000781c */ /* 0x000fe20003f4f068 */
[----:B------:R-:W-:Y:S02]  /*0c20*/  UIADD3 UR6, UP0, UR13, UR6, URZ ;  /* 0x000000060d067290 */ /* 0x000fe4000ff1e03f */
[----:B------:R-:W-:Y:S02]  /*0c30*/  UISETP.NE.AND.EX UP4, UPT, URZ, UR11, UPT, UP4 ;  /* 0x0000000b3f00728c */ /* 0x000fe4000bf85340 */
[----:B------:R-:W-:Y:S02]  /*0c40*/  UIADD3.X UR7, UR12, UR7, URZ, UP0, !UPT ;  /* 0x000000070c077290 */ /* 0x000fe400087fe43f */
[----:B-1----:R-:W-:Y:S01]  /*0c50*/  IMAD.U32 R4, RZ, RZ, UR6 ;  /* 0x00000006ff047e24 */ /* 0x002fe2000f8e00ff */
[----:B------:R-:W-:Y:S01]  /*0c60*/  ULDC.U8 UR14, c[0x0][0x312] ;  /* 0x0000c480000e7ab9 */ /* 0x000fe20000000000 */
[----:B------:R-:W-:Y:S01]  /*0c70*/  PLOP3.LUT P0, PT, PT, PT, UP4, 0x80, 0x0 ;  /* 0x000000000000781c */ /* 0x000fe20003f0f048 */
[----:B------:R-:W-:Y:S01]  /*0c80*/  ULDC.64 UR8, c[0x0][0x248] ;  /* 0x0000920000087ab9 */ /* 0x000fe20000000a00 */
[----:B--2---:R-:W-:Y:S01]  /*0c90*/  IMAD.U32 R5, RZ, RZ, UR7 ;  /* 0x00000007ff057e24 */ /* 0x004fe2000f8e00ff */
[----:B------:R-:W-:-:S02]  /*0ca0*/  UISETP.NE.AND UP5, UPT, UR14, URZ, UPT ;  /* 0x0000003f0e00728c */ /* 0x000fc4000bfa5270 */
[----:B------:R-:W-:Y:S02]  /*0cb0*/  @UP4 UIADD3 UR6, UP0, UR13, UR10, URZ ;  /* 0x0000000a0d064290 */ /* 0x000fe4000ff1e03f */
[----:B------:R1:W2:Y:S01]  /*0cc0*/  @P2 LDG.E R8, [R4.64] ;  /* 0x0000000404082981 */ /* 0x0002a2000c1e1900 */
[----:B------:R-:W-:Y:S02]  /*0cd0*/  UISETP.EQ.U32.AND UP1, UPT, URZ, UR8, UPT ;  /* 0x000000083f00728c */ /* 0x000fe4000bf22070 */
[----:B------:R-:W-:Y:S01]  /*0ce0*/  @UP4 UIADD3.X UR7, UR12, UR11, URZ, UP0, !UPT ;  /* 0x0000000b0c074290 */ /* 0x000fe200087fe43f */
[----:B------:R1:W3:Y:S01]  /*0cf0*/  @P2 LDG.E R2, [R4.64+0x4] ;  /* 0x0000040404022981 */ /* 0x0002e2000c1e1900 */
[----:B------:R-:W-:Y:S01]  /*0d00*/  MOV R6, UR6 ;  /* 0x0000000600067c02 */ /* 0x000fe20008000f00 */
[----:B------:R-:W-:-:S03]  /*0d10*/  UISETP.EQ.OR.EX UP1, UPT, URZ, UR9, !UP5, UP1 ;  /* 0x000000093f00728c */ /* 0x000fc6000ef22710 */
[----:B------:R-:W-:Y:S01]  /*0d20*/  IMAD.U32 R7, RZ, RZ, UR7 ;  /* 0x00000007ff077e24 */ /* 0x000fe2000f8e00ff */
[----:B------:R-:W-:-:S04]  /*0d30*/  UIADD3 UR8, UP0, UR13, UR8, URZ ;  /* 0x000000080d087290 */ /* 0x000fc8000ff1e03f */
[----:B------:R-:W4:Y:S01]  /*0d40*/  @P0 LDG.E R6, [R6.64] ;  /* 0x0000000406060981 */ /* 0x000f22000c1e1900 */
[----:B------:R-:W-:Y:S01]  /*0d50*/  PLOP3.LUT P1, PT, PT, PT, UP1, 0x80, 0x0 ;  /* 0x000000000000781c */ /* 0x000fe20003f2f018 */
[----:B------:R-:W-:Y:S01]  /*0d60*/  UIADD3.X UR9, UR12, UR9, URZ, UP0, !UPT ;  /* 0x000000090c097290 */ /* 0x000fe200087fe43f */
[----:B-1----:R-:W-:-:S05]  /*0d70*/  IMAD.U32 R4, RZ, RZ, UR8 ;  /* 0x00000008ff047e24 */ /* 0x002fca000f8e00ff */
        /* <DEDUP_REMOVED lines=22> */
.L_x_731:
        /* <DEDUP_REMOVED lines=21> */
[----:B------:R-:W-:Y:S02]  /*1030*/  ULDC.64 UR10, c[0x0][0x178] ;  /* 0x00005e00000a7ab9 */ /* 0x000fe40000000a00 */
[----:B------:R-:W-:Y:S02]  /*1040*/  UIMAD UR7, UR19, UR10, URZ ;  /* 0x0000000a130772a4 */ /* 0x000fe4000f8e023f */
[----:B-1----:R-:W-:Y:S02]  /*1050*/  UISETP.NE.AND UP0, UPT, UR23, -0x1, UPT ;  /* 0xffffffff1700788c */ /* 0x002fe4000bf05270 */
        /* <DEDUP_REMOVED lines=34> */
.L_x_733:
        /* <DEDUP_REMOVED lines=18> */
.L_x_734:
[----:B------:R-:W-:Y:S01]  /*13a0*/  IABS R6, c[0x0][0x1c8] ;  /* 0x0000720000067a13 */ /* 0x000fe20000000000 */
[----:B------:R-:W-:Y:S01]  /*13b0*/  ULDC.64 UR10, c[0x0][0x370] ;  /* 0x0000dc00000a7ab9 */ /* 0x000fe20000000a00 */
[----:B------:R-:W-:Y:S01]  /*13c0*/  IABS R2, UR38 ;  /* 0x0000002600027c13 */ /* 0x000fe20008000000 */
        /* <DEDUP_REMOVED lines=25> */
[----:B------:R-:W-:Y:S02]  /*1560*/  USHF.L.U64.HI UR7, UR33, 0x7, UR19 ;  /* 0x0000000721077899 */ /* 0x000fe40008010213 */
[----:B------:R-:W-:Y:S02]  /*1570*/  USHF.R.S32.HI UR19, URZ, 0x1f, UR22 ;  /* 0x0000001f3f137899 */ /* 0x000fe40008011416 */
[----:B------:R-:W-:Y:S02]  /*1580*/  USEL UR7, UR7, URZ, UP6 ;  /* 0x0000003f07077287 */ /* 0x000fe4000b000000 */
[----:B--2---:R-:W-:Y:S01]  /*1590*/  UIMAD.WIDE.U32 UR8, UR12, UR10, URZ ;  /* 0x0000000a0c0872a5 */ /* 0x004fe2000f8e003f */
[----:B-1----:R-:W-:-:S03]  /*15a0*/  IMAD.MOV R0, RZ, RZ, -R5 ;  /* 0x000000ffff007224 */ /* 0x002fc600078e0a05 */
[----:B------:R-:W-:Y:S01]  /*15b0*/  UIMAD UR11, UR12, UR11, UR9 ;  /* 0x0000000b0c0b72a4 */ /* 0x000fe2000f8e0209 */
[----:B------:R-:W-:Y:S01]  /*15c0*/  IMAD.MOV.U32 R4, RZ, RZ, RZ ;  /* 0x000000ffff047224 */ /* 0x000fe200078e00ff */
[----:B------:R-:W-:Y:S01]  /*15d0*/  USHF.L.U32 UR12, UR33, 0x7, URZ ;  /* 0x00000007210c7899 */ /* 0x000fe2000800063f */
[----:B------:R-:W-:Y:S01]  /*15e0*/  IMAD R0, R0, R6, RZ ;  /* 0x0000000600007224 */ /* 0x000fe200078e02ff */
[----:B------:R-:W-:Y:S02]  /*15f0*/  USEL UR13, UR8, URZ, UP3 ;  /* 0x0000003f080d7287 */ /* 0x000fe40009800000 */
[----:B------:R-:W-:Y:S01]  /*1600*/  USEL UR8, UR12, URZ, UP6 ;  /* 0x0000003f0c087287 */ /* 0x000fe2000b000000 */
[----:B------:R-:W-:Y:S01]  /*1610*/  IMAD.HI.U32 R0, R5, R0, R4 ;  /* 0x0000000005007227 */ /* 0x000fe200078e0004 */
[----:B------:R-:W-:Y:S02]  /*1620*/  USEL UR28, UR11, URZ, UP3 ;  /* 0x0000003f0b1c7287 */ /* 0x000fe40009800000 */
[----:B------:R-:W-:-:S02]  /*1630*/  UIADD3 UR8, UP0, UR15, UR8, URZ ;  /* 0x000000080f087290 */ /* 0x000fc4000ff1e03f */
[----:B------:R-:W-:Y:S01]  /*1640*/  ULDC UR12, c[0x0][0x234] ;  /* 0x00008d00000c7ab9 */ /* 0x000fe20000000800 */
[----:B------:R-:W-:Y:S01]  /*1650*/  IMAD.HI.U32 R0, R0, R2, RZ ;  /* 0x0000000200007227 */ /* 0x000fe200078e00ff */
[----:B------:R-:W-:Y:S02]  /*1660*/  UIADD3.X UR9, UR32, UR7, URZ, UP0, !UPT ;  /* 0x0000000720097290 */ /* 0x000fe400087fe43f */
[----:B------:R-:W-:Y:S01]  /*1670*/  UIMAD UR7, UR37, UR8, URZ ;  /* 0x00000008250772a4 */ /* 0x000fe2000f8e023f */
[----:B------:R-:W-:-:S03]  /*1680*/  IMAD.MOV R4, RZ, RZ, -R0 ;  /* 0x000000ffff047224 */ /* 0x000fc600078e0a00 */
[----:B------:R-:W-:Y:S01]  /*1690*/  UIMAD UR10, UR36, UR9, UR7 ;  /* 0x00000009240a72a4 */ /* 0x000fe2000f8e0207 */
[C---:B------:R-:W-:Y:S01]  /*16a0*/  IMAD R2, R6.reuse, R4, R2 ;  /* 0x0000000406027224 */ /* 0x040fe200078e0202 */
[----:B------:R-:W-:Y:S02]  /*16b0*/  @UP2 USEL UR7, UR54, UR17, !UP1 ;  /* 0x0000001136072287 */ /* 0x000fe4000c800000 */
[----:B------:R-:W-:Y:S02]  /*16c0*/  UIMAD.WIDE.U32 UR8, UR36, UR8, URZ ;  /* 0x00000008240872a5 */ /* 0x000fe4000f8e003f */
[----:B------:R-:W-:Y:S01]  /*16d0*/  ISETP.GT.U32.AND P0, PT, R6, R2, PT ;  /* 0x000000020600720c */ /* 0x000fe20003f04070 */
[----:B------:R-:W-:Y:S02]  /*16e0*/  @UP2 UIMAD UR12, UR38, UR12, UR7 ;  /* 0x0000000c260c22a4 */ /* 0x000fe4000f8e0207 */
[----:B------:R-:W-:-:S05]  /*16f0*/  UIADD3 UR25, UR9, UR10, URZ ;  /* 0x0000000a09197290 */ /* 0x000fca000fffe03f */
[----:B------:R-:W-:-:S05]  /*1700*/  @!UP2 UMOV UR12, UR49 ;  /* 0x00000031000cac82 */ /* 0x000fca0008000000 */
        /* <DEDUP_REMOVED lines=15> */
.L_x_735:
[----:B------:R-:W-:Y:S02]  /*1800*/  UMOV UR10, UR50 ;  /* 0x00000032000a7c82 */ /* 0x000fe40008000000 */
.L_x_736:
[----:B------:R-:W2:Y:S04]  /*1810*/  LDL.64 R4, [R1+0x40] ;  /* 0x0000400001047983 */ /* 0x000ea80000100a00 */
[----:B------:R1:W3:Y:S01]  /*1820*/  LDL.64 R16, [R1+0x40] ;  /* 0x0000400001107983 */ /* 0x0002e20000100a00 */
[----:B------:R-:W-:Y:S01]  /*1830*/  UIADD3 UR8, UP5, UP4, UR8, UR41, UR47 ;  /* 0x0000002908087290 */ /* 0x000fe2000fcbe02f */
[----:B------:R-:W-:Y:S02]  /*1840*/  BSSY B1, `(.L_x_732) ;  /* 0x00007ae000017945 */ /* 0x000fe40003800000 */
[----:B------:R-:W4:Y:S01]  /*1850*/  S2R R15, SR_TID.X ;  /* 0x00000000000f7919 */ /* 0x000f220000002100 */
[----:B------:R-:W-:-:S02]  /*1860*/  UIADD3 UR17, UP1, UP0, UR13, UR8, UR14 ;  /* 0x000000080d117290 */ /* 0x000fc4000f83e00e */
[----:B------:R-:W-:Y:S01]  /*1870*/  UIADD3 UR14, UR15, UR10, URZ ;  /* 0x0000000a0f0e7290 */ /* 0x000fe2000fffe03f */
[----:B------:R-:W5:Y:S01]  /*1880*/  S2R R21, SR_TID.X ;  /* 0x0000000000157919 */ /* 0x000f620000002100 */
[----:B------:R-:W-:Y:S02]  /*1890*/  ULDC.64 UR8, c[0x0][0x1a8] ;  /* 0x00006a0000087ab9 */ /* 0x000fe40000000a00 */
[----:B------:R-:W-:Y:S01]  /*18a0*/  UIMAD UR7, UR61, UR8, URZ ;  /* 0x000000083d0772a4 */ /* 0x000fe2000f8e023f */
[----:B------:R-:W1:Y:S01]  /*18b0*/  S2R R9, SR_TID.X ;  /* 0x0000000000097919 */ /* 0x000e620000002100 */
[----:B------:R-:W-:Y:S02]  /*18c0*/  UIADD3 UR10, UR15, UR12, URZ ;  /* 0x0000000c0f0a7290 */ /* 0x000fe4000fffe03f */
[----:B------:R-:W-:-:S03]  /*18d0*/  UIMAD UR13, UR38, UR9, UR7 ;  /* 0x00000009260d72a4 */ /* 0x000fc6000f8e0207 */
[----:B------:R-:W-:Y:S02]  /*18e0*/  ULDC.64 UR8, c[0x0][0x378] ;  /* 0x0000de0000087ab9 */ /* 0x000fe40000000a00 */
[----:B------:R-:W-:-:S04]  /*18f0*/  UIMAD UR7, UR61, UR8, URZ ;  /* 0x000000083d0772a4 */ /* 0x000fc8000f8e023f */
[----:B------:R-:W-:-:S03]  /*1900*/  UIMAD UR11, UR38, UR9, UR7 ;  /* 0x00000009260b72a4 */ /* 0x000fc6000f8e0207 */
[----:B------:R-:W-:Y:S01]  /*1910*/  ULDC.64 UR8, c[0x0][0x370] ;  /* 0x0000dc0000087ab9 */ /* 0x000fe20000000a00 */
[----:B----4-:R-:W-:Y:S01]  /*1920*/  SHF.R.S32.HI R15, RZ, 0x1f, R15 ;  /* 0x0000001fff0f7819 */ /* 0x010fe2000001140f */
[----:B------:R-:W-:Y:S02]  /*1930*/  UIMAD UR7, UR32, UR8, URZ ;  /* 0x00000008200772a4 */ /* 0x000fe4000f8e023f */
[----:B------:R-:W-:Y:S01]  /*1940*/  ULEA.HI.SX32 UR8, UR34, 0xffffffff, 0x1a ;  /* 0xffffffff22087891 */ /* 0x000fe2000f8fd23f */
[----:B-----5:R-:W-:Y:S01]  /*1950*/  LEA.HI R15, R15, R21, RZ, 0x3 ;  /* 0x000000150f0f7211 */ /* 0x020fe200078f18ff */
[----:B------:R-:W-:-:S03]  /*1960*/  UIMAD UR7, UR15, UR9, UR7 ;  /* 0x000000090f0772a4 */ /* 0x000fc6000f8e0207 */
[----:B------:R-:W-:-:S04]  /*1970*/  SHF.R.S32.HI R15, RZ, 0x3, R15 ;  /* 0x00000003ff0f7819 */ /* 0x000fc8000001140f */
[----:B------:R-:W-:Y:S02]  /*1980*/  SHF.R.S32.HI R14, RZ, 0x1f, R15 ;  /* 0x0000001fff0e7819 */ /* 0x000fe4000001140f */
[----:B------:R-:W-:-:S04]  /*1990*/  IADD3 R2, P1, R15, UR15, RZ ;  /* 0x0000000f0f027c10 */ /* 0x000fc8000ff3e0ff */
[----:B--2---:R-:W-:Y:S01]  /*19a0*/  IADD3.X R5, R14, UR32, RZ, P1, !PT ;  /* 0x000000200e057c10 */ /* 0x004fe20008ffe4ff */
[----:B---3--:R-:W-:-:S04]  /*19b0*/  IMAD.MOV.U32 R16, RZ, RZ, R4 ;  /* 0x000000ffff107224 */ /* 0x008fc800078e0004 */
[----:B------:R-:W-:Y:S01]  /*19c0*/  IMAD R5, R5, c[0x0][0x190], RZ ;  /* 0x0000640005057a24 */ /* 0x000fe200078e02ff */
[--C-:B------:R-:W-:Y:S02]  /*19d0*/  SHF.R.S32.HI R17, RZ, 0x1f, R16.reuse ;  /* 0x0000001fff117819 */ /* 0x100fe40000011410 */
[----:B------:R-:W-:Y:S01]  /*19e0*/  IADD3 R4, P0, R16, UR24, RZ ;  /* 0x0000001810047c10 */ /* 0x000fe2000ff1e0ff */
[----:B------:R-:W-:Y:S02]  /*19f0*/  UMOV UR24, 0x4 ;  /* 0x0000000400187882 */ /* 0x000fe40000000000 */
[C---:B------:R-:W-:Y:S01]  /*1a00*/  IMAD.WIDE.U32 R6, R2.reuse, c[0x0][0x190], R16 ;  /* 0x0000640002067a25 */ /* 0x040fe200078e0010 */
[----:B------:R2:W-:Y:S03]  /*1a10*/  STL [R1+0x44], R17 ;  /* 0x0000441101007387 */ /* 0x0005e60000100800 */
[----:B------:R-:W-:Y:S01]  /*1a20*/  IMAD R2, R2, c[0x0][0x194], R5 ;  /* 0x0000650002027a24 */ /* 0x000fe200078e0205 */
[----:B------:R-:W-:-:S02]  /*1a30*/  IADD3 R6, P1, R6, UR39, RZ ;  /* 0x0000002706067c10 */ /* 0x000fc4000ff3e0ff */
[----:B------:R-:W-:Y:S02]  /*1a40*/  IADD3.X R5, R17, UR27, RZ, P0, !PT ;  /* 0x0000001b11057c10 */ /* 0x000fe400087fe4ff */
[----:B------:R-:W-:Y:S01]  /*1a50*/  IADD3.X R7, R7, UR35, R2, P1, !PT ;  /* 0x0000002307077c10 */ /* 0x000fe20008ffe402 */
[----:B------:R-:W-:Y:S01]  /*1a60*/  IMAD.U32 R2, RZ, RZ, UR15 ;  /* 0x0000000fff027e24 */ /* 0x000fe2000f8e00ff */
[----:B------:R-:W-:-:S03]  /*1a70*/  ULDC.64 UR34, c[0x0][0x200] ;  /* 0x0000800000227ab9 */ /* 0x000fc60000000a00 */
[----:B------:R-:W-:-:S04]  /*1a80*/  IMAD.WIDE.U32 R4, R2, c[0x0][0x370], R4 ;  /* 0x0000dc0002047a25 */ /* 0x000fc800078e0004 */
[----:B------:R-:W-:Y:S01]  /*1a90*/  IMAD.U32 R2, RZ, RZ, UR38 ;  /* 0x00000026ff027e24 */ /* 0x000fe2000f8e00ff */
[----:B------:R-:W-:Y:S01]  /*1aa0*/  IADD3 R5, R5, UR7, RZ ;  /* 0x0000000705057c10 */ /* 0x000fe2000fffe0ff */
[----:B------:R-:W-:Y:S02]  /*1ab0*/  UIADD3.X UR7, UR25, UR48, UR53, UP5, UP4 ;  /* 0x0000003019077290 */ /* 0x000fe4000afe8435 */
[----:B------:R-:W-:Y:S02]  /*1ac0*/  UISETP.GE.AND UP4, UPT, UR31, 0x1, UPT ;  /* 0x000000011f00788c */ /* 0x000fe4000bf86270 */
[----:B------:R-:W-:Y:S01]  /*1ad0*/  IMAD.WIDE.U32 R4, R2, c[0x0][0x378], R4 ;  /* 0x0000de0002047a25 */ /* 0x000fe200078e0004 */
[----:B-1----:R-:W-:Y:S01]  /*1ae0*/  SHF.R.S32.HI R2, RZ, 0x1f, R9 ;  /* 0x0000001fff027819 */ /* 0x002fe20000011409 */
[----:B------:R-:W-:-:S03]  /*1af0*/  UIADD3.X UR7, UR28, UR7, UR20, UP1, UP0 ;  /* 0x000000071c077290 */ /* 0x000fc60008fe0414 */
[----:B------:R-:W-:Y:S02]  /*1b00*/  LEA.HI R2, R2, R9, RZ, 0x5 ;  /* 0x0000000902027211 */ /* 0x000fe400078f28ff */
[----:B------:R-:W-:Y:S01]  /*1b10*/  IADD3 R5, R5, UR11, RZ ;  /* 0x0000000b05057c10 */ /* 0x000fe2000fffe0ff */
[----:B------:R-:W-:Y:S01]  /*1b20*/  UIMAD.WIDE UR10, UR10, UR24, UR34 ;  /* 0x000000180a0a72a5 */ /* 0x000fe2000f8e0222 */
[----:B------:R-:W-:Y:S02]  /*1b30*/  LOP3.LUT R8, R2, 0xffffffe0, RZ, 0xc0, !PT ;  /* 0xffffffe002087812 */ /* 0x000fe400078ec0ff */
[----:B------:R-:W-:Y:S01]  /*1b40*/  SHF.R.S32.HI R10, RZ, 0x5, R2 ;  /* 0x00000005ff0a7819 */ /* 0x000fe20000011402 */
[----:B------:R-:W-:Y:S01]  /*1b50*/  IMAD.U32 R2, RZ, RZ, UR38 ;  /* 0x00000026ff027e24 */ /* 0x000fe2000f8e00ff */
[----:B------:R-:W-:Y:S01]  /*1b60*/  ULDC.64 UR34, c[0x0][0x3c8] ;  /* 0x0000f20000227ab9 */ /* 0x000fe20000000a00 */
[----:B------:R-:W-:Y:S01]  /*1b70*/  IMAD.IADD R8, R9, 0x1, -R8 ;  /* 0x0000000109087824 */ /* 0x000fe200078e0a08 */
[----:B------:R-:W-:Y:S01]  /*1b80*/  UIMAD.WIDE UR14, UR14, UR24, UR34 ;  /* 0x000000180e0e72a5 */ /* 0x000fe2000f8e0222 */
[----:B------:R-:W-:-:S04]  /*1b90*/  IMAD.WIDE.U32 R6, R2, c[0x0][0x1a8], R6 ;  /* 0x00006a0002067a25 */ /* 0x000fc800078e0006 */
[----:B------:R-:W-:Y:S01]  /*1ba0*/  IMAD R10, R10, UR46, R8 ;  /* 0x0000002e0a0a7c24 */ /* 0x000fe2000f8e0208 */
[----:B------:R-:W-:Y:S01]  /*1bb0*/  IADD3 R9, R7, UR13, RZ ;  /* 0x0000000d07097c10 */ /* 0x000fe2000fffe0ff */
[----:B------:R-:W-:Y:S01]  /*1bc0*/  IMAD R2, R14, c[0x0][0x370], RZ ;  /* 0x0000dc000e027a24 */ /* 0x000fe200078e02ff */
[----:B------:R-:W-:Y:S01]  /*1bd0*/  LEA R8, P1, R6, c[0x0][0x160], 0x1 ;  /* 0x0000580006087a11 */ /* 0x000fe200078208ff */
[----:B------:R-:W-:-:S03]  /*1be0*/  IMAD.WIDE.U32 R4, R15, c[0x0][0x370], R4 ;  /* 0x0000dc000f047a25 */ /* 0x000fc600078e0004 */
[----:B------:R-:W-:Y:S01]  /*1bf0*/  LEA.HI.X R9, R6, c[0x0][0x164], R9, 0x1, P1 ;  /* 0x0000590006097a11 */ /* 0x000fe200008f0c09 */
[----:B------:R-:W-:Y:S01]  /*1c00*/  IMAD R7, R15, c[0x0][0x374], R2 ;  /* 0x0000dd000f077a24 */ /* 0x000fe200078e0202 */
[----:B------:R-:W-:Y:S02]  /*1c10*/  IADD3 R2, P0, R10, UR17, RZ ;  /* 0x000000110a027c10 */ /* 0x000fe4000ff1e0ff */
[----:B------:R-:W-:Y:S01]  /*1c20*/  LEA R6, P2, R4, c[0x0][0x330], 0x1 ;  /* 0x0000cc0004067a11 */ /* 0x000fe200078408ff */
[----:B------:R-:W-:Y:S01]  /*1c30*/  IMAD.IADD R5, R5, 0x1, R7 ;  /* 0x0000000105057824 */ /* 0x000fe200078e0207 */
[----:B------:R-:W-:Y:S02]  /*1c40*/  LEA.HI.X.SX32 R10, R10, UR7, 0x1, P0 ;  /* 0x000000070a0a7c11 */ /* 0x000fe400080f0eff */
[----:B------:R-:W-:Y:S02]  /*1c50*/  PLOP3.LUT P0, PT, PT, PT, UP4, 0x80, 0x0 ;  /* 0x000000000000781c */ /* 0x000fe40003f0f048 */
[----:B------:R-:W-:-:S02]  /*1c60*/  LEA R234, P1, R2, c[0x0][0x350], 0x2 ;  /* 0x0000d40002ea7a11 */ /* 0x000fc400078210ff */
[----:B------:R-:W-:Y:S02]  /*1c70*/  LEA.HI.X R7, R4, c[0x0][0x334], R5, 0x1, P2 ;  /* 0x0000cd0004077a11 */ /* 0x000fe400010f0c05 */
[----:B------:R-:W-:-:S07]  /*1c80*/  LEA.HI.X R235, R2, c[0x0][0x354], R10, 0x2, P1 ;  /* 0x0000d50002eb7a11 */ /* 0x000fce00008f140a */
[----:B------:R-:W-:Y:S05]  /*1c90*/  @!P0 BRA `(.L_x_737) ;  /* 0x00006de000008947 */ /* 0x000fea0003800000 */
[----:B--2---:R-:W2:Y:S01]  /*1ca0*/  LDL R13, [R1+0x4c] ;  /* 0x00004c00010d7983 */ /* 0x004ea20000100800 */
[----:B------:R-:W-:Y:S01]  /*1cb0*/  PLOP3.LUT P0, PT, PT, PT, UP3, 0x80, 0x0 ;  /* 0x000000000000781c */ /* 0x000fe20003f0f038 */
[----:B------:R-:W-:Y:S01]  /*1cc0*/  UMOV UR7, UR8 ;  /* 0x0000000800077c82 */ /* 0x000fe20008000000 */
[C---:B------:R-:W-:Y:S01]  /*1cd0*/  IADD3 R12, R15.reuse, 0x20, RZ ;  /* 0x000000200f0c7810 */ /* 0x040fe20007ffe0ff */
[----:B------:R-:W-:Y:S01]  /*1ce0*/  UIMAD UR12, UR7, -0x40, UR31 ;  /* 0xffffffc0070c78a4 */ /* 0x000fe2000f8e021f */
[----:B------:R-:W-:Y:S01]  /*1cf0*/  IMAD.MOV.U32 R226, RZ, RZ, 0x40 ;  /* 0x00000040ffe27424 */ /* 0x000fe200078e00ff */
[----:B------:R-:W-:Y:S01]  /*1d00*/  ULEA.HI UR8, UR7, UR7, URZ, 0x1 ;  /* 0x0000000707087291 */ /* 0x000fe2000f8f083f */
[----:B------:R-:W-:Y:S01]  /*1d10*/  IMAD.MOV.U32 R242, RZ, RZ, R6 ;  /* 0x000000fffff27224 */ /* 0x000fe200078e0006 */
[----:B------:R-:W-:Y:S01]  /*1d20*/  UMOV UR9, UR10 ;  /* 0x0000000a00097c82 */ /* 0x000fe20008000000 */
[----:B------:R-:W-:Y:S01]  /*1d30*/  IMAD.WIDE.U32 R4, R226, c[0x0][0x370], RZ ;  /* 0x0000dc00e2047a25 */ /* 0x000fe200078e00ff */
[----:B------:R-:W-:Y:S01]  /*1d40*/  ISETP.GE.AND P1, PT, R12, UR12, PT ;  /* 0x0000000c0c007c0c */ /* 0x000fe2000bf26270 */
[----:B------:R-:W-:Y:S01]  /*1d50*/  ULOP3.LUT UR8, UR8, 0xfffffffe, URZ, 0xc0, !UPT ;  /* 0xfffffffe08087892 */ /* 0x000fe2000f8ec03f */
[----:B------:R-:W-:Y:S01]  /*1d60*/  ISETP.GE.AND P2, PT, R15, UR12, PT ;  /* 0x0000000c0f007c0c */ /* 0x000fe2000bf46270 */
[----:B------:R-:W-:Y:S01]  /*1d70*/  IMAD.MOV.U32 R243, RZ, RZ, R7 ;  /* 0x000000fffff37224 */ /* 0x000fe200078e0007 */
[----:B------:R-:W-:Y:S01]  /*1d80*/  @P0 BAR.SYNC.DEFER_BLOCKING 0x0 ;  /* 0x0000000000000b1d */ /* 0x000fe20000010000 */
[----:B------:R-:W-:Y:S01]  /*1d90*/  IMAD R2, R226, c[0x0][0x374], RZ ;  /* 0x0000dd00e2027a24 */ /* 0x000fe200078e02ff */
[----:B------:R-:W-:Y:S01]  /*1da0*/  UIADD3 UR8, UR7, -UR8, URZ ;  /* 0x8000000807087290 */ /* 0x000fe2000fffe03f */
[----:B------:R-:W-:-:S02]  /*1db0*/  IMAD.MOV.U32 R240, RZ, RZ, R8 ;  /* 0x000000fffff07224 */ /* 0x000fc400078e0008 */
[----:B------:R-:W-:Y:S01]  /*1dc0*/  IMAD.MOV.U32 R241, RZ, RZ, R9 ;  /* 0x000000fffff17224 */ /* 0x000fe200078e0009 */
[----:B------:R-:W-:Y:S01]  /*1dd0*/  UISETP.NE.AND UP0, UPT, UR8, 0x1, UPT ;  /* 0x000000010800788c */ /* 0x000fe2000bf05270 */
[----:B------:R-:W-:Y:S01]  /*1de0*/  BSSY B0, `(.L_x_738) ;  /* 0x0000039000007945 */ /* 0x000fe20003800000 */
[----:B------:R-:W-:Y:S01]  /*1df0*/  UMOV UR10, UR15 ;  /* 0x0000000f000a7c82 */ /* 0x000fe20008000000 */
[----:B------:R-:W-:Y:S01]  /*1e00*/  @!P1 IADD3 R4, P3, R242, R4, RZ ;  /* 0x00000004f2049210 */ /* 0x000fe20007f7e0ff */
[----:B------:R-:W-:Y:S02]  /*1e10*/  UMOV UR8, UR11 ;  /* 0x0000000b00087c82 */ /* 0x000fe40008000000 */
[----:B------:R-:W-:Y:S01]  /*1e20*/  PLOP3.LUT P0, PT, PT, PT, UP0, 0x80, 0x0 ;  /* 0x000000000000781c */ /* 0x000fe20003f0f008 */
[----:B------:R-:W-:Y:S01]  /*1e30*/  UMOV UR11, UR14 ;  /* 0x0000000e000b7c82 */ /* 0x000fe20008000000 */
        /* <DEDUP_REMOVED lines=23> */
[----:B--2---:R-:W-:-:S04]  /*1fb0*/  IADD3 R2, R13, 0x4000, RZ ;  /* 0x000040000d027810 */ /* 0x004fc80007ffe0ff */
[----:B------:R-:W-:-:S05]  /*1fc0*/  SEL R2, R2, R13, !P0 ;  /* 0x0000000d02027207 */ /* 0x000fca0004000000 */
[----:B------:R-:W-:Y:S01]  /*1fd0*/  IMAD.SHL.U32 R236, R2, 0x2, RZ ;  /* 0x0000000202ec7824 */ /* 0x000fe200078e00ff */
[----:B------:R-:W-:Y:S05]  /*1fe0*/  @!P2 BRA `(.L_x_739) ;  /* 0x000001100000a947 */ /* 0x000fea0003800000 */
[----:B-1----:R1:W-:Y:S04]  /*1ff0*/  STS [R236], RZ ;  /* 0x000000ffec007388 */ /* 0x0023e80000000800 */
        /* <DEDUP_REMOVED lines=16> */
.L_x_739:
[----:B------:R-:W-:Y:S01]  /*2100*/  @!PT LDS RZ, [RZ] ;  /* 0x00000000fffff984 */ /* 0x000fe20000000800 */
[----:B------:R-:W-:Y:S01]  /*2110*/  @!PT LDS RZ, [RZ] ;  /* 0x00000000fffff984 */ /* 0x000fe20000000800 */
[----:B------:R-:W-:Y:S01]  /*2120*/  @!PT LDS RZ, [RZ] ;  /* 0x00000000fffff984 */ /* 0x000fe20000000800 */
[----:B-1----:R1:W-:Y:S04]  /*2130*/  LDGSTS.E.BYPASS.LTC128B.128 [R236], [R240.64] ;  /* 0x00000000f0ec7fae */ /* 0x0023e8000b901d44 */
[----:B------:R1:W-:Y:S04]  /*2140*/  LDGSTS.E.BYPASS.LTC128B.128 [R236+0x2000], [R240.64+0x80] ;  /* 0x02000080f0ec7fae */ /* 0x0003e8000b901d44 */
[----:B------:R1:W-:Y:S04]  /*2150*/  LDGSTS.E.BYPASS.LTC128B.128 [R236+0x4000], [R240.64+0x100] ;  /* 0x04000100f0ec7fae */ /* 0x0003e8000b901d44 */
[----:B------:R1:W-:Y:S02]  /*2160*/  LDGSTS.E.BYPASS.LTC128B.128 [R236+0x6000], [R240.64+0x180] ;  /* 0x06000180f0ec7fae */ /* 0x0003e4000b901d44 */
.L_x_740:
[----:B------:R-:W-:Y:S05]  /*2170*/  BSYNC B0 ;  /* 0x0000000000007941 */ /* 0x000fea0003800000 */
.L_x_738:
[----:B------:R-:W-:Y:S01]  /*2180*/  BSSY B0, `(.L_x_741) ;  /* 0x000001e000007945 */ /* 0x000fe20003800000 */
[----:B------:R-:W-:-:S02]  /*2190*/  IMAD R2, R226, c[0x0][0x194], RZ ;  /* 0x00006500e2027a24 */ /* 0x000fc400078e02ff */
        /* <DEDUP_REMOVED lines=19> */
.L_x_742:
[----:B------:R-:W-:-:S04]  /*22d0*/  IADD3 R4, P1, R240, R4, RZ ;  /* 0x00000004f0047210 */ /* 0x000fc80007f3e0ff */
[----:B------:R-:W-:-:S05]  /*22e0*/  IADD3.X R5, R241, R5, R2, P1, !PT ;  /* 0x00000005f1057210 */ /* 0x000fca0000ffe402 */
[----:B------:R-:W-:Y:S01]  /*22f0*/  @!PT LDS RZ, [RZ] ;  /* 0x00000000fffff984 */ /* 0x000fe20000000800 */
[----:B------:R-:W-:Y:S01]  /*2300*/  @!PT LDS RZ, [RZ] ;  /* 0x00000000fffff984 */ /* 0x000fe20000000800 */
[----:B------:R-:W-:Y:S01]  /*2310*/  @!PT LDS RZ, [RZ] ;  /* 0x00000000fffff984 */ /* 0x000fe20000000800 */
[----:B------:R2:W-:Y:S04]  /*2320*/  LDGSTS.E.BYPASS.LTC128B.128 [R236+0x1000], [R4.64] ;  /* 0x0100000004ec7fae */ /* 0x0005e8000b901d44 */
[----:B------:R2:W-:Y:S04]  /*2330*/  LDGSTS.E.BYPASS.LTC128B.128 [R236+0x3000], [R4.64+0x80] ;  /* 0x0300008004ec7fae */ /* 0x0005e8000b901d44 */
[----:B------:R2:W-:Y:S04]  /*2340*/  LDGSTS.E.BYPASS.LTC128B.128 [R236+0x5000], [R4.64+0x100] ;  /* 0x0500010004ec7fae */ /* 0x0005e8000b901d44 */
[----:B------:R2:W-:Y:S02]  /*2350*/  LDGSTS.E.BYPASS.LTC128B.128 [R236+0x7000], [R4.64+0x180] ;  /* 0x0700018004ec7fae */ /* 0x0005e4000b901d44 */
.L_x_743:
[----:B------:R-:W-:Y:S05]  /*2360*/  BSYNC B0 ;  /* 0x0000000000007941 */ /* 0x000fea0003800000 */
.L_x_741:
[----:B------:R-:W3:Y:S01]  /*2370*/  LDL R23, [R1+0x48] ;  /* 0x0000480001177983 */ /* 0x000ee20000100800 */
[----:B------:R-:W-:Y:S01]  /*2380*/  ULDC.64 UR14, c[0x0][0x198] ;  /* 0x00006600000e7ab9 */ /* 0x000fe20000000a00 */
[----:B--2---:R-:W-:Y:S01]  /*2390*/  IMAD.U32 R4, RZ, RZ, UR22 ;  /* 0x00000016ff047e24 */ /* 0x004fe2000f8e00ff */
[----:B------:R-:W-:Y:S01]  /*23a0*/  UIMAD UR13, UR19, UR14, URZ ;  /* 0x0000000e130d72a4 */ /* 0x000fe2000f8e023f */
[----:B------:R-:W2:Y:S02]  /*23b0*/  LDL R21, [R1+0x50] ;  /* 0x0000500001157983 */ /* 0x000ea40000100800 */
[----:B------:R-:W-:Y:S01]  /*23c0*/  IMAD.WIDE.U32 R6, R4, c[0x0][0x198], R16 ;  /* 0x0000660004067a25 */ /* 0x000fe200078e0010 */
[----:B------:R-:W-:-:S03]  /*23d0*/  UIMAD UR17, UR22, UR15, UR13 ;  /* 0x0000000f161172a4 */ /* 0x000fc6000f8e020d */
[----:B------:R-:W-:Y:S01]  /*23e0*/  ULDC.64 UR14, c[0x0][0x1a0] ;  /* 0x00006800000e7ab9 */ /* 0x000fe20000000a00 */
[----:B------:R-:W-:Y:S01]  /*23f0*/  IMAD.WIDE.U32 R4, R4, c[0x0][0x1a0], R16 ;  /* 0x0000680004047a25 */ /* 0x000fe200078e0010 */
[----:B------:R-:W-:-:S04]  /*2400*/  UIMAD UR13, UR19, UR14, URZ ;  /* 0x0000000e130d72a4 */ /* 0x000fc8000f8e023f */
[----:B------:R-:W-:Y:S02]  /*2410*/  UIMAD UR14, UR22, UR15, UR13 ;  /* 0x0000000f160e72a4 */ /* 0x000fe4000f8e020d */
[----:B------:R-:W-:Y:S01]  /*2420*/  UIMAD UR13, UR18, -0x40, UR6 ;  /* 0xffffffc0120d78a4 */ /* 0x000fe2000f8e0206 */
[----:B------:R-:W-:Y:S01]  /*2430*/  IMAD.U32 R2, RZ, RZ, UR17 ;  /* 0x00000011ff027e24 */ /* 0x000fe2000f8e00ff */
[----:B------:R-:W-:-:S04]  /*2440*/  IADD3 R8, P3, R6, UR29, RZ ;  /* 0x0000001d06087c10 */ /* 0x000fc8000ff7e0ff */
[----:B------:R-:W-:Y:S02]  /*2450*/  ISETP.GE.AND P1, PT, R12, UR13, PT ;  /* 0x0000000d0c007c0c */ /* 0x000fe4000bf26270 */
[----:B------:R-:W-:Y:S02]  /*2460*/  IADD3 R6, P2, R4, UR21, RZ ;  /* 0x0000001504067c10 */ /* 0x000fe4000ff5e0ff */
[----:B------:R-:W-:Y:S02]  /*2470*/  MOV R10, UR14 ;  /* 0x0000000e000a7c02 */ /* 0x000fe40008000f00 */
[----:B------:R-:W-:Y:S01]  /*2480*/  IADD3.X R9, R7, UR30, R2, P3, !PT ;  /* 0x0000001e07097c10 */ /* 0x000fe20009ffe402 */
[----:B------:R-:W-:Y:S01]  /*2490*/  IMAD R2, R11, c[0x0][0x1b8], RZ ;  /* 0x00006e000b027a24 */ /* 0x000fe200078e02ff */
[----:B------:R-:W-:Y:S02]  /*24a0*/  IADD3.X R7, R5, UR26, R10, P2, !PT ;  /* 0x0000001a05077c10 */ /* 0x000fe400097fe40a */
[----:B------:R-:W-:Y:S01]  /*24b0*/  ISETP.GE.AND P2, PT, R15, UR13, PT ;  /* 0x0000000d0f007c0c */ /* 0x000fe2000bf46270 */
[----:B------:R-:W-:-:S02]  /*24c0*/  IMAD R2, R0, c[0x0][0x1bc], R2 ;  /* 0x00006f0000027a24 */ /* 0x000fc400078e0202 */
[----:B------:R-:W-:Y:S01]  /*24d0*/  IMAD.WIDE.U32 R6, R0, c[0x0][0x1b8], R6 ;  /* 0x00006e0000067a25 */ /* 0x000fe200078e0006 */
[----:B------:R-:W-:-:S03]  /*24e0*/  @!P1 IADD3 R16, P3, R15, 0x20, RZ ;  /* 0x000000200f109810 */ /* 0x000fc60007f7e0ff */
[----:B------:R-:W-:Y:S02]  /*24f0*/  IMAD R4, R11, c[0x0][0x1b0], RZ ;  /* 0x00006c000b047a24 */ /* 0x000fe400078e02ff */
[----:B------:R-:W-:Y:S02]  /*2500*/  IMAD.IADD R7, R7, 0x1, R2 ;  /* 0x0000000107077824 */ /* 0x000fe400078e0202 */
[C---:B------:R-:W-:Y:S02]  /*2510*/  IMAD R10, R0.reuse, c[0x0][0x1b4], R4 ;  /* 0x00006d00000a7a24 */ /* 0x040fe400078e0204 */
[----:B------:R-:W-:Y:S01]  /*2520*/  @!P1 IMAD.X R2, RZ, RZ, R14, P3 ;  /* 0x000000ffff029224 */ /* 0x000fe200018e060e */
[----:B------:R-:W-:Y:S01]  /*2530*/  @!P1 IADD3 R12, P3, R15, 0x20, RZ ;  /* 0x000000200f0c9810 */ /* 0x000fe20007f7e0ff */
[----:B------:R-:W-:-:S04]  /*2540*/  IMAD.WIDE.U32 R4, R0, c[0x0][0x1b0], R8 ;  /* 0x00006c0000047a25 */ /* 0x000fc800078e0008 */
[----:B------:R-:W-:Y:S02]  /*2550*/  IMAD.IADD R5, R5, 0x1, R10 ;  /* 0x0000000105057824 */ /* 0x000fe400078e020a */
[----:B------:R-:W-:Y:S02]  /*2560*/  @!P2 IMAD R0, R14, c[0x0][0x198], RZ ;  /* 0x000066000e00aa24 */ /* 0x000fe400078e02ff */
[----:B------:R-:W-:Y:S01]  /*2570*/  @!P1 IMAD.X R10, RZ, RZ, R14, P3 ;  /* 0x000000ffff0a9224 */ /* 0x000fe200018e060e */
[----:B------:R-:W-:Y:S01]  /*2580*/  @!P1 MOV R8, R4 ;  /* 0x0000000400089202 */ /* 0x000fe20000000f00 */
[----:B------:R-:W-:Y:S01]  /*2590*/  @!P1 IMAD R2, R2, c[0x0][0x198], RZ ;  /* 0x0000660002029a24 */ /* 0x000fe200078e02ff */
[----:B------:R-:W-:Y:S01]  /*25a0*/  @!P1 MOV R18, R6 ;  /* 0x0000000600129202 */ /* 0x000fe20000000f00 */
[----:B------:R-:W-:Y:S02]  /*25b0*/  @!P1 IMAD.MOV.U32 R9, RZ, RZ, R5 ;  /* 0x000000ffff099224 */ /* 0x000fe400078e0005 */
[----:B------:R-:W-:-:S02]  /*25c0*/  @!P2 IMAD R11, R15, c[0x0][0x19c], R0 ;  /* 0x000067000f0baa24 */ /* 0x000fc400078e0200 */
[----:B------:R-:W-:Y:S02]  /*25d0*/  @!P2 IMAD R13, R14, c[0x0][0x1a0], RZ ;  /* 0x000068000e0daa24 */ /* 0x000fe400078e02ff */
[----:B------:R-:W-:-:S04]  /*25e0*/  @!P2 IMAD.WIDE.U32 R4, R15, c[0x0][0x198], R4 ;  /* 0x000066000f04aa25 */ /* 0x000fc800078e0004 */
[----:B------:R-:W-:Y:S02]  /*25f0*/  @!P1 IMAD R0, R10, c[0x0][0x1a0], RZ ;  /* 0x000068000a009a24 */ /* 0x000fe400078e02ff */
[----:B------:R-:W-:Y:S02]  /*2600*/  @!P1 IMAD.MOV.U32 R19, RZ, RZ, R7 ;  /* 0x000000ffff139224 */ /* 0x000fe400078e0007 */
[C---:B------:R-:W-:Y:S02]  /*2610*/  @!P1 IMAD R20, R16.reuse, c[0x0][0x19c], R2 ;  /* 0x0000670010149a24 */ /* 0x040fe400078e0202 */
[----:B------:R-:W-:Y:S01]  /*2620*/  @!P1 IMAD.WIDE.U32 R16, R16, c[0x0][0x198], R8 ;  /* 0x0000660010109a25 */ /* 0x000fe200078e0008 */
[----:B------:R-:W-:Y:S02]  /*2630*/  @!P2 IADD3 R2, R5, R11, RZ ;  /* 0x0000000b0502a210 */ /* 0x000fe40007ffe0ff */
[----:B------:R-:W-:Y:S01]  /*2640*/  @!P2 LEA R10, P3, R4, c[0x0][0x168], 0x1 ;  /* 0x00005a00040aaa11 */ /* 0x000fe200078608ff */
[----:B------:R-:W-:-:S02]  /*2650*/  @!P2 IMAD R9, R15, c[0x0][0x1a4], R13 ;  /* 0x000069000f09aa24 */ /* 0x000fc400078e020d */
[C---:B------:R-:W-:Y:S02]  /*2660*/  @!P1 IMAD R8, R12.reuse, c[0x0][0x1a4], R0 ;  /* 0x000069000c089a24 */ /* 0x040fe400078e0200 */
[----:B------:R-:W-:Y:S01]  /*2670*/  @!P1 IMAD.WIDE.U32 R12, R12, c[0x0][0x1a0], R18 ;  /* 0x000068000c0c9a25 */ /* 0x000fe200078e0012 */
[----:B------:R-:W-:-:S03]  /*2680*/  @!P2 LEA.HI.X R11, R4, c[0x0][0x16c], R2, 0x1, P3 ;  /* 0x00005b00040baa11 */ /* 0x000fc600018f0c02 */
[----:B------:R-:W-:Y:S01]  /*2690*/  @!P2 IMAD.WIDE.U32 R14, R15, c[0x0][0x1a0], R6 ;  /* 0x000068000f0eaa25 */ /* 0x000fe200078e0006 */
[----:B------:R-:W-:Y:S02]  /*26a0*/  @!P1 IADD3 R13, R13, R8, RZ ;  /* 0x000000080d0d9210 */ /* 0x000fe40007ffe0ff */
[----:B------:R-:W-:Y:S01]  /*26b0*/  @!P1 LEA R8, P5, R16, c[0x0][0x168], 0x1 ;  /* 0x00005a0010089a11 */ /* 0x000fe200078a08ff */
[----:B------:R-:W-:Y:S01]  /*26c0*/  @!P1 IMAD.IADD R2, R17, 0x1, R20 ;  /* 0x0000000111029824 */ /* 0x000fe200078e0214 */
[----:B------:R-:W-:Y:S01]  /*26d0*/  @P2 STS.128 [R237+0x18000], RZ ;  /* 0x018000ffed002388 */ /* 0x000fe20000000c00 */
[----:B------:R-:W-:Y:S01]  /*26e0*/  @!P2 IMAD.IADD R5, R15, 0x1, R9 ;  /* 0x000000010f05a824 */ /* 0x000fe200078e0209 */
[----:B------:R-:W-:Y:S02]  /*26f0*/  @!P2 LEA R6, P4, R14, c[0x0][0x170], 0x1 ;  /* 0x00005c000e06aa11 */ /* 0x000fe400078808ff */
[----:B------:R-:W-:Y:S01]  /*2700*/  @!P1 LEA.HI.X R9, R16, c[0x0][0x16c], R2, 0x1, P5 ;  /* 0x00005b0010099a11 */ /* 0x000fe200028f0c02 */
[----:B------:R-:W-:Y:S01]  /*2710*/  @P2 STS.128 [R237+0x1a000], RZ ;  /* 0x01a000ffed002388 */ /* 0x000fe20000000c00 */
[----:B------:R-:W-:-:S03]  /*2720*/  IADD3 R2, R233, 0x4000, RZ ;  /* 0x00004000e9027810 */ /* 0x000fc60007ffe0ff */
[----:B------:R-:W-:Y:S04]  /*2730*/  @P2 STS.128 [R237+0x1c000], RZ ;  /* 0x01c000ffed002388 */ /* 0x000fe80000000c00 */
[----:B------:R-:W-:Y:S04]  /*2740*/  @P2 STS.128 [R237+0x1e000], RZ ;  /* 0x01e000ffed002388 */ /* 0x000fe80000000c00 */
[----:B------:R-:W-:Y:S01]  /*2750*/  @!PT LDS RZ, [RZ] ;  /* 0x00000000fffff984 */ /* 0x000fe20000000800 */
[----:B------:R-:W-:Y:S01]  /*2760*/  @!PT LDS RZ, [RZ] ;  /* 0x00000000fffff984 */ /* 0x000fe20000000800 */
[----:B------:R-:W-:Y:S01]  /*2770*/  @!PT LDS RZ, [RZ] ;  /* 0x00000000fffff984 */ /* 0x000fe20000000800 */
[----:B------:R4:W-:Y:S01]  /*2780*/  @!P2 LDGSTS.E.BYPASS.LTC128B.128 [R237+0x18000], [R10.64] ;  /* 0x180000000aedafae */ /* 0x0009e2000b901d44 */
[----:B------:R-:W-:-:S03]  /*2790*/  SEL R2, R2, R233, !P0 ;  /* 0x000000e902027207 */ /* 0x000fc60004000000 */
[----:B------:R4:W-:Y:S01]  /*27a0*/  @!P2 LDGSTS.E.BYPASS.LTC128B.128 [R237+0x1a000], [R10.64+0x80] ;  /* 0x1a0000800aedafae */ /* 0x0009e2000b901d44 */
[----:B------:R-:W-:-:S03]  /*27b0*/  @!P1 LEA R4, P3, R12, c[0x0][0x170], 0x1 ;  /* 0x00005c000c049a11 */ /* 0x000fc600078608ff */
[----:B------:R4:W-:Y:S01]  /*27c0*/  @!P2 LDGSTS.E.BYPASS.LTC128B.128 [R237+0x1c000], [R10.64+0x100] ;  /* 0x1c0001000aedafae */ /* 0x0009e2000b901d44 */
[----:B------:R-:W-:-:S03]  /*27d0*/  @!P2 LEA.HI.X R7, R14, c[0x0][0x174], R5, 0x1, P4 ;  /* 0x00005d000e07aa11 */ /* 0x000fc600020f0c05 */
[----:B------:R4:W-:Y:S04]  /*27e0*/  @!P2 LDGSTS.E.BYPASS.LTC128B.128 [R237+0x1e000], [R10.64+0x180] ;  /* 0x1e0001800aedafae */ /* 0x0009e8000b901d44 */
[----:B------:R-:W-:Y:S04]  /*27f0*/  @P1 STS.128 [R237+0x19000], RZ ;  /* 0x019000ffed001388 */ /* 0x000fe80000000c00 */
[----:B------:R-:W-:Y:S04]  /*2800*/  @P1 STS.128 [R237+0x1b000], RZ ;  /* 0x01b000ffed001388 */ /* 0x000fe80000000c00 */
[----:B------:R-:W-:Y:S04]  /*2810*/  @P1 STS.128 [R237+0x1d000], RZ ;  /* 0x01d000ffed001388 */ /* 0x000fe80000000c00 */
[----:B------:R-:W-:Y:S04]  /*2820*/  @P1 STS.128 [R237+0x1f000], RZ ;  /* 0x01f000ffed001388 */ /* 0x000fe80000000c00 */
[----:B------:R-:W-:Y:S01]  /*2830*/  @!PT LDS RZ, [RZ] ;  /* 0x00000000fffff984 */ /* 0x000fe20000000800 */
[----:B------:R-:W-:Y:S01]  /*2840*/  @!PT LDS RZ, [RZ] ;  /* 0x00000000fffff984 */ /* 0x000fe20000000800 */
[----:B------:R-:W-:Y:S01]  /*2850*/  @!PT LDS RZ, [RZ] ;  /* 0x00000000fffff984 */ /* 0x000fe20000000800 */
[----:B------:R1:W-:Y:S01]  /*2860*/  @!P1 LDGSTS.E.BYPASS.LTC128B.128 [R237+0x19000], [R8.64] ;  /* 0x1900000008ed9fae */ /* 0x0003e2000b901d44 */
[----:B------:R-:W-:-:S03]  /*2870*/  @!P1 LEA.HI.X R5, R12, c[0x0][0x174], R13, 0x1, P3 ;  /* 0x00005d000c059a11 */ /* 0x000fc600018f0c0d */
[----:B------:R1:W-:Y:S01]  /*2880*/  @!P1 LDGSTS.E.BYPASS.LTC128B.128 [R237+0x1b000], [R8.64+0x80] ;  /* 0x1b00008008ed9fae */ /* 0x0003e2000b901d44 */
[----:B------:R-:W-:-:S03]  /*2890*/  IMAD.SHL.U32 R219, R2, 0x2, RZ ;  /* 0x0000000202db7824 */ /* 0x000fc600078e00ff */
[----:B------:R1:W-:Y:S04]  /*28a0*/  @!P1 LDGSTS.E.BYPASS.LTC128B.128 [R237+0x1d000], [R8.64+0x100] ;  /* 0x1d00010008ed9fae */ /* 0x0003e8000b901d44 */
        /* <DEDUP_REMOVED lines=8> */
[----:B------:R1:W-:Y:S04]  /*2930*/  @!P2 LDGSTS.E.BYPASS.LTC128B.128 [R237+0x20000], [R6.64] ;  /* 0x2000000006edafae */ /* 0x0003e8000b901d44 */
[----:B------:R1:W-:Y:S04]  /*2940*/  @!P2 LDGSTS.E.BYPASS.LTC128B.128 [R237+0x22000], [R6.64+0x80] ;  /* 0x2200008006edafae */ /* 0x0003e8000b901d44 */
[----:B------:R1:W-:Y:S04]  /*2950*/  @!P2 LDGSTS.E.BYPASS.LTC128B.128 [R237+0x24000], [R6.64+0x100] ;  /* 0x2400010006edafae */ /* 0x0003e8000b901d44 */
[----:B------:R1:W-:Y:S01]  /*2960*/  @!P2 LDGSTS.E.BYPASS.LTC128B.128 [R237+0x26000], [R6.64+0x180] ;  /* 0x2600018006edafae */ /* 0x0003e2000b901d44 */
[----:B------:R-:W-:Y:S01]  /*2970*/  IMAD.MOV.U32 R247, RZ, RZ, 0x7f800000 ;  /* 0x7f800000fff77424 */ /* 0x000fe200078e00ff */
[----:B------:R-:W-:-:S02]  /*2980*/  MOV R248, 0x7f800000 ;  /* 0x7f80000000f87802 */ /* 0x000fc40000000f00 */
        /* <DEDUP_REMOVED lines=12> */
[----:B------:R-:W-:Y:S01]  /*2a50*/  IMAD.MOV.U32 R231, RZ, RZ, 0x20 ;  /* 0x00000020ffe77424 */ /* 0x000fe200078e00ff */
[----:B---3--:R-:W-:-:S04]  /*2a60*/  IADD3 R0, R23, 0x8, RZ ;  /* 0x0000000817007810 */ /* 0x008fc80007ffe0ff */
[----:B------:R-:W-:Y:S02]  /*2a70*/  ISETP.GE.AND P6, PT, R0, UR12, PT ;  /* 0x0000000c00007c0c */ /* 0x000fe4000bfc6270 */
[----:B------:R-:W-:-:S04]  /*2a80*/  SHF.R.S32.HI R0, RZ, 0x1f, R23 ;  /* 0x0000001fff007819 */ /* 0x000fc80000011417 */
[C---:B------:R-:W-:Y:S02]  /*2a90*/  SHF.L.U64.HI R22, R23.reuse, 0x2, R0 ;  /* 0x0000000217167819 */ /* 0x040fe40000010200 */
[----:B------:R-:W-:Y:S01]  /*2aa0*/  IADD3 R0, R232, 0x4000, RZ ;  /* 0x00004000e8007810 */ /* 0x000fe20007ffe0ff */
[----:B------:R-:W-:-:S03]  /*2ab0*/  IMAD.SHL.U32 R24, R23, 0x4, RZ ;  /* 0x0000000417187824 */ /* 0x000fc600078e00ff */
[----:B------:R-:W-:Y:S02]  /*2ac0*/  SEL R0, R0, R232, !P0 ;  /* 0x000000e800007207 */ /* 0x000fe40004000000 */
[----:B------:R-:W-:Y:S02]  /*2ad0*/  ISETP.GE.AND P3, PT, R23, UR12, PT ;  /* 0x0000000c17007c0c */ /* 0x000fe4000bf66270 */
[----:B------:R-:W-:Y:S01]  /*2ae0*/  SHF.L.U32 R2, R0, 0x1, RZ ;  /* 0x0000000100027819 */ /* 0x000fe200000006ff */
[----:B------:R-:W-:Y:S01]  /*2af0*/  IMAD.MOV.U32 R0, RZ, RZ, c[0x0][0x22c] ;  /* 0x00008b00ff007624 */ /* 0x000fe200078e00ff */
[----:B-1----:R-:W-:-:S03]  /*2b00*/  IADD3 R6, P2, R24, UR9, RZ ;  /* 0x0000000918067c10 */ /* 0x002fc6000ff5e0ff */
[----:B------:R-:W-:Y:S01]  /*2b10*/  IMAD R0, R0, c[0x0][0x1c0], RZ ;  /* 0x0000700000007a24 */ /* 0x000fe200078e02ff */
[----:B------:R-:W-:-:S04]  /*2b20*/  IADD3.X R7, R22, UR8, RZ, P2, !PT ;  /* 0x0000000816077c10 */ /* 0x000fc800097fe4ff */
[C---:B------:R-:W-:Y:S01]  /*2b30*/  SHF.L.U32 R8, R0.reuse, 0x4, RZ ;  /* 0x0000000400087819 */ /* 0x040fe200000006ff */
[----:B------:R1:W5:Y:S01]  /*2b40*/  @!P3 LDG.E R247, [R6.64] ;  /* 0x0000000406f7b981 */ /* 0x000362000c1e1900 */
[----:B------:R-:W-:-:S03]  /*2b50*/  IMAD.SHL.U32 R238, R0, 0x8, RZ ;  /* 0x0000000800ee7824 */ /* 0x000fc600078e00ff */
[----:B------:R1:W5:Y:S01]  /*2b60*/  @!P6 LDG.E R248, [R6.64+0x20] ;  /* 0x0000200406f8e981 */ /* 0x000362000c1e1900 */
[C---:B------:R-:W-:Y:S02]  /*2b70*/  IADD3 R5, R8.reuse, 0x60, RZ ;  /* 0x0000006008057810 */ /* 0x040fe40007ffe0ff */
[C---:B------:R-:W-:Y:S02]  /*2b80*/  IADD3 R4, R8.reuse, 0x80, RZ ;  /* 0x0000008008047810 */ /* 0x040fe40007ffe0ff */
[----:B----4-:R-:W-:Y:S01]  /*2b90*/  IADD3 R10, R8, 0xa0, RZ ;  /* 0x000000a0080a7810 */ /* 0x010fe20007ffe0ff */
[C---:B------:R-:W-:Y:S02]  /*2ba0*/  IMAD.IADD R5, R238.reuse, 0x1, R5 ;  /* 0x00000001ee057824 */ /* 0x040fe400078e0205 */
[C---:B------:R-:W-:Y:S01]  /*2bb0*/  IMAD.IADD R4, R238.reuse, 0x1, R4 ;  /* 0x00000001ee047824 */ /* 0x040fe200078e0204 */
[C---:B------:R-:W-:Y:S01]  /*2bc0*/  IADD3 R0, R238.reuse, R10, RZ ;  /* 0x0000000aee007210 */ /* 0x040fe20007ffe0ff */
[----:B------:R-:W-:Y:S01]  /*2bd0*/  IMAD.IADD R5, R238, 0x1, R5 ;  /* 0x00000001ee057824 */ /* 0x000fe200078e0205 */
[----:B------:R-:W-:-:S02]  /*2be0*/  IADD3 R9, R8, 0xc0, RZ ;  /* 0x000000c008097810 */ /* 0x000fc40007ffe0ff */
[C---:B-1----:R-:W-:Y:S02]  /*2bf0*/  IADD3 R7, R8.reuse, 0x20, RZ ;  /* 0x0000002008077810 */ /* 0x042fe40007ffe0ff */
[----:B------:R-:W-:-:S03]  /*2c00*/  IADD3 R6, R8, 0x40, RZ ;  /* 0x0000004008067810 */ /* 0x000fc60007ffe0ff */
[C---:B------:R-:W-:Y:S01]  /*2c10*/  IMAD.IADD R7, R238.reuse, 0x1, R7 ;  /* 0x00000001ee077824 */ /* 0x040fe200078e0207 */
[----:B------:R-:W-:-:S04]  /*2c20*/  IADD3 R6, R238, R6, RZ ;  /* 0x00000006ee067210 */ /* 0x000fc80007ffe0ff */
[C---:B------:R-:W-:Y:S01]  /*2c30*/  IADD3 R7, R238.reuse, R7, RZ ;  /* 0x00000007ee077210 */ /* 0x040fe20007ffe0ff */
[C---:B------:R-:W-:Y:S01]  /*2c40*/  IMAD.IADD R6, R238.reuse, 0x1, R6 ;  /* 0x00000001ee067824 */ /* 0x040fe200078e0206 */
[C---:B------:R-:W-:Y:S01]  /*2c50*/  IADD3 R4, R238.reuse, R4, RZ ;  /* 0x00000004ee047210 */ /* 0x040fe20007ffe0ff */
[C---:B------:R-:W-:Y:S01]  /*2c60*/  IMAD.IADD R0, R238.reuse, 0x1, R0 ;  /* 0x00000001ee007824 */ /* 0x040fe200078e0200 */
[C---:B------:R-:W-:Y:S01]  /*2c70*/  IADD3 R7, R238.reuse, R7, RZ ;  /* 0x00000007ee077210 */ /* 0x040fe20007ffe0ff */
[----:B------:R-:W-:Y:S01]  /*2c80*/  IMAD.IADD R6, R238, 0x1, R6 ;  /* 0x00000001ee067824 */ /* 0x000fe200078e0206 */
[----:B------:R-:W-:Y:S01]  /*2c90*/  IADD3 R8, R8, 0xe0, RZ ;  /* 0x000000e008087810 */ /* 0x000fe20007ffe0ff */
[C---:B------:R-:W-:Y:S01]  /*2ca0*/  IMAD.IADD R4, R238.reuse, 0x1, R4 ;  /* 0x00000001ee047824 */ /* 0x040fe200078e0204 */
[C---:B------:R-:W-:Y:S01]  /*2cb0*/  IADD3 R5, R238.reuse, R5, RZ ;  /* 0x00000005ee057210 */ /* 0x040fe20007ffe0ff */
[C---:B------:R-:W-:Y:S01]  /*2cc0*/  IMAD.IADD R7, R238.reuse, 0x1, R7 ;  /* 0x00000001ee077824 */ /* 0x040fe200078e0207 */
[C---:B------:R-:W-:Y:S01]  /*2cd0*/  IADD3 R0, R238.reuse, R0, RZ ;  /* 0x00000000ee007210 */ /* 0x040fe20007ffe0ff */
[C---:B------:R-:W-:Y:S01]  /*2ce0*/  IMAD.IADD R8, R238.reuse, 0x1, R8 ;  /* 0x00000001ee087824 */ /* 0x040fe200078e0208 */
[C---:B------:R-:W-:Y:S01]  /*2cf0*/  IADD3 R6, R238.reuse, R6, RZ ;  /* 0x00000006ee067210 */ /* 0x040fe20007ffe0ff */
[----:B------:R-:W-:Y:S01]  /*2d00*/  STL [R1+0x18], R24 ;  /* 0x0000181801007387 */ /* 0x000fe20000100800 */
[C---:B------:R-:W-:Y:S01]  /*2d10*/  IMAD.IADD R5, R238.reuse, 0x1, R5 ;  /* 0x00000001ee057824 */ /* 0x040fe200078e0205 */
[C---:B------:R-:W-:Y:S01]  /*2d20*/  IADD3 R4, R238.reuse, R4, RZ ;  /* 0x00000004ee047210 */ /* 0x040fe20007ffe0ff */
[C---:B------:R-:W-:Y:S01]  /*2d30*/  IMAD.IADD R8, R238.reuse, 0x1, R8 ;  /* 0x00000001ee087824 */ /* 0x040fe200078e0208 */
[----:B------:R-:W-:Y:S01]  /*2d40*/  STL [R1+0x14], R22 ;  /* 0x0000141601007387 */ /* 0x000fe20000100800 */
[----:B------:R-:W-:-:S03]  /*2d50*/  IMAD.IADD R0, R238, 0x1, R0 ;  /* 0x00000001ee007824 */ /* 0x000fc600078e0200 */
[----:B------:R1:W-:Y:S01]  /*2d60*/  STL [R1+0x10], R7 ;  /* 0x0000100701007387 */ /* 0x0003e20000100800 */
[----:B------:R-:W-:-:S03]  /*2d70*/  IADD3 R250, R238, R8, RZ ;  /* 0x00000008eefa7210 */ /* 0x000fc60007ffe0ff */
[----:B------:R3:W-:Y:S01]  /*2d80*/  STL [R1+0xc], R6 ;  /* 0x00000c0601007387 */ /* 0x0007e20000100800 */
[----:B------:R-:W-:-:S03]  /*2d90*/  IMAD.IADD R8, R238, 0x1, R6 ;  /* 0x00000001ee087824 */ /* 0x000fc600078e0206 */
[----:B------:R-:W-:Y:S04]  /*2da0*/  STL [R1+0x8], R5 ;  /* 0x0000080501007387 */ /* 0x000fe80000100800 */
[----:B------:R-:W-:Y:S04]  /*2db0*/  STL [R1+0x4], R4 ;  /* 0x0000040401007387 */ /* 0x000fe80000100800 */
[----:B------:R-:W-:Y:S01]  /*2dc0*/  STL [R1], R0 ;  /* 0x0000000001007387 */ /* 0x000fe20000100800 */
[----:B-1----:R-:W-:-:S05]  /*2dd0*/  IADD3 R7, R238, R7, RZ ;  /* 0x00000007ee077210 */ /* 0x002fca0007ffe0ff */
[----:B------:R1:W-:Y:S01]  /*2de0*/  STL [R1+0x2c], R7 ;  /* 0x00002c0701007387 */ /* 0x0003e20000100800 */
[----:B---3--:R-:W-:-:S03]  /*2df0*/  IMAD.IADD R6, R238, 0x1, R4 ;  /* 0x00000001ee067824 */ /* 0x008fc600078e0204 */
[----:B------:R3:W-:Y:S01]  /*2e00*/  STL [R1+0x28], R8 ;  /* 0x0000280801007387 */ /* 0x0007e20000100800 */
[----:B------:R-:W-:Y:S01]  /*2e10*/  IMAD.IADD R9, R238, 0x1, R9 ;  /* 0x00000001ee097824 */ /* 0x000fe200078e0209 */
[----:B--2---:R-:W-:-:S04]  /*2e20*/  R2P PR, R21, 0x6 ;  /* 0x0000000615007804 */ /* 0x004fc80000000000 */
[C---:B------:R-:W-:Y:S02]  /*2e30*/  IADD3 R9, R238.reuse, R9, RZ ;  /* 0x00000009ee097210 */ /* 0x040fe40007ffe0ff */
[C---:B-1----:R-:W-:Y:S02]  /*2e40*/  IADD3 R7, R238.reuse, R5, RZ ;  /* 0x00000005ee077210 */ /* 0x042fe40007ffe0ff */
[----:B------:R-:W-:-:S03]  /*2e50*/  IADD3 R5, R238, R0, RZ ;  /* 0x00000000ee057210 */ /* 0x000fc60007ffe0ff */
[----:B------:R3:W-:Y:S04]  /*2e60*/  STL [R1+0x24], R7 ;  /* 0x0000240701007387 */ /* 0x0007e80000100800 */
[----:B------:R3:W-:Y:S04]  /*2e70*/  STL [R1+0x20], R6 ;  /* 0x0000200601007387 */ /* 0x0007e80000100800 */
[----:B------:R3:W-:Y:S01]  /*2e80*/  STL [R1+0x1c], R5 ;  /* 0x00001c0501007387 */ /* 0x0007e20000100800 */
[----:B------:R-:W-:Y:S01]  /*2e90*/  IMAD.IADD R252, R238, 0x1, R9 ;  /* 0x00000001eefc7824 */ /* 0x000fe200078e0209 */
[----:B------:R-:W-:Y:S01]  /*2ea0*/  SEL R231, R231, 0xffffffe0, !P1 ;  /* 0xffffffe0e7e77807 */ /* 0x000fe20004800000 */
[----:B------:R-:W-:Y:S01]  /*2eb0*/  IMAD.SHL.U32 R222, R233, 0x2, RZ ;  /* 0x00000002e9de7824 */ /* 0x000fe200078e00ff */
[----:B------:R-:W-:Y:S01]  /*2ec0*/  SEL R226, R226, 0xffffffc0, !P2 ;  /* 0xffffffc0e2e27807 */ /* 0x000fe20005000000 */
[C---:B------:R-:W-:Y:S01]  /*2ed0*/  IMAD.IADD R249, R238.reuse, 0x1, R250 ;  /* 0x00000001eef97824 */ /* 0x040fe200078e02fa */
[----:B------:R-:W-:Y:S01]  /*2ee0*/  IADD3 R228, R227, R231, RZ ;  /* 0x000000e7e3e47210 */ /* 0x000fe20007ffe0ff */
[----:B------:R-:W-:Y:S01]  /*2ef0*/  IMAD.IADD R223, R231, 0x1, R222 ;  /* 0x00000001e7df7824 */ /* 0x000fe200078e02de */
[----:B------:R-:W-:Y:S01]  /*2f00*/  IADD3 R251, R238, R252, RZ ;  /* 0x000000fceefb7210 */ /* 0x000fe20007ffe0ff */
[----:B------:R-:W-:Y:S01]  /*2f10*/  UIADD3 UR12, UR22, 0x40, URZ ;  /* 0x00000040160c7890 */ /* 0x000fe2000fffe03f */
        /* <DEDUP_REMOVED lines=64> */
[----:B------:R-:W-:Y:S01]  /*3320*/  IMAD.IADD R229, R227, 0x1, R226 ;  /* 0x00000001e3e57824 */ /* 0x000fe200078e02e2 */
[C---:B------:R-:W-:Y:S01]  /*3330*/  IADD3 R225, R226.reuse, R222, RZ ;  /* 0x000000dee2e17210 */ /* 0x040fe20007ffe0ff */
[----:B------:R-:W-:Y:S01]  /*3340*/  IMAD.IADD R230, R226, 0x1, R228 ;  /* 0x00000001e2e67824 */ /* 0x000fe200078e02e4 */
[----:B------:R-:W-:Y:S01]  /*3350*/  IADD3 R0, R238, R249, RZ ;  /* 0x000000f9ee007210 */ /* 0x000fe20007ffe0ff */
[----:B------:R-:W-:-:S02]  /*3360*/  IMAD.IADD R224, R226, 0x1, R223 ;  /* 0x00000001e2e07824 */ /* 0x000fc400078e02df */
[----:B------:R-:W-:Y:S01]  /*3370*/  IMAD.IADD R4, R238, 0x1, R251 ;  /* 0x00000001ee047824 */ /* 0x000fe200078e02fb */
[----:B---3--:R-:W-:-:S04]  /*3380*/  UISETP.GE.AND UP0, UPT, UR12, UR6, UPT ;  /* 0x000000060c00728c */ /* 0x008fc8000bf06270 */
.L_x_746:
[----:B------:R-:W0:Y:S01]  /*3390*/  LDGDEPBAR ;  /* 0x00000000000079af */ /* 0x000e220000000000 */
[C---:B------:R-:W-:Y:S01]  /*33a0*/  IMAD.IADD R109, R219.reuse, 0x1, R231 ;  /* 0x00000001db6d7824 */ /* 0x040fe200078e02e7 */
[----:B------:R-:W-:Y:S01]  /*33b0*/  PLOP3.LUT P0, PT, PT, PT, UP0, 0x80, 0x0 ;  /* 0x000000000000781c */ /* 0x000fe20003f0f008 */
[--C-:B------:R-:W-:Y:S01]  /*33c0*/  IMAD.IADD R108, R219, 0x1, R226.reuse ;  /* 0x00000001db6c7824 */ /* 0x100fe200078e02e2 */
[----:B------:R-:W-:Y:S01]  /*33d0*/  PLOP3.LUT P5, PT, PT, PT, UP0, 0x80, 0x0 ;  /* 0x000000000000781c */ /* 0x000fe20003faf008 */
[----:B------:R-:W-:Y:S01]  /*33e0*/  IMAD.IADD R0, R109, 0x1, R226 ;  /* 0x000000016d007824 */ /* 0x000fe200078e02e2 */
        /* <DEDUP_REMOVED lines=219> */
[----:B------:R-:W-:Y:S04]  /*41a0*/  @P2 FSEL R18, R18, -INF , !P3 ;  /* 0xff80000012122808 */ /* 0x000fe80005800000 */
        /* <DEDUP_REMOVED lines=26> */
[----:B------:R-:W4:Y:S02]  /*4350*/  LDG.E R0, [R94.64+0x20] ;  /* 0x000020045e007981 */ /* 0x000f24000c1e1900 */
[C---:B---3--:R-:W-:Y:S01]  /*4360*/  HMMA.16816.F32.BF16 R12, R16.reuse, R84, RZ ;  /* 0x00000054100c723c */ /* 0x048fe200000418ff */
[----:B------:R-:W-:Y:S05]  /*4370*/  IMAD.U32 R112, R112, -0x40, RZ ;  /* 0xffffffc070707824 */ /* 0x000fea00078e00ff */
[C---:B------:R-:W-:Y:S02]  /*4380*/  LEA R234, P0, R112.reuse, R234, 0x2 ;  /* 0x000000ea70ea7211 */ /* 0x040fe400078010ff */
[----:B------:R-:W-:Y:S01]  /*4390*/  HMMA.16816.F32.BF16 R16, R16, R86, RZ ;  /* 0x000000561010723c */ /* 0x000fe200000418ff */
[----:B------:R-:W1:Y:S03]  /*43a0*/  LDSM.16.M88.4 R84, [R216+0x20000] ;  /* 0x02000000d854783b */ /* 0x000e660000000200 */
[----:B------:R-:W-:Y:S02]  /*43b0*/  LEA.HI.X.SX32 R235, R112, R235, 0x2, P0 ;  /* 0x000000eb70eb7211 */ /* 0x000fe400000f16ff */
[----:B------:R-:W-:Y:S02]  /*43c0*/  PLOP3.LUT P0, PT, PT, PT, UP5, 0x80, 0x0 ;  /* 0x000000000000781c */ /* 0x000fe40003f0f058 */
[C---:B-1----:R-:W-:Y:S08]  /*43d0*/  HMMA.16816.F32.BF16 R4, R88.reuse, R84, R4 ;  /* 0x000000545804723c */ /* 0x042ff00000041804 */
[C---:B------:R-:W-:Y:S01]  /*43e0*/  HMMA.16816.F32.BF16 R8, R88.reuse, R86, R8 ;  /* 0x000000565808723c */ /* 0x040fe20000041808 */
[----:B------:R-:W1:Y:S07]  /*43f0*/  LDSM.16.M88.4 R84, [R216+0x20800] ;  /* 0x02080000d854783b */ /* 0x000e6e0000000200 */
[C---:B-1----:R-:W-:Y:S08]  /*4400*/  HMMA.16816.F32.BF16 R12, R88.reuse, R84, R12 ;  /* 0x00000054580c723c */ /* 0x042ff0000004180c */
[----:B------:R-:W-:Y:S01]  /*4410*/  HMMA.16816.F32.BF16 R16, R88, R86, R16 ;  /* 0x000000565810723c */ /* 0x000fe20000041810 */
[----:B------:R-:W-:Y:S05]  /*4420*/  LDSM.16.M88.4 R84, [R225+0x10000] ;  /* 0x01000000e154783b */ /* 0x000fea0000000200 */
[----:B------:R-:W1:Y:S02]  /*4430*/  LDSM.16.M88.4 R88, [R218+0x20000] ;  /* 0x02000000da58783b */ /* 0x000e640000000200 */
        /* <DEDUP_REMOVED lines=93> */
[----:B------:R-:W1:Y:S11]  /*4a10*/  LDSM.16.M88.4 R88, [R217+0x26800] ;  /* 0x02680000d958783b */ /* 0x000e760000000200 */
[----:B------:R-:W-:Y:S04]  /*4a20*/  @!UPT UIADD3 URZ, URZ, URZ, URZ ;  /* 0x0000003f3f3ff290 */ /* 0x000fe8000fffe03f */
[C---:B--2---:R-:W-:Y:S02]  /*4a30*/  FADD.FTZ R4, -R92.reuse, R4 ;  /* 0x000000045c047221 */ /* 0x044fe40000010100 */
[----:B------:R-:W-:Y:S02]  /*4a40*/  FADD.FTZ R5, -R92, R5 ;  /* 0x000000055c057221 */ /* 0x000fe40000010100 */
[C---:B----4-:R-:W-:Y:S02]  /*4a50*/  FADD.FTZ R6, -R0.reuse, R6 ;  /* 0x0000000600067221 */ /* 0x050fe40000010100 */
[----:B------:R-:W-:Y:S02]  /*4a60*/  FADD.FTZ R7, -R0, R7 ;  /* 0x0000000700077221 */ /* 0x000fe40000010100 */
[----:B------:R-:W-:Y:S02]  /*4a70*/  FADD.FTZ R9, -R92, R9 ;  /* 0x000000095c097221 */ /* 0x000fe40000010100 */
[C---:B------:R-:W-:Y:S02]  /*4a80*/  FADD.FTZ R10, -R0.reuse, R10 ;  /* 0x0000000a000a7221 */ /* 0x040fe40000010100 */
[----:B------:R-:W-:Y:S02]  /*4a90*/  FADD.FTZ R11, -R0, R11 ;  /* 0x0000000b000b7221 */ /* 0x000fe40000010100 */
[----:B------:R-:W-:Y:S02]  /*4aa0*/  FMUL.FTZ R93, R104, R4 ;  /* 0x00000004685d7220 */ /* 0x000fe40000410000 */
[----:B------:R-:W-:Y:S02]  /*4ab0*/  FMUL.FTZ R6, R111, R6 ;  /* 0x000000066f067220 */ /* 0x000fe40000410000 */
[----:B------:R-:W-:Y:S01]  /*4ac0*/  FMUL.FTZ R7, R110, R7 ;  /* 0x000000076e077220 */ /* 0x000fe20000410000 */
[C---:B-1----:R-:W-:Y:S07]  /*4ad0*/  HMMA.16816.F32.BF16 R12, R84.reuse, R88, R12 ;  /* 0x00000058540c723c */ /* 0x042fee000004180c */
[----:B------:R-:W-:Y:S01]  /*4ae0*/  FADD.FTZ R88, -R92, R8 ;  /* 0x000000085c587221 */ /* 0x000fe20000010100 */
[----:B------:R-:W-:Y:S04]  /*4af0*/  HMMA.16816.F32.BF16 R16, R84, R90, R16 ;  /* 0x0000005a5410723c */ /* 0x000fe80000041810 */
[----:B------:R-:W-:Y:S02]  /*4b00*/  FMUL.FTZ R8, R109, R5 ;  /* 0x000000056d087220 */ /* 0x000fe40000410000 */
[----:B------:R-:W-:Y:S02]  /*4b10*/  FMUL.FTZ R88, R106, R88 ;  /* 0x000000586a587220 */ /* 0x000fe40000410000 */
[----:B------:R-:W-:Y:S08]  /*4b20*/  FMUL.FTZ R87, R105, R9 ;  /* 0x0000000969577220 */ /* 0x000ff00000410000 */
[C---:B------:R-:W-:Y:S02]  /*4b30*/  FADD.FTZ R12, -R92.reuse, R12 ;  /* 0x0000000c5c0c7221 */ /* 0x040fe40000010100 */
[----:B------:R-:W-:Y:S02]  /*4b40*/  FADD.FTZ R13, -R92, R13 ;  /* 0x0000000d5c0d7221 */ /* 0x000fe40000010100 */
[----:B------:R-:W-:Y:S02]  /*4b50*/  FMUL.FTZ R84, R102, R12 ;  /* 0x0000000c66547220 */ /* 0x000fe40000410000 */
[----:B------:R-:W-:Y:S02]  /*4b60*/  FADD.FTZ R9, -R0, R15 ;  /* 0x0000000f00097221 */ /* 0x000fe40000010100 */
[C---:B------:R-:W-:Y:S02]  /*4b70*/  FADD.FTZ R16, -R92.reuse, R16 ;  /* 0x000000105c107221 */ /* 0x040fe40000010100 */
[----:B------:R-:W-:Y:S02]  /*4b80*/  FADD.FTZ R85, -R92, R17 ;  /* 0x000000115c557221 */ /* 0x000fe40000010100 */
[----:B------:R-:W-:Y:S02]  /*4b90*/  FMUL.FTZ R17, R98, R13 ;  /* 0x0000000d62117220 */ /* 0x000fe40000410000 */
[----:B------:R-:W-:Y:S02]  /*4ba0*/  FMUL.FTZ R86, R97, R16 ;  /* 0x0000001061567220 */ /* 0x000fe40000410000 */
[----:B------:R-:W-:Y:S02]  /*4bb0*/  FMUL.FTZ R16, R108, R10 ;  /* 0x0000000a6c107220 */ /* 0x000fe40000410000 */
[----:B------:R-:W-:Y:S02]  /*4bc0*/  FMUL.FTZ R13, R107, R11 ;  /* 0x0000000b6b0d7220 */ /* 0x000fe40000410000 */
[C---:B------:R-:W-:Y:S02]  /*4bd0*/  FADD.FTZ R10, -R0.reuse, R14 ;  /* 0x0000000e000a7221 */ /* 0x040fe40000010100 */
[C---:B------:R-:W-:Y:S02]  /*4be0*/  FADD.FTZ R12, -R0.reuse, R18 ;  /* 0x00000012000c7221 */ /* 0x040fe40000010100 */
[----:B------:R-:W-:Y:S02]  /*4bf0*/  FADD.FTZ R11, -R0, R19 ;  /* 0x00000013000b7221 */ /* 0x000fe40000010100 */
[----:B------:R-:W-:Y:S02]  /*4c00*/  FMUL.FTZ R85, R96, R85 ;  /* 0x0000005560557220 */ /* 0x000fe40000410000 */
[----:B------:R-:W-:Y:S02]  /*4c10*/  FMUL.FTZ R10, R103, R10 ;  /* 0x0000000a670a7220 */ /* 0x000fe40000410000 */
[----:B------:R-:W-:Y:S02]  /*4c20*/  FMUL.FTZ R9, R101, R9 ;  /* 0x0000000965097220 */ /* 0x000fe40000410000 */
[----:B------:R-:W-:Y:S02]  /*4c30*/  FMUL.FTZ R12, R100, R12 ;  /* 0x0000000c640c7220 */ /* 0x000fe40000410000 */
[----:B------:R-:W-:Y:S01]  /*4c40*/  FMUL.FTZ R11, R99, R11 ;  /* 0x0000000b630b7220 */ /* 0x000fe20000410000 */
[----:B------:R-:W-:-:S05]  /*4c50*/  @!P0 BRA `(.L_x_744) ;  /* 0x000001a000008947 */ /* 0x000fca0003800000 */
[----:B------:R-:W-:Y:S01]  /*4c60*/  IMAD.MOV.U32 R5, RZ, RZ, c[0x0][0x190] ;  /* 0x00006400ff057624 */ /* 0x000fe200078e00ff */
[----:B------:R-:W-:Y:S01]  /*4c70*/  ULOP3.LUT UR12, UR7, 0x1, URZ, 0xc0, !UPT ;  /* 0x00000001070c7892 */ /* 0x000fe2000f8ec03f */
[----:B------:R-:W-:Y:S02]  /*4c80*/  IMAD.MOV.U32 R14, RZ, RZ, c[0x0][0x194] ;  /* 0x00006500ff0e7624 */ /* 0x000fe400078e00ff */
[C---:B------:R-:W-:Y:S01]  /*4c90*/  IMAD.U32 R0, R5.reuse, -0x40, RZ ;  /* 0xffffffc005007824 */ /* 0x040fe200078e00ff */
[----:B------:R-:W-:Y:S04]  /*4ca0*/  UISETP.NE.U32.AND UP1, UPT, UR12, 0x1, UPT ;  /* 0x000000010c00788c */ /* 0x000fe8000bf25070 */
[C---:B------:R-:W-:Y:S01]  /*4cb0*/  LEA R4, P1, R0.reuse, R240, 0x1 ;  /* 0x000000f000047211 */ /* 0x040fe200078208ff */
[----:B------:R-:W-:Y:S03]  /*4cc0*/  USEL UR12, UR40, 0x8000, !UP1 ;  /* 0x00008000280c7887 */ /* 0x000fe6000c800000 */
[----:B------:R-:W-:Y:S01]  /*4cd0*/  LEA.HI.X.SX32 R0, R0, R241, 0x1, P1 ;  /* 0x000000f100007211 */ /* 0x000fe200008f0eff */
[----:B------:R-:W-:Y:S02]  /*4ce0*/  IMAD.MOV.U32 R240, RZ, RZ, R4 ;  /* 0x000000fffff07224 */ /* 0x000fe400078e0004 */
[----:B------:R-:W-:Y:S02]  /*4cf0*/  IADD3 R236, R236, UR12, RZ ;  /* 0x0000000cecec7c10 */ /* 0x000fe4000fffe0ff */
[----:B------:R-:W-:Y:S01]  /*4d00*/  IMAD.MOV.U32 R241, RZ, RZ, R0 ;  /* 0x000000fffff17224 */ /* 0x000fe200078e0000 */
[----:B------:R-:W-:Y:S02]  /*4d10*/  LEA R4, P1, R5, R240, 0x6 ;  /* 0x000000f005047211 */ /* 0x000fe400078230ff */
[----:B------:R-:W-:Y:S02]  /*4d20*/  IADD3 R219, R219, UR12, RZ ;  /* 0x0000000cdbdb7c10 */ /* 0x000fe4000fffe0ff */
        /* <DEDUP_REMOVED lines=13> */
.L_x_744:
[----:B------:R-:W-:Y:S02]  /*4e00*/  F2FP.BF16.PACK_AB R8, R8, R93 ;  /* 0x0000005d0808723e */ /* 0x000fe400000010ff */
[----:B------:R-:W-:Y:S02]  /*4e10*/  F2FP.BF16.PACK_AB R7, R7, R6 ;  /* 0x000000060707723e */ /* 0x000fe400000010ff */
[----:B------:R-:W-:Y:S01]  /*4e20*/  F2FP.BF16.PACK_AB R6, R87, R88 ;  /* 0x000000585706723e */ /* 0x000fe200000010ff */
[----:B------:R-:W-:Y:S01]  /*4e30*/  STS [R239+0x28000], R8 ;  /* 0x02800008ef007388 */ /* 0x000fe20000000800 */
[----:B-1----:R-:W-:Y:S02]  /*4e40*/  F2FP.BF16.PACK_AB R5, R13, R16 ;  /* 0x000000100d05723e */ /* 0x002fe400000010ff */
        /* <DEDUP_REMOVED lines=18> */
[----:B------:R-:W5:Y:S06]  /*4f70*/  LDSM.16.MT88.4 R88, [R0+0x16000] ;  /* 0x016000000058783b */ /* 0x000f6c0000004200 */
[----:B------:R-:W-:Y:S01]  /*4f80*/  LDSM.16.MT88.4 R92, [R0+0x14800] ;  /* 0x01480000005c783b */ /* 0x000fe20000004200 */
        /* <DEDUP_REMOVED lines=12> */
[-C--:B------:R-:W-:Y:S08]  /*5050*/  HMMA.16816.F32.BF16 R60, R12, R86.reuse, R60 ;  /* 0x000000560c3c723c */ /* 0x080ff0000004183c */
[C---:B------:R-:W-:Y:S01]  /*5060*/  HMMA.16816.F32.BF16 R64, R4.reuse, R86, R64 ;  /* 0x000000560440723c */ /* 0x040fe20000041840 */
[----:B------:R-:W2:Y:S07]  /*5070*/  LDSM.16.MT88.4 R84, [R220+0x2a800] ;  /* 0x02a80000dc54783b */ /* 0x000eae0000004200 */
[-C--:B-----5:R-:W-:Y:S08]  /*5080*/  HMMA.16816.F32.BF16 R68, R4, R88.reuse, R68 ;  /* 0x000000580444723c */ /* 0x0a0ff00000041844 */
[C---:B------:R-:W-:Y:S08]  /*5090*/  HMMA.16816.F32.BF16 R72, R12.reuse, R88, R72 ;  /* 0x000000580c48723c */ /* 0x040ff00000041848 */
[-C--:B------:R-:W-:Y:S01]  /*50a0*/  HMMA.16816.F32.BF16 R76, R12, R90.reuse, R76 ;  /* 0x0000005a0c4c723c */ /* 0x080fe2000004184c */
[----:B------:R-:W3:Y:S07]  /*50b0*/  LDSM.16.MT88.4 R12, [R0+0x12800] ;  /* 0x01280000000c783b */ /* 0x000eee0000004200 */
[----:B------:R-:W-:Y:S01]  /*50c0*/  HMMA.16816.F32.BF16 R80, R4, R90, R80 ;  /* 0x0000005a0450723c */ /* 0x000fe20000041850 */
[----:B------:R-:W4:Y:S06]  /*50d0*/  LDSM.16.MT88.4 R4, [R0+0x16800] ;  /* 0x016800000004783b */ /* 0x000f2c0000004200 */
        /* <DEDUP_REMOVED lines=16> */
[-C--:B----4-:R-:W-:Y:S08]  /*51e0*/  HMMA.16816.F32.BF16 R68, R8, R4.reuse, R68 ;  /* 0x000000040844723c */ /* 0x090ff00000041844 */
[C---:B------:R-:W-:Y:S08]  /*51f0*/  HMMA.16816.F32.BF16 R72, R84.reuse, R4, R72 ;  /* 0x000000045448723c */ /* 0x040ff00000041848 */
[-C--:B------:R-:W-:Y:S01]  /*5200*/  HMMA.16816.F32.BF16 R76, R84, R6.reuse, R76 ;  /* 0x00000006544c723c */ /* 0x080fe2000004184c */
[----:B------:R-:W2:Y:S07]  /*5210*/  LDSM.16.MT88.4 R84, [R0+0x13000] ;  /* 0x013000000054783b */ /* 0x000eae0000004200 */
[----:B------:R-:W-:Y:S01]  /*5220*/  HMMA.16816.F32.BF16 R80, R8, R6, R80 ;  /* 0x000000060850723c */ /* 0x000fe20000041850 */
[----:B------:R-:W3:Y:S06]  /*5230*/  LDSM.16.MT88.4 R4, [R0+0x17000] ;  /* 0x017000000004783b */ /* 0x000eec0000004200 */
[----:B------:R-:W-:Y:S01]  /*5240*/  LDSM.16.MT88.4 R8, [R221+0x2b800] ;  /* 0x02b80000dd08783b */ /* 0x000fe20000004200 */
        /* <DEDUP_REMOVED lines=14> */
[----:B------:R-:W-:Y:S07]  /*5330*/  LDSM.16.MT88.4 R92, [R0+0x15800] ;  /* 0x01580000005c783b */ /* 0x000fee0000004200 */
[-C--:B---3--:R-:W-:Y:S08]  /*5340*/  HMMA.16816.F32.BF16 R68, R12, R4.reuse, R68 ;  /* 0x000000040c44723c */ /* 0x088ff00000041844 */
[C---:B------:R-:W-:Y:S08]  /*5350*/  HMMA.16816.F32.BF16 R72, R88.reuse, R4, R72 ;  /* 0x000000045848723c */ /* 0x040ff00000041848 */
[-C--:B------:R-:W-:Y:S01]  /*5360*/  HMMA.16816.F32.BF16 R76, R88, R6.reuse, R76 ;  /* 0x00000006584c723c */ /* 0x080fe2000004184c */
[----:B------:R-:W3:Y:S07]  /*5370*/  LDSM.16.MT88.4 R88, [R0+0x13800] ;  /* 0x013800000058783b */ /* 0x000eee0000004200 */
[----:B------:R-:W-:Y:S01]  /*5380*/  HMMA.16816.F32.BF16 R80, R12, R6, R80 ;  /* 0x000000060c50723c */ /* 0x000fe20000041850 */
[----:B------:R-:W4:Y:S06]  /*5390*/  LDSM.16.MT88.4 R4, [R0+0x17800] ;  /* 0x017800000004783b */ /* 0x000f2c0000004200 */
[----:B------:R-:W-:Y:S01]  /*53a0*/  BAR.SYNC.DEFER_BLOCKING 0x0 ;  /* 0x0000000000007b1d */ /* 0x000fe20000010000 */
[-C--:B-1----:R-:W-:Y:S08]  /*53b0*/  HMMA.16816.F32.BF16 R20, R8, R16.reuse, R20 ;  /* 0x000000100814723c */ /* 0x082ff00000041814 */
[C---:B--2---:R-:W-:Y:S08]  /*53c0*/  HMMA.16816.F32.BF16 R24, R84.reuse, R16, R24 ;  /* 0x000000105418723c */ /* 0x044ff00000041818 */
[-C--:B------:R-:W-:Y:S08]  /*53d0*/  HMMA.16816.F32.BF16 R28, R84, R18.reuse, R28 ;  /* 0x00000012541c723c */ /* 0x080ff0000004181c */
[C---:B------:R-:W-:Y:S08]  /*53e0*/  HMMA.16816.F32.BF16 R32, R8.reuse, R18, R32 ;  /* 0x000000120820723c */ /* 0x040ff00000041820 */
[-C--:B---3--:R-:W-:Y:S08]  /*53f0*/  HMMA.16816.F32.BF16 R36, R8, R88.reuse, R36 ;  /* 0x000000580824723c */ /* 0x088ff00000041824 */
[C---:B------:R-:W-:Y:S08]  /*5400*/  HMMA.16816.F32.BF16 R40, R84.reuse, R88, R40 ;  /* 0x000000585428723c */ /* 0x040ff00000041828 */
[-C--:B------:R-:W-:Y:S08]  /*5410*/  HMMA.16816.F32.BF16 R44, R84, R90.reuse, R44 ;  /* 0x0000005a542c723c */ /* 0x080ff0000004182c */
[C---:B------:R-:W-:Y:S08]  /*5420*/  HMMA.16816.F32.BF16 R48, R8.reuse, R90, R48 ;  /* 0x0000005a0830723c */ /* 0x040ff00000041830 */
[-C--:B------:R-:W-:Y:S08]  /*5430*/  HMMA.16816.F32.BF16 R52, R8, R92.reuse, R52 ;  /* 0x0000005c0834723c */ /* 0x080ff00000041834 */
        /* <DEDUP_REMOVED lines=29> */
.L_x_745:
[----:B------:R-:W-:Y:S01]  /*5610*/  LDSM.16.M88.4 R128, [R227] ;  /* 0x00000000e380783b */ /* 0x000fe20000000200 */
[----:B------:R-:W-:Y:S02]  /*5620*/  ULOP3.LUT UR12, UR7, 0x1, URZ, 0xc0, !UPT ;  /* 0x00000001070c7892 */ /* 0x000fe4000f8ec03f */
[----:B------:R-:W-:Y:S02]  /*5630*/  @UP5 UIADD3 UR13, UP4, UR9, -0x100, URZ ;  /* 0xffffff00090d5890 */ /* 0x000fe4000ff9e03f */
[----:B------:R-:W2:Y:S01]  /*5640*/  LDSM.16.MT88.4 R16, [R0+0x18000] ;  /* 0x018000000010783b */ /* 0x000ea20000004200 */
[----:B------:R-:W-:Y:S02]  /*5650*/  UISETP.NE.U32.AND UP1, UPT, UR12, 0x1, UPT ;  /* 0x000000010c00788c */ /* 0x000fe4000bf25070 */
[----:B------:R-:W-:Y:S02]  /*5660*/  UIADD3 UR14, UR7, -0x1, URZ ;  /* 0xffffffff070e7890 */ /* 0x000fe4000fffe03f */
[----:B------:R-:W3:Y:S01]  /*5670*/  LDSM.16.M88.4 R124, [R227+0x1000] ;  /* 0x00100000e37c783b */ /* 0x000ee20000000200 */
[----:B------:R-:W-:Y:S04]  /*5680*/  @UP5 UIADD3.X UR12, UR8, -0x1, URZ, UP4, !UPT ;  /* 0xffffffff080c5890 */ /* 0x000fe8000a7fe43f */
        /* <DEDUP_REMOVED lines=72> */
[----:B------:R1:W2:Y:S07]  /*5b10*/  LDSM.16.MT88.4 R204, [R0+0x1f800] ;  /* 0x01f8000000cc783b */ /* 0x0002ae0000004200 */
[-C--:B---3--:R-:W-:Y:S08]  /*5b20*/  HMMA.16816.F32.BF16 R84, R200, R196.reuse, R84 ;  /* 0x000000c4c854723c */ /* 0x088ff00000041854 */
[C---:B------:R-:W-:Y:S01]  /*5b30*/  HMMA.16816.F32.BF16 R88, R212.reuse, R196, R88 ;  /* 0x000000c4d458723c */ /* 0x040fe20000041858 */
[----:B------:R-:W3:Y:S07]  /*5b40*/  LDL R197, [R1+0x18] ;  /* 0x0000180001c57983 */ /* 0x000eee0000100800 */
        /* <DEDUP_REMOVED lines=29> */
[----:B------:R-:W-:Y:S03]  /*5d20*/  @UP5 UMOV UR9, UR13 ;  /* 0x0000000d00095c82 */ /* 0x000fe60008000000 */
[----:B------:R-:W-:Y:S01]  /*5d30*/  @P0 IADD3.X R199, R0, UR8, RZ, P1, !PT ;  /* 0x0000000800c70c10 */ /* 0x000fe20008ffe4ff */
[----:B------:R-:W-:Y:S01]  /*5d40*/  IMAD.MOV.U32 R0, RZ, RZ, c[0x0][0x22c] ;  /* 0x00008b00ff007624 */ /* 0x000fe200078e00ff */
[CC--:B------:R-:W-:Y:S01]  /*5d50*/  LEA R196, P1, R238.reuse, R234.reuse, 0x2 ;  /* 0x000000eaeec47211 */ /* 0x0c0fe200078210ff */
[----:B------:R-:W-:Y:S02]  /*5d60*/  @UP5 UMOV UR8, UR12 ;  /* 0x0000000c00085c82 */ /* 0x000fe40008000000 */
[----:B------:R1:W5:Y:S01]  /*5d70*/  @P0 LDG.E R247, [R198.64+-0x100] ;  /* 0xffff0004c6f70981 */ /* 0x000362000c1e1900 */
[-C--:B------:R-:W-:Y:S01]  /*5d80*/  LEA.HI.X.SX32 R197, R238, R235.reuse, 0x2, P1 ;  /* 0x000000ebeec57211 */ /* 0x080fe200008f16ff */
[----:B------:R-:W-:Y:S03]  /*5d90*/  IMAD R0, R0, c[0x0][0x1c0], RZ ;  /* 0x0000700000007a24 */ /* 0x000fe600078e02ff */
[----:B------:R1:W5:Y:S01]  /*5da0*/  @P0 LDG.E R248, [R198.64+-0xe0] ;  /* 0xffff2004c6f80981 */ /* 0x000362000c1e1900 */
[----:B------:R-:W-:Y:S04]  /*5db0*/  IMAD R0, R0, 0x28, RZ ;  /* 0x0000002800007824 */ /* 0x000fe800078e02ff */
[----:B------:R2:W-:Y:S05]  /*5dc0*/  RED.E.ADD.F32.FTZ.RN.STRONG.GPU [R234.64], R4 ;  /* 0x00000004ea00798e */ /* 0x0005ea000c10e784 */
        /* <DEDUP_REMOVED lines=8> */
[----:B------:R-:W-:Y:S01]  /*5e50*/  IMAD.MOV.U32 R208, RZ, RZ, c[0x0][0x22c] ;  /* 0x00008b00ffd07624 */ /* 0x000fe200078e00ff */
[----:B------:R-:W2:Y:S03]  /*5e60*/  LDL R210, [R1+0x2c] ;  /* 0x00002c0001d27983 */ /* 0x000ea60000100800 */
[----:B------:R-:W-:Y:S02]  /*5e70*/  IMAD R208, R208, c[0x0][0x1c0], RZ ;  /* 0x00007000d0d07a24 */ /* 0x000fe400078e02ff */
[----:B------:R3:W-:Y:S02]  /*5e80*/  RED.E.ADD.F32.FTZ.RN.STRONG.GPU [R4.64], R7 ;  /* 0x000000070400798e */ /* 0x0007e4000c10e784 */
[----:B------:R-:W-:Y:S03]  /*5e90*/  IMAD R208, R208, 0x30, RZ ;  /* 0x00000030d0d07824 */ /* 0x000fe600078e02ff */
[----:B------:R4:W-:Y:S01]  /*5ea0*/  RED.E.ADD.F32.FTZ.RN.STRONG.GPU [R204.64], R8 ;  /* 0x00000008cc00798e */ /* 0x0009e2000c10e784 */
[-C--:B-1----:R-:W-:Y:S02]  /*5eb0*/  LEA R198, P2, R0, R234.reuse, 0x2 ;  /* 0x000000ea00c67211 */ /* 0x082fe400078410ff */
[-C--:B------:R-:W-:Y:S02]  /*5ec0*/  LEA R6, P1, R208, R234.reuse, 0x2 ;  /* 0x000000ead0067211 */ /* 0x080fe400078210ff */
[-C--:B------:R-:W-:Y:S02]  /*5ed0*/  LEA.HI.X.SX32 R199, R0, R235.reuse, 0x2, P2 ;  /* 0x000000eb00c77211 */ /* 0x080fe400010f16ff */
[----:B------:R-:W2:Y:S01]  /*5ee0*/  LDL R0, [R1+0x10] ;  /* 0x0000100001007983 */ /* 0x000ea20000100800 */
[-C--:B---3--:R-:W-:Y:S04]  /*5ef0*/  LEA.HI.X.SX32 R7, R208, R235.reuse, 0x2, P1 ;  /* 0x000000ebd0077211 */ /* 0x088fe800008f16ff */
[----:B------:R1:W-:Y:S01]  /*5f00*/  RED.E.ADD.F32.FTZ.RN.STRONG.GPU [R198.64], R9 ;  /* 0x00000009c600798e */ /* 0x0003e2000c10e784 */
[----:B------:R-:W-:Y:S01]  /*5f10*/  IMAD.MOV.U32 R208, RZ, RZ, c[0x0][0x22c] ;  /* 0x00008b00ffd07624 */ /* 0x000fe200078e00ff */
[CC--:B------:R-:W-:Y:S03]  /*5f20*/  LEA R4, P0, R215.reuse, R234.reuse, 0x2 ;  /* 0x000000ead7047211 */ /* 0x0c0fe600078010ff */
[----:B------:R-:W-:Y:S01]  /*5f30*/  IMAD R208, R208, c[0x0][0x1c0], RZ ;  /* 0x00007000d0d07a24 */ /* 0x000fe200078e02ff */
[----:B------:R3:W-:Y:S01]  /*5f40*/  RED.E.ADD.F32.FTZ.RN.STRONG.GPU [R6.64], R10 ;  /* 0x0000000a0600798e */ /* 0x0007e2000c10e784 */
[-C--:B------:R-:W-:Y:S02]  /*5f50*/  LEA.HI.X.SX32 R5, R215, R235.reuse, 0x2, P0 ;  /* 0x000000ebd7057211 */ /* 0x080fe400000f16ff */
[----:B------:R-:W-:Y:S03]  /*5f60*/  IMAD.SHL.U32 R208, R208, 0x10, RZ ;  /* 0x00000010d0d07824 */ /* 0x000fe600078e00ff */
[----:B------:R3:W-:Y:S02]  /*5f70*/  RED.E.ADD.F32.FTZ.RN.STRONG.GPU [R4.64], R11 ;  /* 0x0000000b0400798e */ /* 0x0007e4000c10e784 */
[----:B------:R-:W-:Y:S03]  /*5f80*/  IADD3 R208, R208, 0x20, RZ ;  /* 0x00000020d0d07810 */ /* 0x000fe60007ffe0ff */
[----:B------:R-:W-:Y:S01]  /*5f90*/  RED.E.ADD.F32.FTZ.RN.STRONG.GPU [R234.64+0x80], R16 ;  /* 0x00008010ea00798e */ /* 0x000fe2000c10e784 */
[CC--:B----4-:R-:W-:Y:S04]  /*5fa0*/  LEA R8, P0, R208.reuse, R234.reuse, 0x2 ;  /* 0x000000ead0087211 */ /* 0x0d0fe800078010ff */
[----:B------:R-:W-:Y:S01]  /*5fb0*/  RED.E.ADD.F32.FTZ.RN.STRONG.GPU [R196.64+0x80], R17 ;  /* 0x00008011c400798e */ /* 0x000fe2000c10e784 */
[-C--:B-1----:R-:W-:Y:S04]  /*5fc0*/  LEA.HI.X.SX32 R9, R208, R235.reuse, 0x2, P0 ;  /* 0x000000ebd0097211 */ /* 0x082fe800000f16ff */
[----:B------:R-:W4:Y:S01]  /*5fd0*/  LDL R199, [R1+0xc] ;  /* 0x00000c0001c77983 */ /* 0x000f220000100800 */
[C---:B------:R-:W-:Y:S02]  /*5fe0*/  IADD3 R208, R211.reuse, 0x20, RZ ;  /* 0x00000020d3d07810 */ /* 0x040fe40007ffe0ff */
[----:B------:R-:W-:Y:S02]  /*5ff0*/  IADD3 R211, R211, 0x20, RZ ;  /* 0x00000020d3d37810 */ /* 0x000fe40007ffe0ff */
[----:B------:R1:W-:Y:S01]  /*6000*/  RED.E.ADD.F32.FTZ.RN.STRONG.GPU [R8.64], R18 ;  /* 0x000000120800798e */ /* 0x0003e2000c10e784 */
[----:B------:R-:W-:Y:S01]  /*6010*/  IMAD.IADD R208, R238, 0x1, R208 ;  /* 0x00000001eed07824 */ /* 0x000fe200078e02d0 */
[-C--:B---3--:R-:W-:Y:S01]  /*6020*/  LEA R6, P1, R212, R234.reuse, 0x2 ;  /* 0x000000ead4067211 */ /* 0x088fe200078210ff */
[C---:B------:R-:W-:Y:S02]  /*6030*/  IMAD.IADD R211, R238.reuse, 0x1, R211 ;  /* 0x00000001eed37824 */ /* 0x040fe400078e02d3 */
[----:B------:R-:W4:Y:S01]  /*6040*/  LDL R198, [R1+0x28] ;  /* 0x0000280001c67983 */ /* 0x000f220000100800 */
[----:B------:R-:W-:Y:S01]  /*6050*/  IMAD.IADD R208, R238, 0x1, R208 ;  /* 0x00000001eed07824 */ /* 0x000fe200078e02d0 */
[-C--:B------:R-:W-:Y:S01]  /*6060*/  LEA.HI.X.SX32 R7, R212, R235.reuse, 0x2, P1 ;  /* 0x000000ebd4077211 */ /* 0x080fe200008f16ff */
[C---:B------:R-:W-:Y:S02]  /*6070*/  IMAD.IADD R211, R238.reuse, 0x1, R211 ;  /* 0x00000001eed37824 */ /* 0x040fe400078e02d3 */
[----:B------:R-:W-:Y:S02]  /*6080*/  IMAD.IADD R208, R238, 0x1, R208 ;  /* 0x00000001eed07824 */ /* 0x000fe400078e02d0 */
[----:B------:R-:W-:Y:S01]  /*6090*/  RED.E.ADD.F32.FTZ.RN.STRONG.GPU [R6.64], R19 ;  /* 0x000000130600798e */ /* 0x000fe2000c10e784 */
        /* <DEDUP_REMOVED lines=8> */
[----:B------:R-:W-:Y:S03]  /*6120*/  IMAD.MOV.U32 R208, RZ, RZ, c[0x0][0x22c] ;  /* 0x00008b00ffd07624 */ /* 0x000fe600078e00ff */
[----:B------:R-:W-:Y:S01]  /*6130*/  IADD3 R16, R211, 0x60, RZ ;  /* 0x00000060d3107810 */ /* 0x000fe20007ffe0ff */
[----:B------:R-:W-:Y:S01]  /*6140*/  IMAD.MOV.U32 R211, RZ, RZ, c[0x0][0x22c] ;  /* 0x00008b00ffd37624 */ /* 0x000fe200078e00ff */
[----:B------:R1:W-:Y:S01]  /*6150*/  RED.E.ADD.F32.FTZ.RN.STRONG.GPU [R8.64], R13 ;  /* 0x0000000d0800798e */ /* 0x0003e2000c10e784 */
[----:B------:R-:W-:Y:S02]  /*6160*/  IMAD R208, R208, c[0x0][0x1c0], RZ ;  /* 0x00007000d0d07a24 */ /* 0x000fe400078e02ff */
[----:B------:R-:W-:Y:S02]  /*6170*/  IMAD R211, R211, c[0x0][0x1c0], RZ ;  /* 0x00007000d3d37a24 */ /* 0x000fe400078e02ff */
[----:B------:R-:W-:Y:S02]  /*6180*/  IMAD.SHL.U32 R208, R208, 0x10, RZ ;  /* 0x00000010d0d07824 */ /* 0x000fe400078e00ff */
[----:B------:R-:W-:Y:S03]  /*6190*/  IMAD.SHL.U32 R211, R211, 0x10, RZ ;  /* 0x00000010d3d37824 */ /* 0x000fe600078e00ff */
[C---:B------:R-:W-:Y:S02]  /*61a0*/  IADD3 R204, R208.reuse, 0x40, RZ ;  /* 0x00000040d0cc7810 */ /* 0x040fe40007ffe0ff */
[C---:B------:R-:W-:Y:S01]  /*61b0*/  IADD3 R201, R208.reuse, 0x40, RZ ;  /* 0x00000040d0c97810 */ /* 0x040fe20007ffe0ff */
[----:B------:R-:W4:Y:S01]  /*61c0*/  LDL R12, [R1+0x24] ;  /* 0x00002400010c7983 */ /* 0x000f220000100800 */
[----:B------:R-:W-:Y:S01]  /*61d0*/  IADD3 R200, R208, 0x40, RZ ;  /* 0x00000040d0c87810 */ /* 0x000fe20007ffe0ff */
[C---:B------:R-:W-:Y:S02]  /*61e0*/  IMAD.IADD R204, R238.reuse, 0x1, R204 ;  /* 0x00000001eecc7824 */ /* 0x040fe400078e02cc */
[C---:B------:R-:W-:Y:S02]  /*61f0*/  IMAD.IADD R201, R238.reuse, 0x1, R201 ;  /* 0x00000001eec97824 */ /* 0x040fe400078e02c9 */
[C---:B------:R-:W-:Y:S02]  /*6200*/  IMAD.IADD R200, R238.reuse, 0x1, R200 ;  /* 0x00000001eec87824 */ /* 0x040fe400078e02c8 */
[C---:B------:R-:W-:Y:S02]  /*6210*/  IMAD.IADD R201, R238.reuse, 0x1, R201 ;  /* 0x00000001eec97824 */ /* 0x040fe400078e02c9 */
[C---:B------:R-:W-:Y:S02]  /*6220*/  IMAD.IADD R200, R238.reuse, 0x1, R200 ;  /* 0x00000001eec87824 */ /* 0x040fe400078e02c8 */
[----:B------:R-:W-:Y:S02]  /*6230*/  IMAD.MOV.U32 R208, RZ, RZ, c[0x0][0x22c] ;  /* 0x00008b00ffd07624 */ /* 0x000fe400078e00ff */
[----:B------:R-:W-:Y:S01]  /*6240*/  IMAD.IADD R200, R238, 0x1, R200 ;  /* 0x00000001eec87824 */ /* 0x000fe200078e02c8 */
[----:B-1----:R-:W4:Y:S01]  /*6250*/  LDL R13, [R1+0x20] ;  /* 0x00002000010d7983 */ /* 0x002f220000100800 */
[----:B------:R-:W-:Y:S03]  /*6260*/  IMAD R208, R208, c[0x0][0x1c0], RZ ;  /* 0x00007000d0d07a24 */ /* 0x000fe600078e02ff */
[-C--:B------:R-:W-:Y:S01]  /*6270*/  LEA R8, P2, R200, R234.reuse, 0x2 ;  /* 0x000000eac8087211 */ /* 0x080fe200078410ff */
[----:B------:R-:W-:Y:S03]  /*6280*/  IMAD.SHL.U32 R208, R208, 0x10, RZ ;  /* 0x00000010d0d07824 */ /* 0x000fe600078e00ff */
[-C--:B------:R-:W-:Y:S02]  /*6290*/  LEA.HI.X.SX32 R9, R200, R235.reuse, 0x2, P2 ;  /* 0x000000ebc8097211 */ /* 0x080fe400010f16ff */
[----:B------:R-:W-:Y:S05]  /*62a0*/  IADD3 R17, R208, 0x60, RZ ;  /* 0x00000060d0117810 */ /* 0x000fea0007ffe0ff */
[----:B------:R-:W-:Y:S01]  /*62b0*/  IMAD.IADD R17, R238, 0x1, R17 ;  /* 0x00000001ee117824 */ /* 0x000fe200078e0211 */
[CC--:B--2---:R-:W-:Y:S04]  /*62c0*/  LEA R6, P0, R210.reuse, R234.reuse, 0x2 ;  /* 0x000000ead2067211 */ /* 0x0c4fe800078010ff */
[-C--:B------:R-:W-:Y:S02]  /*62d0*/  LEA.HI.X.SX32 R7, R210, R235.reuse, 0x2, P0 ;  /* 0x000000ebd2077211 */ /* 0x080fe400000f16ff */
[CC--:B------:R-:W-:Y:S04]  /*62e0*/  LEA R4, P1, R0.reuse, R234.reuse, 0x2 ;  /* 0x000000ea00047211 */ /* 0x0c0fe800078210ff */
[-C--:B------:R-:W-:Y:S01]  /*62f0*/  LEA.HI.X.SX32 R5, R0, R235.reuse, 0x2, P1 ;  /* 0x000000eb00057211 */ /* 0x080fe200008f16ff */
[----:B------:R-:W-:Y:S04]  /*6300*/  IMAD.MOV.U32 R0, RZ, RZ, c[0x0][0x22c] ;  /* 0x00008b00ff007624 */ /* 0x000fe800078e00ff */
[----:B------:R1:W-:Y:S01]  /*6310*/  RED.E.ADD.F32.FTZ.RN.STRONG.GPU [R4.64], R14 ;  /* 0x0000000e0400798e */ /* 0x0003e2000c10e784 */
[----:B------:R-:W-:Y:S04]  /*6320*/  IMAD R0, R0, c[0x0][0x1c0], RZ ;  /* 0x0000700000007a24 */ /* 0x000fe800078e02ff */
[----:B------:R-:W-:Y:S01]  /*6330*/  IMAD.SHL.U32 R0, R0, 0x10, RZ ;  /* 0x0000001000007824 */ /* 0x000fe200078e00ff */
[----:B------:R2:W-:Y:S04]  /*6340*/  RED.E.ADD.F32.FTZ.RN.STRONG.GPU [R6.64], R15 ;  /* 0x0000000f0600798e */ /* 0x0005e8000c10e784 */
[----:B------:R-:W-:Y:S01]  /*6350*/  IADD3 R0, R0, 0x40, RZ ;  /* 0x0000004000007810 */ /* 0x000fe20007ffe0ff */
[----:B------:R-:W-:Y:S05]  /*6360*/  RED.E.ADD.F32.FTZ.RN.STRONG.GPU [R234.64+0x100], R84 ;  /* 0x00010054ea00798e */ /* 0x000fea000c10e784 */
[----:B------:R-:W-:Y:S01]  /*6370*/  RED.E.ADD.F32.FTZ.RN.STRONG.GPU [R196.64+0x100], R85 ;  /* 0x00010055c400798e */ /* 0x000fe2000c10e784 */
[CC--:B-1----:R-:W-:Y:S04]  /*6380*/  LEA R4, P0, R0.reuse, R234.reuse, 0x2 ;  /* 0x000000ea00047211 */ /* 0x0c2fe800078010ff */
[----:B------:R-:W3:Y:S01]  /*6390*/  LDL R14, [R1+0x4] ;  /* 0x00000400010e7983 */ /* 0x000ee20000100800 */
[-C--:B------:R-:W-:Y:S04]  /*63a0*/  LEA.HI.X.SX32 R5, R0, R235.reuse, 0x2, P0 ;  /* 0x000000eb00057211 */ /* 0x080fe800000f16ff */
[----:B------:R-:W3:Y:S01]  /*63b0*/  LDL R0, [R1+0x8] ;  /* 0x0000080001007983 */ /* 0x000ee20000100800 */
[CC--:B--2---:R-:W-:Y:S02]  /*63c0*/  LEA R6, P1, R204.reuse, R234.reuse, 0x2 ;  /* 0x000000eacc067211 */ /* 0x0c4fe400078210ff */
[CC--:B------:R-:W-:Y:S02]  /*63d0*/  LEA R10, P0, R201.reuse, R234.reuse, 0x2 ;  /* 0x000000eac90a7211 */ /* 0x0c0fe400078010ff */
[----:B------:R4:W-:Y:S01]  /*63e0*/  RED.E.ADD.F32.FTZ.RN.STRONG.GPU [R4.64], R86 ;  /* 0x000000560400798e */ /* 0x0009e2000c10e784 */
[-C--:B------:R-:W-:Y:S02]  /*63f0*/  LEA.HI.X.SX32 R7, R204, R235.reuse, 0x2, P1 ;  /* 0x000000ebcc077211 */ /* 0x080fe400008f16ff */
[-C--:B------:R-:W-:Y:S02]  /*6400*/  LEA.HI.X.SX32 R11, R201, R235.reuse, 0x2, P0 ;  /* 0x000000ebc90b7211 */ /* 0x080fe400000f16ff */
[----:B------:R-:W-:Y:S01]  /*6410*/  IADD3 R15, R208, 0x60, RZ ;  /* 0x00000060d00f7810 */ /* 0x000fe20007ffe0ff */
[----:B------:R1:W-:Y:S04]  /*6420*/  RED.E.ADD.F32.FTZ.RN.STRONG.GPU [R6.64], R87 ;  /* 0x000000570600798e */ /* 0x0003e8000c10e784 */
[C---:B------:R-:W-:Y:S01]  /*6430*/  IMAD.IADD R15, R238.reuse, 0x1, R15 ;  /* 0x00000001ee0f7824 */ /* 0x040fe200078e020f */
[----:B------:R-:W-:Y:S03]  /*6440*/  RED.E.ADD.F32.FTZ.RN.STRONG.GPU [R10.64], R88 ;  /* 0x000000580a00798e */ /* 0x000fe6000c10e784 */
[C---:B------:R-:W-:Y:S02]  /*6450*/  IMAD.IADD R15, R238.reuse, 0x1, R15 ;  /* 0x00000001ee0f7824 */ /* 0x040fe400078e020f */
[----:B------:R2:W-:Y:S02]  /*6460*/  RED.E.ADD.F32.FTZ.RN.STRONG.GPU [R8.64], R89 ;  /* 0x000000590800798e */ /* 0x0005e4000c10e784 */
[----:B------:R-:W-:Y:S03]  /*6470*/  IMAD.IADD R15, R238, 0x1, R15 ;  /* 0x00000001ee0f7824 */ /* 0x000fe600078e020f */
[----:B------:R-:W-:Y:S01]  /*6480*/  LDSM.16.MT88.4 R84, [R2+0x4000] ;  /* 0x004000000254783b */ /* 0x000fe20000004200 */
[CC--:B----4-:R-:W-:Y:S04]  /*6490*/  LEA R4, P1, R199.reuse, R234.reuse, 0x2 ;  /* 0x000000eac7047211 */ /* 0x0d0fe800078210ff */
[-C--:B------:R-:W-:Y:S02]  /*64a0*/  LEA.HI.X.SX32 R5, R199, R235.reuse, 0x2, P1 ;  /* 0x000000ebc7057211 */ /* 0x080fe400008f16ff */
[CC--:B-1----:R-:W-:Y:S03]  /*64b0*/  LEA R6, P0, R198.reuse, R234.reuse, 0x2 ;  /* 0x000000eac6067211 */ /* 0x0c2fe600078010ff */
[----:B------:R1:W-:Y:S01]  /*64c0*/  RED.E.ADD.F32.FTZ.RN.STRONG.GPU [R4.64], R90 ;  /* 0x0000005a0400798e */ /* 0x0003e2000c10e784 */
[-C--:B------:R-:W-:Y:S05]  /*64d0*/  LEA.HI.X.SX32 R7, R198, R235.reuse, 0x2, P0 ;  /* 0x000000ebc6077211 */ /* 0x080fea00000f16ff */
[----:B------:R4:W-:Y:S01]  /*64e0*/  RED.E.ADD.F32.FTZ.RN.STRONG.GPU [R6.64], R91 ;  /* 0x0000005b0600798e */ /* 0x0009e2000c10e784 */
[CC--:B--2---:R-:W-:Y:S04]  /*64f0*/  LEA R8, P2, R15.reuse, R234.reuse, 0x2 ;  /* 0x000000ea0f087211 */ /* 0x0c4fe800078410ff */
[----:B------:R-:W-:Y:S01]  /*6500*/  RED.E.ADD.F32.FTZ.RN.STRONG.GPU [R234.64+0x180], R96 ;  /* 0x00018060ea00798e */ /* 0x000fe2000c10e784 */
[-C--:B------:R-:W-:Y:S04]  /*6510*/  LEA.HI.X.SX32 R9, R15, R235.reuse, 0x2, P2 ;  /* 0x000000eb0f097211 */ /* 0x080fe800010f16ff */
[----:B------:R-:W-:Y:S05]  /*6520*/  RED.E.ADD.F32.FTZ.RN.STRONG.GPU [R196.64+0x180], R97 ;  /* 0x00018061c400798e */ /* 0x000fea000c10e784 */
[----:B------:R-:W-:Y:S01]  /*6530*/  LDSM.16.MT88.4 R88, [R2+0x6000] ;  /* 0x006000000258783b */ /* 0x000fe20000004200 */
[CC--:B-1----:R-:W-:Y:S04]  /*6540*/  LEA R4, P0, R16.reuse, R234.reuse, 0x2 ;  /* 0x000000ea10047211 */ /* 0x0c2fe800078010ff */
[-C--:B------:R-:W-:Y:S02]  /*6550*/  LEA.HI.X.SX32 R5, R16, R235.reuse, 0x2, P0 ;  /* 0x000000eb10057211 */ /* 0x080fe400000f16ff */
[----:B------:R-:W-:Y:S01]  /*6560*/  IADD3 R16, R208, 0x60, RZ ;  /* 0x00000060d0107810 */ /* 0x000fe20007ffe0ff */
[----:B------:R-:W-:Y:S01]  /*6570*/  IMAD.MOV.U32 R208, RZ, RZ, c[0x0][0x22c] ;  /* 0x00008b00ffd07624 */ /* 0x000fe200078e00ff */
[CC--:B----4-:R-:W-:Y:S01]  /*6580*/  LEA R6, P1, R17.reuse, R234.reuse, 0x2 ;  /* 0x000000ea11067211 */ /* 0x0d0fe200078210ff */
[----:B------:R-:W-:Y:S02]  /*6590*/  RED.E.ADD.F32.FTZ.RN.STRONG.GPU [R4.64], R98 ;  /* 0x000000620400798e */ /* 0x000fe4000c10e784 */
[----:B------:R-:W-:Y:S01]  /*65a0*/  IMAD.IADD R16, R238, 0x1, R16 ;  /* 0x00000001ee107824 */ /* 0x000fe200078e0210 */
[-C--:B------:R-:W-:Y:S01]  /*65b0*/  LEA.HI.X.SX32 R7, R17, R235.reuse, 0x2, P1 ;  /* 0x000000eb11077211 */ /* 0x080fe200008f16ff */
[----:B------:R-:W-:Y:S02]  /*65c0*/  IMAD R208, R208, c[0x0][0x1c0], RZ ;  /* 0x00007000d0d07a24 */ /* 0x000fe400078e02ff */
[----:B------:R-:W-:Y:S02]  /*65d0*/  IMAD.IADD R16, R238, 0x1, R16 ;  /* 0x00000001ee107824 */ /* 0x000fe400078e0210 */
[----:B------:R1:W-:Y:S01]  /*65e0*/  RED.E.ADD.F32.FTZ.RN.STRONG.GPU [R6.64], R99 ;  /* 0x000000630600798e */ /* 0x0003e2000c10e784 */
[----:B------:R-:W-:Y:S02]  /*65f0*/  IMAD.SHL.U32 R208, R208, 0x10, RZ ;  /* 0x00000010d0d07824 */ /* 0x000fe400078e00ff */
[-C--:B------:R-:W-:Y:S02]  /*6600*/  LEA R10, P0, R16, R234.reuse, 0x2 ;  /* 0x000000ea100a7211 */ /* 0x080fe400078010ff */
[----:B------:R-:W-:Y:S01]  /*6610*/  LDSM.16.MT88.4 R96, [R220+0x28800] ;  /* 0x02880000dc60783b */ /* 0x000fe20000004200 */
[----:B------:R-:W-:Y:S02]  /*6620*/  IADD3 R17, R208, 0x80, RZ ;  /* 0x00000080d0117810 */ /* 0x000fe40007ffe0ff */
[-C--:B------:R-:W-:Y:S02]  /*6630*/  LEA.HI.X.SX32 R11, R16, R235.reuse, 0x2, P0 ;  /* 0x000000eb100b7211 */ /* 0x080fe400000f16ff */
[----:B------:R-:W-:Y:S01]  /*6640*/  IADD3 R16, R208, 0x80, RZ ;  /* 0x00000080d0107810 */ /* 0x000fe20007ffe0ff */
[----:B------:R-:W-:Y:S01]  /*6650*/  IMAD.IADD R17, R238, 0x1, R17 ;  /* 0x00000001ee117824 */ /* 0x000fe200078e0211 */
[----:B------:R-:W-:Y:S01]  /*6660*/  IADD3 R15, R208, 0x80, RZ ;  /* 0x00000080d00f7810 */ /* 0x000fe20007ffe0ff */
[----:B------:R-:W-:Y:S01]  /*6670*/  RED.E.ADD.F32.FTZ.RN.STRONG.GPU [R10.64], R92 ;  /* 0x0000005c0a00798e */ /* 0x000fe2000c10e784 */
[----:B------:R-:W-:Y:S02]  /*6680*/  IMAD.MOV.U32 R208, RZ, RZ, c[0x0][0x22c] ;  /* 0x00008b00ffd07624 */ /* 0x000fe400078e00ff */
[C---:B------:R-:W-:Y:S02]  /*6690*/  IMAD.IADD R16, R238.reuse, 0x1, R16 ;  /* 0x00000001ee107824 */ /* 0x040fe400078e0210 */
[----:B------:R2:W-:Y:S01]  /*66a0*/  RED.E.ADD.F32.FTZ.RN.STRONG.GPU [R8.64], R93 ;  /* 0x0000005d0800798e */ /* 0x0005e2000c10e784 */
[C---:B------:R-:W-:Y:S02]  /*66b0*/  IMAD.IADD R15, R238.reuse, 0x1, R15 ;  /* 0x00000001ee0f7824 */ /* 0x040fe400078e020f */
[C---:B------:R-:W-:Y:S02]  /*66c0*/  IMAD.IADD R16, R238.reuse, 0x1, R16 ;  /* 0x00000001ee107824 */ /* 0x040fe400078e0210 */
[----:B------:R-:W-:Y:S02]  /*66d0*/  IMAD.IADD R15, R238, 0x1, R15 ;  /* 0x00000001ee0f7824 */ /* 0x000fe400078e020f */
[----:B------:R-:W-:Y:S01]  /*66e0*/  IMAD R208, R208, c[0x0][0x1c0], RZ ;  /* 0x00007000d0d07a24 */ /* 0x000fe200078e02ff */
[-C--:B-1----:R-:W-:Y:S01]  /*66f0*/  LEA R6, P0, R12, R234.reuse, 0x2 ;  /* 0x000000ea0c067211 */ /* 0x082fe200078010ff */
[----:B------:R-:W-:Y:S02]  /*6700*/  IMAD.IADD R15, R238, 0x1, R15 ;  /* 0x00000001ee0f7824 */ /* 0x000fe400078e020f */
[----:B------:R-:W-:Y:S01]  /*6710*/  IMAD.SHL.U32 R208, R208, 0x10, RZ ;  /* 0x00000010d0d07824 */ /* 0x000fe200078e00ff */
[-C--:B------:R-:W-:Y:S02]  /*6720*/  LEA.HI.X.SX32 R7, R12, R235.reuse, 0x2, P0 ;  /* 0x000000eb0c077211 */ /* 0x080fe400000f16ff */
[----:B------:R-:W4:Y:S01]  /*6730*/  LDL R12, [R1] ;  /* 0x00000000010c7983 */ /* 0x000f220000100800 */
[CC--:B--2---:R-:W-:Y:S04]  /*6740*/  LEA R8, P2, R15.reuse, R234.reuse, 0x2 ;  /* 0x000000ea0f087211 */ /* 0x0c4fe800078410ff */
[-C--:B------:R-:W-:Y:S02]  /*6750*/  LEA.HI.X.SX32 R9, R15, R235.reuse, 0x2, P2 ;  /* 0x000000eb0f097211 */ /* 0x080fe400010f16ff */
[----:B------:R-:W-:Y:S05]  /*6760*/  IADD3 R15, R208, 0xa0, RZ ;  /* 0x000000a0d00f7810 */ /* 0x000fea0007ffe0ff */
[----:B------:R-:W-:Y:S01]  /*6770*/  IMAD.IADD R15, R238, 0x1, R15 ;  /* 0x00000001ee0f7824 */ /* 0x000fe200078e020f */
[CC--:B---3--:R-:W-:Y:S04]  /*6780*/  LEA R4, P1, R0.reuse, R234.reuse, 0x2 ;  /* 0x000000ea00047211 */ /* 0x0c8fe800078210ff */
        /* <DEDUP_REMOVED lines=8> */
[----:B------:R-:W-:Y:S05]  /*6810*/  RED.E.ADD.F32.FTZ.RN.STRONG.GPU [R196.64+0x200], R101 ;  /* 0x00020065c400798e */ /* 0x000fea000c10e784 */
[----:B------:R-:W-:Y:S01]  /*6820*/  LDSM.16.MT88.4 R92, [R2+0x800] ;  /* 0x00080000025c783b */ /* 0x000fe20000004200 */
[CC--:B-1----:R-:W-:Y:S04]  /*6830*/  LEA R4, P0, R0.reuse, R234.reuse, 0x2 ;  /* 0x000000ea00047211 */ /* 0x0c2fe800078010ff */
[-C--:B------:R-:W-:Y:S02]  /*6840*/  LEA.HI.X.SX32 R5, R0, R235.reuse, 0x2, P0 ;  /* 0x000000eb00057211 */ /* 0x080fe400000f16ff */
[----:B------:R-:W3:Y:S01]  /*6850*/  LDL R0, [R1+0x1c] ;  /* 0x00001c0001007983 */ /* 0x000ee20000100800 */
[CC--:B--2---:R-:W-:Y:S02]  /*6860*/  LEA R6, P1, R17.reuse, R234.reuse, 0x2 ;  /* 0x000000ea11067211 */ /* 0x0c4fe400078210ff */
[CC--:B------:R-:W-:Y:S02]  /*6870*/  LEA R10, P0, R16.reuse, R234.reuse, 0x2 ;  /* 0x000000ea100a7211 */ /* 0x0c0fe400078010ff */
[----:B------:R1:W-:Y:S01]  /*6880*/  RED.E.ADD.F32.FTZ.RN.STRONG.GPU [R4.64], R102 ;  /* 0x000000660400798e */ /* 0x0003e2000c10e784 */
[-C--:B------:R-:W-:Y:S02]  /*6890*/  LEA.HI.X.SX32 R7, R17, R235.reuse, 0x2, P1 ;  /* 0x000000eb11077211 */ /* 0x080fe400008f16ff */
[-C--:B------:R-:W-:Y:S02]  /*68a0*/  LEA.HI.X.SX32 R11, R16, R235.reuse, 0x2, P0 ;  /* 0x000000eb100b7211 */ /* 0x080fe400000f16ff */
[----:B------:R-:W-:Y:S05]  /*68b0*/  LDSM.16.MT88.4 R16, [R2+0x2000] ;  /* 0x002000000210783b */ /* 0x000fea0000004200 */
[----:B------:R2:W-:Y:S05]  /*68c0*/  RED.E.ADD.F32.FTZ.RN.STRONG.GPU [R6.64], R103 ;  /* 0x000000670600798e */ /* 0x0005ea000c10e784 */
[----:B------:R-:W-:Y:S05]  /*68d0*/  RED.E.ADD.F32.FTZ.RN.STRONG.GPU [R10.64], R104 ;  /* 0x000000680a00798e */ /* 0x000fea000c10e784 */
[----:B------:R-:W-:Y:S05]  /*68e0*/  RED.E.ADD.F32.FTZ.RN.STRONG.GPU [R8.64], R105 ;  /* 0x000000690800798e */ /* 0x000fea000c10e784 */
[----:B------:R-:W-:Y:S01]  /*68f0*/  LDSM.16.MT88.4 R100, [R2+0x2800] ;  /* 0x002800000264783b */ /* 0x000fe20000004200 */
[CC--:B-1----:R-:W-:Y:S04]  /*6900*/  LEA R4, P1, R14.reuse, R234.reuse, 0x2 ;  /* 0x000000ea0e047211 */ /* 0x0c2fe800078210ff */
[-C--:B------:R-:W-:Y:S02]  /*6910*/  LEA.HI.X.SX32 R5, R14, R235.reuse, 0x2, P1 ;  /* 0x000000eb0e057211 */ /* 0x080fe400008f16ff */
[----:B------:R-:W-:Y:S03]  /*6920*/  IADD3 R14, R208, 0xa0, RZ ;  /* 0x000000a0d00e7810 */ /* 0x000fe60007ffe0ff */
[----:B------:R1:W-:Y:S01]  /*6930*/  RED.E.ADD.F32.FTZ.RN.STRONG.GPU [R4.64], R106 ;  /* 0x0000006a0400798e */ /* 0x0003e2000c10e784 */
[CC--:B--2---:R-:W-:Y:S01]  /*6940*/  LEA R6, P0, R13.reuse, R234.reuse, 0x2 ;  /* 0x000000ea0d067211 */ /* 0x0c4fe200078010ff */
[C---:B------:R-:W-:Y:S03]  /*6950*/  IMAD.IADD R14, R238.reuse, 0x1, R14 ;  /* 0x00000001ee0e7824 */ /* 0x040fe600078e020e */
[-C--:B------:R-:W-:Y:S01]  /*6960*/  LEA.HI.X.SX32 R7, R13, R235.reuse, 0x2, P0 ;  /* 0x000000eb0d077211 */ /* 0x080fe200000f16ff */
[----:B------:R-:W-:Y:S01]  /*6970*/  IMAD.IADD R14, R238, 0x1, R14 ;  /* 0x00000001ee0e7824 */ /* 0x000fe200078e020e */
[----:B------:R-:W-:Y:S03]  /*6980*/  IADD3 R13, R211, 0xa0, RZ ;  /* 0x000000a0d30d7810 */ /* 0x000fe60007ffe0ff */
[----:B------:R2:W-:Y:S05]  /*6990*/  RED.E.ADD.F32.FTZ.RN.STRONG.GPU [R6.64], R107 ;  /* 0x0000006b0600798e */ /* 0x0005ea000c10e784 */
[----:B------:R-:W-:Y:S05]  /*69a0*/  RED.E.ADD.F32.FTZ.RN.STRONG.GPU [R234.64+0x280], R112 ;  /* 0x00028070ea00798e */ /* 0x000fea000c10e784 */
[----:B------:R-:W-:Y:S05]  /*69b0*/  RED.E.ADD.F32.FTZ.RN.STRONG.GPU [R196.64+0x280], R113 ;  /* 0x00028071c400798e */ /* 0x000fea000c10e784 */
[----:B------:R-:W-:Y:S01]  /*69c0*/  LDSM.16.MT88.4 R104, [R2+0x4800] ;  /* 0x004800000268783b */ /* 0x000fe20000004200 */
[CC--:B-1----:R-:W-:Y:S04]  /*69d0*/  LEA R4, P0, R13.reuse, R234.reuse, 0x2 ;  /* 0x000000ea0d047211 */ /* 0x0c2fe800078010ff */
[-C--:B------:R-:W-:Y:S02]  /*69e0*/  LEA.HI.X.SX32 R5, R13, R235.reuse, 0x2, P0 ;  /* 0x000000eb0d057211 */ /* 0x080fe400000f16ff */
[----:B------:R-:W-:Y:S01]  /*69f0*/  IADD3 R13, R208, 0xa0, RZ ;  /* 0x000000a0d00d7810 */ /* 0x000fe20007ffe0ff */
[----:B------:R-:W-:Y:S01]  /*6a00*/  IMAD.MOV.U32 R208, RZ, RZ, c[0x0][0x22c] ;  /* 0x00008b00ffd07624 */ /* 0x000fe200078e00ff */
[-C--:B------:R-:W-:Y:S01]  /*6a10*/  LEA R10, P0, R14, R234.reuse, 0x2 ;  /* 0x000000ea0e0a7211 */ /* 0x080fe200078010ff */
[----:B------:R4:W-:Y:S01]  /*6a20*/  RED.E.ADD.F32.FTZ.RN.STRONG.GPU [R4.64], R114 ;  /* 0x000000720400798e */ /* 0x0009e2000c10e784 */
[CC--:B--2---:R-:W-:Y:S01]  /*6a30*/  LEA R6, P1, R15.reuse, R234.reuse, 0x2 ;  /* 0x000000ea0f067211 */ /* 0x0c4fe200078210ff */
[----:B------:R-:W-:Y:S01]  /*6a40*/  IMAD.IADD R13, R238, 0x1, R13 ;  /* 0x00000001ee0d7824 */ /* 0x000fe200078e020d */
[-C--:B------:R-:W-:Y:S01]  /*6a50*/  LEA.HI.X.SX32 R11, R14, R235.reuse, 0x2, P0 ;  /* 0x000000eb0e0b7211 */ /* 0x080fe200000f16ff */
[----:B------:R-:W-:Y:S01]  /*6a60*/  IMAD R208, R208, c[0x0][0x1c0], RZ ;  /* 0x00007000d0d07a24 */ /* 0x000fe200078e02ff */
[-C--:B------:R-:W-:Y:S01]  /*6a70*/  LEA.HI.X.SX32 R7, R15, R235.reuse, 0x2, P1 ;  /* 0x000000eb0f077211 */ /* 0x080fe200008f16ff */
[----:B------:R-:W-:Y:S01]  /*6a80*/  IMAD.IADD R13, R238, 0x1, R13 ;  /* 0x00000001ee0d7824 */ /* 0x000fe200078e020d */
[C---:B------:R-:W-:Y:S01]  /*6a90*/  IADD3 R15, R209.reuse, 0xe0, RZ ;  /* 0x000000e0d10f7810 */ /* 0x040fe20007ffe0ff */
[----:B------:R-:W-:Y:S01]  /*6aa0*/  IMAD.SHL.U32 R208, R208, 0x10, RZ ;  /* 0x00000010d0d07824 */ /* 0x000fe200078e00ff */
[----:B------:R-:W-:Y:S01]  /*6ab0*/  IADD3 R14, R209, 0xe0, RZ ;  /* 0x000000e0d10e7810 */ /* 0x000fe20007ffe0ff */
[C---:B------:R-:W-:Y:S01]  /*6ac0*/  IMAD.IADD R13, R238.reuse, 0x1, R13 ;  /* 0x00000001ee0d7824 */ /* 0x040fe200078e020d */
[----:B------:R-:W-:Y:S03]  /*6ad0*/  RED.E.ADD.F32.FTZ.RN.STRONG.GPU [R6.64], R115 ;  /* 0x000000730600798e */ /* 0x000fe6000c10e784 */
[C---:B------:R-:W-:Y:S01]  /*6ae0*/  IMAD.IADD R14, R238.reuse, 0x1, R14 ;  /* 0x00000001ee0e7824 */ /* 0x040fe200078e020e */
[CC--:B------:R-:W-:Y:S01]  /*6af0*/  LEA R8, P2, R13.reuse, R234.reuse, 0x2 ;  /* 0x000000ea0d087211 */ /* 0x0c0fe200078410ff */
[----:B------:R-:W-:Y:S02]  /*6b00*/  RED.E.ADD.F32.FTZ.RN.STRONG.GPU [R10.64], R108 ;  /* 0x0000006c0a00798e */ /* 0x000fe4000c10e784 */
[----:B------:R-:W-:Y:S01]  /*6b10*/  IMAD.IADD R14, R238, 0x1, R14 ;  /* 0x00000001ee0e7824 */ /* 0x000fe200078e020e */
[-C--:B------:R-:W-:Y:S02]  /*6b20*/  LEA.HI.X.SX32 R9, R13, R235.reuse, 0x2, P2 ;  /* 0x000000eb0d097211 */ /* 0x080fe400010f16ff */
[----:B------:R-:W-:Y:S03]  /*6b30*/  IADD3 R13, R208, 0xc0, RZ ;  /* 0x000000c0d00d7810 */ /* 0x000fe60007ffe0ff */
[----:B------:R1:W-:Y:S01]  /*6b40*/  RED.E.ADD.F32.FTZ.RN.STRONG.GPU [R8.64], R109 ;  /* 0x0000006d0800798e */ /* 0x0003e2000c10e784 */
[CC--:B----4-:R-:W-:Y:S04]  /*6b50*/  LEA R4, P1, R12.reuse, R234.reuse, 0x2 ;  /* 0x000000ea0c047211 */ /* 0x0d0fe800078210ff */
[-C--:B------:R-:W-:Y:S02]  /*6b60*/  LEA.HI.X.SX32 R5, R12, R235.reuse, 0x2, P1 ;  /* 0x000000eb0c057211 */ /* 0x080fe400008f16ff */
[----:B------:R-:W-:Y:S03]  /*6b70*/  IADD3 R12, R208, 0xc0, RZ ;  /* 0x000000c0d00c7810 */ /* 0x000fe60007ffe0ff */
[----:B------:R2:W-:Y:S02]  /*6b80*/  RED.E.ADD.F32.FTZ.RN.STRONG.GPU [R4.64], R110 ;  /* 0x0000006e0400798e */ /* 0x0005e4000c10e784 */
[C---:B------:R-:W-:Y:S04]  /*6b90*/  IMAD.IADD R12, R238.reuse, 0x1, R12 ;  /* 0x00000001ee0c7824 */ /* 0x040fe800078e020c */
[----:B------:R-:W-:Y:S01]  /*6ba0*/  IMAD.IADD R12, R238, 0x1, R12 ;  /* 0x00000001ee0c7824 */ /* 0x000fe200078e020c */
[CC--:B-1----:R-:W-:Y:S04]  /*6bb0*/  LEA R8, P2, R252.reuse, R234.reuse, 0x2 ;  /* 0x000000eafc087211 */ /* 0x0c2fe800078410ff */
[-C--:B------:R-:W-:Y:S02]  /*6bc0*/  LEA.HI.X.SX32 R9, R252, R235.reuse, 0x2, P2 ;  /* 0x000000ebfc097211 */ /* 0x080fe400010f16ff */
[CC--:B---3--:R-:W-:Y:S04]  /*6bd0*/  LEA R6, P0, R0.reuse, R234.reuse, 0x2 ;  /* 0x000000ea00067211 */ /* 0x0c8fe800078010ff */
[-C--:B------:R-:W-:Y:S02]  /*6be0*/  LEA.HI.X.SX32 R7, R0, R235.reuse, 0x2, P0 ;  /* 0x000000eb00077211 */ /* 0x080fe400000f16ff */
[CC--:B--2---:R-:W-:Y:S02]  /*6bf0*/  LEA R4, P0, R13.reuse, R234.reuse, 0x2 ;  /* 0x000000ea0d047211 */ /* 0x0c4fe400078010ff */
[----:B------:R-:W-:Y:S01]  /*6c00*/  IADD3 R0, R208, 0xc0, RZ ;  /* 0x000000c0d0007810 */ /* 0x000fe20007ffe0ff */
[----:B------:R1:W-:Y:S01]  /*6c10*/  RED.E.ADD.F32.FTZ.RN.STRONG.GPU [R6.64], R111 ;  /* 0x0000006f0600798e */ /* 0x0003e2000c10e784 */
[-C--:B------:R-:W-:Y:S02]  /*6c20*/  LEA.HI.X.SX32 R5, R13, R235.reuse, 0x2, P0 ;  /* 0x000000eb0d057211 */ /* 0x080fe400000f16ff */
[-C--:B------:R-:W-:Y:S01]  /*6c30*/  LEA R10, P0, R12, R234.reuse, 0x2 ;  /* 0x000000ea0c0a7211 */ /* 0x080fe200078010ff */
[----:B------:R-:W-:Y:S01]  /*6c40*/  IMAD.IADD R0, R238, 0x1, R0 ;  /* 0x00000001ee007824 */ /* 0x000fe200078e0200 */
[----:B------:R-:W-:Y:S02]  /*6c50*/  RED.E.ADD.F32.FTZ.RN.STRONG.GPU [R234.64+0x300], R116 ;  /* 0x00030074ea00798e */ /* 0x000fe4000c10e784 */
[-C--:B------:R-:W-:Y:S03]  /*6c60*/  LEA.HI.X.SX32 R11, R12, R235.reuse, 0x2, P0 ;  /* 0x000000eb0c0b7211 */ /* 0x080fe600000f16ff */
[----:B------:R-:W-:Y:S05]  /*6c70*/  RED.E.ADD.F32.FTZ.RN.STRONG.GPU [R196.64+0x300], R117 ;  /* 0x00030075c400798e */ /* 0x000fea000c10e784 */
[----:B------:R2:W-:Y:S05]  /*6c80*/  RED.E.ADD.F32.FTZ.RN.STRONG.GPU [R4.64], R118 ;  /* 0x000000760400798e */ /* 0x0005ea000c10e784 */
[----:B------:R-:W-:Y:S01]  /*6c90*/  LDSM.16.MT88.4 R108, [R2+0x6800] ;  /* 0x00680000026c783b */ /* 0x000fe20000004200 */
[CC--:B-1----:R-:W-:Y:S04]  /*6ca0*/  LEA R6, P1, R0.reuse, R234.reuse, 0x2 ;  /* 0x000000ea00067211 */ /* 0x0c2fe800078210ff */
[-C--:B------:R-:W-:Y:S01]  /*6cb0*/  LEA.HI.X.SX32 R7, R0, R235.reuse, 0x2, P1 ;  /* 0x000000eb00077211 */ /* 0x080fe200008f16ff */
[----:B------:R-:W-:Y:S04]  /*6cc0*/  IMAD.IADD R0, R238, 0x1, R251 ;  /* 0x00000001ee007824 */ /* 0x000fe800078e02fb */
[----:B------:R1:W-:Y:S05]  /*6cd0*/  RED.E.ADD.F32.FTZ.RN.STRONG.GPU [R6.64], R119 ;  /* 0x000000770600798e */ /* 0x0003ea000c10e784 */
[----:B------:R3:W-:Y:S01]  /*6ce0*/  RED.E.ADD.F32.FTZ.RN.STRONG.GPU [R10.64], R120 ;  /* 0x000000780a00798e */ /* 0x0007e2000c10e784 */
[CC--:B--2---:R-:W-:Y:S04]  /*6cf0*/  LEA R4, P1, R251.reuse, R234.reuse, 0x2 ;  /* 0x000000eafb047211 */ /* 0x0c4fe800078210ff */
[----:B------:R2:W-:Y:S01]  /*6d00*/  RED.E.ADD.F32.FTZ.RN.STRONG.GPU [R8.64], R121 ;  /* 0x000000790800798e */ /* 0x0005e2000c10e784 */
[-C--:B------:R-:W-:Y:S05]  /*6d10*/  LEA.HI.X.SX32 R5, R251, R235.reuse, 0x2, P1 ;  /* 0x000000ebfb057211 */ /* 0x080fea00008f16ff */
[----:B------:R4:W-:Y:S01]  /*6d20*/  RED.E.ADD.F32.FTZ.RN.STRONG.GPU [R4.64], R122 ;  /* 0x0000007a0400798e */ /* 0x0009e2000c10e784 */
[CC--:B-1----:R-:W-:Y:S04]  /*6d30*/  LEA R6, P0, R0.reuse, R234.reuse, 0x2 ;  /* 0x000000ea00067211 */ /* 0x0c2fe800078010ff */
[-C--:B------:R-:W-:Y:S02]  /*6d40*/  LEA.HI.X.SX32 R7, R0, R235.reuse, 0x2, P0 ;  /* 0x000000eb00077211 */ /* 0x080fe400000f16ff */
[----:B------:R-:W-:Y:S02]  /*6d50*/  IADD3 R0, R209, 0xe0, RZ ;  /* 0x000000e0d1007810 */ /* 0x000fe40007ffe0ff */
[-C--:B---3--:R-:W-:Y:S01]  /*6d60*/  LEA R10, P3, R14, R234.reuse, 0x2 ;  /* 0x000000ea0e0a7211 */ /* 0x088fe200078610ff */
[----:B------:R1:W-:Y:S01]  /*6d70*/  RED.E.ADD.F32.FTZ.RN.STRONG.GPU [R6.64], R123 ;  /* 0x0000007b0600798e */ /* 0x0003e2000c10e784 */
[-C--:B--2---:R-:W-:Y:S01]  /*6d80*/  LEA R8, P2, R250, R234.reuse, 0x2 ;  /* 0x000000eafa087211 */ /* 0x084fe200078410ff */
[----:B------:R-:W-:Y:S01]  /*6d90*/  IMAD.IADD R0, R238, 0x1, R0 ;  /* 0x00000001ee007824 */ /* 0x000fe200078e0200 */
[-C--:B------:R-:W-:Y:S02]  /*6da0*/  LEA.HI.X.SX32 R11, R14, R235.reuse, 0x2, P3 ;  /* 0x000000eb0e0b7211 */ /* 0x080fe400018f16ff */
[----:B------:R-:W-:Y:S01]  /*6db0*/  RED.E.ADD.F32.FTZ.RN.STRONG.GPU [R234.64+0x380], R128 ;  /* 0x00038080ea00798e */ /* 0x000fe2000c10e784 */
[-C--:B------:R-:W-:Y:S02]  /*6dc0*/  LEA.HI.X.SX32 R9, R250, R235.reuse, 0x2, P2 ;  /* 0x000000ebfa097211 */ /* 0x080fe400010f16ff */
[CC--:B----4-:R-:W-:Y:S02]  /*6dd0*/  LEA R4, P1, R15.reuse, R234.reuse, 0x2 ;  /* 0x000000ea0f047211 */ /* 0x0d0fe400078210ff */
[----:B------:R-:W-:Y:S01]  /*6de0*/  RED.E.ADD.F32.FTZ.RN.STRONG.GPU [R196.64+0x380], R129 ;  /* 0x00038081c400798e */ /* 0x000fe2000c10e784 */
[CC--:B------:R-:W-:Y:S02]  /*6df0*/  LEA R12, P0, R0.reuse, R234.reuse, 0x2 ;  /* 0x000000ea000c7211 */ /* 0x0c0fe400078010ff */
[-C--:B------:R-:W-:Y:S02]  /*6e00*/  LEA.HI.X.SX32 R5, R15, R235.reuse, 0x2, P1 ;  /* 0x000000eb0f057211 */ /* 0x080fe400008f16ff */
[-C--:B------:R-:W-:Y:S01]  /*6e10*/  LEA.HI.X.SX32 R13, R0, R235.reuse, 0x2, P0 ;  /* 0x000000eb000d7211 */ /* 0x080fe200000f16ff */
[----:B------:R-:W-:Y:S02]  /*6e20*/  IMAD.IADD R0, R238, 0x1, R249 ;  /* 0x00000001ee007824 */ /* 0x000fe400078e02f9 */
[----:B------:R2:W-:Y:S05]  /*6e30*/  RED.E.ADD.F32.FTZ.RN.STRONG.GPU [R4.64], R130 ;  /* 0x000000820400798e */ /* 0x0005ea000c10e784 */
[----:B------:R-:W-:Y:S01]  /*6e40*/  RED.E.ADD.F32.FTZ.RN.STRONG.GPU [R12.64], R131 ;  /* 0x000000830c00798e */ /* 0x000fe2000c10e784 */
[CC--:B-1----:R-:W-:Y:S04]  /*6e50*/  LEA R6, P1, R249.reuse, R234.reuse, 0x2 ;  /* 0x000000eaf9067211 */ /* 0x0c2fe800078210ff */
[----:B------:R-:W-:Y:S01]  /*6e60*/  RED.E.ADD.F32.FTZ.RN.STRONG.GPU [R10.64], R124 ;  /* 0x0000007c0a00798e */ /* 0x000fe2000c10e784 */
[-C--:B------:R-:W-:Y:S04]  /*6e70*/  LEA.HI.X.SX32 R7, R249, R235.reuse, 0x2, P1 ;  /* 0x000000ebf9077211 */ /* 0x080fe800008f16ff */
[----:B------:R-:W-:Y:S01]  /*6e80*/  RED.E.ADD.F32.FTZ.RN.STRONG.GPU [R8.64], R125 ;  /* 0x0000007d0800798e */ /* 0x000fe2000c10e784 */
[----:B------:R-:W-:Y:S01]  /*6e90*/  ISETP.LT.AND P1, PT, RZ, UR7, PT ;  /* 0x00000007ff007c0c */ /* 0x000fe2000bf21270 */
[----:B------:R-:W-:Y:S03]  /*6ea0*/  UMOV UR7, UR14 ;  /* 0x0000000e00077c82 */ /* 0x000fe60008000000 */
[----:B------:R-:W-:Y:S05]  /*6eb0*/  RED.E.ADD.F32.FTZ.RN.STRONG.GPU [R6.64], R126 ;  /* 0x0000007e0600798e */ /* 0x000fea000c10e784 */
[----:B------:R-:W-:Y:S01]  /*6ec0*/  LDSM.16.MT88.4 R8, [R2] ;  /* 0x000000000208783b */ /* 0x000fe20000004200 */
[C---:B--2---:R-:W-:Y:S04]  /*6ed0*/  LEA R4, P0, R0.reuse, R234, 0x2 ;  /* 0x000000ea00047211 */ /* 0x044fe800078010ff */
[----:B------:R-:W-:Y:S01]  /*6ee0*/  LDSM.16.MT88.4 R12, [R220+0x28000] ;  /* 0x02800000dc0c783b */ /* 0x000fe20000004200 */
[----:B------:R-:W-:Y:S02]  /*6ef0*/  LEA.HI.X.SX32 R5, R0, R235, 0x2, P0 ;  /* 0x000000eb00057211 */ /* 0x000fe400000f16ff */
[----:B------:R-:W-:Y:S01]  /*6f00*/  PLOP3.LUT P0, PT, PT, PT, UP1, 0x80, 0x0 ;  /* 0x000000000000781c */ /* 0x000fe20003f0f018 */
[----:B------:R-:W-:Y:S01]  /*6f10*/  @UP5 UIADD3 UR11, UP1, UR11, -0x100, URZ ;  /* 0xffffff000b0b5890 */ /* 0x000fe2000ff3e03f */
[C---:B------:R-:W-:Y:S01]  /*6f20*/  IADD3 R0, R2.reuse, -0x8000, RZ ;  /* 0xffff800002007810 */ /* 0x040fe20007ffe0ff */
[----:B------:R-:W-:Y:S02]  /*6f30*/  RED.E.ADD.F32.FTZ.RN.STRONG.GPU [R4.64], R127 ;  /* 0x0000007f0400798e */ /* 0x000fe4000c10e784 */
[----:B------:R-:W-:Y:S03]  /*6f40*/  @UP5 UIADD3.X UR10, UR10, -0x1, URZ, UP1, !UPT ;  /* 0xffffffff0a0a5890 */ /* 0x000fe60008ffe43f */
[----:B------:R-:W1:Y:S05]  /*6f50*/  LDSM.16.MT88.4 R4, [R221+0x28000] ;  /* 0x02800000dd04783b */ /* 0x000e6a0000004200 */
        /* <DEDUP_REMOVED lines=295> */
.L_x_747:
        /* <DEDUP_REMOVED lines=18> */
.L_x_748:
[----:B-1----:R-:W2:Y:S01]  /*82f0*/  LDL.64 R4, [R1+0x40] ;  /* 0x0000400001047983 */ /* 0x002ea20000100a00 */
[----:B------:R-:W-:Y:S01]  /*8300*/  USHF.L.U32 UR7, UR18, 0x6, URZ ;  /* 0x0000000612077899 */ /* 0x000fe2000800063f */
[----:B------:R-:W-:Y:S01]  /*8310*/  IMAD.U32 R8, RZ, RZ, UR38 ;  /* 0x00000026ff087e24 */ /* 0x000fe2000f8e00ff */
[----:B------:R-:W-:Y:S01]  /*8320*/  ULDC.64 UR8, c[0x0][0x3a0] ;  /* 0x0000e80000087ab9 */ /* 0x000fe20000000a00 */
[----:B------:R-:W-:Y:S01]  /*8330*/  BAR.SYNC.DEFER_BLOCKING 0x0 ;  /* 0x0000000000007b1d */ /* 0x000fe20000010000 */
[----:B------:R-:W-:Y:S02]  /*8340*/  USHF.R.S32.HI UR10, URZ, 0x1f, UR7 ;  /* 0x0000001f3f0a7899 */ /* 0x000fe40008011407 */
[----:B------:R-:W-:Y:S01]  /*8350*/  IMAD.U32 R29, RZ, RZ, UR7 ;  /* 0x00000007ff1d7e24 */ /* 0x000fe2000f8e00ff */
[----:B------:R-:W-:-:S02]  /*8360*/  UIMAD UR6, UR18, -0x40, UR6 ;  /* 0xffffffc0120678a4 */ /* 0x000fc4000f8e0206 */
[----:B------:R-:W1:Y:S01]  /*8370*/  S2R R31, SR_TID.X ;  /* 0x00000000001f7919 */ /* 0x000e620000002100 */
[----:B------:R-:W-:Y:S01]  /*8380*/  UIMAD UR8, UR10, UR8, URZ ;  /* 0x000000080a0872a4 */ /* 0x000fe2000f8e023f */
[----:B------:R-:W-:Y:S02]  /*8390*/  BSSY B0, `(.L_x_749) ;  /* 0x0000030000007945 */ /* 0x000fe40003800000 */
[----:B------:R-:W3:Y:S01]  /*83a0*/  S2R R80, SR_TID.X ;  /* 0x0000000000507919 */ /* 0x000ee20000002100 */
[----:B------:R-:W-:-:S06]  /*83b0*/  UIMAD UR8, UR7, UR9, UR8 ;  /* 0x00000009070872a4 */ /* 0x000fcc000f8e0208 */
[----:B------:R-:W-:Y:S01]  /*83c0*/  IMAD.U32 R0, RZ, RZ, UR8 ;  /* 0x00000008ff007e24 */ /* 0x000fe2000f8e00ff */
[----:B------:R-:W-:Y:S02]  /*83d0*/  ULDC.64 UR8, c[0x0][0x3b8] ;  /* 0x0000ee0000087ab9 */ /* 0x000fe40000000a00 */
[----:B------:R-:W-:Y:S01]  /*83e0*/  UIMAD UR8, UR59, UR8, URZ ;  /* 0x000000083b0872a4 */ /* 0x000fe2000f8e023f */
[----:B------:R4:W2:Y:S03]  /*83f0*/  LDS.128 R44, [R237+0x19000] ;  /* 0x01900000ed2c7984 */ /* 0x0008a60000000c00 */
[----:B------:R-:W-:Y:S01]  /*8400*/  UIMAD UR8, UR38, UR9, UR8 ;  /* 0x00000009260872a4 */ /* 0x000fe2000f8e0208 */
[----:B------:R4:W2:Y:S01]  /*8410*/  LDS.128 R40, [R237+0x1b000] ;  /* 0x01b00000ed287984 */ /* 0x0008a20000000c00 */
[----:B-1----:R-:W-:-:S03]  /*8420*/  SHF.R.S32.HI R31, RZ, 0x1f, R31 ;  /* 0x0000001fff1f7819 */ /* 0x002fc6000001141f */
[----:B------:R4:W1:Y:S01]  /*8430*/  LDS.128 R36, [R237+0x1d000] ;  /* 0x01d00000ed247984 */ /* 0x0008620000000c00 */
[----:B---3--:R-:W-:-:S03]  /*8440*/  LEA.HI R31, R31, R80, RZ, 0x3 ;  /* 0x000000501f1f7211 */ /* 0x008fc600078f18ff */
[----:B------:R4:W3:Y:S01]  /*8450*/  LDS.128 R32, [R237+0x1f000] ;  /* 0x01f00000ed207984 */ /* 0x0008e20000000c00 */
[----:B------:R-:W-:-:S03]  /*8460*/  SHF.R.S32.HI R31, RZ, 0x3, R31 ;  /* 0x00000003ff1f7819 */ /* 0x000fc6000001141f */
[----:B------:R4:W1:Y:S01]  /*8470*/  LDS.128 R60, [R237+0x20000] ;  /* 0x02000000ed3c7984 */ /* 0x0008620000000c00 */
[----:B------:R-:W-:-:S03]  /*8480*/  ISETP.GE.AND P2, PT, R31, UR6, PT ;  /* 0x000000061f007c0c */ /* 0x000fc6000bf46270 */
[----:B------:R4:W1:Y:S01]  /*8490*/  LDS.128 R76, [R237+0x21000] ;  /* 0x02100000ed4c7984 */ /* 0x0008620000000c00 */
[----:B------:R-:W-:-:S03]  /*84a0*/  SHF.R.S32.HI R30, RZ, 0x1f, R31 ;  /* 0x0000001fff1e7819 */ /* 0x000fc6000001141f */
[----:B------:R4:W1:Y:S04]  /*84b0*/  LDS.128 R56, [R237+0x22000] ;  /* 0x02200000ed387984 */ /* 0x0008680000000c00 */
[----:B------:R4:W1:Y:S04]  /*84c0*/  LDS.128 R72, [R237+0x23000] ;  /* 0x02300000ed487984 */ /* 0x0008680000000c00 */
[----:B------:R4:W1:Y:S04]  /*84d0*/  LDS.128 R52, [R237+0x24000] ;  /* 0x02400000ed347984 */ /* 0x0008680000000c00 */
[----:B------:R4:W1:Y:S04]  /*84e0*/  LDS.128 R68, [R237+0x25000] ;  /* 0x02500000ed447984 */ /* 0x0008680000000c00 */
[----:B------:R4:W1:Y:S04]  /*84f0*/  LDS.128 R48, [R237+0x26000] ;  /* 0x02600000ed307984 */ /* 0x0008680000000c00 */
[----:B------:R4:W1:Y:S01]  /*8500*/  LDS.128 R64, [R237+0x27000] ;  /* 0x02700000ed407984 */ /* 0x0008620000000c00 */
[--C-:B--2---:R-:W-:Y:S01]  /*8510*/  SHF.R.S32.HI R7, RZ, 0x1f, R4.reuse ;  /* 0x0000001fff077819 */ /* 0x104fe20000011404 */
[----:B------:R-:W-:-:S04]  /*8520*/  IMAD.MOV.U32 R6, RZ, RZ, R4 ;  /* 0x000000ffff067224 */ /* 0x000fc800078e0004 */
[----:B------:R-:W-:-:S05]  /*8530*/  IMAD.WIDE.U32 R4, R29, c[0x0][0x3a0], R6 ;  /* 0x0000e8001d047a25 */ /* 0x000fca00078e0006 */
[----:B------:R-:W-:-:S04]  /*8540*/  IADD3 R4, P0, R4, UR14, RZ ;  /* 0x0000000e04047c10 */ /* 0x000fc8000ff1e0ff */
[----:B------:R-:W-:-:S05]  /*8550*/  IADD3.X R5, R5, UR15, R0, P0, !PT ;  /* 0x0000000f05057c10 */ /* 0x000fca00087fe400 */
[----:B------:R-:W-:-:S05]  /*8560*/  IMAD.WIDE.U32 R8, R8, c[0x0][0x3b8], R4 ;  /* 0x0000ee0008087a25 */ /* 0x000fca00078e0004 */
[----:B------:R-:W-:Y:S01]  /*8570*/  IADD3 R28, R9, UR8, RZ ;  /* 0x00000008091c7c10 */ /* 0x000fe2000fffe0ff */
[----:B------:R-:W-:Y:S05]  /*8580*/  @P2 BRA `(.L_x_750) ;  /* 0x0000010000002947 */ /* 0x000fea0003800000 */
[----:B-1-34-:R-:W1:Y:S01]  /*8590*/  LDS.128 R20, [R237+0x1c000] ;  /* 0x01c00000ed147984 */ /* 0x01ae620000000c00 */
[----:B------:R-:W-:Y:S01]  /*85a0*/  MOV R4, R8 ;  /* 0x0000000800047202 */ /* 0x000fe20000000f00 */
[----:B------:R-:W-:Y:S01]  /*85b0*/  IMAD R0, R30, c[0x0][0x3a0], RZ ;  /* 0x0000e8001e007a24 */ /* 0x000fe200078e02ff */
[----:B------:R-:W-:Y:S01]  /*85c0*/  MOV R5, R28 ;  /* 0x0000001c00057202 */ /* 0x000fe20000000f00 */
[----:B------:R-:W2:Y:S02]  /*85d0*/  LDS.128 R16, [R237+0x1a000] ;  /* 0x01a00000ed107984 */ /* 0x000ea40000000c00 */
[C---:B------:R-:W-:Y:S02]  /*85e0*/  IMAD R0, R31.reuse, c[0x0][0x3a4], R0 ;  /* 0x0000e9001f007a24 */ /* 0x040fe400078e0200 */
[----:B------:R-:W3:Y:S01]  /*85f0*/  LDS.128 R12, [R237+0x18000] ;  /* 0x01800000ed0c7984 */ /* 0x000ee20000000c00 */
[----:B------:R-:W-:-:S03]  /*8600*/  IMAD.WIDE.U32 R10, R31, c[0x0][0x3a0], R4 ;  /* 0x0000e8001f0a7a25 */ /* 0x000fc600078e0004 */
[----:B------:R-:W4:Y:S02]  /*8610*/  LDS.128 R24, [R237+0x1e000] ;  /* 0x01e00000ed187984 */ /* 0x000f240000000c00 */
[----:B------:R-:W-:Y:S02]  /*8620*/  IADD3 R0, R11, R0, RZ ;  /* 0x000000000b007210 */ /* 0x000fe40007ffe0ff */
[----:B------:R-:W-:-:S04]  /*8630*/  LEA R4, P0, R10, c[0x0][0x340], 0x1 ;  /* 0x0000d0000a047a11 */ /* 0x000fc800078008ff */
[----:B------:R-:W-:-:S05]  /*8640*/  LEA.HI.X R5, R10, c[0x0][0x344], R0, 0x1, P0 ;  /* 0x0000d1000a057a11 */ /* 0x000fca00000f0c00 */
[----:B-1----:R1:W-:Y:S04]  /*8650*/  STG.E.128 [R4.64+0x100], R20 ;  /* 0x0001001404007986 */ /* 0x0023e8000c101d04 */
[----:B--2---:R1:W-:Y:S04]  /*8660*/  STG.E.128 [R4.64+0x80], R16 ;  /* 0x0000801004007986 */ /* 0x0043e8000c101d04 */
[----:B---3--:R1:W-:Y:S04]  /*8670*/  STG.E.128 [R4.64], R12 ;  /* 0x0000000c04007986 */ /* 0x0083e8000c101d04 */
[----:B----4-:R1:W-:Y:S02]  /*8680*/  STG.E.128 [R4.64+0x180], R24 ;  /* 0x0001801804007986 */ /* 0x0103e4000c101d04 */
.L_x_750:
[----:B-1-34-:R-:W-:Y:S05]  /*8690*/  BSYNC B0 ;  /* 0x0000000000007941 */ /* 0x01afea0003800000 */
.L_x_749:
[----:B------:R-:W-:Y:S01]  /*86a0*/  IADD3 R0, R31, 0x20, RZ ;  /* 0x000000201f007810 */ /* 0x000fe20007ffe0ff */
[----:B------:R-:W-:Y:S03]  /*86b0*/  BSSY B0, `(.L_x_751) ;  /* 0x0000011000007945 */ /* 0x000fe60003800000 */
[----:B------:R-:W-:-:S13]  /*86c0*/  ISETP.GE.AND P1, PT, R0, UR6, PT ;  /* 0x0000000600007c0c */ /* 0x000fda000bf26270 */
[----:B------:R-:W-:Y:S05]  /*86d0*/  @P1 BRA `(.L_x_752) ;  /* 0x000000e000001947 */ /* 0x000fea0003800000 */
[----:B------:R-:W-:Y:S01]  /*86e0*/  IADD3 R0, P0, R31, 0x20, RZ ;  /* 0x000000201f007810 */ /* 0x000fe20007f1e0ff */
[----:B------:R-:W-:Y:S01]  /*86f0*/  IMAD.MOV.U32 R4, RZ, RZ, R8 ;  /* 0x000000ffff047224 */ /* 0x000fe200078e0008 */
[----:B------:R-:W-:-:S03]  /*8700*/  MOV R5, R28 ;  /* 0x0000001c00057202 */ /* 0x000fc60000000f00 */
[----:B------:R-:W-:Y:S02]  /*8710*/  IMAD.X R2, RZ, RZ, R30, P0 ;  /* 0x000000ffff027224 */ /* 0x000fe400000e061e */
        /* <DEDUP_REMOVED lines=8> */
[----:B------:R1:W-:Y:S04]  /*87a0*/  STG.E.128 [R4.64+0x100], R36 ;  /* 0x0001002404007986 */ /* 0x0003e8000c101d04 */
[----:B------:R1:W-:Y:S02]  /*87b0*/  STG.E.128 [R4.64+0x180], R32 ;  /* 0x0001802004007986 */ /* 0x0003e4000c101d04 */
.L_x_752:
[----:B------:R-:W-:Y:S05]  /*87c0*/  BSYNC B0 ;  /* 0x0000000000007941 */ /* 0x000fea0003800000 */
.L_x_751:
        /* <DEDUP_REMOVED lines=15> */
[----:B-1----:R-:W-:Y:S01]  /*88c0*/  MOV R4, R6 ;  /* 0x0000000600047202 */ /* 0x002fe20000000f00 */
[----:B------:R-:W-:Y:S01]  /*88d0*/  IMAD R0, R30, c[0x0][0x3a8], RZ ;  /* 0x0000ea001e007a24 */ /* 0x000fe200078e02ff */
[----:B------:R-:W-:-:S03]  /*88e0*/  MOV R5, R2 ;  /* 0x0000000200057202 */ /* 0x000fc60000000f00 */
[C---:B------:R-:W-:Y:S02]  /*88f0*/  IMAD R0, R31.reuse, c[0x0][0x3ac], R0 ;  /* 0x0000eb001f007a24 */ /* 0x040fe400078e0200 */
[----:B------:R-:W-:-:S05]  /*8900*/  IMAD.WIDE.U32 R8, R31, c[0x0][0x3a8], R4 ;  /* 0x0000ea001f087a25 */ /* 0x000fca00078e0004 */
[----:B------:R-:W-:Y:S02]  /*8910*/  IADD3 R0, R9, R0, RZ ;  /* 0x0000000009007210 */ /* 0x000fe40007ffe0ff */
[----:B------:R-:W-:-:S04]  /*8920*/  LEA R4, P0, R8, c[0x0][0x348], 0x1 ;  /* 0x0000d20008047a11 */ /* 0x000fc800078008ff */
[----:B------:R-:W-:-:S05]  /*8930*/  LEA.HI.X R5, R8, c[0x0][0x34c], R0, 0x1, P0 ;  /* 0x0000d30008057a11 */ /* 0x000fca00000f0c00 */
[----:B------:R1:W-:Y:S04]  /*8940*/  STG.E.128 [R4.64], R60 ;  /* 0x0000003c04007986 */ /* 0x0003e8000c101d04 */
[----:B------:R1:W-:Y:S04]  /*8950*/  STG.E.128 [R4.64+0x80], R56 ;  /* 0x0000803804007986 */ /* 0x0003e8000c101d04 */
[----:B------:R1:W-:Y:S04]  /*8960*/  STG.E.128 [R4.64+0x100], R52 ;  /* 0x0001003404007986 */ /* 0x0003e8000c101d04 */
[----:B------:R1:W-:Y:S02]  /*8970*/  STG.E.128 [R4.64+0x180], R48 ;  /* 0x0001803004007986 */ /* 0x0003e4000c101d04 */
.L_x_754:
[----:B------:R-:W-:Y:S05]  /*8980*/  BSYNC B0 ;  /* 0x0000000000007941 */ /* 0x000fea0003800000 */
.L_x_753:
[----:B------:R-:W-:Y:S05]  /*8990*/  @P1 BRA `(.L_x_755) ;  /* 0x0000098000001947 */ /* 0x000fea0003800000 */
[----:B------:R-:W-:Y:S02]  /*89a0*/  IADD3 R0, P0, R31, 0x20, RZ ;  /* 0x000000201f007810 */ /* 0x000fe40007f1e0ff */
[----:B------:R-:W-:-:S02]  /*89b0*/  MOV R7, R2 ;  /* 0x0000000200077202 */ /* 0x000fc40000000f00 */
[----:B-1----:R-:W-:-:S03]  /*89c0*/  IADD3.X R4, RZ, R30, RZ, P0, !PT ;  /* 0x0000001eff047210 */ /* 0x002fc600007fe4ff */
        /* <DEDUP_REMOVED lines=11> */
.L_x_737:
[----:B--2---:R-:W-:Y:S02]  /*8a80*/  UISETP.NE.AND UP0, UPT, UR23, -0x1, UPT ;  /* 0xffffffff1700788c */ /* 0x004fe4000bf05270 */
        /* <DEDUP_REMOVED lines=19> */
.L_x_756:
        /* <DEDUP_REMOVED lines=18> */
.L_x_757:
[----:B------:R-:W2:Y:S01]  /*8ce0*/  LDL.64 R14, [R1+0x40] ;  /* 0x00004000010e7983 */ /* 0x000ea20000100a00 */
[----:B------:R-:W-:Y:S01]  /*8cf0*/  USHF.L.U32 UR7, UR18, 0x6, URZ ;  /* 0x0000000612077899 */ /* 0x000fe2000800063f */
[----:B------:R-:W-:Y:S01]  /*8d00*/  BSSY B0, `(.L_x_758) ;  /* 0x0000025000007945 */ /* 0x000fe20003800000 */
[----:B------:R-:W-:Y:S01]  /*8d10*/  ULDC.64 UR8, c[0x0][0x3a0] ;  /* 0x0000e80000087ab9 */ /* 0x000fe20000000a00 */
[----:B------:R-:W1:Y:S01]  /*8d20*/  S2R R12, SR_TID.X ;  /* 0x00000000000c7919 */ /* 0x000e620000002100 */
[----:B------:R-:W-:Y:S02]  /*8d30*/  USHF.R.S32.HI UR10, URZ, 0x1f, UR7 ;  /* 0x0000001f3f0a7899 */ /* 0x000fe40008011407 */
[----:B------:R-:W-:Y:S01]  /*8d40*/  IMAD.U32 R10, RZ, RZ, UR7 ;  /* 0x00000007ff0a7e24 */ /* 0x000fe2000f8e00ff */
[----:B------:R-:W3:Y:S01]  /*8d50*/  S2R R13, SR_TID.X ;  /* 0x00000000000d7919 */ /* 0x000ee20000002100 */
[----:B------:R-:W-:-:S02]  /*8d60*/  UIMAD UR8, UR10, UR8, URZ ;  /* 0x000000080a0872a4 */ /* 0x000fc4000f8e023f */
[----:B------:R-:W-:Y:S02]  /*8d70*/  UIMAD UR6, UR18, -0x40, UR6 ;  /* 0xffffffc0120678a4 */ /* 0x000fe4000f8e0206 */
[----:B------:R-:W-:-:S06]  /*8d80*/  UIMAD UR8, UR7, UR9, UR8 ;  /* 0x00000009070872a4 */ /* 0x000fcc000f8e0208 */
[----:B------:R-:W-:Y:S01]  /*8d90*/  IMAD.U32 R0, RZ, RZ, UR8 ;  /* 0x00000008ff007e24 */ /* 0x000fe2000f8e00ff */
[----:B------:R-:W-:Y:S02]  /*8da0*/  ULDC.64 UR8, c[0x0][0x3b8] ;  /* 0x0000ee0000087ab9 */ /* 0x000fe40000000a00 */
[----:B------:R-:W-:-:S04]  /*8db0*/  UIMAD UR8, UR57, UR8, URZ ;  /* 0x00000008390872a4 */ /* 0x000fc8000f8e023f */
[----:B------:R-:W-:Y:S01]  /*8dc0*/  UIMAD UR8, UR38, UR9, UR8 ;  /* 0x00000009260872a4 */ /* 0x000fe2000f8e0208 */
[----:B-1----:R-:W-:-:S04]  /*8dd0*/  SHF.R.S32.HI R12, RZ, 0x1f, R12 ;  /* 0x0000001fff0c7819 */ /* 0x002fc8000001140c */
[----:B---3--:R-:W-:-:S04]  /*8de0*/  LEA.HI R12, R12, R13, RZ, 0x3 ;  /* 0x0000000d0c0c7211 */ /* 0x008fc800078f18ff */
[----:B------:R-:W-:-:S04]  /*8df0*/  SHF.R.S32.HI R12, RZ, 0x3, R12 ;  /* 0x00000003ff0c7819 */ /* 0x000fc8000001140c */
[----:B------:R-:W-:Y:S02]  /*8e00*/  ISETP.GE.AND P2, PT, R12, UR6, PT ;  /* 0x000000060c007c0c */ /* 0x000fe4000bf46270 */
[----:B------:R-:W-:Y:S01]  /*8e10*/  SHF.R.S32.HI R11, RZ, 0x1f, R12 ;  /* 0x0000001fff0b7819 */ /* 0x000fe2000001140c */
[----:B--2---:R-:W-:-:S05]  /*8e20*/  IMAD.WIDE.U32 R4, R10, c[0x0][0x3a0], R14 ;  /* 0x0000e8000a047a25 */ /* 0x004fca00078e000e */
[----:B------:R-:W-:-:S04]  /*8e30*/  IADD3 R6, P0, R4, UR14, RZ ;  /* 0x0000000e04067c10 */ /* 0x000fc8000ff1e0ff */
[----:B------:R-:W-:Y:S01]  /*8e40*/  IADD3.X R7, R5, UR15, R0, P0, !PT ;  /* 0x0000000f05077c10 */ /* 0x000fe200087fe400 */
[----:B------:R-:W-:-:S04]  /*8e50*/  IMAD.U32 R0, RZ, RZ, UR38 ;  /* 0x00000026ff007e24 */ /* 0x000fc8000f8e00ff */
[----:B------:R-:W-:-:S05]  /*8e60*/  IMAD.WIDE.U32 R6, R0, c[0x0][0x3b8], R6 ;  /* 0x0000ee0000067a25 */ /* 0x000fca00078e0006 */
[----:B------:R-:W-:Y:S01]  /*8e70*/  IADD3 R2, R7, UR8, RZ ;  /* 0x0000000807027c10 */ /* 0x000fe2000fffe0ff */
[----:B------:R-:W-:Y:S05]  /*8e80*/  @P2 BRA `(.L_x_759) ;  /* 0x000000c000002947 */ /* 0x000fea0003800000 */
[----:B------:R-:W-:Y:S01]  /*8e90*/  MOV R4, R6 ;  /* 0x0000000600047202 */ /* 0x000fe20000000f00 */
[----:B------:R-:W-:Y:S01]  /*8ea0*/  IMAD R0, R11, c[0x0][0x3a0], RZ ;  /* 0x0000e8000b007a24 */ /* 0x000fe200078e02ff */
[----:B------:R-:W-:-:S03]  /*8eb0*/  MOV R5, R2 ;  /* 0x0000000200057202 */ /* 0x000fc60000000f00 */
[C---:B------:R-:W-:Y:S02]  /*8ec0*/  IMAD R0, R12.reuse, c[0x0][0x3a4], R0 ;  /* 0x0000e9000c007a24 */ /* 0x040fe400078e0200 */
[----:B------:R-:W-:-:S05]  /*8ed0*/  IMAD.WIDE.U32 R8, R12, c[0x0][0x3a0], R4 ;  /* 0x0000e8000c087a25 */ /* 0x000fca00078e0004 */
[----:B------:R-:W-:Y:S02]  /*8ee0*/  IADD3 R0, R0, R9, RZ ;  /* 0x0000000900007210 */ /* 0x000fe40007ffe0ff */
[----:B------:R-:W-:-:S04]  /*8ef0*/  LEA R4, P0, R8, c[0x0][0x340], 0x1 ;  /* 0x0000d00008047a11 */ /* 0x000fc800078008ff */
[----:B------:R-:W-:-:S05]  /*8f00*/  LEA.HI.X R5, R8, c[0x0][0x344], R0, 0x1, P0 ;  /* 0x0000d10008057a11 */ /* 0x000fca00000f0c00 */
[----:B------:R1:W-:Y:S04]  /*8f10*/  STG.E.128 [R4.64], RZ ;  /* 0x000000ff04007986 */ /* 0x0003e8000c101d04 */
[----:B------:R1:W-:Y:S04]  /*8f20*/  STG.E.128 [R4.64+0x80], RZ ;  /* 0x000080ff04007986 */ /* 0x0003e8000c101d04 */
[----:B------:R1:W-:Y:S04]  /*8f30*/  STG.E.128 [R4.64+0x100], RZ ;  /* 0x000100ff04007986 */ /* 0x0003e8000c101d04 */
[----:B------:R1:W-:Y:S02]  /*8f40*/  STG.E.128 [R4.64+0x180], RZ ;  /* 0x000180ff04007986 */ /* 0x0003e4000c101d04 */
.L_x_759:
[----:B------:R-:W-:Y:S05]  /*8f50*/  BSYNC B0 ;  /* 0x0000000000007941 */ /* 0x000fea0003800000 */
.L_x_758:
[----:B------:R-:W-:Y:S01]  /*8f60*/  IADD3 R0, R12, 0x20, RZ ;  /* 0x000000200c007810 */ /* 0x000fe20007ffe0ff */
[----:B------:R-:W-:Y:S03]  /*8f70*/  BSSY B0, `(.L_x_760) ;  /* 0x0000010000007945 */ /* 0x000fe60003800000 */
[----:B------:R-:W-:-:S13]  /*8f80*/  ISETP.GE.AND P1, PT, R0, UR6, PT ;  /* 0x0000000600007c0c */ /* 0x000fda000bf26270 */
[----:B------:R-:W-:Y:S05]  /*8f90*/  @P1 BRA `(.L_x_761) ;  /* 0x000000d000001947 */ /* 0x000fea0003800000 */
[----:B------:R-:W-:Y:S02]  /*8fa0*/  IADD3 R0, P0, R12, 0x20, RZ ;  /* 0x000000200c007810 */ /* 0x000fe40007f1e0ff */
[----:B------:R-:W-:Y:S02]  /*8fb0*/  MOV R7, R2 ;  /* 0x0000000200077202 */ /* 0x000fe40000000f00 */
[----:B-1----:R-:W-:-:S03]  /*8fc0*/  IADD3.X R4, RZ, R11, RZ, P0, !PT ;  /* 0x0000000bff047210 */ /* 0x002fc600007fe4ff */
        /* <DEDUP_REMOVED lines=10> */
.L_x_761:
[----:B------:R-:W-:Y:S05]  /*9070*/  BSYNC B0 ;  /* 0x0000000000007941 */ /* 0x000fea0003800000 */
.L_x_760:
        /* <DEDUP_REMOVED lines=27> */
.L_x_763:
[----:B------:R-:W-:Y:S05]  /*9230*/  BSYNC B0 ;  /* 0x0000000000007941 */ /* 0x000fea0003800000 */
.L_x_762:
        /* <DEDUP_REMOVED lines=14> */
.L_x_755:
[----:B------:R-:W-:Y:S05]  /*9320*/  BSYNC B1 ;  /* 0x0000000000017941 */ /* 0x000fea0003800000 */
.L_x_732:
        /* <DEDUP_REMOVED lines=11> */
.L_x_764:
[----:B------:R-:W-:Y:S05]  /*93e0*/  EXIT ;  /* 0x000000000000794d */ /* 0x000fea0003800000 */
.L_x_766:
        /* <DEDUP_REMOVED lines=9> */
.L_x_2020:


//--------------------- .text._ZN5flash44flash_bwd_dq_dk_dv_loop_seqk_parallel_kernelI23Flash_bwd_kernel_traitsILi256ELi64ELi64ELi8ELi4ELi2ELi2ELb0ELb0EN7cutlass10bfloat16_tE19Flash_kernel_traitsILi256ELi64ELi64ELi8ES3_EELb0ELb0ELb0ELb1ELb0ELb0ELb0EEEvNS_16Flash_bwd_paramsE --------------------------
	.section	.text._ZN5flash44flash_bwd_dq_dk_dv_loop_seqk_parallel_kernelI23Flash_bwd_kernel_traitsILi256ELi64ELi64ELi8ELi4ELi2ELi2ELb0ELb0EN7cutlass10bfloat16_tE19Flash_kernel_traitsILi256ELi64ELi64ELi8ES3_EELb0ELb0ELb0ELb1ELb0ELb0ELb0EEEvNS_16Flash_bwd_paramsE,"ax",@progbits
	.sectioninfo	@"SHI_REGISTERS=255"
	.align	128
        .global         _ZN5flash44flash_bwd_dq_dk_dv_loop_seqk_parallel_kernelI23Flash_bwd_kernel_traitsILi256ELi64ELi64ELi8ELi4ELi2ELi2ELb0ELb0EN7cutlass10bfloat16_tE19Flash_kernel_traitsILi256ELi64ELi64ELi8ES3_EELb0ELb0ELb0ELb1ELb0ELb0ELb0EEEvNS_16Flash_bwd_paramsE
        .type           _ZN5flash44flash_bwd_dq_dk_dv_loop_seqk_parallel_kernelI23Flash_bwd_kernel_traitsILi256ELi64ELi64ELi8ELi4ELi2ELi2ELb0ELb0EN7cutlass10bfloat16_tE19Flash_kernel_traitsILi256ELi64ELi64ELi8ES3_EELb0ELb0ELb0ELb1ELb0ELb0ELb0EEEvNS_16Flash_bwd_paramsE,@function
        .size           _ZN5flash44flash_bwd_dq_dk_dv_loop_seqk_parallel_kernelI23Flash_bwd_kernel_traitsILi256ELi64ELi64ELi8ELi4ELi2ELi2ELb0ELb0EN7cutlass10bfloat16_tE19Flash_kernel_traitsILi256ELi64ELi64ELi8ES3_EELb0ELb0ELb0ELb1ELb0ELb0ELb0EEEvNS_16Flash_bwd_paramsE,(.L_x_2021 - _ZN5flash44flash_bwd_dq_dk_dv_loop_seqk_parallel_kernelI23Flash_bwd_kernel_traitsILi256ELi64ELi64ELi8ELi4ELi2ELi2ELb0ELb0EN7cutlass10bfloat16_tE19Flash_kernel_traitsILi256ELi64ELi64ELi8ES3_EELb0ELb0ELb0ELb1ELb0ELb0ELb0EEEvNS_16Flash_bwd_paramsE)
        .other          _ZN5flash44flash_bwd_dq_dk_dv_loop_seqk_parallel_kernelI23Flash_bwd_kernel_traitsILi256ELi64ELi64ELi8ELi4ELi2ELi2ELb0ELb0EN7cutlass10bfloat16_tE19Flash_kernel_traitsILi256ELi64ELi64ELi8ES3_EELb0ELb0ELb0ELb1ELb0ELb0ELb0EEEvNS_16Flash_bwd_paramsE,@"STO_CUDA_ENTRY STV_DEFAULT"
_ZN5flash44flash_bwd_dq_dk_dv_loop_seqk_parallel_kernelI23Flash_bwd_kernel_traitsILi256ELi64ELi64ELi8ELi4ELi2ELi2ELb0ELb0EN7cutlass10bfloat16_tE19Flash_kernel_traitsILi256ELi64ELi64ELi8ES3_EELb0ELb0ELb0ELb1ELb0ELb0ELb0EEEvNS_16Flash_bwd_paramsE:
.text._ZN5flash44flash_bwd_dq_dk_dv_loop_seqk_parallel_kernelI23Flash_bwd_kernel_traitsILi256ELi64ELi64ELi8ELi4ELi2ELi2ELb0ELb0EN7cutlass10bfloat16_tE19Flash_kernel_traitsILi256ELi64ELi64ELi8ES3_EELb0ELb0ELb0ELb1ELb0ELb0ELb0EEEvNS_16Flash_bwd_paramsE:
        /* <DEDUP_REMOVED lines=49> */
[----:B------:R-:W-:Y:S01]  /*0310*/  LEA.HI R10, R11, R12, RZ, 0x3 ;  /* 0x0000000c0b0a7211 */ /* 0x000fe200078f18ff */
        /* <DEDUP_REMOVED lines=14> */
[----:B------:R-:W-:-:S02]  /*0400*/  UMOV UR39, URZ ;  /* 0x0000003f00277c82 */ /* 0x000fc40008000000 */
[----:B------:R-:W-:Y:S01]  /*0410*/  IMAD.IADD R8, R3, 0x1, -R2 ;  /* 0x0000000103087824 */ /* 0x000fe200078e0a02 */
[----:B------:R-:W-:Y:S01]  /*0420*/  LOP3.LUT R2, R4, 0xfffffff0, RZ, 0xc0, !PT ;  /* 0xfffffff004027812 */ /* 0x000fe200078ec0ff */
[----:B------:R-:W-:Y:S01]  /*0430*/  IMAD.IADD R6, R5, 0x1, -R0 ;  /* 0x0000000105067824 */ /* 0x000fe200078e0a00 */
[----:B------:R-:W-:Y:S01]  /*0440*/  SHF.R.S32.HI R3, RZ, 0x3, R10 ;  /* 0x00000003ff037819 */ /* 0x000fe2000001140a */
[----:B------:R-:W-:Y:S01]  /*0450*/  ULDC.64 UR4, c[0x0][0x118] ;  /* 0x0000460000047ab9 */ /* 0x000fe20000000a00 */
[----:B------:R-:W-:Y:S01]  /*0460*/  LOP3.LUT R0, R10, 0xfffffff8, RZ, 0xc0, !PT ;  /* 0xfffffff80a007812 */ /* 0x000fe200078ec0ff */
[C---:B------:R-:W-:Y:S01]  /*0470*/  IMAD.IADD R2, R12.reuse, 0x1, -R2 ;  /* 0x000000010c027824 */ /* 0x040fe200078e0a02 */
[----:B------:R-:W-:Y:S01]  /*0480*/  ULOP3.LUT UR56, UR35, UR56, URZ, 0x3c, !UPT ;  /* 0x0000003823387292 */ /* 0x000fe2000f8e3c3f */
[----:B------:R-:W-:Y:S01]  /*0490*/  IMAD.SHL.U32 R3, R3, 0x40, RZ ;  /* 0x0000004003037824 */ /* 0x000fe200078e00ff */
[----:B------:R-:W-:Y:S01]  /*04a0*/  UISETP.NE.AND UP2, UPT, UR10, URZ, UPT ;  /* 0x0000003f0a00728c */ /* 0x000fe2000bf45270 */
[----:B------:R-:W-:Y:S01]  /*04b0*/  IMAD.IADD R0, R12, 0x1, -R0 ;  /* 0x000000010c007824 */ /* 0x000fe200078e0a00 */
[----:B------:R-:W-:Y:S01]  /*04c0*/  SHF.R.S32.HI R4, RZ, 0x1f, R2 ;  /* 0x0000001fff047819 */ /* 0x000fe20000011402 */
[----:B------:R-:W-:Y:S01]  /*04d0*/  USHF.R.S32.HI UR57, URZ, 0x1f, UR35 ;  /* 0x0000001f3f397899 */ /* 0x000fe20008011423 */
        /* <DEDUP_REMOVED lines=11> */
[----:B------:R-:W-:Y:S01]  /*0590*/  UIMAD.WIDE.U32 UR42, UR36, UR44, URZ ;  /* 0x0000002c242a72a5 */ /* 0x000fe2000f8e003f */
[C---:B------:R-:W-:Y:S01]  /*05a0*/  LOP3.LUT P3, RZ, R0.reuse, 0x2, RZ, 0xc0, !PT ;  /* 0x0000000200ff7812 */ /* 0x040fe2000786c0ff */
[----:B------:R-:W-:Y:S01]  /*05b0*/  IMAD.SHL.U32 R0, R0, 0x40, RZ ;  /* 0x0000004000007824 */ /* 0x000fe200078e00ff */
[----:B------:R-:W-:Y:S01]  /*05c0*/  LOP3.LUT R7, R4, R5, RZ, 0x3c, !PT ;  /* 0x0000000504077212 */ /* 0x000fe200078e3cff */
[----:B------:R-:W-:Y:S01]  /*05d0*/  IMAD.IADD R14, R2, 0x1, -R3 ;  /* 0x00000001020e7824 */ /* 0x000fe200078e0a03 */
[----:B------:R-:W-:Y:S01]  /*05e0*/  LOP3.LUT R3, R6, 0x1, RZ, 0xc0, !PT ;  /* 0x0000000106037812 */ /* 0x000fe200078ec0ff */
[----:B------:R-:W-:Y:S01]  /*05f0*/  IMAD.SHL.U32 R2, R229, 0x10, RZ ;  /* 0x00000010e5027824 */ /* 0x000fe200078e00ff */
[----:B------:R-:W-:Y:S01]  /*0600*/  LEA.HI R5, R11, R12, RZ, 0x7 ;  /* 0x0000000c0b057211 */ /* 0x000fe200078f38ff */
[----:B------:R-:W-:Y:S01]  /*0610*/  UIMAD UR51, UR37, UR44, URZ ;  /* 0x0000002c253372a4 */ /* 0x000fe2000f8e023f */
[----:B------:R-:W-:Y:S01]  /*0620*/  LOP3.LUT R0, R0, 0x1c0, RZ, 0xc0, !PT ;  /* 0x000001c000007812 */ /* 0x000fe200078ec0ff */
[----:B------:R-:W-:Y:S01]  /*0630*/  STL [R1+0x58], R14 ;  /* 0x0000580e01007387 */ /* 0x000fe20000100800 */
[----:B------:R-:W-:Y:S01]  /*0640*/  ISETP.NE.U32.AND P0, PT, R3, 0x1, PT ;  /* 0x000000010300780c */ /* 0x000fe20003f05070 */
[----:B------:R-:W-:Y:S01]  /*0650*/  IMAD.SHL.U32 R3, R8, 0x200, RZ ;  /* 0x0000020008037824 */ /* 0x000fe200078e00ff */
[----:B------:R-:W-:Y:S01]  /*0660*/  SHF.R.S32.HI R5, RZ, 0x7, R5 ;  /* 0x00000007ff057819 */ /* 0x000fe20000011405 */
[----:B------:R-:W-:Y:S01]  /*0670*/  USHF.R.S32.HI UR53, URZ, 0x1f, UR47 ;  /* 0x0000001f3f357899 */ /* 0x000fe2000801142f */
[C---:B------:R-:W-:Y:S01]  /*0680*/  LOP3.LUT R221, R0.reuse, 0x8, R10, 0xf8, !PT ;  /* 0x0000000800dd7812 */ /* 0x040fe200078ef80a */
[----:B------:R-:W-:Y:S01]  /*0690*/  UIMAD UR50, UR6, UR50, URZ ;  /* 0x00000032063272a4 */ /* 0x000fe2000f8e023f */
[----:B------:R-:W-:Y:S01]  /*06a0*/  SHF.R.U32.HI R226, RZ, 0x3, R0 ;  /* 0x00000003ffe27819 */ /* 0x000fe20000011600 */
[----:B------:R-:W-:Y:S01]  /*06b0*/  @!UP1 UIMAD UR49, UR7, UR49, URZ ;  /* 0x00000031073192a4 */ /* 0x000fe2000f8e023f */
[----:B------:R-:W-:Y:S01]  /*06c0*/  LOP3.LUT R2, R0, 0x10, R2, 0xf8, !PT ;  /* 0x0000001000027812 */ /* 0x000fe200078ef802 */
[----:B------:R-:W-:Y:S01]  /*06d0*/  IMAD R0, R5, 0x800, R3 ;  /* 0x0000080005007824 */ /* 0x000fe200078e0203 */
[----:B------:R-:W-:Y:S01]  /*06e0*/  LOP3.LUT R221, R221, R226, RZ, 0x3c, !PT ;  /* 0x000000e2dddd7212 */ /* 0x000fe200078e3cff */
[----:B------:R-:W-:Y:S01]  /*06f0*/  USHF.R.S32.HI UR48, URZ, 0x1f, UR41 ;  /* 0x0000001f3f307899 */ /* 0x000fe20008011429 */
[----:B------:R-:W-:Y:S01]  /*0700*/  LEA.HI R4, R11, R12, RZ, 0x6 ;  /* 0x0000000c0b047211 */ /* 0x000fe200078f30ff */
[----:B------:R-:W-:Y:S01]  /*0710*/  UMOV UR40, 0xffff8000 ;  /* 0xffff800000287882 */ /* 0x000fe20000000000 */
        /* <DEDUP_REMOVED lines=63> */
.L_x_813:
        /* <DEDUP_REMOVED lines=66> */
.L_x_767:
        /* <DEDUP_REMOVED lines=58> */
.L_x_769:
        /* <DEDUP_REMOVED lines=43> */
.L_x_770:
[----:B------:R-:W-:Y:S01]  /*1580*/  ULDC.64 UR10, c[0x0][0x370] ;  /* 0x0000dc00000a7ab9 */ /* 0x000fe20000000a00 */
[----:B------:R-:W-:Y:S01]  /*1590*/  PLOP3.LUT P0, PT, PT, PT, UP1, 0x80, 0x0 ;  /* 0x000000000000781c */ /* 0x000fe20003f0f018 */
[----:B------:R-:W-:Y:S02]  /*15a0*/  @UP3 UIMAD.WIDE.U32 UR8, UR14, UR10, URZ ;  /* 0x0000000a0e0832a5 */ /* 0x000fe4000f8e003f */
[----:B------:R-:W-:Y:S02]  /*15b0*/  ULDC UR13, c[0x0][0x224] ;  /* 0x00008900000d7ab9 */ /* 0x000fe40000000800 */
[----:B------:R-:W-:-:S03]  /*15c0*/  @UP3 UIMAD UR22, UR14, UR11, UR9 ;  /* 0x0000000b0e1632a4 */ /* 0x000fc6000f8e0209 */
        /* <DEDUP_REMOVED lines=26> */
[----:B------:R-:W-:Y:S02]  /*1770*/  ULDC UR13, c[0x0][0x234] ;  /* 0x00008d00000d7ab9 */ /* 0x000fe40000000800 */
[----:B------:R-:W-:Y:S02]  /*1780*/  UIMAD UR10, UR36, UR9, UR6 ;  /* 0x00000009240a72a4 */ /* 0x000fe4000f8e0206 */
[----:B------:R-:W-:Y:S02]  /*1790*/  @UP1 USEL UR6, UR54, UR14, !UP3 ;  /* 0x0000000e36061287 */ /* 0x000fe4000d800000 */
[----:B------:R-:W-:-:S02]  /*17a0*/  UIMAD.WIDE.U32 UR8, UR36, UR8, URZ ;  /* 0x00000008240872a5 */ /* 0x000fc4000f8e003f */
[----:B------:R-:W-:Y:S02]  /*17b0*/  @UP1 UIMAD UR13, UR35, UR13, UR6 ;  /* 0x0000000d230d12a4 */ /* 0x000fe4000f8e0206 */
        /* <DEDUP_REMOVED lines=9> */
.L_x_771:
[----:B------:R-:W-:-:S03]  /*1850*/  UMOV UR11, UR50 ;  /* 0x00000032000b7c82 */ /* 0x000fc60008000000 */
.L_x_772:
        /* <DEDUP_REMOVED lines=24> */
[C---:B------:R-:W-:Y:S01]  /*19e0*/  LEA R234, P0, R8.reuse, c[0x0][0x350], 0x2 ;  /* 0x0000d40008ea7a11 */ /* 0x040fe200078010ff */
        /* <DEDUP_REMOVED lines=10> */
[----:B------:R-:W-:Y:S01]  /*1a90*/  UIMAD UR16, UR35, UR9, UR6 ;  /* 0x00000009231072a4 */ /* 0x000fe2000f8e0206 */
[----:B------:R-:W-:Y:S01]  /*1aa0*/  IADD3 R6, P1, R6, UR31, RZ ;  /* 0x0000001f06067c10 */ /* 0x000fe2000ff3e0ff */
[----:B------:R-:W-:Y:S01]  /*1ab0*/  UMOV UR15, 0x4 ;  /* 0x00000004000f7882 */ /* 0x000fe20000000000 */
[----:B------:R-:W-:Y:S01]  /*1ac0*/  IMAD.WIDE.U32 R2, R5, c[0x0][0x378], R2 ;  /* 0x0000de0005027a25 */ /* 0x000fe200078e0002 */
[----:B------:R-:W-:Y:S01]  /*1ad0*/  ULDC.64 UR12, c[0x0][0x3c8] ;  /* 0x0000f200000c7ab9 */ /* 0x000fe20000000a00 */
[----:B------:R-:W-:Y:S01]  /*1ae0*/  IADD3.X R7, R7, UR29, R15, P1, !PT ;  /* 0x0000001d07077c10 */ /* 0x000fe20008ffe40f */
[----:B------:R-:W-:Y:S01]  /*1af0*/  ULDC.64 UR10, c[0x0][0x200] ;  /* 0x00008000000a7ab9 */ /* 0x000fe20000000a00 */
[----:B------:R-:W-:Y:S01]  /*1b00*/  IMAD.MOV.U32 R4, RZ, RZ, R2 ;  /* 0x000000ffff047224 */ /* 0x000fe200078e0002 */
[----:B------:R-:W-:Y:S01]  /*1b10*/  UIMAD.WIDE UR8, UR8, UR15, UR12 ;  /* 0x0000000f080872a5 */ /* 0x000fe2000f8e020c */
[----:B------:R-:W-:Y:S01]  /*1b20*/  IADD3 R5, R3, UR16, RZ ;  /* 0x0000001003057c10 */ /* 0x000fe2000fffe0ff */
[----:B------:R-:W-:-:S02]  /*1b30*/  ULEA.HI.SX32 UR6, UR34, 0xffffffff, 0x1a ;  /* 0xffffffff22067891 */ /* 0x000fc4000f8fd23f */
        /* <DEDUP_REMOVED lines=8> */
[----:B------:R-:W-:Y:S01]  /*1bc0*/  ULEA.HI UR6, UR8, UR8, URZ, 0x1 ;  /* 0x0000000808067291 */ /* 0x000fe2000f8f083f */
[----:B------:R-:W-:Y:S01]  /*1bd0*/  IMAD.U32 R10, RZ, RZ, UR35 ;  /* 0x00000023ff0a7e24 */ /* 0x000fe2000f8e00ff */
[----:B------:R1:W-:Y:S01]  /*1be0*/  STL [R1], R26 ;  /* 0x0000001a01007387 */ /* 0x0003e20000100800 */
[----:B------:R-:W-:Y:S01]  /*1bf0*/  ULDC.64 UR10, c[0x0][0x1a8] ;  /* 0x00006a00000a7ab9 */ /* 0x000fe20000000a00 */
[----:B------:R-:W-:Y:S01]  /*1c00*/  IMAD R0, R23, c[0x0][0x370], RZ ;  /* 0x0000dc0017007a24 */ /* 0x000fe200078e02ff */
[----:B------:R-:W-:Y:S01]  /*1c10*/  ULOP3.LUT UR6, UR6, 0xfffffffe, URZ, 0xc0, !UPT ;  /* 0xfffffffe06067892 */ /* 0x000fe2000f8ec03f */
[----:B------:R1:W-:Y:S01]  /*1c20*/  STL [R1+0x4], R25 ;  /* 0x0000041901007387 */ /* 0x0003e20000100800 */
[----:B------:R-:W-:Y:S01]  /*1c30*/  UMOV UR12, UR9 ;  /* 0x00000009000c7c82 */ /* 0x000fe20008000000 */
[----:B------:R-:W-:Y:S01]  /*1c40*/  IMAD.WIDE.U32 R4, R12, c[0x0][0x370], R4 ;  /* 0x0000dc000c047a25 */ /* 0x000fe200078e0004 */
[----:B------:R-:W-:Y:S01]  /*1c50*/  UIADD3 UR6, UR8, -UR6, URZ ;  /* 0x8000000608067290 */ /* 0x000fe2000fffe03f */
[----:B------:R-:W-:Y:S01]  /*1c60*/  @P0 BAR.SYNC.DEFER_BLOCKING 0x0 ;  /* 0x0000000000000b1d */ /* 0x000fe20000010000 */
[----:B------:R-:W-:Y:S01]  /*1c70*/  UIMAD UR9, UR57, UR10, URZ ;  /* 0x0000000a390972a4 */ /* 0x000fe2000f8e023f */
[----:B------:R-:W-:Y:S01]  /*1c80*/  IMAD.WIDE.U32 R10, R10, c[0x0][0x1a8], R6 ;  /* 0x00006a000a0a7a25 */ /* 0x000fe200078e0006 */
[----:B------:R-:W-:Y:S01]  /*1c90*/  UISETP.NE.AND UP0, UPT, UR6, 0x1, UPT ;  /* 0x000000010600788c */ /* 0x000fe2000bf05270 */
[----:B------:R-:W-:Y:S01]  /*1ca0*/  LEA R242, P0, R4, c[0x0][0x330], 0x1 ;  /* 0x0000cc0004f27a11 */ /* 0x000fe200078008ff */
[----:B------:R-:W-:Y:S01]  /*1cb0*/  UIMAD UR6, UR8, -0x40, UR30 ;  /* 0xffffffc0080678a4 */ /* 0x000fe2000f8e021e */
[----:B------:R-:W-:Y:S01]  /*1cc0*/  IMAD R0, R12, c[0x0][0x374], R0 ;  /* 0x0000dd000c007a24 */ /* 0x000fe200078e0200 */
[----:B------:R-:W-:Y:S01]  /*1cd0*/  UIMAD UR9, UR35, UR11, UR9 ;  /* 0x0000000b230972a4 */ /* 0x000fe2000f8e0209 */
[----:B------:R-:W-:Y:S01]  /*1ce0*/  LEA R243, P1, R10, c[0x0][0x160], 0x1 ;  /* 0x000058000af37a11 */ /* 0x000fe200078208ff */
[----:B------:R-:W-:Y:S01]  /*1cf0*/  UMOV UR10, UR15 ;  /* 0x0000000f000a7c82 */ /* 0x000fe20008000000 */
[----:B------:R-:W-:Y:S01]  /*1d00*/  IMAD.IADD R8, R5, 0x1, R0 ;  /* 0x0000000105087824 */ /* 0x000fe200078e0200 */
[----:B------:R-:W-:Y:S01]  /*1d10*/  ISETP.GE.AND P6, PT, R12, UR6, PT ;  /* 0x000000060c007c0c */ /* 0x000fe2000bfc6270 */
[----:B------:R-:W-:Y:S01]  /*1d20*/  UMOV UR11, UR14 ;  /* 0x0000000e000b7c82 */ /* 0x000fe20008000000 */
[----:B------:R-:W-:Y:S01]  /*1d30*/  IADD3 R16, R11, UR9, RZ ;  /* 0x000000090b107c10 */ /* 0x000fe2000fffe0ff */
[----:B------:R-:W-:Y:S01]  /*1d40*/  BSSY B0, `(.L_x_774) ;  /* 0x0000032000007945 */ /* 0x000fe20003800000 */
[----:B------:R-:W-:-:S02]  /*1d50*/  IADD3 R252, R240, 0x80, RZ ;  /* 0x00000080f0fc7810 */ /* 0x000fc40007ffe0ff */
[----:B------:R-:W-:Y:S02]  /*1d60*/  LEA.HI.X R245, R4, c[0x0][0x334], R8, 0x1, P0 ;  /* 0x0000cd0004f57a11 */ /* 0x000fe400000f0c08 */
[----:B------:R-:W-:Y:S01]  /*1d70*/  LEA.HI.X R244, R10, c[0x0][0x164], R16, 0x1, P1 ;  /* 0x000059000af47a11 */ /* 0x000fe200008f0c10 */
[----:B--2---:R-:W-:-:S05]  /*1d80*/  IMAD.SHL.U32 R237, R27, 0x2, RZ ;  /* 0x000000021bed7824 */ /* 0x004fca00078e00ff */
        /* <DEDUP_REMOVED lines=45> */
.L_x_775:
[----:B------:R-:W-:Y:S05]  /*2060*/  BSYNC B0 ;  /* 0x0000000000007941 */ /* 0x000fea0003800000 */
.L_x_774:
        /* <DEDUP_REMOVED lines=48> */
.L_x_777:
[----:B------:R-:W-:Y:S05]  /*2370*/  BSYNC B0 ;  /* 0x0000000000007941 */ /* 0x000fea0003800000 */
.L_x_776:
        /* <DEDUP_REMOVED lines=23> */
.L_x_779:
        /* <DEDUP_REMOVED lines=50> */
.L_x_780:
[----:B------:R-:W-:Y:S05]  /*2810*/  BSYNC B0 ;  /* 0x0000000000007941 */ /* 0x000fea0003800000 */
.L_x_778:
        /* <DEDUP_REMOVED lines=21> */
.L_x_782:
        /* <DEDUP_REMOVED lines=49> */
.L_x_783:
[----:B------:R-:W-:Y:S05]  /*2c80*/  BSYNC B0 ;  /* 0x0000000000007941 */ /* 0x000fea0003800000 */
.L_x_781:
[----:B--23--:R-:W-:Y:S01]  /*2c90*/  SHF.R.S32.HI R2, RZ, 0x1f, R19 ;  /* 0x0000001fff027819 */ /* 0x00cfe20000011413 */
[----:B------:R-:W-:Y:S01]  /*2ca0*/  ULDC.64 UR14, c[0x0][0x198] ;  /* 0x00006600000e7ab9 */ /* 0x000fe20000000a00 */
[----:B------:R-:W-:Y:S01]  /*2cb0*/  SHF.R.S32.HI R0, RZ, 0x1f, R17 ;  /* 0x0000001fff007819 */ /* 0x000fe20000011411 */
[----:B------:R-:W-:Y:S01]  /*2cc0*/  IMAD.MOV.U32 R250, RZ, RZ, 0x7f800000 ;  /* 0x7f800000fffa7424 */ /* 0x000fe200078e00ff */
[----:B------:R-:W-:Y:S01]  /*2cd0*/  LEA.HI R2, R2, R21, RZ, 0x2 ;  /* 0x0000001502027211 */ /* 0x000fe200078f10ff */
[----:B------:R-:W-:Y:S01]  /*2ce0*/  IMAD.MOV.U32 R251, RZ, RZ, 0x7f800000 ;  /* 0x7f800000fffb7424 */ /* 0x000fe200078e00ff */
[----:B------:R-:W-:Y:S02]  /*2cf0*/  LEA.HI R0, R0, R17, RZ, 0x2 ;  /* 0x0000001100007211 */ /* 0x000fe400078f10ff */
[----:B------:R-:W-:Y:S02]  /*2d00*/  LOP3.LUT R2, R2, 0xfffffffc, RZ, 0xc0, !PT ;  /* 0xfffffffc02027812 */ /* 0x000fe400078ec0ff */
[----:B------:R-:W-:-:S03]  /*2d10*/  SHF.R.S32.HI R0, RZ, 0x2, R0 ;  /* 0x00000002ff007819 */ /* 0x000fc60000011400 */
[----:B------:R-:W-:-:S04]  /*2d20*/  IMAD.IADD R2, R21, 0x1, -R2 ;  /* 0x0000000115027824 */ /* 0x000fc800078e0a02 */
[----:B------:R-:W-:-:S04]  /*2d30*/  IMAD R16, R2, 0x10, R0 ;  /* 0x0000001002107824 */ /* 0x000fc800078e0200 */
[C---:B------:R-:W-:Y:S01]  /*2d40*/  IMAD.SHL.U32 R3, R16.reuse, 0x4, RZ ;  /* 0x0000000410037824 */ /* 0x040fe200078e00ff */
[C---:B------:R-:W-:Y:S02]  /*2d50*/  IADD3 R2, R16.reuse, 0x8, RZ ;  /* 0x0000000810027810 */ /* 0x040fe40007ffe0ff */
[----:B------:R-:W-:Y:S02]  /*2d60*/  ISETP.GE.AND P3, PT, R16, UR6, PT ;  /* 0x0000000610007c0c */ /* 0x000fe4000bf66270 */
[----:B------:R-:W-:Y:S01]  /*2d70*/  ISETP.GE.AND P2, PT, R2, UR6, PT ;  /* 0x0000000602007c0c */ /* 0x000fe2000bf46270 */
[----:B------:R-:W-:Y:S01]  /*2d80*/  USHF.R.S32.HI UR6, URZ, 0x1f, UR26 ;  /* 0x0000001f3f067899 */ /* 0x000fe2000801141a */
[----:B------:R-:W-:Y:S01]  /*2d90*/  SHF.R.S32.HI R0, RZ, 0x1f, R16 ;  /* 0x0000001fff007819 */ /* 0x000fe20000011410 */
[----:B------:R2:W-:Y:S01]  /*2da0*/  STL [R1+0x44], R3 ;  /* 0x0000440301007387 */ /* 0x0005e20000100800 */
[----:B------:R-:W-:Y:S01]  /*2db0*/  IADD3 R2, P1, R3, UR11, RZ ;  /* 0x0000000b03027c10 */ /* 0x000fe2000ff3e0ff */
[----:B------:R-:W-:Y:S01]  /*2dc0*/  UIMAD UR9, UR6, UR14, URZ ;  /* 0x0000000e060972a4 */ /* 0x000fe2000f8e023f */
[----:B------:R-:W-:-:S03]  /*2dd0*/  SHF.L.U64.HI R4, R16, 0x2, R0 ;  /* 0x0000000210047819 */ /* 0x000fc60000010200 */
[----:B------:R-:W-:Y:S02]  /*2de0*/  UIMAD UR14, UR26, UR15, UR9 ;  /* 0x0000000f1a0e72a4 */ /* 0x000fe4000f8e0209 */
[----:B------:R-:W-:Y:S01]  /*2df0*/  UIADD3 UR9, -UR26, UR7, URZ ;  /* 0x000000071a097290 */ /* 0x000fe2000fffe13f */
[----:B------:R-:W-:Y:S01]  /*2e00*/  IMAD.U32 R17, RZ, RZ, UR26 ;  /* 0x0000001aff117e24 */ /* 0x000fe2000f8e00ff */
[----:B------:R3:W-:Y:S04]  /*2e10*/  STL [R1+0x40], R4 ;  /* 0x0000400401007387 */ /* 0x0007e80000100800 */
[----:B------:R-:W-:Y:S01]  /*2e20*/  ISETP.GE.AND P6, PT, R12, UR9, PT ;  /* 0x000000090c007c0c */ /* 0x000fe2000bfc6270 */
[----:B------:R-:W-:Y:S01]  /*2e30*/  IMAD.U32 R0, RZ, RZ, UR14 ;  /* 0x0000000eff007e24 */ /* 0x000fe2000f8e00ff */
[----:B--2---:R-:W-:-:S11]  /*2e40*/  IADD3.X R3, R4, UR10, RZ, P1, !PT ;  /* 0x0000000a04037c10 */ /* 0x004fd60008ffe4ff */
[----:B------:R3:W-:Y:S04]  /*2e50*/  @P6 STS.128 [R237+0x18000], RZ ;  /* 0x018000ffed006388 */ /* 0x0007e80000000c00 */
[----:B------:R3:W-:Y:S04]  /*2e60*/  @P6 STS.128 [R237+0x1a000], RZ ;  /* 0x01a000ffed006388 */ /* 0x0007e80000000c00 */
[----:B------:R3:W-:Y:S04]  /*2e70*/  @P6 STS.128 [R237+0x1c000], RZ ;  /* 0x01c000ffed006388 */ /* 0x0007e80000000c00 */
[----:B------:R3:W-:Y:S04]  /*2e80*/  @P6 STS.128 [R237+0x1e000], RZ ;  /* 0x01e000ffed006388 */ /* 0x0007e80000000c00 */
[----:B------:R2:W5:Y:S04]  /*2e90*/  @!P3 LDG.E R250, [R2.64] ;  /* 0x0000000402fab981 */ /* 0x000568000c1e1900 */
[----:B------:R2:W5:Y:S01]  /*2ea0*/  @!P2 LDG.E R251, [R2.64+0x20] ;  /* 0x0000200402fba981 */ /* 0x000562000c1e1900 */
        /* <DEDUP_REMOVED lines=54> */
.L_x_785:
[----:B---3--:R-:W-:Y:S05]  /*3210*/  BSYNC B0 ;  /* 0x0000000000007941 */ /* 0x008fea0003800000 */
.L_x_784:
        /* <DEDUP_REMOVED lines=55> */
.L_x_787:
[----:B------:R-:W-:Y:S05]  /*3590*/  BSYNC B0 ;  /* 0x0000000000007941 */ /* 0x000fea0003800000 */
.L_x_786:
        /* <DEDUP_REMOVED lines=62> */
.L_x_789:
[----:B------:R-:W-:Y:S05]  /*3980*/  BSYNC B0 ;  /* 0x0000000000007941 */ /* 0x000fea0003800000 */
.L_x_788:
        /* <DEDUP_REMOVED lines=23> */
[----:B------:R-:W-:Y:S02]  /*3b00*/  IMAD.MOV.U32 R6, RZ, RZ, 0x2 ;  /* 0x00000002ff067424 */ /* 0x000fe400078e00ff */
        /* <DEDUP_REMOVED lines=30> */
.L_x_791:
[----:B------:R-:W-:Y:S05]  /*3cf0*/  BSYNC B0 ;  /* 0x0000000000007941 */ /* 0x000fea0003800000 */
.L_x_790:
[----:B------:R-:W-:Y:S01]  /*3d00*/  ULDC.64 UR16, c[0x0][0x318] ;  /* 0x0000c60000107ab9 */ /* 0x000fe20000000a00 */
[----:B--2---:R-:W2:Y:S01]  /*3d10*/  LDL R5, [R1+0x54] ;  /* 0x0000540001057983 */ /* 0x004ea20000100800 */
[----:B------:R-:W-:-:S02]  /*3d20*/  UISETP.NE.U32.AND UP3, UPT, URZ, UR16, UPT ;  /* 0x000000103f00728c */ /* 0x000fc4000bf65070 */
[----:B------:R-:W-:Y:S01]  /*3d30*/  ULDC.64 UR18, c[0x0][0x320] ;  /* 0x0000c80000127ab9 */ /* 0x000fe20000000a00 */
[----:B------:R-:W-:Y:S01]  /*3d40*/  MOV R0, UR20 ;  /* 0x0000001400007c02 */ /* 0x000fe20008000f00 */
[----:B------:R-:W-:Y:S01]  /*3d50*/  UISETP.NE.AND.EX UP3, UPT, URZ, UR17, UPT, UP3 ;  /* 0x000000113f00728c */ /* 0x000fe2000bf65330 */
[----:B------:R-:W0:Y:S05]  /*3d60*/  LDGDEPBAR ;  /* 0x00000000000079af */ /* 0x000e2a0000000000 */
        /* <DEDUP_REMOVED lines=9> */
[----:B-1----:R-:W-:-:S05]  /*3e00*/  IMAD.U32 R2, RZ, RZ, UR16 ;  /* 0x00000010ff027e24 */ /* 0x002fca000f8e00ff */
[----:B------:R-:W-:-:S06]  /*3e10*/  IMAD.U32 R3, RZ, RZ, UR17 ;  /* 0x00000011ff037e24 */ /* 0x000fcc000f8e00ff */
[----:B---3--:R2:W3:Y:S01]  /*3e20*/  @P1 LDG.E R3, [R2.64] ;  /* 0x0000000402031981 */ /* 0x0084e2000c1e1900 */
[----:B------:R-:W3:Y:S01]  /*3e30*/  @P1 MUFU.RCP R4, c[0x0][0x238] ;  /* 0x00008e0000041b08 */ /* 0x000ee20000001000 */
[----:B------:R-:W-:Y:S01]  /*3e40*/  IMAD.MOV.U32 R238, RZ, RZ, R236 ;  /* 0x000000ffffee7224 */ /* 0x000fe200078e00ec */
        /* <DEDUP_REMOVED lines=64> */
[----:B------:R-:W-:Y:S01]  /*4250*/  MOV R233, 0x20 ;  /* 0x0000002000e97802 */ /* 0x000fe20000000f00 */
[----:B------:R-:W-:Y:S01]  /*4260*/  IMAD.MOV.U32 R232, RZ, RZ, 0x40 ;  /* 0x00000040ffe87424 */ /* 0x000fe200078e00ff */
[----:B------:R-:W-:Y:S01]  /*4270*/  UMOV UR6, URZ ;  /* 0x0000003f00067c82 */ /* 0x000fe20008000000 */
[----:B------:R-:W-:-:S02]  /*4280*/  IMAD.SHL.U32 R228, R231, 0x2, RZ ;  /* 0x00000002e7e47824 */ /* 0x000fc400078e00ff */
[----:B--2---:R-:W-:-:S05]  /*4290*/  IMAD R2, R0, 0x40, R5 ;  /* 0x0000004000027824 */ /* 0x004fca00078e0205 */
[----:B------:R-:W-:Y:S02]  /*42a0*/  IADD3 R16, R16, -UR30, -R2 ;  /* 0x8000001e10107c10 */ /* 0x000fe4000fffe802 */
[----:B------:R-:W-:-:S04]  /*42b0*/  IADD3 R2, R231, 0x4000, RZ ;  /* 0x00004000e7027810 */ /* 0x000fc80007ffe0ff */
[----:B------:R-:W-:-:S05]  /*42c0*/  SEL R2, R2, R231, !P0 ;  /* 0x000000e702027207 */ /* 0x000fca0004000000 */
[----:B------:R-:W-:Y:S01]  /*42d0*/  IMAD.SHL.U32 R225, R2, 0x2, RZ ;  /* 0x0000000202e17824 */ /* 0x000fe200078e00ff */
[----:B------:R-:W-:-:S05]  /*42e0*/  IADD3 R2, R16, UR7, RZ ;  /* 0x0000000710027c10 */ /* 0x000fca000fffe0ff */
[----:B------:R1:W-:Y:S01]  /*42f0*/  STL [R1+0x50], R2 ;  /* 0x0000500201007387 */ /* 0x0003e20000100800 */
[----:B---3--:R-:W-:-:S04]  /*4300*/  @P1 FMUL.FTZ R0, R3, R4 ;  /* 0x0000000403001220 */ /* 0x008fc80000410000 */
[----:B------:R2:W3:Y:S02]  /*4310*/  @P1 R2UR UR9, R0 ;  /* 0x00000000000913c2 */ /* 0x0004e400000e0000 */
[----:B--2---:R-:W-:Y:S01]  /*4320*/  IADD3 R0, R230, 0x4000, RZ ;  /* 0x00004000e6007810 */ /* 0x004fe20007ffe0ff */
[----:B---3--:R-:W-:-:S03]  /*4330*/  @UP3 UMOV UR6, UR9 ;  /* 0x0000000900063c82 */ /* 0x008fc60008000000 */
[----:B------:R-:W-:-:S04]  /*4340*/  SEL R0, R0, R230, !P0 ;  /* 0x000000e600007207 */ /* 0x000fc80004000000 */
[----:B------:R-:W-:Y:S01]  /*4350*/  SHF.L.U32 R220, R0, 0x1, RZ ;  /* 0x0000000100dc7819 */ /* 0x000fe200000006ff */
[----:B------:R-:W-:-:S04]  /*4360*/  IMAD.MOV.U32 R0, RZ, RZ, c[0x0][0x22c] ;  /* 0x00008b00ff007624 */ /* 0x000fc800078e00ff */
[----:B------:R-:W-:-:S04]  /*4370*/  IMAD R0, R0, c[0x0][0x1c0], RZ ;  /* 0x0000700000007a24 */ /* 0x000fc800078e02ff */
[C---:B------:R-:W-:Y:S01]  /*4380*/  IMAD.SHL.U32 R8, R0.reuse, 0x10, RZ ;  /* 0x0000001000087824 */ /* 0x040fe200078e00ff */
[----:B------:R-:W-:-:S04]  /*4390*/  SHF.L.U32 R239, R0, 0x3, RZ ;  /* 0x0000000300ef7819 */ /* 0x000fc800000006ff */
[C---:B------:R-:W-:Y:S02]  /*43a0*/  IADD3 R7, R8.reuse, 0x20, RZ ;  /* 0x0000002008077810 */ /* 0x040fe40007ffe0ff */
[C---:B------:R-:W-:Y:S02]  /*43b0*/  IADD3 R6, R8.reuse, 0x40, RZ ;  /* 0x0000004008067810 */ /* 0x040fe40007ffe0ff */
[C---:B------:R-:W-:Y:S01]  /*43c0*/  IADD3 R5, R8.reuse, 0x60, RZ ;  /* 0x0000006008057810 */ /* 0x040fe20007ffe0ff */
[C---:B------:R-:W-:Y:S01]  /*43d0*/  IMAD.IADD R7, R239.reuse, 0x1, R7 ;  /* 0x00000001ef077824 */ /* 0x040fe200078e0207 */
[C---:B------:R-:W-:Y:S02]  /*43e0*/  IADD3 R4, R8.reuse, 0x80, RZ ;  /* 0x0000008008047810 */ /* 0x040fe40007ffe0ff */
[C---:B------:R-:W-:Y:S01]  /*43f0*/  IADD3 R3, R8.reuse, 0xa0, RZ ;  /* 0x000000a008037810 */ /* 0x040fe20007ffe0ff */
[C---:B------:R-:W-:Y:S01]  /*4400*/  IMAD.IADD R5, R239.reuse, 0x1, R5 ;  /* 0x00000001ef057824 */ /* 0x040fe200078e0205 */
[C---:B------:R-:W-:Y:S01]  /*4410*/  IADD3 R6, R239.reuse, R6, RZ ;  /* 0x00000006ef067210 */ /* 0x040fe20007ffe0ff */
[C---:B------:R-:W-:Y:S01]  /*4420*/  IMAD.IADD R4, R239.reuse, 0x1, R4 ;  /* 0x00000001ef047824 */ /* 0x040fe200078e0204 */
[C---:B-1----:R-:W-:Y:S01]  /*4430*/  IADD3 R2, R8.reuse, 0xc0, RZ ;  /* 0x000000c008027810 */ /* 0x042fe20007ffe0ff */
        /* <DEDUP_REMOVED lines=18> */
[----:B------:R-:W-:-:S02]  /*4560*/  IMAD.IADD R7, R239, 0x1, R7 ;  /* 0x00000001ef077824 */ /* 0x000fc400078e0207 */
[C---:B------:R-:W-:Y:S01]  /*4570*/  IMAD.IADD R2, R239.reuse, 0x1, R2 ;  /* 0x00000001ef027824 */ /* 0x040fe200078e0202 */
[C---:B------:R-:W-:Y:S01]  /*4580*/  IADD3 R4, R239.reuse, R4, RZ ;  /* 0x00000004ef047210 */ /* 0x040fe20007ffe0ff */
[C---:B------:R-:W-:Y:S01]  /*4590*/  IMAD.IADD R5, R239.reuse, 0x1, R5 ;  /* 0x00000001ef057824 */ /* 0x040fe200078e0205 */
[----:B------:R1:W-:Y:S01]  /*45a0*/  STL [R1+0x20], R7 ;  /* 0x0000200701007387 */ /* 0x0003e20000100800 */
[C---:B------:R-:W-:Y:S01]  /*45b0*/  IMAD.IADD R3, R239.reuse, 0x1, R3 ;  /* 0x00000001ef037824 */ /* 0x040fe200078e0203 */
[C---:B------:R-:W-:Y:S01]  /*45c0*/  IADD3 R2, R239.reuse, R2, RZ ;  /* 0x00000002ef027210 */ /* 0x040fe20007ffe0ff */
[C---:B------:R-:W-:Y:S01]  /*45d0*/  IMAD.IADD R0, R239.reuse, 0x1, R0 ;  /* 0x00000001ef007824 */ /* 0x040fe200078e0200 */
[----:B------:R2:W-:Y:S04]  /*45e0*/  STL [R1+0x1c], R6 ;  /* 0x00001c0601007387 */ /* 0x0005e80000100800 */
[----:B------:R3:W-:Y:S04]  /*45f0*/  STL [R1+0x18], R5 ;  /* 0x0000180501007387 */ /* 0x0007e80000100800 */
[----:B------:R4:W-:Y:S04]  /*4600*/  STL [R1+0x14], R4 ;  /* 0x0000140401007387 */ /* 0x0009e80000100800 */
[----:B------:R4:W-:Y:S01]  /*4610*/  STL [R1+0x10], R3 ;  /* 0x0000100301007387 */ /* 0x0009e20000100800 */
[C---:B-1----:R-:W-:Y:S01]  /*4620*/  IADD3 R7, R239.reuse, R7, RZ ;  /* 0x00000007ef077210 */ /* 0x042fe20007ffe0ff */
[----:B--2---:R-:W-:-:S04]  /*4630*/  IMAD.IADD R6, R239, 0x1, R6 ;  /* 0x00000001ef067824 */ /* 0x004fc800078e0206 */
[----:B------:R-:W-:Y:S01]  /*4640*/  STL [R1+0x3c], R7 ;  /* 0x00003c0701007387 */ /* 0x000fe20000100800 */
[----:B---3--:R-:W-:-:S03]  /*4650*/  IADD3 R5, R239, R5, RZ ;  /* 0x00000005ef057210 */ /* 0x008fc60007ffe0ff */
[----:B------:R1:W-:Y:S01]  /*4660*/  STL [R1+0xc], R2 ;  /* 0x00000c0201007387 */ /* 0x0003e20000100800 */
[----:B----4-:R-:W-:-:S03]  /*4670*/  IMAD.IADD R4, R239, 0x1, R4 ;  /* 0x00000001ef047824 */ /* 0x010fc600078e0204 */
[----:B------:R-:W-:Y:S01]  /*4680*/  STL [R1+0x38], R6 ;  /* 0x0000380601007387 */ /* 0x000fe20000100800 */
[----:B------:R-:W-:-:S03]  /*4690*/  IADD3 R3, R239, R3, RZ ;  /* 0x00000003ef037210 */ /* 0x000fc60007ffe0ff */
[----:B------:R2:W-:Y:S04]  /*46a0*/  STL [R1+0x8], R0 ;  /* 0x0000080001007387 */ /* 0x0005e80000100800 */
[----:B------:R3:W-:Y:S04]  /*46b0*/  STL [R1+0x34], R5 ;  /* 0x0000340501007387 */ /* 0x0007e80000100800 */
[----:B------:R3:W-:Y:S04]  /*46c0*/  STL [R1+0x30], R4 ;  /* 0x0000300401007387 */ /* 0x0007e80000100800 */
[----:B------:R3:W-:Y:S01]  /*46d0*/  STL [R1+0x2c], R3 ;  /* 0x00002c0301007387 */ /* 0x0007e20000100800 */
[C---:B-1----:R-:W-:Y:S01]  /*46e0*/  IMAD.IADD R2, R239.reuse, 0x1, R2 ;  /* 0x00000001ef027824 */ /* 0x042fe200078e0202 */
[----:B--2---:R-:W-:-:S05]  /*46f0*/  IADD3 R0, R239, R0, RZ ;  /* 0x00000000ef007210 */ /* 0x004fca0007ffe0ff */
[----:B------:R3:W-:Y:S04]  /*4700*/  STL [R1+0x24], R0 ;  /* 0x0000240001007387 */ /* 0x0007e80000100800 */
[----:B------:R3:W-:Y:S02]  /*4710*/  STL [R1+0x28], R2 ;  /* 0x0000280201007387 */ /* 0x0007e40000100800 */
.L_x_794:
[----:B---3--:R-:W2:Y:S01]  /*4720*/  LDL R0, [R1+0x58] ;  /* 0x0000580001007983 */ /* 0x008ea20000100800 */
[----:B------:R-:W-:Y:S01]  /*4730*/  USHF.L.U32 UR9, UR20, 0x6, URZ ;  /* 0x0000000614097899 */ /* 0x000fe2000800063f */
[----:B------:R-:W-:Y:S01]  /*4740*/  IMAD.MOV.U32 R115, RZ, RZ, c[0x0][0x22c] ;  /* 0x00008b00ff737624 */ /* 0x000fe200078e00ff */
[----:B------:R-:W-:Y:S02]  /*4750*/  UISETP.GE.AND UP4, UPT, UR8, 0x1, UPT ;  /* 0x000000010800788c */ /* 0x000fe4000bf86270 */
[----:B------:R-:W-:Y:S01]  /*4760*/  UIADD3 UR9, UR9, 0x40, URZ ;  /* 0x0000004009097890 */ /* 0x000fe2000fffe03f */
[----:B------:R-:W0:Y:S01]  /*4770*/  LDGDEPBAR ;  /* 0x00000000000079af */ /* 0x000e220000000000 */
[----:B------:R-:W-:Y:S02]  /*4780*/  IMAD R115, R115, c[0x0][0x1c0], RZ ;  /* 0x0000700073737a24 */ /* 0x000fe400078e02ff */
[----:B------:R-:W-:Y:S02]  /*4790*/  UISETP.GE.AND UP0, UPT, UR9, UR7, UPT ;  /* 0x000000070900728c */ /* 0x000fe4000bf06270 */
[----:B------:R-:W-:Y:S01]  /*47a0*/  IMAD.U32 R115, R115, -0x40, RZ ;  /* 0xffffffc073737824 */ /* 0x000fe200078e00ff */
[----:B------:R-:W3:Y:S06]  /*47b0*/  LDL R109, [R1+0x50] ;  /* 0x00005000016d7983 */ /* 0x000eec0000100800 */
[----:B------:R-:W4:Y:S06]  /*47c0*/  LDL R111, [R1+0x54] ;  /* 0x00005400016f7983 */ /* 0x000f2c0000100800 */
[----:B------:R-:W3:Y:S06]  /*47d0*/  LDL R113, [R1+0x44] ;  /* 0x0000440001717983 */ /* 0x000eec0000100800 */
[----:B------:R-:W3:Y:S01]  /*47e0*/  LDL R114, [R1+0x40] ;  /* 0x0000400001727983 */ /* 0x000ee20000100800 */
[----:B------:R-:W-:Y:S05]  /*47f0*/  DEPBAR.LE SB0, 0x0 ;  /* 0x000080000000791a */ /* 0x000fea0000000000 */
[----:B------:R-:W-:Y:S06]  /*4800*/  BAR.SYNC.DEFER_BLOCKING 0x0 ;  /* 0x0000000000007b1d */ /* 0x000fec0000010000 */
[----:B------:R-:W-:Y:S06]  /*4810*/  LDSM.16.M88.4 R16, [R225] ;  /* 0x00000000e110783b */ /* 0x000fec0000000200 */
[----:B------:R-:W1:Y:S06]  /*4820*/  LDSM.16.M88.4 R8, [R221+0x18000] ;  /* 0x01800000dd08783b */ /* 0x000e6c0000000200 */
[----:B------:R-:W1:Y:S06]  /*4830*/  LDSM.16.M88.4 R84, [R221+0x18800] ;  /* 0x01880000dd54783b */ /* 0x000e6c0000000200 */
[----:B------:R-:W-:Y:S06]  /*4840*/  LDSM.16.M88.4 R92, [R222+0x18000] ;  /* 0x01800000de5c783b */ /* 0x000fec0000000200 */
[----:B------:R-:W-:Y:S06]  /*4850*/  LDSM.16.M88.4 R96, [R222+0x18800] ;  /* 0x01880000de60783b */ /* 0x000fec0000000200 */
[----:B------:R-:W-:Y:S06]  /*4860*/  LDSM.16.M88.4 R100, [R224+0x18000] ;  /* 0x01800000e064783b */ /* 0x000fec0000000200 */
[----:B------:R-:W-:Y:S01]  /*4870*/  LDSM.16.M88.4 R104, [R224+0x18800] ;  /* 0x01880000e068783b */ /* 0x000fe20000000200 */
[C---:B-1----:R-:W-:Y:S08]  /*4880*/  HMMA.16816.F32.BF16 R4, R16.reuse, R8, RZ ;  /* 0x000000081004723c */ /* 0x042ff000000418ff */
[C---:B------:R-:W-:Y:S08]  /*4890*/  HMMA.16816.F32.BF16 R8, R16.reuse, R10, RZ ;  /* 0x0000000a1008723c */ /* 0x040ff000000418ff */
[C---:B------:R-:W-:Y:S08]  /*48a0*/  HMMA.16816.F32.BF16 R12, R16.reuse, R84, RZ ;  /* 0x00000054100c723c */ /* 0x040ff000000418ff */
[----:B------:R-:W-:Y:S01]  /*48b0*/  HMMA.16816.F32.BF16 R16, R16, R86, RZ ;  /* 0x000000561010723c */ /* 0x000fe200000418ff */
[----:B--2---:R-:W-:Y:S02]  /*48c0*/  R2P PR, R0, 0x6 ;  /* 0x0000000600007804 */ /* 0x004fe40000000000 */
[----:B------:R-:W-:Y:S02]  /*48d0*/  PLOP3.LUT P5, PT, PT, PT, UP0, 0x80, 0x0 ;  /* 0x000000000000781c */ /* 0x000fe40003faf008 */
[----:B------:R-:W-:Y:S02]  /*48e0*/  PLOP3.LUT P4, PT, PT, PT, UP0, 0x80, 0x0 ;  /* 0x000000000000781c */ /* 0x000fe40003f8f008 */
[----:B------:R-:W-:Y:S02]  /*48f0*/  SEL R108, R233, 0xffffffe0, !P1 ;  /* 0xffffffe0e96c7807 */ /* 0x000fe40004800000 */
[----:B------:R-:W-:Y:S02]  /*4900*/  SEL R217, R232, 0xffffffc0, !P2 ;  /* 0xffffffc0e8d97807 */ /* 0x000fe40005000000 */
[----:B------:R-:W-:Y:S01]  /*4910*/  PLOP3.LUT P6, PT, PT, PT, UP0, 0x80, 0x0 ;  /* 0x000000000000781c */ /* 0x000fe20003fcf008 */
[C---:B------:R-:W-:Y:S02]  /*4920*/  IMAD.IADD R3, R225.reuse, 0x1, R108 ;  /* 0x00000001e1037824 */ /* 0x040fe400078e026c */
[--C-:B------:R-:W-:Y:S02]  /*4930*/  IMAD.IADD R2, R225, 0x1, R217.reuse ;  /* 0x00000001e1027824 */ /* 0x100fe400078e02d9 */
[----:B------:R-:W-:Y:S01]  /*4940*/  IMAD.IADD R0, R3, 0x1, R217 ;  /* 0x0000000103007824 */ /* 0x000fe200078e02d9 */
[----:B------:R-:W1:Y:S06]  /*4950*/  LDSM.16.M88.4 R88, [R3] ;  /* 0x000000000358783b */ /* 0x000e6c0000000200 */
[----:B------:R-:W2:Y:S01]  /*4960*/  LDSM.16.M88.4 R84, [R2] ;  /* 0x000000000254783b */ /* 0x000ea20000000200 */
[C---:B-1----:R-:W-:Y:S08]  /*4970*/  HMMA.16816.F32.BF16 R4, R88.reuse, R92, R4 ;  /* 0x0000005c5804723c */ /* 0x042ff00000041804 */
[C---:B------:R-:W-:Y:S01]  /*4980*/  HMMA.16816.F32.BF16 R8, R88.reuse, R94, R8 ;  /* 0x0000005e5808723c */ /* 0x040fe20000041808 */
[----:B------:R-:W-:Y:S07]  /*4990*/  LDSM.16.M88.4 R92, [R223+0x18000] ;  /* 0x01800000df5c783b */ /* 0x000fee0000000200 */
[C---:B------:R-:W-:Y:S08]  /*49a0*/  HMMA.16816.F32.BF16 R12, R88.reuse, R96, R12 ;  /* 0x00000060580c723c */ /* 0x040ff0000004180c */
[----:B------:R-:W-:Y:S01]  /*49b0*/  HMMA.16816.F32.BF16 R16, R88, R98, R16 ;  /* 0x000000625810723c */ /* 0x000fe20000041810 */
[----:B------:R-:W1:Y:S06]  /*49c0*/  LDSM.16.M88.4 R88, [R0] ;  /* 0x000000000058783b */ /* 0x000e6c0000000200 */
[----:B------:R-:W3:Y:S01]  /*49d0*/  LDSM.16.M88.4 R96, [R223+0x18800] ;  /* 0x01880000df60783b */ /* 0x000ee20000000200 */
[C---:B--2---:R-:W-:Y:S08]  /*49e0*/  HMMA.16816.F32.BF16 R4, R84.reuse, R100, R4 ;  /* 0x000000645404723c */ /* 0x044ff00000041804 */
[C---:B------:R-:W-:Y:S01]  /*49f0*/  HMMA.16816.F32.BF16 R8, R84.reuse, R102, R8 ;  /* 0x000000665408723c */ /* 0x040fe20000041808 */
[----:B------:R-:W-:Y:S07]  /*4a00*/  LDSM.16.M88.4 R100, [R221+0x1a000] ;  /* 0x01a00000dd64783b */ /* 0x000fee0000000200 */
[C---:B------:R-:W-:Y:S08]  /*4a10*/  HMMA.16816.F32.BF16 R12, R84.reuse, R104, R12 ;  /* 0x00000068540c723c */ /* 0x040ff0000004180c */
[----:B------:R-:W-:Y:S01]  /*4a20*/  HMMA.16816.F32.BF16 R16, R84, R106, R16 ;  /* 0x0000006a5410723c */ /* 0x000fe20000041810 */
[----:B------:R-:W2:Y:S06]  /*4a30*/  LDSM.16.M88.4 R84, [R225+0x2000] ;  /* 0x00200000e154783b */ /* 0x000eac0000000200 */
[----:B------:R-:W4:Y:S01]  /*4a40*/  LDSM.16.M88.4 R104, [R221+0x1a800] ;  /* 0x01a80000dd68783b */ /* 0x000f220000000200 */
[C---:B-1----:R-:W-:Y:S08]  /*4a50*/  HMMA.16816.F32.BF16 R4, R88.reuse, R92, R4 ;  /* 0x0000005c5804723c */ /* 0x042ff00000041804 */
[C---:B------:R-:W-:Y:S01]  /*4a60*/  HMMA.16816.F32.BF16 R8, R88.reuse, R94, R8 ;  /* 0x0000005e5808723c */ /* 0x040fe20000041808 */
[----:B------:R-:W-:Y:S07]  /*4a70*/  LDSM.16.M88.4 R92, [R222+0x1a000] ;  /* 0x01a00000de5c783b */ /* 0x000fee0000000200 */
[C---:B---3--:R-:W-:Y:S08]  /*4a80*/  HMMA.16816.F32.BF16 R12, R88.reuse, R96, R12 ;  /* 0x00000060580c723c */ /* 0x048ff0000004180c */
[----:B------:R-:W-:Y:S01]  /*4a90*/  HMMA.16816.F32.BF16 R16, R88, R98, R16 ;  /* 0x000000625810723c */ /* 0x000fe20000041810 */
[----:B------:R-:W1:Y:S06]  /*4aa0*/  LDSM.16.M88.4 R88, [R3+0x2000] ;  /* 0x002000000358783b */ /* 0x000e6c0000000200 */
[----:B------:R-:W3:Y:S01]  /*4ab0*/  LDSM.16.M88.4 R96, [R222+0x1a800] ;  /* 0x01a80000de60783b */ /* 0x000ee20000000200 */
[C---:B--2---:R-:W-:Y:S08]  /*4ac0*/  HMMA.16816.F32.BF16 R4, R84.reuse, R100, R4 ;  /* 0x000000645404723c */ /* 0x044ff00000041804 */
[C---:B------:R-:W-:Y:S01]  /*4ad0*/  HMMA.16816.F32.BF16 R8, R84.reuse, R102, R8 ;  /* 0x000000665408723c */ /* 0x040fe20000041808 */
[----:B------:R-:W-:Y:S07]  /*4ae0*/  LDSM.16.M88.4 R100, [R224+0x1a000] ;  /* 0x01a00000e064783b */ /* 0x000fee0000000200 */
[C---:B----4-:R-:W-:Y:S08]  /*4af0*/  HMMA.16816.F32.BF16 R12, R84.reuse, R104, R12 ;  /* 0x00000068540c723c */ /* 0x050ff0000004180c */
        /* <DEDUP_REMOVED lines=44> */
[----:B------:R-:W-:Y:S01]  /*4dc0*/  LDSM.16.M88.4 R104, [R222+0x1e800] ;  /* 0x01e80000de68783b */ /* 0x000fe20000000200 */
[C---:B-1----:R-:W-:Y:S08]  /*4dd0*/  HMMA.16816.F32.BF16 R4, R88.reuse, R92, R4 ;  /* 0x0000005c5804723c */ /* 0x042ff00000041804 */
[C---:B------:R-:W-:Y:S01]  /*4de0*/  HMMA.16816.F32.BF16 R8, R88.reuse, R94, R8 ;  /* 0x0000005e5808723c */ /* 0x040fe20000041808 */
[----:B------:R-:W1:Y:S07]  /*4df0*/  LDSM.16.M88.4 R92, [R221+0x1e800] ;  /* 0x01e80000dd5c783b */ /* 0x000e6e0000000200 */
[C---:B---3--:R-:W-:Y:S08]  /*4e00*/  HMMA.16816.F32.BF16 R12, R88.reuse, R96, R12 ;  /* 0x00000060580c723c */ /* 0x048ff0000004180c */
[----:B------:R-:W-:Y:S01]  /*4e10*/  HMMA.16816.F32.BF16 R16, R88, R98, R16 ;  /* 0x000000625810723c */ /* 0x000fe20000041810 */
[----:B------:R3:W-:Y:S06]  /*4e20*/  LDSM.16.M88.4 R88, [R3+0x6000] ;  /* 0x006000000358783b */ /* 0x0007ec0000000200 */
[----:B------:R-:W4:Y:S01]  /*4e30*/  LDSM.16.M88.4 R96, [R222+0x1e000] ;  /* 0x01e00000de60783b */ /* 0x000f220000000200 */
[C---:B--2---:R-:W-:Y:S08]  /*4e40*/  HMMA.16816.F32.BF16 R4, R84.reuse, R100, R4 ;  /* 0x000000645404723c */ /* 0x044ff00000041804 */
[C---:B------:R-:W-:Y:S01]  /*4e50*/  HMMA.16816.F32.BF16 R8, R84.reuse, R102, R8 ;  /* 0x000000665408723c */ /* 0x040fe20000041808 */
[----:B------:R-:W-:Y:S03]  /*4e60*/  LDSM.16.M88.4 R100, [R223+0x1e000] ;  /* 0x01e00000df64783b */ /* 0x000fe60000000200 */
[----:B---3--:R-:W-:Y:S04]  /*4e70*/  IMAD.U32 R3, RZ, RZ, UR8 ;  /* 0x00000008ff037e24 */ /* 0x008fe8000f8e00ff */
[C---:B-1----:R-:W-:Y:S04]  /*4e80*/  HMMA.16816.F32.BF16 R12, R84.reuse, R92, R12 ;  /* 0x0000005c540c723c */ /* 0x042fe8000004180c */
[----:B------:R-:W-:Y:S04]  /*4e90*/  IMAD R3, R3, 0x40, R109 ;  /* 0x0000004003037824 */ /* 0x000fe800078e026d */
[----:B------:R-:W-:Y:S01]  /*4ea0*/  HMMA.16816.F32.BF16 R16, R84, R94, R16 ;  /* 0x0000005e5410723c */ /* 0x000fe20000041810 */
[----:B------:R1:W-:Y:S03]  /*4eb0*/  LDSM.16.M88.4 R84, [R2+0x6000] ;  /* 0x006000000254783b */ /* 0x0003e60000000200 */
[----:B------:R-:W-:Y:S02]  /*4ec0*/  IABS R110, R3 ;  /* 0x00000003006e7213 */ /* 0x000fe40000000000 */
[----:B------:R-:W-:Y:S01]  /*4ed0*/  IADD3 R109, R3, 0x8, RZ ;  /* 0x00000008036d7810 */ /* 0x000fe20007ffe0ff */
[----:B------:R-:W2:Y:S03]  /*4ee0*/  LDSM.16.M88.4 R92, [R224+0x1e000] ;  /* 0x01e00000e05c783b */ /* 0x000ea60000000200 */
[----:B------:R-:W3:Y:S01]  /*4ef0*/  I2F R110, R110 ;  /* 0x0000006e006e7306 */ /* 0x000ee20000201400 */
[----:B------:R-:W-:Y:S01]  /*4f00*/  ISETP.GE.AND P1, PT, R109, RZ, PT ;  /* 0x000000ff6d00720c */ /* 0x000fe20003f26270 */
[C---:B----4-:R-:W-:Y:S08]  /*4f10*/  HMMA.16816.F32.BF16 R4, R88.reuse, R96, R4 ;  /* 0x000000605804723c */ /* 0x050ff00000041804 */
[C---:B------:R-:W-:Y:S01]  /*4f20*/  HMMA.16816.F32.BF16 R8, R88.reuse, R98, R8 ;  /* 0x000000625808723c */ /* 0x040fe20000041808 */
[----:B------:R-:W4:Y:S03]  /*4f30*/  LDSM.16.M88.4 R96, [R224+0x1e800] ;  /* 0x01e80000e060783b */ /* 0x000f260000000200 */
[C---:B-1----:R-:W-:Y:S02]  /*4f40*/  IADD3 R2, R3.reuse, -0x1, RZ ;  /* 0xffffffff03027810 */ /* 0x042fe40007ffe0ff */
[C---:B------:R-:W-:Y:S02]  /*4f50*/  @!P1 IADD3 R109, -R3.reuse, -0x8, RZ ;  /* 0xfffffff8036d9810 */ /* 0x040fe40007ffe1ff */
[C---:B------:R-:W-:Y:S03]  /*4f60*/  HMMA.16816.F32.BF16 R12, R88.reuse, R104, R12 ;  /* 0x00000068580c723c */ /* 0x040fe6000004180c */
[----:B------:R-:W-:Y:S01]  /*4f70*/  ISETP.GE.AND P0, PT, R2, RZ, PT ;  /* 0x000000ff0200720c */ /* 0x000fe20003f06270 */
[----:B------:R-:W-:Y:S03]  /*4f80*/  I2F R109, R109 ;  /* 0x0000006d006d7306 */ /* 0x000fe60000201400 */
[C---:B------:R-:W-:Y:S01]  /*4f90*/  IADD3 R104, R3.reuse, 0x7, RZ ;  /* 0x0000000703687810 */ /* 0x040fe20007ffe0ff */
[----:B------:R-:W-:Y:S01]  /*4fa0*/  HMMA.16816.F32.BF16 R16, R88, R106, R16 ;  /* 0x0000006a5810723c */ /* 0x000fe20000041810 */
[----:B------:R1:W3:Y:S07]  /*4fb0*/  LDSM.16.M88.4 R88, [R0+0x6000] ;  /* 0x006000000058783b */ /* 0x0002ee0000000200 */
[C---:B------:R-:W-:Y:S01]  /*4fc0*/  @!P0 IADD3 R2, -R3.reuse, 0x1, RZ ;  /* 0x0000000103028810 */ /* 0x040fe20007ffe1ff */
[C---:B--2---:R-:W-:Y:S03]  /*4fd0*/  HMMA.16816.F32.BF16 R4, R84.reuse, R92, R4 ;  /* 0x0000005c5404723c */ /* 0x044fe60000041804 */
[----:B------:R2:W2:Y:S02]  /*4fe0*/  I2F R105, R2 ;  /* 0x0000000200697306 */ /* 0x0004a40000201400 */
[----:B------:R-:W-:Y:S02]  /*4ff0*/  ISETP.GE.AND P0, PT, R104, RZ, PT ;  /* 0x000000ff6800720c */ /* 0x000fe40003f06270 */
[C---:B------:R-:W-:Y:S01]  /*5000*/  IADD3 R92, R3.reuse, -0x10, RZ ;  /* 0xfffffff0035c7810 */ /* 0x040fe20007ffe0ff */
[C---:B------:R-:W-:Y:S04]  /*5010*/  HMMA.16816.F32.BF16 R8, R84.reuse, R94, R8 ;  /* 0x0000005e5408723c */ /* 0x040fe80000041808 */
[C---:B-1----:R-:W-:Y:S04]  /*5020*/  IADD3 R0, R3.reuse, -0x9, RZ ;  /* 0xfffffff703007810 */ /* 0x042fe80007ffe0ff */
[C---:B----4-:R-:W-:Y:S04]  /*5030*/  HMMA.16816.F32.BF16 R12, R84.reuse, R96, R12 ;  /* 0x00000060540c723c */ /* 0x050fe8000004180c */
[C---:B------:R-:W-:Y:S02]  /*5040*/  @!P0 IADD3 R104, -R3.reuse, -0x7, RZ ;  /* 0xfffffff903688810 */ /* 0x040fe40007ffe1ff */
[----:B------:R-:W-:Y:S02]  /*5050*/  ISETP.GE.AND P0, PT, R0, RZ, PT ;  /* 0x000000ff0000720c */ /* 0x000fe40003f06270 */
[----:B------:R-:W-:Y:S02]  /*5060*/  HMMA.16816.F32.BF16 R16, R84, R98, R16 ;  /* 0x000000625410723c */ /* 0x000fe40000041810 */
[----:B------:R-:W1:Y:S02]  /*5070*/  I2F R104, R104 ;  /* 0x0000006800687306 */ /* 0x000e640000201400 */
[C---:B--2---:R-:W-:Y:S03]  /*5080*/  IADD3 R2, R3.reuse, -0x8, RZ ;  /* 0xfffffff803027810 */ /* 0x044fe60007ffe0ff */
[C---:B------:R-:W-:Y:S01]  /*5090*/  IADD3 R84, R3.reuse, -0x18, RZ ;  /* 0xffffffe803547810 */ /* 0x040fe20007ffe0ff */
[C---:B---3--:R-:W-:Y:S01]  /*50a0*/  HMMA.16816.F32.BF16 R4, R88.reuse, R100, R4 ;  /* 0x000000645804723c */ /* 0x048fe20000041804 */
[----:B------:R-:W-:Y:S04]  /*50b0*/  IMAD.U32 R85, RZ, RZ, UR20 ;  /* 0x00000014ff557e24 */ /* 0x000fe8000f8e00ff */
[----:B------:R-:W-:Y:S02]  /*50c0*/  ISETP.GE.AND P1, PT, R2, RZ, PT ;  /* 0x000000ff0200720c */ /* 0x000fe40003f26270 */
[C---:B------:R-:W-:Y:S01]  /*50d0*/  @!P0 IADD3 R0, -R3.reuse, 0x9, RZ ;  /* 0x0000000903008810 */ /* 0x040fe20007ffe1ff */
[C---:B------:R-:W-:Y:S03]  /*50e0*/  HMMA.16816.F32.BF16 R8, R88.reuse, R102, R8 ;  /* 0x000000665808723c */ /* 0x040fe60000041808 */
[----:B------:R2:W3:Y:S01]  /*50f0*/  I2F R94, R0 ;  /* 0x00000000005e7306 */ /* 0x0004e20000201400 */
[----:B------:R-:W-:Y:S08]  /*5100*/  ISETP.GE.AND P3, PT, R84, RZ, PT ;  /* 0x000000ff5400720c */ /* 0x000ff00003f66270 */
[C---:B------:R-:W-:Y:S02]  /*5110*/  @!P1 IADD3 R2, -R3.reuse, 0x8, RZ ;  /* 0x0000000803029810 */ /* 0x040fe40007ffe1ff */
[----:B------:R-:W-:Y:S02]  /*5120*/  ISETP.GE.AND P1, PT, R92, RZ, PT ;  /* 0x000000ff5c00720c */ /* 0x000fe40003f26270 */
[----:B------:R4:W4:Y:S01]  /*5130*/  I2F R95, R2 ;  /* 0x00000002005f7306 */ /* 0x0009220000201400 */
[----:B------:R-:W-:Y:S01]  /*5140*/  @!P3 IADD3 R84, -R3, 0x18, RZ ;  /* 0x000000180354b810 */ /* 0x000fe20007ffe1ff */
[----:B------:R-:W-:Y:S01]  /*5150*/  FFMA.FTZ R4, R110, -UR6, R4 ;  /* 0x800000066e047c23 */ /* 0x000fe20008010004 */
[----:B------:R-:W-:Y:S01]  /*5160*/  PLOP3.LUT P3, PT, PT, PT, UP0, 0x80, 0x0 ;  /* 0x000000000000781c */ /* 0x000fe20003f6f008 */
[----:B------:R-:W-:Y:S02]  /*5170*/  FFMA.FTZ R5, R105, -UR6, R5 ;  /* 0x8000000669057c23 */ /* 0x000fe40008010005 */
[----:B------:R-:W-:Y:S02]  /*5180*/  FFMA.FTZ R6, R109, -UR6, R6 ;  /* 0x800000066d067c23 */ /* 0x000fe40008010006 */
[----:B-1----:R-:W-:Y:S02]  /*5190*/  FFMA.FTZ R7, R104, -UR6, R7 ;  /* 0x8000000668077c23 */ /* 0x002fe40008010007 */
[----:B------:R-:W-:Y:S01]  /*51a0*/  I2F R97, R84 ;  /* 0x0000005400617306 */ /* 0x000fe20000201400 */
[C---:B------:R-:W-:Y:S01]  /*51b0*/  @!P1 IADD3 R92, -R3.reuse, 0x10, RZ ;  /* 0x00000010035c9810 */ /* 0x040fe20007ffe1ff */
[----:B------:R-:W-:Y:S01]  /*51c0*/  FFMA.FTZ R10, R110, -UR6, R10 ;  /* 0x800000066e0a7c23 */ /* 0x000fe2000801000a */
[----:B--2---:R-:W-:Y:S01]  /*51d0*/  IADD3 R0, R3, -0x19, RZ ;  /* 0xffffffe703007810 */ /* 0x004fe20007ffe0ff */
[----:B---3--:R-:W-:Y:S01]  /*51e0*/  FFMA.FTZ R9, R94, -UR6, R9 ;  /* 0x800000065e097c23 */ /* 0x008fe20008010009 */
[----:B------:R-:W-:Y:S01]  /*51f0*/  PLOP3.LUT P1, PT, PT, PT, UP0, 0x80, 0x0 ;  /* 0x000000000000781c */ /* 0x000fe20003f2f008 */
[----:B------:R-:W-:Y:S01]  /*5200*/  FFMA.FTZ R11, R105, -UR6, R11 ;  /* 0x80000006690b7c23 */ /* 0x000fe2000801000b */
[----:B------:R-:W-:Y:S01]  /*5210*/  ISETP.GE.AND P2, PT, R0, RZ, PT ;  /* 0x000000ff0000720c */ /* 0x000fe20003f46270 */
[----:B-----5:R1:W5:Y:S02]  /*5220*/  LDL R110, [R1+0x4] ;  /* 0x00000400016e7983 */ /* 0x0203640000100800 */
[----:B------:R-:W2:Y:S01]  /*5230*/  I2F R93, R92 ;  /* 0x0000005c005d7306 */ /* 0x000ea20000201400 */
[----:B----4-:R-:W-:Y:S01]  /*5240*/  IADD3 R2, R3, -0x11, RZ ;  /* 0xffffffef03027810 */ /* 0x010fe20007ffe0ff */
[----:B------:R-:W-:Y:S03]  /*5250*/  FFMA.FTZ R8, R95, -UR6, R8 ;  /* 0x800000065f087c23 */ /* 0x000fe60008010008 */
[----:B------:R-:W-:Y:S05]  /*5260*/  ISETP.GE.AND P0, PT, R2, RZ, PT ;  /* 0x000000ff0200720c */ /* 0x000fea0003f06270 */
[C---:B------:R-:W-:Y:S02]  /*5270*/  @!P2 IADD3 R0, -R3.reuse, 0x19, RZ ;  /* 0x000000190300a810 */ /* 0x040fe40007ffe1ff */
[C---:B------:R-:W-:Y:S02]  /*5280*/  FSETP.NEU.FTZ.AND P2, PT, R250.reuse, -INF , PT ;  /* 0xff800000fa00780b */ /* 0x040fe40003f5d000 */
[----:B------:R3:W-:Y:S04]  /*5290*/  I2F R96, R0 ;  /* 0x0000000000607306 */ /* 0x0007e80000201400 */
[----:B------:R-:W-:Y:S01]  /*52a0*/  @!P0 IADD3 R2, -R3, 0x11, RZ ;  /* 0x0000001103028810 */ /* 0x000fe20007ffe1ff */
[----:B------:R-:W-:Y:S01]  /*52b0*/  FMUL.FTZ R3, R250, 1.4426950216293334961 ;  /* 0x3fb8aa3bfa037820 */ /* 0x000fe20000410000 */
[----:B------:R-:W-:Y:S04]  /*52c0*/  PLOP3.LUT P0, PT, PT, PT, UP0, 0x80, 0x0 ;  /* 0x000000000000781c */ /* 0x000fe80003f0f008 */
[----:B------:R4:W1:Y:S01]  /*52d0*/  I2F R92, R2 ;  /* 0x00000002005c7306 */ /* 0x0008620000201400 */
[----:B------:R-:W-:Y:S02]  /*52e0*/  FSEL R3, R3, RZ, P2 ;  /* 0x000000ff03037208 */ /* 0x000fe40001000000 */
[----:B------:R-:W-:Y:S01]  /*52f0*/  PLOP3.LUT P2, PT, PT, PT, UP0, 0x80, 0x0 ;  /* 0x000000000000781c */ /* 0x000fe20003f4f008 */
[----:B---3--:R-:W-:Y:S02]  /*5300*/  FMUL.FTZ R0, R251, 1.4426950216293334961 ;  /* 0x3fb8aa3bfb007820 */ /* 0x008fe40000410000 */
[----:B----4-:R-:W-:Y:S05]  /*5310*/  IMAD R2, R85, 0x40, R111 ;  /* 0x0000004055027824 */ /* 0x010fea00078e026f */
[C---:B------:R-:W-:Y:S02]  /*5320*/  @P5 ISETP.GE.AND P5, PT, R2.reuse, UR7, PT ;  /* 0x0000000702005c0c */ /* 0x040fe4000bfa6270 */
[----:B------:R-:W-:Y:S02]  /*5330*/  @P1 IADD3 R84, R2, 0x1, RZ ;  /* 0x0000000102541810 */ /* 0x000fe40007ffe0ff */
[----:B------:R-:W-:Y:S02]  /*5340*/  PLOP3.LUT P1, PT, PT, PT, UP0, 0x80, 0x0 ;  /* 0x000000000000781c */ /* 0x000fe40003f2f008 */
[----:B------:R-:W-:Y:S02]  /*5350*/  @P4 ISETP.GE.AND P4, PT, R84, UR7, PT ;  /* 0x0000000754004c0c */ /* 0x000fe4000bf86270 */
[----:B------:R-:W3:Y:S05]  /*5360*/  LDSM.16.M88.4 R84, [R223+0x1e800] ;  /* 0x01e80000df54783b */ /* 0x000eea0000000200 */
[----:B------:R-:W-:Y:S02]  /*5370*/  @P0 FSEL R4, R4, -INF , !P5 ;  /* 0xff80000004040808 */ /* 0x000fe40006800000 */
[----:B------:R-:W-:Y:S03]  /*5380*/  PLOP3.LUT P0, PT, PT, PT, UP0, 0x80, 0x0 ;  /* 0x000000000000781c */ /* 0x000fe60003f0f008 */
[--C-:B------:R-:W-:Y:S01]  /*5390*/  FFMA.FTZ R4, R4, c[0x0][0x23c], -R3.reuse ;  /* 0x00008f0004047a23 */ /* 0x100fe20000010803 */
[----:B------:R-:W-:Y:S02]  /*53a0*/  @P1 FSEL R5, R5, -INF , !P4 ;  /* 0xff80000005051808 */ /* 0x000fe40006000000 */
[----:B------:R-:W-:Y:S01]  /*53b0*/  FSETP.NEU.FTZ.AND P1, PT, R251, -INF , PT ;  /* 0xff800000fb00780b */ /* 0x000fe20003f3d000 */
[----:B------:R4:W-:Y:S02]  /*53c0*/  MUFU.EX2 R111, R4 ;  /* 0x00000004006f7308 */ /* 0x0009e40000000800 */
[--C-:B------:R-:W-:Y:S01]  /*53d0*/  FFMA.FTZ R5, R5, c[0x0][0x23c], -R3.reuse ;  /* 0x00008f0005057a23 */ /* 0x100fe20000010803 */
[----:B------:R-:W-:Y:S02]  /*53e0*/  FSEL R0, R0, RZ, P1 ;  /* 0x000000ff00007208 */ /* 0x000fe40000800000 */
[----:B------:R-:W-:Y:S02]  /*53f0*/  PLOP3.LUT P1, PT, PT, PT, UP0, 0x80, 0x0 ;  /* 0x000000000000781c */ /* 0x000fe40003f2f008 */
[----:B------:R-:W-:Y:S02]  /*5400*/  @P0 FSEL R6, R6, -INF , !P5 ;  /* 0xff80000006060808 */ /* 0x000fe40006800000 */
[----:B------:R-:W-:Y:S01]  /*5410*/  PLOP3.LUT P0, PT, PT, PT, UP0, 0x80, 0x0 ;  /* 0x000000000000781c */ /* 0x000fe20003f0f008 */
[----:B------:R-:W-:Y:S01]  /*5420*/  MUFU.EX2 R107, R5 ;  /* 0x00000005006b7308 */ /* 0x000fe20000000800 */
[----:B------:R-:W-:Y:S01]  /*5430*/  PLOP3.LUT P5, PT, PT, PT, UP0, 0x80, 0x0 ;  /* 0x000000000000781c */ /* 0x000fe20003faf008 */
[--C-:B------:R-:W-:Y:S06]  /*5440*/  FFMA.FTZ R6, R6, c[0x0][0x23c], -R0.reuse ;  /* 0x00008f0006067a23 */ /* 0x100fec0000010800 */
[----:B------:R-:W-:Y:S02]  /*5450*/  @P1 FSEL R7, R7, -INF , !P4 ;  /* 0xff80000007071808 */ /* 0x000fe40006000000 */
[----:B------:R-:W-:Y:S01]  /*5460*/  PLOP3.LUT P1, PT, PT, PT, UP0, 0x80, 0x0 ;  /* 0x000000000000781c */ /* 0x000fe20003f2f008 */
[----:B------:R-:W-:Y:S01]  /*5470*/  MUFU.EX2 R112, R6 ;  /* 0x0000000600707308 */ /* 0x000fe20000000800 */
[----:B------:R-:W-:Y:S01]  /*5480*/  PLOP3.LUT P4, PT, PT, PT, UP0, 0x80, 0x0 ;  /* 0x000000000000781c */ /* 0x000fe20003f8f008 */
[----:B------:R-:W-:Y:S01]  /*5490*/  FFMA.FTZ R7, R7, c[0x0][0x23c], -R0 ;  /* 0x00008f0007077a23 */ /* 0x000fe20000010800 */
[----:B----4-:R-:W-:Y:S01]  /*54a0*/  @P3 IADD3 R4, R2, 0x8, RZ ;  /* 0x0000000802043810 */ /* 0x010fe20007ffe0ff */
[C---:B---3--:R-:W-:Y:S01]  /*54b0*/  HMMA.16816.F32.BF16 R12, R88.reuse, R84, R12 ;  /* 0x00000054580c723c */ /* 0x048fe2000004180c */
[----:B------:R-:W-:Y:S02]  /*54c0*/  PLOP3.LUT P3, PT, PT, PT, UP0, 0x80, 0x0 ;  /* 0x000000000000781c */ /* 0x000fe40003f6f008 */
[----:B------:R-:W-:Y:S02]  /*54d0*/  @P6 ISETP.GE.AND P6, PT, R4, UR7, PT ;  /* 0x0000000704006c0c */ /* 0x000fe4000bfc6270 */
[----:B------:R-:W-:Y:S01]  /*54e0*/  @P2 IADD3 R4, R2, 0x9, RZ ;  /* 0x0000000902042810 */ /* 0x000fe20007ffe0ff */
[----:B------:R-:W3:Y:S01]  /*54f0*/  MUFU.EX2 R109, R7 ;  /* 0x00000007006d7308 */ /* 0x000ee20000000800 */
[----:B------:R-:W-:Y:S01]  /*5500*/  PLOP3.LUT P2, PT, PT, PT, UP0, 0x80, 0x0 ;  /* 0x000000000000781c */ /* 0x000fe20003f4f008 */
[----:B------:R-:W-:Y:S06]  /*5510*/  HMMA.16816.F32.BF16 R16, R88, R86, R16 ;  /* 0x000000565810723c */ /* 0x000fec0000041810 */
[----:B------:R-:W-:Y:S02]  /*5520*/  @P3 ISETP.GE.AND P3, PT, R4, UR7, PT ;  /* 0x0000000704003c0c */ /* 0x000fe4000bf66270 */
[----:B------:R-:W-:Y:S02]  /*5530*/  @P0 FSEL R8, R8, -INF , !P6 ;  /* 0xff80000008080808 */ /* 0x000fe40007000000 */
[----:B------:R-:W-:Y:S02]  /*5540*/  PLOP3.LUT P0, PT, PT, PT, UP0, 0x80, 0x0 ;  /* 0x000000000000781c */ /* 0x000fe40003f0f008 */
[----:B------:R-:W-:Y:S01]  /*5550*/  @P4 IADD3 R4, R2, 0x10, RZ ;  /* 0x0000001002044810 */ /* 0x000fe20007ffe0ff */
[----:B------:R-:W-:Y:S01]  /*5560*/  FFMA.FTZ R8, R8, c[0x0][0x23c], -R3 ;  /* 0x00008f0008087a23 */ /* 0x000fe20000010803 */
[----:B------:R-:W-:Y:S02]  /*5570*/  PLOP3.LUT P4, PT, PT, PT, UP0, 0x80, 0x0 ;  /* 0x000000000000781c */ /* 0x000fe40003f8f008 */
[----:B------:R-:W-:Y:S01]  /*5580*/  @P5 ISETP.GE.AND P5, PT, R4, UR7, PT ;  /* 0x0000000704005c0c */ /* 0x000fe2000bfa6270 */
[----:B--2---:R-:W-:Y:S01]  /*5590*/  FFMA.FTZ R12, R93, -UR6, R12 ;  /* 0x800000065d0c7c23 */ /* 0x004fe2000801000c */
[----:B------:R-:W-:Y:S01]  /*55a0*/  @P2 IADD3 R4, R2, 0x11, RZ ;  /* 0x0000001102042810 */ /* 0x000fe20007ffe0ff */
[----:B-1----:R-:W-:Y:S01]  /*55b0*/  FFMA.FTZ R13, R92, -UR6, R13 ;  /* 0x800000065c0d7c23 */ /* 0x002fe2000801000d */
[----:B------:R-:W-:Y:S01]  /*55c0*/  @P1 FSEL R9, R9, -INF , !P3 ;  /* 0xff80000009091808 */ /* 0x000fe20005800000 */
        /* <DEDUP_REMOVED lines=8> */
[----:B------:R-:W-:Y:S01]  /*5650*/  FFMA.FTZ R18, R93, -UR6, R18 ;  /* 0x800000065d127c23 */ /* 0x000fe20008010012 */
[----:B------:R-:W-:Y:S01]  /*5660*/  PLOP3.LUT P2, PT, PT, PT, UP0, 0x80, 0x0 ;  /* 0x000000000000781c */ /* 0x000fe20003f4f008 */
[----:B------:R-:W-:Y:S01]  /*5670*/  FFMA.FTZ R19, R92, -UR6, R19 ;  /* 0x800000065c137c23 */ /* 0x000fe20008010013 */
[----:B------:R-:W-:Y:S01]  /*5680*/  MUFU.EX2 R104, R8 ;  /* 0x0000000800687308 */ /* 0x000fe20000000800 */
[--C-:B------:R-:W-:Y:S02]  /*5690*/  FFMA.FTZ R9, R9, c[0x0][0x23c], -R3.reuse ;  /* 0x00008f0009097a23 */ /* 0x100fe40000010803 */
[----:B------:R-:W-:Y:S01]  /*56a0*/  @P1 FSEL R11, R11, -INF , !P3 ;  /* 0xff8000000b0b1808 */ /* 0x000fe20005800000 */
[--C-:B------:R-:W-:Y:S01]  /*56b0*/  FFMA.FTZ R10, R10, c[0x0][0x23c], -R0.reuse ;  /* 0x00008f000a0a7a23 */ /* 0x100fe20000010800 */
[----:B------:R-:W-:Y:S02]  /*56c0*/  PLOP3.LUT P1, PT, PT, PT, UP0, 0x80, 0x0 ;  /* 0x000000000000781c */ /* 0x000fe40003f2f008 */
[----:B------:R-:W-:Y:S01]  /*56d0*/  @P6 ISETP.GE.AND P6, PT, R4, UR7, PT ;  /* 0x0000000704006c0c */ /* 0x000fe2000bfc6270 */
[--C-:B------:R-:W-:Y:S01]  /*56e0*/  FFMA.FTZ R11, R11, c[0x0][0x23c], -R0.reuse ;  /* 0x00008f000b0b7a23 */ /* 0x100fe20000010800 */
[----:B------:R-:W-:Y:S01]  /*56f0*/  PLOP3.LUT P3, PT, PT, PT, UP0, 0x80, 0x0 ;  /* 0x000000000000781c */ /* 0x000fe20003f6f008 */
[----:B------:R-:W-:Y:S01]  /*5700*/  MUFU.EX2 R103, R9 ;  /* 0x0000000900677308 */ /* 0x000fe20000000800 */
[----:B------:R-:W-:Y:S02]  /*5710*/  @P0 FSEL R12, R12, -INF , !P5 ;  /* 0xff8000000c0c0808 */ /* 0x000fe40006800000 */
[----:B------:R-:W-:Y:S03]  /*5720*/  PLOP3.LUT P0, PT, PT, PT, UP0, 0x80, 0x0 ;  /* 0x000000000000781c */ /* 0x000fe60003f0f008 */
[--C-:B------:R-:W-:Y:S02]  /*5730*/  FFMA.FTZ R12, R12, c[0x0][0x23c], -R3.reuse ;  /* 0x00008f000c0c7a23 */ /* 0x100fe40000010803 */
[----:B------:R-:W-:Y:S02]  /*5740*/  @P1 FSEL R14, R14, -INF , !P5 ;  /* 0xff8000000e0e1808 */ /* 0x000fe40006800000 */
[----:B------:R-:W-:Y:S01]  /*5750*/  @P2 FSEL R13, R13, -INF , !P6 ;  /* 0xff8000000d0d2808 */ /* 0x000fe20007000000 */
[----:B------:R-:W-:Y:S01]  /*5760*/  MUFU.EX2 R106, R10 ;  /* 0x0000000a006a7308 */ /* 0x000fe20000000800 */
[----:B------:R-:W-:Y:S01]  /*5770*/  PLOP3.LUT P2, PT, PT, PT, UP0, 0x80, 0x0 ;  /* 0x000000000000781c */ /* 0x000fe20003f4f008 */
[--C-:B------:R-:W-:Y:S01]  /*5780*/  FFMA.FTZ R14, R14, c[0x0][0x23c], -R0.reuse ;  /* 0x00008f000e0e7a23 */ /* 0x100fe20000010800 */
[----:B------:R-:W-:Y:S01]  /*5790*/  PLOP3.LUT P1, PT, PT, PT, UP0, 0x80, 0x0 ;  /* 0x000000000000781c */ /* 0x000fe20003f2f008 */
[--C-:B------:R-:W-:Y:S01]  /*57a0*/  FFMA.FTZ R13, R13, c[0x0][0x23c], -R3.reuse ;  /* 0x00008f000d0d7a23 */ /* 0x100fe20000010803 */
[C---:B------:R-:W-:Y:S02]  /*57b0*/  @P3 IADD3 R4, R2.reuse, 0x18, RZ ;  /* 0x0000001802043810 */ /* 0x040fe40007ffe0ff */
[----:B------:R-:W-:Y:S02]  /*57c0*/  @P4 IADD3 R2, R2, 0x19, RZ ;  /* 0x0000001902024810 */ /* 0x000fe40007ffe0ff */
[----:B------:R-:W-:Y:S01]  /*57d0*/  @P0 FSEL R15, R15, -INF , !P6 ;  /* 0xff8000000f0f0808 */ /* 0x000fe20007000000 */
[----:B------:R-:W1:Y:S01]  /*57e0*/  MUFU.EX2 R105, R11 ;  /* 0x0000000b00697308 */ /* 0x000e620000000800 */
[----:B------:R-:W-:Y:S03]  /*57f0*/  PLOP3.LUT P0, PT, PT, PT, UP0, 0x80, 0x0 ;  /* 0x000000000000781c */ /* 0x000fe60003f0f008 */
[----:B------:R-:W-:Y:S01]  /*5800*/  @P2 ISETP.GE.AND P3, PT, R4, UR7, PT ;  /* 0x0000000704002c0c */ /* 0x000fe2000bf66270 */
[--C-:B------:R-:W-:Y:S01]  /*5810*/  FFMA.FTZ R15, R15, c[0x0][0x23c], -R0.reuse ;  /* 0x00008f000f0f7a23 */ /* 0x100fe20000010800 */
[----:B------:R-:W-:Y:S02]  /*5820*/  @P1 ISETP.GE.AND P1, PT, R2, UR7, PT ;  /* 0x0000000702001c0c */ /* 0x000fe4000bf26270 */
[----:B------:R-:W-:Y:S02]  /*5830*/  PLOP3.LUT P2, PT, PT, PT, UP0, 0x80, 0x0 ;  /* 0x000000000000781c */ /* 0x000fe40003f4f008 */
[----:B---3--:R-:W-:Y:S01]  /*5840*/  F2FP.BF16.PACK_AB R2, R109, R112 ;  /* 0x000000706d02723e */ /* 0x008fe200000010ff */
[----:B------:R-:W-:Y:S04]  /*5850*/  MUFU.EX2 R100, R12 ;  /* 0x0000000c00647308 */ /* 0x000fe80000000800 */
[----:B------:R-:W-:Y:S04]  /*5860*/  STS [R246+0x2a400], R2 ;  /* 0x02a40002f6007388 */ /* 0x000fe80000000800 */
[----:B------:R-:W-:Y:S02]  /*5870*/  @P0 FSEL R17, R17, -INF , !P1 ;  /* 0xff80000011110808 */ /* 0x000fe40004800000 */
[----:B------:R-:W-:Y:S01]  /*5880*/  PLOP3.LUT P0, PT, PT, PT, UP0, 0x80, 0x0 ;  /* 0x000000000000781c */ /* 0x000fe20003f0f008 */
[----:B------:R-:W2:Y:S01]  /*5890*/  MUFU.EX2 R99, R13 ;  /* 0x0000000d00637308 */ /* 0x000ea20000000800 */
[----:B------:R-:W-:Y:S02]  /*58a0*/  @P2 FSEL R16, R16, -INF , !P3 ;  /* 0xff80000010102808 */ /* 0x000fe40005800000 */
[----:B------:R-:W-:Y:S02]  /*58b0*/  PLOP3.LUT P2, PT, PT, PT, UP0, 0x80, 0x0 ;  /* 0x000000000000781c */ /* 0x000fe40003f4f008 */
[----:B-1----:R-:W-:Y:S01]  /*58c0*/  F2FP.BF16.PACK_AB R5, R105, R106 ;  /* 0x0000006a6905723e */ /* 0x002fe200000010ff */
[--C-:B------:R-:W-:Y:S02]  /*58d0*/  FFMA.FTZ R16, R16, c[0x0][0x23c], -R3.reuse ;  /* 0x00008f0010107a23 */ /* 0x100fe40000010803 */
[----:B------:R-:W-:Y:S02]  /*58e0*/  FFMA.FTZ R3, R17, c[0x0][0x23c], -R3 ;  /* 0x00008f0011037a23 */ /* 0x000fe40000010803 */
[----:B------:R-:W-:Y:S02]  /*58f0*/  MUFU.EX2 R102, R14 ;  /* 0x0000000e00667308 */ /* 0x000fe40000000800 */
[----:B------:R-:W-:Y:S02]  /*5900*/  @P0 FSEL R19, R19, -INF , !P1 ;  /* 0xff80000013130808 */ /* 0x000fe40004800000 */
[----:B------:R-:W-:Y:S02]  /*5910*/  IADD3 R92, P0, R113, UR13, RZ ;  /* 0x0000000d715c7c10 */ /* 0x000fe4000ff1e0ff */
[----:B------:R-:W-:Y:S02]  /*5920*/  @P2 FSEL R18, R18, -INF , !P3 ;  /* 0xff80000012122808 */ /* 0x000fe40005800000 */
[----:B------:R-:W-:Y:S02]  /*5930*/  IADD3.X R93, R114, UR12, RZ, P0, !PT ;  /* 0x0000000c725d7c10 */ /* 0x000fe400087fe4ff */
[----:B------:R1:W-:Y:S01]  /*5940*/  MUFU.EX2 R95, R3 ;  /* 0x00000003005f7308 */ /* 0x0003e20000000800 */
[--C-:B------:R-:W-:Y:S01]  /*5950*/  FFMA.FTZ R18, R18, c[0x0][0x23c], -R0.reuse ;  /* 0x00008f0012127a23 */ /* 0x100fe20000010800 */
[----:B------:R-:W-:Y:S01]  /*5960*/  LEA R234, P0, R115, R234, 0x2 ;  /* 0x000000ea73ea7211 */ /* 0x000fe200078010ff */
[----:B------:R-:W-:Y:S01]  /*5970*/  FFMA.FTZ R0, R19, c[0x0][0x23c], -R0 ;  /* 0x00008f0013007a23 */ /* 0x000fe20000010800 */
[----:B--2---:R-:W-:Y:S02]  /*5980*/  F2FP.BF16.PACK_AB R4, R99, R100 ;  /* 0x000000646304723e */ /* 0x004fe400000010ff */
[----:B------:R-:W-:Y:S02]  /*5990*/  LEA.HI.X.SX32 R235, R115, R235, 0x2, P0 ;  /* 0x000000eb73eb7211 */ /* 0x000fe400000f16ff */
[----:B------:R2:W5:Y:S01]  /*59a0*/  LDL R115, [R1] ;  /* 0x0000000001737983 */ /* 0x0005620000100800 */
[----:B------:R-:W-:Y:S01]  /*59b0*/  PLOP3.LUT P1, PT, PT, PT, UP4, 0x80, 0x0 ;  /* 0x000000000000781c */ /* 0x000fe20003f2f048 */
[----:B------:R3:W-:Y:S10]  /*59c0*/  MUFU.EX2 R97, R0 ;  /* 0x0000000000617308 */ /* 0x0007f40000000800 */
[----:B------:R-:W4:Y:S01]  /*59d0*/  MUFU.EX2 R101, R15 ;  /* 0x0000000f00657308 */ /* 0x000f220000000800 */
[----:B-1----:R-:W-:Y:S05]  /*59e0*/  F2FP.BF16.PACK_AB R3, R107, R111 ;  /* 0x0000006f6b03723e */ /* 0x002fea00000010ff */
[----:B------:R4:W-:Y:S04]  /*59f0*/  STS [R246+0x2a000], R3 ;  /* 0x02a00003f6007388 */ /* 0x0009e80000000800 */
[----:B------:R-:W1:Y:S01]  /*5a00*/  MUFU.EX2 R96, R16 ;  /* 0x0000001000607308 */ /* 0x000e620000000800 */
[----:B---3--:R-:W-:Y:S01]  /*5a10*/  F2FP.BF16.PACK_AB R0, R103, R104 ;  /* 0x000000686700723e */ /* 0x008fe200000010ff */
[----:B------:R-:W-:Y:S08]  /*5a20*/  STS [R249+0x2a400], R5 ;  /* 0x02a40005f9007388 */ /* 0x000ff00000000800 */
[----:B------:R-:W3:Y:S01]  /*5a30*/  MUFU.EX2 R98, R18 ;  /* 0x0000001200627308 */ /* 0x000ee20000000800 */
[----:B------:R3:W-:Y:S06]  /*5a40*/  STS [R249+0x2a000], R0 ;  /* 0x02a00000f9007388 */ /* 0x0007ec0000000800 */
[----:B------:R-:W-:Y:S01]  /*5a50*/  STS [R247+0x2a000], R4 ;  /* 0x02a00004f7007388 */ /* 0x000fe20000000800 */
[----:B----4-:R-:W-:Y:S02]  /*5a60*/  F2FP.BF16.PACK_AB R3, R101, R102 ;  /* 0x000000666503723e */ /* 0x010fe400000010ff */
[----:B-1----:R-:W-:Y:S03]  /*5a70*/  F2FP.BF16.PACK_AB R2, R95, R96 ;  /* 0x000000605f02723e */ /* 0x002fe600000010ff */
[----:B------:R1:W-:Y:S06]  /*5a80*/  STS [R247+0x2a400], R3 ;  /* 0x02a40003f7007388 */ /* 0x0003ec0000000800 */
[----:B------:R-:W-:Y:S01]  /*5a90*/  STS [R248+0x2a000], R2 ;  /* 0x02a00002f8007388 */ /* 0x000fe20000000800 */
[----:B---3--:R-:W-:Y:S05]  /*5aa0*/  F2FP.BF16.PACK_AB R0, R97, R98 ;  /* 0x000000626100723e */ /* 0x008fea00000010ff */
[----:B------:R3:W-:Y:S06]  /*5ab0*/  STS [R248+0x2a400], R0 ;  /* 0x02a40000f8007388 */ /* 0x0007ec0000000800 */
[----:B------:R-:W-:Y:S06]  /*5ac0*/  LDSM.16.M88.4 R16, [R228+0x10000] ;  /* 0x01000000e410783b */ /* 0x000fec0000000200 */
[----:B------:R-:W4:Y:S01]  /*5ad0*/  LDSM.16.M88.4 R8, [R221+0x20000] ;  /* 0x02000000dd08783b */ /* 0x000f220000000200 */
[C-C-:B-1----:R-:W-:Y:S05]  /*5ae0*/  IMAD.IADD R3, R217.reuse, 0x1, R228.reuse ;  /* 0x00000001d9037824 */ /* 0x142fea00078e02e4 */
[----:B------:R-:W1:Y:S01]  /*5af0*/  LDSM.16.M88.4 R84, [R221+0x20800] ;  /* 0x02080000dd54783b */ /* 0x000e620000000200 */
[----:B---3--:R-:W-:Y:S04]  /*5b00*/  IMAD.IADD R0, R108, 0x1, R228 ;  /* 0x000000016c007824 */ /* 0x008fe800078e02e4 */
[----:B------:R-:W-:Y:S01]  /*5b10*/  IMAD.IADD R2, R217, 0x1, R0 ;  /* 0x00000001d9027824 */ /* 0x000fe200078e0200 */
[----:B------:R-:W-:Y:S01]  /*5b20*/  LDSM.16.M88.4 R88, [R0+0x10000] ;  /* 0x010000000058783b */ /* 0x000fe20000000200 */
[C---:B----4-:R-:W-:Y:S08]  /*5b30*/  HMMA.16816.F32.BF16 R4, R16.reuse, R8, RZ ;  /* 0x000000081004723c */ /* 0x050ff000000418ff */
[C---:B------:R-:W-:Y:S08]  /*5b40*/  HMMA.16816.F32.BF16 R8, R16.reuse, R10, RZ ;  /* 0x0000000a1008723c */ /* 0x040ff000000418ff */
[C---:B-1----:R-:W-:Y:S08]  /*5b50*/  HMMA.16816.F32.BF16 R12, R16.reuse, R84, RZ ;  /* 0x00000054100c723c */ /* 0x042ff000000418ff */
[----:B------:R-:W-:Y:S01]  /*5b60*/  HMMA.16816.F32.BF16 R16, R16, R86, RZ ;  /* 0x000000561010723c */ /* 0x000fe200000418ff */
[----:B------:R-:W1:Y:S07]  /*5b70*/  LDSM.16.M88.4 R84, [R222+0x20000] ;  /* 0x02000000de54783b */ /* 0x000e6e0000000200 */
[C---:B-1----:R-:W-:Y:S08]  /*5b80*/  HMMA.16816.F32.BF16 R4, R88.reuse, R84, R4 ;  /* 0x000000545804723c */ /* 0x042ff00000041804 */
[C---:B------:R-:W-:Y:S01]  /*5b90*/  HMMA.16816.F32.BF16 R8, R88.reuse, R86, R8 ;  /* 0x000000565808723c */ /* 0x040fe20000041808 */
[----:B------:R-:W1:Y:S07]  /*5ba0*/  LDSM.16.M88.4 R84, [R222+0x20800] ;  /* 0x02080000de54783b */ /* 0x000e6e0000000200 */
[C---:B-1----:R-:W-:Y:S08]  /*5bb0*/  HMMA.16816.F32.BF16 R12, R88.reuse, R84, R12 ;  /* 0x00000054580c723c */ /* 0x042ff0000004180c */
[----:B------:R-:W-:Y:S01]  /*5bc0*/  HMMA.16816.F32.BF16 R16, R88, R86, R16 ;  /* 0x000000565810723c */ /* 0x000fe20000041810 */
[----:B------:R-:W-:Y:S06]  /*5bd0*/  LDSM.16.M88.4 R84, [R3+0x10000] ;  /* 0x010000000354783b */ /* 0x000fec0000000200 */
[----:B------:R-:W1:Y:S02]  /*5be0*/  LDSM.16.M88.4 R88, [R224+0x20000] ;  /* 0x02000000e058783b */ /* 0x000e640000000200 */
        /* <DEDUP_REMOVED lines=75> */
[----:B------:R1:W-:Y:S06]  /*60a0*/  LDSM.16.M88.4 R84, [R0+0x16000] ;  /* 0x016000000054783b */ /* 0x0003ec0000000200 */
[----:B------:R-:W3:Y:S06]  /*60b0*/  LDSM.16.M88.4 R88, [R222+0x26000] ;  /* 0x02600000de58783b */ /* 0x000eec0000000200 */
[----:B-1----:R-:W4:Y:S01]  /*60c0*/  LDG.E R0, [R92.64+0x20] ;  /* 0x000020045c007981 */ /* 0x002f22000c1e1900 */
[C---:B---3--:R-:W-:Y:S08]  /*60d0*/  HMMA.16816.F32.BF16 R4, R84.reuse, R88, R4 ;  /* 0x000000585404723c */ /* 0x048ff00000041804 */
[C---:B------:R-:W-:Y:S01]  /*60e0*/  HMMA.16816.F32.BF16 R8, R84.reuse, R90, R8 ;  /* 0x0000005a5408723c */ /* 0x040fe20000041808 */
[----:B------:R-:W1:Y:S07]  /*60f0*/  LDSM.16.M88.4 R88, [R222+0x26800] ;  /* 0x02680000de58783b */ /* 0x000e6e0000000200 */
[C---:B-1----:R-:W-:Y:S08]  /*6100*/  HMMA.16816.F32.BF16 R12, R84.reuse, R88, R12 ;  /* 0x00000058540c723c */ /* 0x042ff0000004180c */
[----:B------:R-:W-:Y:S01]  /*6110*/  HMMA.16816.F32.BF16 R16, R84, R90, R16 ;  /* 0x0000005a5410723c */ /* 0x000fe20000041810 */
[----:B------:R1:W-:Y:S06]  /*6120*/  LDSM.16.M88.4 R84, [R3+0x16000] ;  /* 0x016000000354783b */ /* 0x0003ec0000000200 */
[----:B------:R-:W3:Y:S06]  /*6130*/  LDSM.16.M88.4 R88, [R224+0x26000] ;  /* 0x02600000e058783b */ /* 0x000eec0000000200 */
[----:B-1----:R-:W2:Y:S01]  /*6140*/  LDG.E R3, [R92.64] ;  /* 0x000000045c037981 */ /* 0x002ea2000c1e1900 */
[C---:B---3--:R-:W-:Y:S08]  /*6150*/  HMMA.16816.F32.BF16 R4, R84.reuse, R88, R4 ;  /* 0x000000585404723c */ /* 0x048ff00000041804 */
        /* <DEDUP_REMOVED lines=10> */
[----:B------:R-:W-:Y:S04]  /*6200*/  HMMA.16816.F32.BF16 R16, R84, R90, R16 ;  /* 0x0000005a5410723c */ /* 0x000fe80000041810 */
[C---:B----4-:R-:W-:Y:S04]  /*6210*/  FADD.FTZ R6, -R0.reuse, R6 ;  /* 0x0000000600067221 */ /* 0x050fe80000010100 */
[C---:B------:R-:W-:Y:S04]  /*6220*/  FADD.FTZ R10, -R0.reuse, R10 ;  /* 0x0000000a000a7221 */ /* 0x040fe80000010100 */
[C---:B------:R-:W-:Y:S04]  /*6230*/  FADD.FTZ R11, -R0.reuse, R11 ;  /* 0x0000000b000b7221 */ /* 0x040fe80000010100 */
[C---:B------:R-:W-:Y:S02]  /*6240*/  FADD.FTZ R2, -R0.reuse, R14 ;  /* 0x0000000e00027221 */ /* 0x040fe40000010100 */
[----:B------:R-:W-:Y:S02]  /*6250*/  FADD.FTZ R14, -R0, R15 ;  /* 0x0000000f000e7221 */ /* 0x000fe40000010100 */
[----:B------:R-:W-:Y:S02]  /*6260*/  FMUL.FTZ R86, R112, R6 ;  /* 0x0000000670567220 */ /* 0x000fe40000410000 */
[----:B------:R-:W-:Y:S02]  /*6270*/  FMUL.FTZ R85, R106, R10 ;  /* 0x0000000a6a557220 */ /* 0x000fe40000410000 */
[----:B------:R-:W-:Y:S02]  /*6280*/  FMUL.FTZ R84, R105, R11 ;  /* 0x0000000b69547220 */ /* 0x000fe40000410000 */
[----:B------:R-:W-:Y:S02]  /*6290*/  FMUL.FTZ R15, R102, R2 ;  /* 0x00000002660f7220 */ /* 0x000fe40000410000 */
[----:B------:R-:W-:Y:S02]  /*62a0*/  FMUL.FTZ R14, R101, R14 ;  /* 0x0000000e650e7220 */ /* 0x000fe40000410000 */
[C---:B--2---:R-:W-:Y:S02]  /*62b0*/  FADD.FTZ R5, -R3.reuse, R5 ;  /* 0x0000000503057221 */ /* 0x044fe40000010100 */
[C---:B------:R-:W-:Y:S02]  /*62c0*/  FADD.FTZ R16, -R3.reuse, R16 ;  /* 0x0000001003107221 */ /* 0x040fe40000010100 */
[C---:B------:R-:W-:Y:S02]  /*62d0*/  FADD.FTZ R17, -R3.reuse, R17 ;  /* 0x0000001103117221 */ /* 0x040fe40000010100 */
[C---:B------:R-:W-:Y:S02]  /*62e0*/  FADD.FTZ R4, -R3.reuse, R4 ;  /* 0x0000000403047221 */ /* 0x040fe40000010100 */
[C---:B------:R-:W-:Y:S02]  /*62f0*/  FADD.FTZ R8, -R3.reuse, R8 ;  /* 0x0000000803087221 */ /* 0x040fe40000010100 */
[----:B------:R-:W-:Y:S02]  /*6300*/  FADD.FTZ R9, -R3, R9 ;  /* 0x0000000903097221 */ /* 0x000fe40000010100 */
[----:B------:R-:W-:Y:S02]  /*6310*/  FMUL.FTZ R91, R107, R5 ;  /* 0x000000056b5b7220 */ /* 0x000fe40000410000 */
[C---:B------:R-:W-:Y:S02]  /*6320*/  FADD.FTZ R12, -R3.reuse, R12 ;  /* 0x0000000c030c7221 */ /* 0x040fe40000010100 */
[----:B------:R-:W-:Y:S02]  /*6330*/  FADD.FTZ R13, -R3, R13 ;  /* 0x0000000d030d7221 */ /* 0x000fe40000010100 */
        /* <DEDUP_REMOVED lines=109> */
.L_x_792:
        /* <DEDUP_REMOVED lines=40> */
[-C--:B------:R-:W-:Y:S08]  /*6c90*/  HMMA.16816.F32.BF16 R68, R4, R88.reuse, R68 ;  /* 0x000000580444723c */ /* 0x080ff00000041844 */
        /* <DEDUP_REMOVED lines=132> */
.L_x_793:
[----:B------:R-:W-:Y:S01]  /*74e0*/  LDSM.16.M88.4 R128, [R229] ;  /* 0x00000000e580783b */ /* 0x000fe20000000200 */
[----:B-1----:R-:W-:Y:S01]  /*74f0*/  IMAD.MOV.U32 R2, RZ, RZ, R114 ;  /* 0x000000ffff027224 */ /* 0x002fe200078e0072 */
[----:B------:R-:W-:Y:S01]  /*7500*/  ULOP3.LUT UR9, UR8, 0x1, URZ, 0xc0, !UPT ;  /* 0x0000000108097892 */ /* 0x000fe2000f8ec03f */
[----:B------:R-:W-:Y:S01]  /*7510*/  IMAD.MOV.U32 R3, RZ, RZ, R113 ;  /* 0x000000ffff037224 */ /* 0x000fe200078e0071 */
[----:B------:R-:W-:Y:S01]  /*7520*/  @UP4 UIADD3 UR14, UP3, UR11, -0x100, URZ ;  /* 0xffffff000b0e4890 */ /* 0x000fe2000ff7e03f */
[----:B------:R-:W1:Y:S01]  /*7530*/  LDSM.16.MT88.4 R16, [R216+0x18000] ;  /* 0x01800000d810783b */ /* 0x000e620000004200 */
[----:B------:R-:W-:Y:S01]  /*7540*/  IMAD.IADD R0, R229, 0x1, R108 ;  /* 0x00000001e5007824 */ /* 0x000fe200078e026c */
[----:B------:R-:W-:Y:S02]  /*7550*/  UISETP.NE.U32.AND UP0, UPT, UR9, 0x1, UPT ;  /* 0x000000010900788c */ /* 0x000fe4000bf05070 */
[----:B------:R-:W-:Y:S01]  /*7560*/  UIADD3 UR15, UR8, -0x1, URZ ;  /* 0xffffffff080f7890 */ /* 0x000fe2000fffe03f */
[----:B------:R-:W2:Y:S01]  /*7570*/  LDSM.16.M88.4 R124, [R229+0x1000] ;  /* 0x00100000e57c783b */ /* 0x000ea20000000200 */
[----:B------:R-:W-:Y:S04]  /*7580*/  @UP4 UIADD3.X UR9, UR10, -0x1, URZ, UP3, !UPT ;  /* 0xffffffff0a094890 */ /* 0x000fe80009ffe43f */
[----:B------:R-:W3:Y:S05]  /*7590*/  LDSM.16.MT88.4 R96, [R216+0x1a000] ;  /* 0x01a00000d860783b */ /* 0x000eea0000004200 */
[----:B-----5:R-:W4:Y:S05]  /*75a0*/  LDSM.16.MT88.4 R112, [R216+0x1c000] ;  /* 0x01c00000d870783b */ /* 0x020f2a0000004200 */
[----:B------:R-:W3:Y:S05]  /*75b0*/  LDSM.16.MT88.4 R196, [R216+0x1e000] ;  /* 0x01e00000d8c4783b */ /* 0x000eea0000004200 */
[----:B------:R-:W-:Y:S05]  /*75c0*/  LDSM.16.MT88.4 R204, [R216+0x18800] ;  /* 0x01880000d8cc783b */ /* 0x000fea0000004200 */
[----:B------:R-:W3:Y:S05]  /*75d0*/  LDSM.16.M88.4 R200, [R0] ;  /* 0x0000000000c8783b */ /* 0x000eea0000000200 */
[----:B------:R4:W3:Y:S01]  /*75e0*/  LDSM.16.M88.4 R208, [R0+0x1000] ;  /* 0x0010000000d0783b */ /* 0x0008e20000000200 */
[-C--:B-1----:R-:W-:Y:S04]  /*75f0*/  HMMA.16816.F32.BF16 R4, R128, R16.reuse, RZ ;  /* 0x000000108004723c */ /* 0x082fe800000418ff */
[----:B------:R-:W1:Y:S04]  /*7600*/  LDSM.16.MT88.4 R212, [R216+0x1a800] ;  /* 0x01a80000d8d4783b */ /* 0x000e680000004200 */
[C---:B--2---:R-:W-:Y:S08]  /*7610*/  HMMA.16816.F32.BF16 R8, R124.reuse, R16, RZ ;  /* 0x000000107c08723c */ /* 0x044ff000000418ff */
[-C--:B------:R-:W-:Y:S01]  /*7620*/  HMMA.16816.F32.BF16 R12, R124, R18.reuse, RZ ;  /* 0x000000127c0c723c */ /* 0x080fe200000418ff */
[----:B----4-:R-:W-:Y:S07]  /*7630*/  IMAD.IADD R0, R217, 0x1, R0 ;  /* 0x00000001d9007824 */ /* 0x010fee00078e0200 */
[C---:B------:R-:W-:Y:S08]  /*7640*/  HMMA.16816.F32.BF16 R16, R128.reuse, R18, RZ ;  /* 0x000000128010723c */ /* 0x040ff000000418ff */
[-C--:B---3--:R-:W-:Y:S08]  /*7650*/  HMMA.16816.F32.BF16 R84, R128, R96.reuse, RZ ;  /* 0x000000608054723c */ /* 0x088ff000000418ff */
        /* <DEDUP_REMOVED lines=18> */
[C---:B------:R-:W-:Y:S07]  /*7780*/  HMMA.16816.F32.BF16 R88, R208.reuse, R212, R88 ;  /* 0x000000d4d058723c */ /* 0x040fee0000041858 */
[----:B------:R-:W-:Y:S01]  /*7790*/  IMAD.IADD R212, R229, 0x1, R217 ;  /* 0x00000001e5d47824 */ /* 0x000fe200078e02d9 */
[-C--:B------:R-:W-:Y:S08]  /*77a0*/  HMMA.16816.F32.BF16 R92, R208, R214.reuse, R92 ;  /* 0x000000d6d05c723c */ /* 0x080ff0000004185c */
[C---:B------:R-:W-:Y:S08]  /*77b0*/  HMMA.16816.F32.BF16 R96, R200.reuse, R214, R96 ;  /* 0x000000d6c860723c */ /* 0x040ff00000041860 */
[-C--:B--2---:R-:W-:Y:S08]  /*77c0*/  HMMA.16816.F32.BF16 R100, R200, R196.reuse, R100 ;  /* 0x000000c4c864723c */ /* 0x084ff00000041864 */
[C---:B------:R-:W-:Y:S08]  /*77d0*/  HMMA.16816.F32.BF16 R104, R208.reuse, R196, R104 ;  /* 0x000000c4d068723c */ /* 0x040ff00000041868 */
[-C--:B------:R-:W-:Y:S08]  /*77e0*/  HMMA.16816.F32.BF16 R108, R208, R198.reuse, R108 ;  /* 0x000000c6d06c723c */ /* 0x080ff0000004186c */
[C---:B------:R-:W-:Y:S01]  /*77f0*/  HMMA.16816.F32.BF16 R112, R200.reuse, R198, R112 ;  /* 0x000000c6c870723c */ /* 0x040fe20000041870 */
[----:B------:R-:W-:Y:S05]  /*7800*/  LDSM.16.M88.4 R196, [R212] ;  /* 0x00000000d4c4783b */ /* 0x000fea0000000200 */
[----:B------:R-:W-:Y:S02]  /*7810*/  LDSM.16.M88.4 R212, [R212+0x1000] ;  /* 0x00100000d4d4783b */ /* 0x000fe40000000200 */
        /* <DEDUP_REMOVED lines=25> */
[----:B------:R1:W3:Y:S07]  /*79b0*/  LDSM.16.M88.4 R212, [R0+0x1000] ;  /* 0x0010000000d4783b */ /* 0x0002ee0000000200 */
[----:B------:R-:W-:Y:S01]  /*79c0*/  HMMA.16816.F32.BF16 R128, R196, R210, R128 ;  /* 0x000000d2c480723c */ /* 0x000fe20000041880 */
[----:B------:R-:W4:Y:S05]  /*79d0*/  LDSM.16.MT88.4 R196, [R216+0x1b800] ;  /* 0x01b80000d8c4783b */ /* 0x000f2a0000004200 */
[----:B------:R-:W4:Y:S02]  /*79e0*/  LDSM.16.MT88.4 R208, [R216+0x1d800] ;  /* 0x01d80000d8d0783b */ /* 0x000f240000004200 */
[-C--:B--2---:R-:W-:Y:S03]  /*79f0*/  HMMA.16816.F32.BF16 R4, R200, R204.reuse, R4 ;  /* 0x000000ccc804723c */ /* 0x084fe60000041804 */
[----:B------:R-:W4:Y:S05]  /*7a00*/  LDSM.16.MT88.4 R216, [R216+0x1f800] ;  /* 0x01f80000d8d8783b */ /* 0x000f2a0000004200 */
[----:B-1----:R-:W2:Y:S01]  /*7a10*/  LDL R0, [R1+0x20] ;  /* 0x0000200001007983 */ /* 0x002ea20000100800 */
[C---:B---3--:R-:W-:Y:S04]  /*7a20*/  HMMA.16816.F32.BF16 R8, R212.reuse, R204, R8 ;  /* 0x000000ccd408723c */ /* 0x048fe80000041808 */
[----:B------:R-:W2:Y:S03]  /*7a30*/  LDL R204, [R1+0x3c] ;  /* 0x00003c0001cc7983 */ /* 0x000ea60000100800 */
[----:B------:R-:W-:Y:S01]  /*7a40*/  IMAD.MOV.U32 R205, RZ, RZ, c[0x0][0x22c] ;  /* 0x00008b00ffcd7624 */ /* 0x000fe200078e00ff */
[-C--:B------:R-:W-:Y:S04]  /*7a50*/  HMMA.16816.F32.BF16 R12, R212, R206.reuse, R12 ;  /* 0x000000ced40c723c */ /* 0x080fe8000004180c */
[----:B------:R-:W-:Y:S04]  /*7a60*/  IMAD R205, R205, c[0x0][0x1c0], RZ ;  /* 0x00007000cdcd7a24 */ /* 0x000fe800078e02ff */
[C---:B------:R-:W-:Y:S04]  /*7a70*/  HMMA.16816.F32.BF16 R16, R200.reuse, R206, R16 ;  /* 0x000000cec810723c */ /* 0x040fe80000041810 */
[----:B------:R-:W-:Y:S03]  /*7a80*/  IMAD.SHL.U32 R205, R205, 0x10, RZ ;  /* 0x00000010cdcd7824 */ /* 0x000fe600078e00ff */
[----:B------:R-:W-:Y:S01]  /*7a90*/  IMAD.MOV.U32 R206, RZ, RZ, c[0x0][0x22c] ;  /* 0x00008b00ffce7624 */ /* 0x000fe200078e00ff */
[-C--:B----4-:R-:W-:Y:S01]  /*7aa0*/  HMMA.16816.F32.BF16 R84, R200, R196.reuse, R84 ;  /* 0x000000c4c854723c */ /* 0x090fe20000041854 */
[----:B------:R-:W-:Y:S03]  /*7ab0*/  IMAD.MOV.U32 R207, RZ, RZ, c[0x0][0x22c] ;  /* 0x00008b00ffcf7624 */ /* 0x000fe600078e00ff */
[----:B------:R-:W-:Y:S02]  /*7ac0*/  IMAD R206, R206, c[0x0][0x1c0], RZ ;  /* 0x00007000cece7a24 */ /* 0x000fe400078e02ff */
[----:B------:R-:W-:Y:S02]  /*7ad0*/  IMAD R207, R207, c[0x0][0x1c0], RZ ;  /* 0x00007000cfcf7a24 */ /* 0x000fe400078e02ff */
[C---:B------:R-:W-:Y:S04]  /*7ae0*/  HMMA.16816.F32.BF16 R88, R212.reuse, R196, R88 ;  /* 0x000000c4d458723c */ /* 0x040fe80000041858 */
[----:B------:R-:W-:Y:S02]  /*7af0*/  IMAD R206, R206, 0x18, RZ ;  /* 0x00000018cece7824 */ /* 0x000fe400078e02ff */
[----:B------:R-:W-:Y:S01]  /*7b00*/  IMAD R207, R207, 0x28, RZ ;  /* 0x00000028cfcf7824 */ /* 0x000fe200078e02ff */
[----:B------:R-:W-:Y:S01]  /*7b10*/  @P1 IADD3 R196, P0, R3, UR11, RZ ;  /* 0x0000000b03c41c10 */ /* 0x000fe2000ff1e0ff */
[-C--:B------:R-:W-:Y:S01]  /*7b20*/  HMMA.16816.F32.BF16 R92, R212, R198.reuse, R92 ;  /* 0x000000c6d45c723c */ /* 0x080fe2000004185c */
[----:B------:R-:W-:Y:S03]  /*7b30*/  @UP4 UMOV UR11, UR14 ;  /* 0x0000000e000b4c82 */ /* 0x000fe60008000000 */
[----:B------:R-:W-:Y:S01]  /*7b40*/  @P1 IADD3.X R197, R2, UR10, RZ, P0, !PT ;  /* 0x0000000a02c51c10 */ /* 0x000fe200087fe4ff */
[----:B------:R-:W-:Y:S01]  /*7b50*/  @UP4 UMOV UR10, UR9 ;  /* 0x00000009000a4c82 */ /* 0x000fe20008000000 */
[CC--:B------:R-:W-:Y:S02]  /*7b60*/  LEA R2, P2, R239.reuse, R234.reuse, 0x2 ;  /* 0x000000eaef027211 */ /* 0x0c0fe400078410ff */
[C---:B------:R-:W-:Y:S01]  /*7b70*/  HMMA.16816.F32.BF16 R96, R200.reuse, R198, R96 ;  /* 0x000000c6c860723c */ /* 0x040fe20000041860 */
[----:B------:R1:W5:Y:S03]  /*7b80*/  @P1 LDG.E R250, [R196.64+-0x100] ;  /* 0xffff0004c4fa1981 */ /* 0x000366000c1e1900 */
[-C--:B------:R-:W-:Y:S02]  /*7b90*/  LEA.HI.X.SX32 R3, R239, R235.reuse, 0x2, P2 ;  /* 0x000000ebef037211 */ /* 0x080fe400010f16ff */
[----:B------:R1:W5:Y:S02]  /*7ba0*/  @P1 LDG.E R251, [R196.64+-0xe0] ;  /* 0xffff2004c4fb1981 */ /* 0x000364000c1e1900 */
[-C--:B------:R-:W-:Y:S03]  /*7bb0*/  HMMA.16816.F32.BF16 R100, R200, R208.reuse, R100 ;  /* 0x000000d0c864723c */ /* 0x080fe60000041864 */
[----:B------:R4:W-:Y:S05]  /*7bc0*/  RED.E.ADD.F32.FTZ.RN.STRONG.GPU [R234.64], R4 ;  /* 0x00000004ea00798e */ /* 0x0009ea000c10e784 */
[C---:B------:R-:W-:Y:S01]  /*7bd0*/  HMMA.16816.F32.BF16 R104, R212.reuse, R208, R104 ;  /* 0x000000d0d468723c */ /* 0x040fe20000041868 */
[----:B------:R4:W-:Y:S06]  /*7be0*/  RED.E.ADD.F32.FTZ.RN.STRONG.GPU [R2.64], R5 ;  /* 0x000000050200798e */ /* 0x0009ec000c10e784 */
[----:B------:R-:W-:Y:S01]  /*7bf0*/  IMAD.MOV.U32 R209, RZ, RZ, c[0x0][0x22c] ;  /* 0x00008b00ffd17624 */ /* 0x000fe200078e00ff */
[-C--:B------:R-:W-:Y:S01]  /*7c00*/  HMMA.16816.F32.BF16 R108, R212, R210.reuse, R108 ;  /* 0x000000d2d46c723c */ /* 0x080fe2000004186c */
[----:B------:R-:W-:Y:S03]  /*7c10*/  IMAD.MOV.U32 R208, RZ, RZ, c[0x0][0x22c] ;  /* 0x00008b00ffd07624 */ /* 0x000fe600078e00ff */
[----:B------:R-:W-:Y:S02]  /*7c20*/  IMAD R209, R209, c[0x0][0x1c0], RZ ;  /* 0x00007000d1d17a24 */ /* 0x000fe400078e02ff */
[----:B------:R-:W-:Y:S01]  /*7c30*/  IMAD R208, R208, c[0x0][0x1c0], RZ ;  /* 0x00007000d0d07a24 */ /* 0x000fe200078e02ff */
[CC--:B-1----:R-:W-:Y:S01]  /*7c40*/  LEA R196, P0, R205.reuse, R234.reuse, 0x2 ;  /* 0x000000eacdc47211 */ /* 0x0c2fe200078010ff */
[C---:B------:R-:W-:Y:S04]  /*7c50*/  HMMA.16816.F32.BF16 R112, R200.reuse, R210, R112 ;  /* 0x000000d2c870723c */ /* 0x040fe80000041870 */
[-C--:B------:R-:W-:Y:S01]  /*7c60*/  LEA.HI.X.SX32 R197, R205, R235.reuse, 0x2, P0 ;  /* 0x000000ebcdc57211 */ /* 0x080fe200000f16ff */
[----:B------:R-:W-:Y:S01]  /*7c70*/  IMAD.SHL.U32 R209, R209, 0x20, RZ ;  /* 0x00000020d1d17824 */ /* 0x000fe200078e00ff */
[-C--:B----4-:R-:W-:Y:S01]  /*7c80*/  LEA R4, P1, R206, R234.reuse, 0x2 ;  /* 0x000000eace047211 */ /* 0x090fe200078210ff */
[----:B------:R-:W-:Y:S01]  /*7c90*/  IMAD R208, R208, 0x38, RZ ;  /* 0x00000038d0d07824 */ /* 0x000fe200078e02ff */
[-C--:B------:R-:W-:Y:S01]  /*7ca0*/  HMMA.16816.F32.BF16 R116, R200, R216.reuse, R116 ;  /* 0x000000d8c874723c */ /* 0x080fe20000041874 */
[----:B------:R1:W-:Y:S03]  /*7cb0*/  RED.E.ADD.F32.FTZ.RN.STRONG.GPU [R196.64], R6 ;  /* 0x00000006c400798e */ /* 0x0003e6000c10e784 */
[-C--:B------:R-:W-:Y:S01]  /*7cc0*/  LEA.HI.X.SX32 R5, R206, R235.reuse, 0x2, P1 ;  /* 0x000000ebce057211 */ /* 0x080fe200008f16ff */
[----:B------:R-:W-:Y:S01]  /*7cd0*/  IMAD.MOV.U32 R206, RZ, RZ, c[0x0][0x22c] ;  /* 0x00008b00ffce7624 */ /* 0x000fe200078e00ff */
[CC--:B------:R-:W-:Y:S02]  /*7ce0*/  LEA R198, P0, R209.reuse, R234.reuse, 0x2 ;  /* 0x000000ead1c67211 */ /* 0x0c0fe400078010ff */
[C---:B------:R-:W-:Y:S01]  /*7cf0*/  HMMA.16816.F32.BF16 R120, R212.reuse, R216, R120 ;  /* 0x000000d8d478723c */ /* 0x040fe20000041878 */
[----:B------:R4:W-:Y:S03]  /*7d00*/  RED.E.ADD.F32.FTZ.RN.STRONG.GPU [R4.64], R7 ;  /* 0x000000070400798e */ /* 0x0009e6000c10e784 */
[-C--:B------:R-:W-:Y:S01]  /*7d10*/  LEA.HI.X.SX32 R199, R209, R235.reuse, 0x2, P0 ;  /* 0x000000ebd1c77211 */ /* 0x080fe200000f16ff */
[----:B------:R-:W-:Y:S03]  /*7d20*/  IMAD R206, R206, c[0x0][0x1c0], RZ ;  /* 0x00007000cece7a24 */ /* 0x000fe600078e02ff */
[-C--:B------:R-:W-:Y:S01]  /*7d30*/  HMMA.16816.F32.BF16 R124, R212, R218.reuse, R124 ;  /* 0x000000dad47c723c */ /* 0x080fe2000004187c */
[----:B------:R4:W-:Y:S03]  /*7d40*/  RED.E.ADD.F32.FTZ.RN.STRONG.GPU [R198.64], R8 ;  /* 0x00000008c600798e */ /* 0x0009e6000c10e784 */
[----:B------:R-:W-:Y:S04]  /*7d50*/  IMAD R206, R206, 0x30, RZ ;  /* 0x00000030cece7824 */ /* 0x000fe800078e02ff */
[----:B------:R-:W-:Y:S04]  /*7d60*/  HMMA.16816.F32.BF16 R128, R200, R218, R128 ;  /* 0x000000dac880723c */ /* 0x000fe80000041880 */
[CC--:B-1----:R-:W-:Y:S02]  /*7d70*/  LEA R196, P2, R207.reuse, R234.reuse, 0x2 ;  /* 0x000000eacfc47211 */ /* 0x0c2fe400078410ff */
[CC--:B------:R-:W-:Y:S02]  /*7d80*/  LEA R6, P1, R206.reuse, R234.reuse, 0x2 ;  /* 0x000000eace067211 */ /* 0x0c0fe400078210ff */
[-C--:B------:R-:W-:Y:S01]  /*7d90*/  LEA.HI.X.SX32 R197, R207, R235.reuse, 0x2, P2 ;  /* 0x000000ebcfc57211 */ /* 0x080fe200010f16ff */
[----:B------:R-:W-:Y:S03]  /*7da0*/  IMAD.MOV.U32 R207, RZ, RZ, c[0x0][0x22c] ;  /* 0x00008b00ffcf7624 */ /* 0x000fe600078e00ff */
[-C--:B----4-:R-:W-:Y:S01]  /*7db0*/  LEA.HI.X.SX32 R7, R206, R235.reuse, 0x2, P1 ;  /* 0x000000ebce077211 */ /* 0x090fe200008f16ff */
[----:B------:R1:W-:Y:S01]  /*7dc0*/  RED.E.ADD.F32.FTZ.RN.STRONG.GPU [R196.64], R9 ;  /* 0x00000009c400798e */ /* 0x0003e2000c10e784 */
[----:B------:R-:W-:Y:S01]  /*7dd0*/  IMAD.MOV.U32 R206, RZ, RZ, c[0x0][0x22c] ;  /* 0x00008b00ffce7624 */ /* 0x000fe200078e00ff */
[-C--:B------:R-:W-:Y:S01]  /*7de0*/  LEA R4, P0, R208, R234.reuse, 0x2 ;  /* 0x000000ead0047211 */ /* 0x080fe200078010ff */
[----:B------:R-:W-:Y:S02]  /*7df0*/  IMAD R207, R207, c[0x0][0x1c0], RZ ;  /* 0x00007000cfcf7a24 */ /* 0x000fe400078e02ff */
[----:B------:R4:W-:Y:S01]  /*7e00*/  RED.E.ADD.F32.FTZ.RN.STRONG.GPU [R6.64], R10 ;  /* 0x0000000a0600798e */ /* 0x0009e2000c10e784 */
[----:B------:R-:W-:Y:S01]  /*7e10*/  IMAD R206, R206, c[0x0][0x1c0], RZ ;  /* 0x00007000cece7a24 */ /* 0x000fe200078e02ff */
[-C--:B------:R-:W-:Y:S01]  /*7e20*/  LEA.HI.X.SX32 R5, R208, R235.reuse, 0x2, P0 ;  /* 0x000000ebd0057211 */ /* 0x080fe200000f16ff */
[----:B------:R-:W-:Y:S02]  /*7e30*/  IMAD.SHL.U32 R207, R207, 0x10, RZ ;  /* 0x00000010cfcf7824 */ /* 0x000fe400078e00ff */
[----:B------:R-:W-:Y:S02]  /*7e40*/  IMAD.SHL.U32 R206, R206, 0x10, RZ ;  /* 0x00000010cece7824 */ /* 0x000fe400078e00ff */
[----:B------:R4:W-:Y:S01]  /*7e50*/  RED.E.ADD.F32.FTZ.RN.STRONG.GPU [R4.64], R11 ;  /* 0x0000000b0400798e */ /* 0x0009e2000c10e784 */
[----:B------:R-:W-:Y:S02]  /*7e60*/  IADD3 R208, R207, 0x20, RZ ;  /* 0x00000020cfd07810 */ /* 0x000fe40007ffe0ff */
[----:B------:R-:W-:Y:S02]  /*7e70*/  IADD3 R206, R206, 0x20, RZ ;  /* 0x00000020cece7810 */ /* 0x000fe40007ffe0ff */
[----:B------:R-:W-:Y:S01]  /*7e80*/  RED.E.ADD.F32.FTZ.RN.STRONG.GPU [R234.64+0x80], R16 ;  /* 0x00008010ea00798e */ /* 0x000fe2000c10e784 */
[----:B------:R-:W-:Y:S01]  /*7e90*/  IMAD.IADD R208, R239, 0x1, R208 ;  /* 0x00000001efd07824 */ /* 0x000fe200078e02d0 */
[CC--:B------:R-:W-:Y:S03]  /*7ea0*/  LEA R8, P0, R206.reuse, R234.reuse, 0x2 ;  /* 0x000000eace087211 */ /* 0x0c0fe600078010ff */
[----:B------:R-:W-:Y:S05]  /*7eb0*/  RED.E.ADD.F32.FTZ.RN.STRONG.GPU [R2.64+0x80], R17 ;  /* 0x000080110200798e */ /* 0x000fea000c10e784 */
[----:B-1----:R-:W3:Y:S01]  /*7ec0*/  LDL R197, [R1+0x1c] ;  /* 0x00001c0001c57983 */ /* 0x002ee20000100800 */
[-C--:B------:R-:W-:Y:S02]  /*7ed0*/  LEA.HI.X.SX32 R9, R206, R235.reuse, 0x2, P0 ;  /* 0x000000ebce097211 */ /* 0x080fe400000f16ff */
[C---:B------:R-:W-:Y:S02]  /*7ee0*/  IADD3 R206, R207.reuse, 0x20, RZ ;  /* 0x00000020cfce7810 */ /* 0x040fe40007ffe0ff */
[----:B------:R-:W3:Y:S01]  /*7ef0*/  LDL R196, [R1+0x38] ;  /* 0x0000380001c47983 */ /* 0x000ee20000100800 */
[----:B------:R-:W-:Y:S02]  /*7f00*/  IADD3 R207, R207, 0x20, RZ ;  /* 0x00000020cfcf7810 */ /* 0x000fe40007ffe0ff */
[CC--:B----4-:R-:W-:Y:S01]  /*7f10*/  LEA R6, P1, R208.reuse, R234.reuse, 0x2 ;  /* 0x000000ead0067211 */ /* 0x0d0fe200078210ff */
[C---:B------:R-:W-:Y:S01]  /*7f20*/  IMAD.IADD R206, R239.reuse, 0x1, R206 ;  /* 0x00000001efce7824 */ /* 0x040fe200078e02ce */
[----:B------:R1:W-:Y:S01]  /*7f30*/  RED.E.ADD.F32.FTZ.RN.STRONG.GPU [R8.64], R18 ;  /* 0x000000120800798e */ /* 0x0003e2000c10e784 */
[C---:B------:R-:W-:Y:S01]  /*7f40*/  IMAD.IADD R207, R239.reuse, 0x1, R207 ;  /* 0x00000001efcf7824 */ /* 0x040fe200078e02cf */
[-C--:B------:R-:W-:Y:S01]  /*7f50*/  LEA.HI.X.SX32 R7, R208, R235.reuse, 0x2, P1 ;  /* 0x000000ebd0077211 */ /* 0x080fe200008f16ff */
[C---:B------:R-:W-:Y:S02]  /*7f60*/  IMAD.IADD R206, R239.reuse, 0x1, R206 ;  /* 0x00000001efce7824 */ /* 0x040fe400078e02ce */
[C---:B------:R-:W-:Y:S02]  /*7f70*/  IMAD.IADD R207, R239.reuse, 0x1, R207 ;  /* 0x00000001efcf7824 */ /* 0x040fe400078e02cf */
[----:B------:R-:W-:Y:S01]  /*7f80*/  RED.E.ADD.F32.FTZ.RN.STRONG.GPU [R6.64], R19 ;  /* 0x000000130600798e */ /* 0x000fe2000c10e784 */
[----:B------:R-:W-:Y:S02]  /*7f90*/  IMAD.IADD R206, R239, 0x1, R206 ;  /* 0x00000001efce7824 */ /* 0x000fe400078e02ce */
[CC--:B------:R-:W-:Y:S04]  /*7fa0*/  LEA R10, P0, R207.reuse, R234.reuse, 0x2 ;  /* 0x000000eacf0a7211 */ /* 0x0c0fe800078010ff */
[-C--:B------:R-:W-:Y:S01]  /*7fb0*/  LEA.HI.X.SX32 R11, R207, R235.reuse, 0x2, P0 ;  /* 0x000000ebcf0b7211 */ /* 0x080fe200000f16ff */
[----:B------:R-:W-:Y:S04]  /*7fc0*/  IMAD.MOV.U32 R207, RZ, RZ, c[0x0][0x22c] ;  /* 0x00008b00ffcf7624 */ /* 0x000fe800078e00ff */
[----:B------:R4:W-:Y:S01]  /*7fd0*/  RED.E.ADD.F32.FTZ.RN.STRONG.GPU [R10.64], R12 ;  /* 0x0000000c0a00798e */ /* 0x0009e2000c10e784 */
[----:B------:R-:W-:Y:S04]  /*7fe0*/  IMAD R207, R207, c[0x0][0x1c0], RZ ;  /* 0x00007000cfcf7a24 */ /* 0x000fe800078e02ff */
[----:B------:R-:W-:Y:S01]  /*7ff0*/  IMAD.SHL.U32 R207, R207, 0x10, RZ ;  /* 0x00000010cfcf7824 */ /* 0x000fe200078e00ff */
[CC--:B-1----:R-:W-:Y:S04]  /*8000*/  LEA R8, P2, R206.reuse, R234.reuse, 0x2 ;  /* 0x000000eace087211 */ /* 0x0c2fe800078410ff */
[C---:B------:R-:W-:Y:S02]  /*8010*/  IADD3 R199, R207.reuse, 0x40, RZ ;  /* 0x00000040cfc77810 */ /* 0x040fe40007ffe0ff */
[-C--:B------:R-:W-:Y:S02]  /*8020*/  LEA.HI.X.SX32 R9, R206, R235.reuse, 0x2, P2 ;  /* 0x000000ebce097211 */ /* 0x080fe400010f16ff */
[----:B------:R-:W-:Y:S01]  /*8030*/  IADD3 R198, R207, 0x40, RZ ;  /* 0x00000040cfc67810 */ /* 0x000fe20007ffe0ff */
[C---:B------:R-:W-:Y:S02]  /*8040*/  IMAD.IADD R199, R239.reuse, 0x1, R199 ;  /* 0x00000001efc77824 */ /* 0x040fe400078e02c7 */
[----:B------:R1:W-:Y:S02]  /*8050*/  RED.E.ADD.F32.FTZ.RN.STRONG.GPU [R8.64], R13 ;  /* 0x0000000d0800798e */ /* 0x0003e4000c10e784 */
[C---:B------:R-:W-:Y:S02]  /*8060*/  IMAD.IADD R198, R239.reuse, 0x1, R198 ;  /* 0x00000001efc67824 */ /* 0x040fe400078e02c6 */
[C---:B------:R-:W-:Y:S02]  /*8070*/  IMAD.IADD R199, R239.reuse, 0x1, R199 ;  /* 0x00000001efc77824 */ /* 0x040fe400078e02c7 */
[C---:B------:R-:W-:Y:S01]  /*8080*/  IMAD.IADD R198, R239.reuse, 0x1, R198 ;  /* 0x00000001efc67824 */ /* 0x040fe200078e02c6 */
[----:B----4-:R-:W4:Y:S03]  /*8090*/  LDL R12, [R1+0x34] ;  /* 0x00003400010c7983 */ /* 0x010f260000100800 */
[----:B------:R-:W-:Y:S05]  /*80a0*/  IMAD.IADD R198, R239, 0x1, R198 ;  /* 0x00000001efc67824 */ /* 0x000fea00078e02c6 */
[CC--:B-1----:R-:W-:Y:S01]  /*80b0*/  LEA R8, P2, R198.reuse, R234.reuse, 0x2 ;  /* 0x000000eac6087211 */ /* 0x0c2fe200078410ff */
[----:B------:R-:W4:Y:S03]  /*80c0*/  LDL R13, [R1+0x30] ;  /* 0x00003000010d7983 */ /* 0x000f260000100800 */
[-C--:B------:R-:W-:Y:S02]  /*80d0*/  LEA.HI.X.SX32 R9, R198, R235.reuse, 0x2, P2 ;  /* 0x000000ebc6097211 */ /* 0x080fe400010f16ff */
[CC--:B--2---:R-:W-:Y:S04]  /*80e0*/  LEA R4, P1, R0.reuse, R234.reuse, 0x2 ;  /* 0x000000ea00047211 */ /* 0x0c4fe800078210ff */
[-C--:B------:R-:W-:Y:S01]  /*80f0*/  LEA.HI.X.SX32 R5, R0, R235.reuse, 0x2, P1 ;  /* 0x000000eb00057211 */ /* 0x080fe200008f16ff */
[----:B------:R-:W-:Y:S04]  /*8100*/  IMAD.MOV.U32 R0, RZ, RZ, c[0x0][0x22c] ;  /* 0x00008b00ff007624 */ /* 0x000fe800078e00ff */
[----:B------:R1:W-:Y:S01]  /*8110*/  RED.E.ADD.F32.FTZ.RN.STRONG.GPU [R4.64], R14 ;  /* 0x0000000e0400798e */ /* 0x0003e2000c10e784 */
[----:B------:R-:W-:Y:S04]  /*8120*/  IMAD R0, R0, c[0x0][0x1c0], RZ ;  /* 0x0000700000007a24 */ /* 0x000fe800078e02ff */
[----:B------:R-:W-:Y:S01]  /*8130*/  IMAD.SHL.U32 R0, R0, 0x10, RZ ;  /* 0x0000001000007824 */ /* 0x000fe200078e00ff */
[-C--:B------:R-:W-:Y:S04]  /*8140*/  LEA R6, P0, R204, R234.reuse, 0x2 ;  /* 0x000000eacc067211 */ /* 0x080fe800078010ff */
[----:B------:R-:W-:Y:S02]  /*8150*/  IADD3 R0, R0, 0x40, RZ ;  /* 0x0000004000007810 */ /* 0x000fe40007ffe0ff */
[-C--:B------:R-:W-:Y:S02]  /*8160*/  LEA.HI.X.SX32 R7, R204, R235.reuse, 0x2, P0 ;  /* 0x000000ebcc077211 */ /* 0x080fe400000f16ff */
[----:B------:R-:W-:Y:S01]  /*8170*/  IADD3 R204, R207, 0x40, RZ ;  /* 0x00000040cfcc7810 */ /* 0x000fe20007ffe0ff */
[----:B------:R-:W-:Y:S02]  /*8180*/  IMAD.MOV.U32 R207, RZ, RZ, c[0x0][0x22c] ;  /* 0x00008b00ffcf7624 */ /* 0x000fe400078e00ff */
[----:B------:R2:W-:Y:S02]  /*8190*/  RED.E.ADD.F32.FTZ.RN.STRONG.GPU [R6.64], R15 ;  /* 0x0000000f0600798e */ /* 0x0005e4000c10e784 */
[----:B------:R-:W-:Y:S02]  /*81a0*/  IMAD.IADD R204, R239, 0x1, R204 ;  /* 0x00000001efcc7824 */ /* 0x000fe400078e02cc */
[----:B------:R-:W-:Y:S01]  /*81b0*/  IMAD R207, R207, c[0x0][0x1c0], RZ ;  /* 0x00007000cfcf7a24 */ /* 0x000fe200078e02ff */
[----:B------:R-:W-:Y:S03]  /*81c0*/  RED.E.ADD.F32.FTZ.RN.STRONG.GPU [R234.64+0x100], R84 ;  /* 0x00010054ea00798e */ /* 0x000fe6000c10e784 */
[----:B------:R-:W-:Y:S01]  /*81d0*/  IMAD.SHL.U32 R207, R207, 0x10, RZ ;  /* 0x00000010cfcf7824 */ /* 0x000fe200078e00ff */
[CC--:B-1----:R-:W-:Y:S01]  /*81e0*/  LEA R4, P0, R0.reuse, R234.reuse, 0x2 ;  /* 0x000000ea00047211 */ /* 0x0c2fe200078010ff */
[----:B------:R-:W-:Y:S03]  /*81f0*/  RED.E.ADD.F32.FTZ.RN.STRONG.GPU [R2.64+0x100], R85 ;  /* 0x000100550200798e */ /* 0x000fe6000c10e784 */
[-C--:B------:R-:W-:Y:S02]  /*8200*/  LEA.HI.X.SX32 R5, R0, R235.reuse, 0x2, P0 ;  /* 0x000000eb00057211 */ /* 0x080fe400000f16ff */
[----:B------:R-:W4:Y:S01]  /*8210*/  LDL R0, [R1+0x18] ;  /* 0x0000180001007983 */ /* 0x000f220000100800 */
[-C--:B------:R-:W-:Y:S02]  /*8220*/  LEA R10, P0, R199, R234.reuse, 0x2 ;  /* 0x000000eac70a7211 */ /* 0x080fe400078010ff */
[----:B------:R-:W-:Y:S01]  /*8230*/  IADD3 R16, R207, 0x60, RZ ;  /* 0x00000060cf107810 */ /* 0x000fe20007ffe0ff */
[----:B------:R-:W-:Y:S01]  /*8240*/  IMAD.MOV.U32 R207, RZ, RZ, c[0x0][0x22c] ;  /* 0x00008b00ffcf7624 */ /* 0x000fe200078e00ff */
[----:B------:R-:W-:Y:S01]  /*8250*/  RED.E.ADD.F32.FTZ.RN.STRONG.GPU [R4.64], R86 ;  /* 0x000000560400798e */ /* 0x000fe2000c10e784 */
[-C--:B------:R-:W-:Y:S02]  /*8260*/  LEA.HI.X.SX32 R11, R199, R235.reuse, 0x2, P0 ;  /* 0x000000ebc70b7211 */ /* 0x080fe400000f16ff */
[----:B------:R-:W-:Y:S02]  /*8270*/  IMAD R207, R207, c[0x0][0x1c0], RZ ;  /* 0x00007000cfcf7a24 */ /* 0x000fe400078e02ff */
[----:B------:R-:W4:Y:S01]  /*8280*/  LDL R14, [R1+0x14] ;  /* 0x00001400010e7983 */ /* 0x000f220000100800 */
[CC--:B--2---:R-:W-:Y:S01]  /*8290*/  LEA R6, P1, R204.reuse, R234.reuse, 0x2 ;  /* 0x000000eacc067211 */ /* 0x0c4fe200078210ff */
[----:B------:R-:W-:Y:S03]  /*82a0*/  IMAD.SHL.U32 R207, R207, 0x10, RZ ;  /* 0x00000010cfcf7824 */ /* 0x000fe600078e00ff */
[-C--:B------:R-:W-:Y:S01]  /*82b0*/  LEA.HI.X.SX32 R7, R204, R235.reuse, 0x2, P1 ;  /* 0x000000ebcc077211 */ /* 0x080fe200008f16ff */
[----:B------:R-:W-:Y:S04]  /*82c0*/  IMAD.MOV.U32 R204, RZ, RZ, c[0x0][0x22c] ;  /* 0x00008b00ffcc7624 */ /* 0x000fe800078e00ff */
[----:B------:R-:W-:Y:S01]  /*82d0*/  RED.E.ADD.F32.FTZ.RN.STRONG.GPU [R6.64], R87 ;  /* 0x000000570600798e */ /* 0x000fe2000c10e784 */
[----:B------:R-:W-:Y:S04]  /*82e0*/  IMAD R204, R204, c[0x0][0x1c0], RZ ;  /* 0x00007000cccc7a24 */ /* 0x000fe800078e02ff */
[----:B------:R-:W-:Y:S01]  /*82f0*/  RED.E.ADD.F32.FTZ.RN.STRONG.GPU [R10.64], R88 ;  /* 0x000000580a00798e */ /* 0x000fe2000c10e784 */
[----:B------:R-:W-:Y:S04]  /*8300*/  IMAD.SHL.U32 R204, R204, 0x10, RZ ;  /* 0x00000010cccc7824 */ /* 0x000fe800078e00ff */
[----:B------:R1:W-:Y:S01]  /*8310*/  RED.E.ADD.F32.FTZ.RN.STRONG.GPU [R8.64], R89 ;  /* 0x000000590800798e */ /* 0x0003e2000c10e784 */
[C---:B------:R-:W-:Y:S02]  /*8320*/  IADD3 R17, R204.reuse, 0x60, RZ ;  /* 0x00000060cc117810 */ /* 0x040fe40007ffe0ff */
[----:B------:R-:W-:Y:S02]  /*8330*/  IADD3 R15, R204, 0x60, RZ ;  /* 0x00000060cc0f7810 */ /* 0x000fe40007ffe0ff */
[----:B------:R-:W-:Y:S01]  /*8340*/  LDSM.16.MT88.4 R84, [R220+0x4000] ;  /* 0x00400000dc54783b */ /* 0x000fe20000004200 */
[C---:B------:R-:W-:Y:S02]  /*8350*/  IMAD.IADD R17, R239.reuse, 0x1, R17 ;  /* 0x00000001ef117824 */ /* 0x040fe400078e0211 */
[C---:B------:R-:W-:Y:S04]  /*8360*/  IMAD.IADD R15, R239.reuse, 0x1, R15 ;  /* 0x00000001ef0f7824 */ /* 0x040fe800078e020f */
[C---:B------:R-:W-:Y:S04]  /*8370*/  IMAD.IADD R15, R239.reuse, 0x1, R15 ;  /* 0x00000001ef0f7824 */ /* 0x040fe800078e020f */
[----:B------:R-:W-:Y:S05]  /*8380*/  IMAD.IADD R15, R239, 0x1, R15 ;  /* 0x00000001ef0f7824 */ /* 0x000fea00078e020f */
[CC--:B-1----:R-:W-:Y:S04]  /*8390*/  LEA R8, P2, R15.reuse, R234.reuse, 0x2 ;  /* 0x000000ea0f087211 */ /* 0x0c2fe800078410ff */
[-C--:B------:R-:W-:Y:S02]  /*83a0*/  LEA.HI.X.SX32 R9, R15, R235.reuse, 0x2, P2 ;  /* 0x000000eb0f097211 */ /* 0x080fe400010f16ff */
[CC--:B---3--:R-:W-:Y:S04]  /*83b0*/  LEA R4, P1, R197.reuse, R234.reuse, 0x2 ;  /* 0x000000eac5047211 */ /* 0x0c8fe800078210ff */
[-C--:B------:R-:W-:Y:S02]  /*83c0*/  LEA.HI.X.SX32 R5, R197, R235.reuse, 0x2, P1 ;  /* 0x000000ebc5057211 */ /* 0x080fe400008f16ff */
[CC--:B------:R-:W-:Y:S03]  /*83d0*/  LEA R6, P0, R196.reuse, R234.reuse, 0x2 ;  /* 0x000000eac4067211 */ /* 0x0c0fe600078010ff */
[----:B------:R1:W-:Y:S01]  /*83e0*/  RED.E.ADD.F32.FTZ.RN.STRONG.GPU [R4.64], R90 ;  /* 0x0000005a0400798e */ /* 0x0003e2000c10e784 */
[-C--:B------:R-:W-:Y:S05]  /*83f0*/  LEA.HI.X.SX32 R7, R196, R235.reuse, 0x2, P0 ;  /* 0x000000ebc4077211 */ /* 0x080fea00000f16ff */
[----:B------:R2:W-:Y:S05]  /*8400*/  RED.E.ADD.F32.FTZ.RN.STRONG.GPU [R6.64], R91 ;  /* 0x0000005b0600798e */ /* 0x0005ea000c10e784 */
[----:B------:R-:W-:Y:S05]  /*8410*/  RED.E.ADD.F32.FTZ.RN.STRONG.GPU [R234.64+0x180], R96 ;  /* 0x00018060ea00798e */ /* 0x000fea000c10e784 */
[----:B------:R-:W-:Y:S05]  /*8420*/  RED.E.ADD.F32.FTZ.RN.STRONG.GPU [R2.64+0x180], R97 ;  /* 0x000180610200798e */ /* 0x000fea000c10e784 */
[----:B------:R-:W-:Y:S01]  /*8430*/  LDSM.16.MT88.4 R88, [R220+0x6000] ;  /* 0x00600000dc58783b */ /* 0x000fe20000004200 */
[CC--:B-1----:R-:W-:Y:S04]  /*8440*/  LEA R4, P0, R16.reuse, R234.reuse, 0x2 ;  /* 0x000000ea10047211 */ /* 0x0c2fe800078010ff */
[-C--:B------:R-:W-:Y:S02]  /*8450*/  LEA.HI.X.SX32 R5, R16, R235.reuse, 0x2, P0 ;  /* 0x000000eb10057211 */ /* 0x080fe400000f16ff */
[CC--:B--2---:R-:W-:Y:S02]  /*8460*/  LEA R6, P1, R17.reuse, R234.reuse, 0x2 ;  /* 0x000000ea11067211 */ /* 0x0c4fe400078210ff */
[----:B------:R-:W-:Y:S01]  /*8470*/  IADD3 R16, R204, 0x60, RZ ;  /* 0x00000060cc107810 */ /* 0x000fe20007ffe0ff */
[----:B------:R-:W-:Y:S01]  /*8480*/  RED.E.ADD.F32.FTZ.RN.STRONG.GPU [R4.64], R98 ;  /* 0x000000620400798e */ /* 0x000fe2000c10e784 */
[-C--:B------:R-:W-:Y:S01]  /*8490*/  LEA.HI.X.SX32 R7, R17, R235.reuse, 0x2, P1 ;  /* 0x000000eb11077211 */ /* 0x080fe200008f16ff */
[----:B------:R-:W-:Y:S02]  /*84a0*/  IMAD.MOV.U32 R204, RZ, RZ, c[0x0][0x22c] ;  /* 0x00008b00ffcc7624 */ /* 0x000fe400078e00ff */
[C---:B------:R-:W-:Y:S02]  /*84b0*/  IMAD.IADD R16, R239.reuse, 0x1, R16 ;  /* 0x00000001ef107824 */ /* 0x040fe400078e0210 */
[----:B------:R4:W-:Y:S01]  /*84c0*/  RED.E.ADD.F32.FTZ.RN.STRONG.GPU [R6.64], R99 ;  /* 0x000000630600798e */ /* 0x0009e2000c10e784 */
[----:B------:R-:W-:Y:S02]  /*84d0*/  IMAD R204, R204, c[0x0][0x1c0], RZ ;  /* 0x00007000cccc7a24 */ /* 0x000fe400078e02ff */
[C---:B------:R-:W-:Y:S02]  /*84e0*/  IMAD.IADD R16, R239.reuse, 0x1, R16 ;  /* 0x00000001ef107824 */ /* 0x040fe400078e0210 */
[----:B------:R-:W-:Y:S01]  /*84f0*/  IMAD.SHL.U32 R204, R204, 0x10, RZ ;  /* 0x00000010cccc7824 */ /* 0x000fe200078e00ff */
[----:B------:R-:W-:Y:S02]  /*8500*/  LDSM.16.MT88.4 R96, [R226+0x28800] ;  /* 0x02880000e260783b */ /* 0x000fe40000004200 */
[-C--:B------:R-:W-:Y:S02]  /*8510*/  LEA R10, P0, R16, R234.reuse, 0x2 ;  /* 0x000000ea100a7211 */ /* 0x080fe400078010ff */
[----:B------:R-:W-:Y:S02]  /*8520*/  IADD3 R17, R204, 0x80, RZ ;  /* 0x00000080cc117810 */ /* 0x000fe40007ffe0ff */
[-C--:B------:R-:W-:Y:S02]  /*8530*/  LEA.HI.X.SX32 R11, R16, R235.reuse, 0x2, P0 ;  /* 0x000000eb100b7211 */ /* 0x080fe400000f16ff */
[C---:B------:R-:W-:Y:S01]  /*8540*/  IADD3 R16, R204.reuse, 0x80, RZ ;  /* 0x00000080cc107810 */ /* 0x040fe20007ffe0ff */
[C---:B------:R-:W-:Y:S01]  /*8550*/  IMAD.IADD R17, R239.reuse, 0x1, R17 ;  /* 0x00000001ef117824 */ /* 0x040fe200078e0211 */
[----:B------:R-:W-:Y:S01]  /*8560*/  IADD3 R15, R204, 0x80, RZ ;  /* 0x00000080cc0f7810 */ /* 0x000fe20007ffe0ff */
[----:B------:R-:W-:Y:S01]  /*8570*/  RED.E.ADD.F32.FTZ.RN.STRONG.GPU [R10.64], R92 ;  /* 0x0000005c0a00798e */ /* 0x000fe2000c10e784 */
[----:B------:R-:W-:Y:S02]  /*8580*/  IMAD.MOV.U32 R204, RZ, RZ, c[0x0][0x22c] ;  /* 0x00008b00ffcc7624 */ /* 0x000fe400078e00ff */
[C---:B------:R-:W-:Y:S02]  /*8590*/  IMAD.IADD R16, R239.reuse, 0x1, R16 ;  /* 0x00000001ef107824 */ /* 0x040fe400078e0210 */
[----:B------:R1:W-:Y:S01]  /*85a0*/  RED.E.ADD.F32.FTZ.RN.STRONG.GPU [R8.64], R93 ;  /* 0x0000005d0800798e */ /* 0x0003e2000c10e784 */
[C---:B------:R-:W-:Y:S02]  /*85b0*/  IMAD.IADD R15, R239.reuse, 0x1, R15 ;  /* 0x00000001ef0f7824 */ /* 0x040fe400078e020f */
[C---:B------:R-:W-:Y:S01]  /*85c0*/  IMAD.IADD R16, R239.reuse, 0x1, R16 ;  /* 0x00000001ef107824 */ /* 0x040fe200078e0210 */
[-C--:B----4-:R-:W-:Y:S01]  /*85d0*/  LEA R6, P0, R12, R234.reuse, 0x2 ;  /* 0x000000ea0c067211 */ /* 0x090fe200078010ff */
[C---:B------:R-:W-:Y:S02]  /*85e0*/  IMAD.IADD R15, R239.reuse, 0x1, R15 ;  /* 0x00000001ef0f7824 */ /* 0x040fe400078e020f */
[----:B------:R-:W-:Y:S01]  /*85f0*/  IMAD R204, R204, c[0x0][0x1c0], RZ ;  /* 0x00007000cccc7a24 */ /* 0x000fe200078e02ff */
[-C--:B------:R-:W-:Y:S01]  /*8600*/  LEA.HI.X.SX32 R7, R12, R235.reuse, 0x2, P0 ;  /* 0x000000eb0c077211 */ /* 0x080fe200000f16ff */
[----:B------:R-:W-:Y:S01]  /*8610*/  IMAD.IADD R15, R239, 0x1, R15 ;  /* 0x00000001ef0f7824 */ /* 0x000fe200078e020f */
[----:B------:R-:W2:Y:S01]  /*8620*/  LDL R12, [R1+0x10] ;  /* 0x00001000010c7983 */ /* 0x000ea20000100800 */
[----:B------:R-:W-:Y:S03]  /*8630*/  IMAD.SHL.U32 R204, R204, 0x10, RZ ;  /* 0x00000010cccc7824 */ /* 0x000fe600078e00ff */
[CC--:B-1----:R-:W-:Y:S04]  /*8640*/  LEA R8, P2, R15.reuse, R234.reuse, 0x2 ;  /* 0x000000ea0f087211 */ /* 0x0c2fe800078410ff */
[-C--:B------:R-:W-:Y:S02]  /*8650*/  LEA.HI.X.SX32 R9, R15, R235.reuse, 0x2, P2 ;  /* 0x000000eb0f097211 */ /* 0x080fe400010f16ff */
[----:B------:R-:W-:Y:S05]  /*8660*/  IADD3 R15, R204, 0xa0, RZ ;  /* 0x000000a0cc0f7810 */ /* 0x000fea0007ffe0ff */
[C---:B------:R-:W-:Y:S04]  /*8670*/  IMAD.IADD R15, R239.reuse, 0x1, R15 ;  /* 0x00000001ef0f7824 */ /* 0x040fe800078e020f */
[C---:B------:R-:W-:Y:S04]  /*8680*/  IMAD.IADD R15, R239.reuse, 0x1, R15 ;  /* 0x00000001ef0f7824 */ /* 0x040fe800078e020f */
[----:B------:R-:W-:Y:S01]  /*8690*/  IMAD.IADD R15, R239, 0x1, R15 ;  /* 0x00000001ef0f7824 */ /* 0x000fe200078e020f */
        /* <DEDUP_REMOVED lines=13> */
[----:B------:R-:W4:Y:S01]  /*8770*/  LDL R0, [R1+0x2c] ;  /* 0x00002c0001007983 */ /* 0x000f220000100800 */
[CC--:B---3--:R-:W-:Y:S02]  /*8780*/  LEA R6, P1, R17.reuse, R234.reuse, 0x2 ;  /* 0x000000ea11067211 */ /* 0x0c8fe400078210ff */
[CC--:B------:R-:W-:Y:S02]  /*8790*/  LEA R10, P0, R16.reuse, R234.reuse, 0x2 ;  /* 0x000000ea100a7211 */ /* 0x0c0fe400078010ff */
[----:B------:R1:W-:Y:S01]  /*87a0*/  RED.E.ADD.F32.FTZ.RN.STRONG.GPU [R4.64], R102 ;  /* 0x000000660400798e */ /* 0x0003e2000c10e784 */
[-C--:B------:R-:W-:Y:S02]  /*87b0*/  LEA.HI.X.SX32 R7, R17, R235.reuse, 0x2, P1 ;  /* 0x000000eb11077211 */ /* 0x080fe400008f16ff */
[-C--:B------:R-:W-:Y:S02]  /*87c0*/  LEA.HI.X.SX32 R11, R16, R235.reuse, 0x2, P0 ;  /* 0x000000eb100b7211 */ /* 0x080fe400000f16ff */
[C---:B------:R-:W-:Y:S01]  /*87d0*/  IADD3 R17, R204.reuse, 0xa0, RZ ;  /* 0x000000a0cc117810 */ /* 0x040fe20007ffe0ff */
[----:B------:R3:W-:Y:S01]  /*87e0*/  RED.E.ADD.F32.FTZ.RN.STRONG.GPU [R6.64], R103 ;  /* 0x000000670600798e */ /* 0x0007e2000c10e784 */
[----:B------:R-:W-:Y:S01]  /*87f0*/  IADD3 R16, R204, 0xa0, RZ ;  /* 0x000000a0cc107810 */ /* 0x000fe20007ffe0ff */
[----:B------:R-:W-:Y:S02]  /*8800*/  IMAD.MOV.U32 R204, RZ, RZ, c[0x0][0x22c] ;  /* 0x00008b00ffcc7624 */ /* 0x000fe400078e00ff */
[C---:B------:R-:W-:Y:S01]  /*8810*/  IMAD.IADD R17, R239.reuse, 0x1, R17 ;  /* 0x00000001ef117824 */ /* 0x040fe200078e0211 */
[----:B------:R-:W-:Y:S01]  /*8820*/  RED.E.ADD.F32.FTZ.RN.STRONG.GPU [R10.64], R104 ;  /* 0x000000680a00798e */ /* 0x000fe2000c10e784 */
[C---:B------:R-:W-:Y:S02]  /*8830*/  IMAD.IADD R16, R239.reuse, 0x1, R16 ;  /* 0x00000001ef107824 */ /* 0x040fe400078e0210 */
[----:B------:R-:W-:Y:S02]  /*8840*/  IMAD R204, R204, c[0x0][0x1c0], RZ ;  /* 0x00007000cccc7a24 */ /* 0x000fe400078e02ff */
[----:B------:R3:W-:Y:S01]  /*8850*/  RED.E.ADD.F32.FTZ.RN.STRONG.GPU [R8.64], R105 ;  /* 0x000000690800798e */ /* 0x0007e2000c10e784 */
[----:B------:R-:W-:Y:S02]  /*8860*/  IMAD.IADD R16, R239, 0x1, R16 ;  /* 0x00000001ef107824 */ /* 0x000fe400078e0210 */
[----:B------:R-:W-:Y:S02]  /*8870*/  IMAD.SHL.U32 R204, R204, 0x10, RZ ;  /* 0x00000010cccc7824 */ /* 0x000fe400078e00ff */
[----:B------:R-:W-:Y:S01]  /*8880*/  LDSM.16.MT88.4 R100, [R220+0x2800] ;  /* 0x00280000dc64783b */ /* 0x000fe20000004200 */
[CC--:B-1----:R-:W-:Y:S04]  /*8890*/  LEA R4, P1, R14.reuse, R234.reuse, 0x2 ;  /* 0x000000ea0e047211 */ /* 0x0c2fe800078210ff */
[-C--:B------:R-:W-:Y:S02]  /*88a0*/  LEA.HI.X.SX32 R5, R14, R235.reuse, 0x2, P1 ;  /* 0x000000eb0e057211 */ /* 0x080fe400008f16ff */
[----:B------:R-:W4:Y:S01]  /*88b0*/  LDL R14, [R1+0xc] ;  /* 0x00000c00010e7983 */ /* 0x000f220000100800 */
[CC--:B---3--:R-:W-:Y:S04]  /*88c0*/  LEA R6, P0, R13.reuse, R234.reuse, 0x2 ;  /* 0x000000ea0d067211 */ /* 0x0c8fe800078010ff */
[----:B------:R1:W-:Y:S01]  /*88d0*/  RED.E.ADD.F32.FTZ.RN.STRONG.GPU [R4.64], R106 ;  /* 0x0000006a0400798e */ /* 0x0003e2000c10e784 */
[-C--:B------:R-:W-:Y:S02]  /*88e0*/  LEA.HI.X.SX32 R7, R13, R235.reuse, 0x2, P0 ;  /* 0x000000eb0d077211 */ /* 0x080fe400000f16ff */
[----:B------:R-:W-:Y:S01]  /*88f0*/  IADD3 R13, R207, 0xa0, RZ ;  /* 0x000000a0cf0d7810 */ /* 0x000fe20007ffe0ff */
[----:B------:R-:W-:Y:S01]  /*8900*/  IMAD.MOV.U32 R207, RZ, RZ, c[0x0][0x22c] ;  /* 0x00008b00ffcf7624 */ /* 0x000fe200078e00ff */
[-C--:B------:R-:W-:Y:S01]  /*8910*/  LEA R8, P2, R15, R234.reuse, 0x2 ;  /* 0x000000ea0f087211 */ /* 0x080fe200078410ff */
[----:B------:R3:W-:Y:S02]  /*8920*/  RED.E.ADD.F32.FTZ.RN.STRONG.GPU [R6.64], R107 ;  /* 0x0000006b0600798e */ /* 0x0007e4000c10e784 */
[----:B------:R-:W-:Y:S01]  /*8930*/  IMAD R207, R207, c[0x0][0x1c0], RZ ;  /* 0x00007000cfcf7a24 */ /* 0x000fe200078e02ff */
[-C--:B------:R-:W-:Y:S02]  /*8940*/  LEA.HI.X.SX32 R9, R15, R235.reuse, 0x2, P2 ;  /* 0x000000eb0f097211 */ /* 0x080fe400010f16ff */
[----:B------:R-:W-:Y:S01]  /*8950*/  RED.E.ADD.F32.FTZ.RN.STRONG.GPU [R234.64+0x280], R112 ;  /* 0x00028070ea00798e */ /* 0x000fe2000c10e784 */
[----:B------:R-:W-:Y:S04]  /*8960*/  IMAD.SHL.U32 R207, R207, 0x10, RZ ;  /* 0x00000010cfcf7824 */ /* 0x000fe800078e00ff */
[----:B------:R-:W-:Y:S01]  /*8970*/  RED.E.ADD.F32.FTZ.RN.STRONG.GPU [R2.64+0x280], R113 ;  /* 0x000280710200798e */ /* 0x000fe2000c10e784 */
[----:B------:R-:W-:Y:S04]  /*8980*/  IADD3 R15, R207, 0xc0, RZ ;  /* 0x000000c0cf0f7810 */ /* 0x000fe80007ffe0ff */
        /* <DEDUP_REMOVED lines=11> */
[----:B------:R-:W-:Y:S03]  /*8a40*/  IADD3 R16, R204, 0xc0, RZ ;  /* 0x000000c0cc107810 */ /* 0x000fe60007ffe0ff */
[C---:B------:R-:W-:Y:S01]  /*8a50*/  IMAD.IADD R17, R239.reuse, 0x1, R17 ;  /* 0x00000001ef117824 */ /* 0x040fe200078e0211 */
[----:B------:R-:W-:Y:S01]  /*8a60*/  RED.E.ADD.F32.FTZ.RN.STRONG.GPU [R10.64], R108 ;  /* 0x0000006c0a00798e */ /* 0x000fe2000c10e784 */
[C---:B------:R-:W-:Y:S04]  /*8a70*/  IMAD.IADD R16, R239.reuse, 0x1, R16 ;  /* 0x00000001ef107824 */ /* 0x040fe800078e0210 */
[----:B------:R-:W-:Y:S01]  /*8a80*/  RED.E.ADD.F32.FTZ.RN.STRONG.GPU [R8.64], R109 ;  /* 0x0000006d0800798e */ /* 0x000fe2000c10e784 */
[----:B------:R-:W-:Y:S01]  /*8a90*/  IMAD.IADD R16, R239, 0x1, R16 ;  /* 0x00000001ef107824 */ /* 0x000fe200078e0210 */
[CC--:B--2---:R-:W-:Y:S04]  /*8aa0*/  LEA R4, P1, R12.reuse, R234.reuse, 0x2 ;  /* 0x000000ea0c047211 */ /* 0x0c4fe800078210ff */
[-C--:B------:R-:W-:Y:S02]  /*8ab0*/  LEA.HI.X.SX32 R5, R12, R235.reuse, 0x2, P1 ;  /* 0x000000eb0c057211 */ /* 0x080fe400008f16ff */
[----:B------:R-:W2:Y:S05]  /*8ac0*/  LDL R12, [R1+0x8] ;  /* 0x00000800010c7983 */ /* 0x000eaa0000100800 */
[----:B------:R1:W-:Y:S01]  /*8ad0*/  RED.E.ADD.F32.FTZ.RN.STRONG.GPU [R4.64], R110 ;  /* 0x0000006e0400798e */ /* 0x0003e2000c10e784 */
[CC--:B----4-:R-:W-:Y:S04]  /*8ae0*/  LEA R6, P0, R0.reuse, R234.reuse, 0x2 ;  /* 0x000000ea00067211 */ /* 0x0d0fe800078010ff */
[-C--:B------:R-:W-:Y:S02]  /*8af0*/  LEA.HI.X.SX32 R7, R0, R235.reuse, 0x2, P0 ;  /* 0x000000eb00077211 */ /* 0x080fe400000f16ff */
[CC--:B-1----:R-:W-:Y:S01]  /*8b00*/  LEA R4, P0, R15.reuse, R234.reuse, 0x2 ;  /* 0x000000ea0f047211 */ /* 0x0c2fe200078010ff */
[----:B------:R-:W3:Y:S03]  /*8b10*/  LDL R0, [R1+0x24] ;  /* 0x0000240001007983 */ /* 0x000ee60000100800 */
[-C--:B------:R-:W-:Y:S02]  /*8b20*/  LEA.HI.X.SX32 R5, R15, R235.reuse, 0x2, P0 ;  /* 0x000000eb0f057211 */ /* 0x080fe400000f16ff */
[----:B------:R1:W-:Y:S01]  /*8b30*/  RED.E.ADD.F32.FTZ.RN.STRONG.GPU [R6.64], R111 ;  /* 0x0000006f0600798e */ /* 0x0003e2000c10e784 */
[----:B------:R-:W-:Y:S01]  /*8b40*/  IADD3 R15, R204, 0xc0, RZ ;  /* 0x000000c0cc0f7810 */ /* 0x000fe20007ffe0ff */
[----:B------:R-:W-:Y:S01]  /*8b50*/  IMAD.MOV.U32 R204, RZ, RZ, c[0x0][0x22c] ;  /* 0x00008b00ffcc7624 */ /* 0x000fe200078e00ff */
[CC--:B------:R-:W-:Y:S02]  /*8b60*/  LEA R10, P0, R16.reuse, R234.reuse, 0x2 ;  /* 0x000000ea100a7211 */ /* 0x0c0fe400078010ff */
[----:B------:R-:W-:Y:S01]  /*8b70*/  RED.E.ADD.F32.FTZ.RN.STRONG.GPU [R234.64+0x300], R116 ;  /* 0x00030074ea00798e */ /* 0x000fe2000c10e784 */
[C---:B------:R-:W-:Y:S01]  /*8b80*/  IMAD.IADD R15, R239.reuse, 0x1, R15 ;  /* 0x00000001ef0f7824 */ /* 0x040fe200078e020f */
[-C--:B------:R-:W-:Y:S01]  /*8b90*/  LEA.HI.X.SX32 R11, R16, R235.reuse, 0x2, P0 ;  /* 0x000000eb100b7211 */ /* 0x080fe200000f16ff */
[----:B------:R-:W-:Y:S02]  /*8ba0*/  IMAD R204, R204, c[0x0][0x1c0], RZ ;  /* 0x00007000cccc7a24 */ /* 0x000fe400078e02ff */
[----:B------:R-:W-:Y:S01]  /*8bb0*/  RED.E.ADD.F32.FTZ.RN.STRONG.GPU [R2.64+0x300], R117 ;  /* 0x000300750200798e */ /* 0x000fe2000c10e784 */
[C---:B------:R-:W-:Y:S02]  /*8bc0*/  IMAD.IADD R15, R239.reuse, 0x1, R15 ;  /* 0x00000001ef0f7824 */ /* 0x040fe400078e020f */
[----:B------:R-:W-:Y:S02]  /*8bd0*/  IMAD.SHL.U32 R204, R204, 0x10, RZ ;  /* 0x00000010cccc7824 */ /* 0x000fe400078e00ff */
[----:B------:R4:W-:Y:S01]  /*8be0*/  RED.E.ADD.F32.FTZ.RN.STRONG.GPU [R4.64], R118 ;  /* 0x000000760400798e */ /* 0x0009e2000c10e784 */
[----:B------:R-:W-:Y:S04]  /*8bf0*/  IMAD.IADD R15, R239, 0x1, R15 ;  /* 0x00000001ef0f7824 */ /* 0x000fe800078e020f */
[----:B------:R-:W-:Y:S01]  /*8c00*/  LDSM.16.MT88.4 R108, [R220+0x6800] ;  /* 0x00680000dc6c783b */ /* 0x000fe20000004200 */
[CC--:B------:R-:W-:Y:S04]  /*8c10*/  LEA R8, P2, R15.reuse, R234.reuse, 0x2 ;  /* 0x000000ea0f087211 */ /* 0x0c0fe800078410ff */
[-C--:B------:R-:W-:Y:S02]  /*8c20*/  LEA.HI.X.SX32 R9, R15, R235.reuse, 0x2, P2 ;  /* 0x000000eb0f097211 */ /* 0x080fe400010f16ff */
[-C--:B-1----:R-:W-:Y:S02]  /*8c30*/  LEA R6, P1, R17, R234.reuse, 0x2 ;  /* 0x000000ea11067211 */ /* 0x082fe400078210ff */
[----:B------:R-:W-:Y:S02]  /*8c40*/  IADD3 R15, R205, 0xe0, RZ ;  /* 0x000000e0cd0f7810 */ /* 0x000fe40007ffe0ff */
[-C--:B------:R-:W-:Y:S02]  /*8c50*/  LEA.HI.X.SX32 R7, R17, R235.reuse, 0x2, P1 ;  /* 0x000000eb11077211 */ /* 0x080fe400008f16ff */
[----:B------:R-:W-:Y:S01]  /*8c60*/  LDSM.16.MT88.4 R16, [R220+0x2000] ;  /* 0x00200000dc10783b */ /* 0x000fe20000004200 */
[----:B------:R-:W-:Y:S04]  /*8c70*/  IMAD.IADD R15, R239, 0x1, R15 ;  /* 0x00000001ef0f7824 */ /* 0x000fe800078e020f */
[----:B------:R1:W-:Y:S01]  /*8c80*/  RED.E.ADD.F32.FTZ.RN.STRONG.GPU [R6.64], R119 ;  /* 0x000000770600798e */ /* 0x0003e2000c10e784 */
[CC--:B----4-:R-:W-:Y:S04]  /*8c90*/  LEA R4, P1, R14.reuse, R234.reuse, 0x2 ;  /* 0x000000ea0e047211 */ /* 0x0d0fe800078210ff */
[----:B------:R4:W-:Y:S01]  /*8ca0*/  RED.E.ADD.F32.FTZ.RN.STRONG.GPU [R10.64], R120 ;  /* 0x000000780a00798e */ /* 0x0009e2000c10e784 */
[-C--:B------:R-:W-:Y:S04]  /*8cb0*/  LEA.HI.X.SX32 R5, R14, R235.reuse, 0x2, P1 ;  /* 0x000000eb0e057211 */ /* 0x080fe800008f16ff */
[----:B------:R4:W-:Y:S01]  /*8cc0*/  RED.E.ADD.F32.FTZ.RN.STRONG.GPU [R8.64], R121 ;  /* 0x000000790800798e */ /* 0x0009e2000c10e784 */
[----:B------:R-:W-:Y:S04]  /*8cd0*/  IADD3 R14, R205, 0xe0, RZ ;  /* 0x000000e0cd0e7810 */ /* 0x000fe80007ffe0ff */
[----:B------:R4:W-:Y:S01]  /*8ce0*/  RED.E.ADD.F32.FTZ.RN.STRONG.GPU [R4.64], R122 ;  /* 0x0000007a0400798e */ /* 0x0009e2000c10e784 */
[C---:B------:R-:W-:Y:S04]  /*8cf0*/  IMAD.IADD R14, R239.reuse, 0x1, R14 ;  /* 0x00000001ef0e7824 */ /* 0x040fe800078e020e */
[----:B------:R-:W-:Y:S01]  /*8d00*/  IMAD.IADD R14, R239, 0x1, R14 ;  /* 0x00000001ef0e7824 */ /* 0x000fe200078e020e */
[CC--:B-1----:R-:W-:Y:S04]  /*8d10*/  LEA R6, P0, R13.reuse, R234.reuse, 0x2 ;  /* 0x000000ea0d067211 */ /* 0x0c2fe800078010ff */
[-C--:B------:R-:W-:Y:S02]  /*8d20*/  LEA.HI.X.SX32 R7, R13, R235.reuse, 0x2, P0 ;  /* 0x000000eb0d077211 */ /* 0x080fe400000f16ff */
[----:B------:R-:W-:Y:S02]  /*8d30*/  IADD3 R13, R204, 0xe0, RZ ;  /* 0x000000e0cc0d7810 */ /* 0x000fe40007ffe0ff */
[CC--:B----4-:R-:W-:Y:S01]  /*8d40*/  LEA R10, P0, R15.reuse, R234.reuse, 0x2 ;  /* 0x000000ea0f0a7211 */ /* 0x0d0fe200078010ff */
[----:B------:R1:W-:Y:S01]  /*8d50*/  RED.E.ADD.F32.FTZ.RN.STRONG.GPU [R6.64], R123 ;  /* 0x0000007b0600798e */ /* 0x0003e2000c10e784 */
[CC--:B------:R-:W-:Y:S02]  /*8d60*/  LEA R8, P3, R14.reuse, R234.reuse, 0x2 ;  /* 0x000000ea0e087211 */ /* 0x0c0fe400078610ff */
[-C--:B------:R-:W-:Y:S02]  /*8d70*/  LEA.HI.X.SX32 R11, R15, R235.reuse, 0x2, P0 ;  /* 0x000000eb0f0b7211 */ /* 0x080fe400000f16ff */
[----:B------:R-:W-:Y:S01]  /*8d80*/  RED.E.ADD.F32.FTZ.RN.STRONG.GPU [R234.64+0x380], R128 ;  /* 0x00038080ea00798e */ /* 0x000fe2000c10e784 */
[CC--:B------:R-:W-:Y:S02]  /*8d90*/  LEA R4, P1, R13.reuse, R234.reuse, 0x2 ;  /* 0x000000ea0d047211 */ /* 0x0c0fe400078210ff */
[-C--:B------:R-:W-:Y:S02]  /*8da0*/  LEA.HI.X.SX32 R9, R14, R235.reuse, 0x2, P3 ;  /* 0x000000eb0e097211 */ /* 0x080fe400018f16ff */
[----:B------:R-:W-:Y:S01]  /*8db0*/  RED.E.ADD.F32.FTZ.RN.STRONG.GPU [R2.64+0x380], R129 ;  /* 0x000380810200798e */ /* 0x000fe2000c10e784 */
[-C--:B------:R-:W-:Y:S02]  /*8dc0*/  LEA.HI.X.SX32 R5, R13, R235.reuse, 0x2, P1 ;  /* 0x000000eb0d057211 */ /* 0x080fe400008f16ff */
[----:B------:R-:W-:Y:S03]  /*8dd0*/  IADD3 R13, R205, 0xe0, RZ ;  /* 0x000000e0cd0d7810 */ /* 0x000fe60007ffe0ff */
[----:B------:R2:W-:Y:S02]  /*8de0*/  RED.E.ADD.F32.FTZ.RN.STRONG.GPU [R4.64], R130 ;  /* 0x000000820400798e */ /* 0x0005e4000c10e784 */
[C---:B------:R-:W-:Y:S03]  /*8df0*/  IMAD.IADD R13, R239.reuse, 0x1, R13 ;  /* 0x00000001ef0d7824 */ /* 0x040fe600078e020d */
[----:B------:R-:W-:Y:S01]  /*8e00*/  RED.E.ADD.F32.FTZ.RN.STRONG.GPU [R10.64], R131 ;  /* 0x000000830a00798e */ /* 0x000fe2000c10e784 */
[C---:B------:R-:W-:Y:S04]  /*8e10*/  IMAD.IADD R13, R239.reuse, 0x1, R13 ;  /* 0x00000001ef0d7824 */ /* 0x040fe800078e020d */
[----:B------:R-:W-:Y:S01]  /*8e20*/  IMAD.IADD R13, R239, 0x1, R13 ;  /* 0x00000001ef0d7824 */ /* 0x000fe200078e020d */
[----:B------:R-:W-:Y:S04]  /*8e30*/  RED.E.ADD.F32.FTZ.RN.STRONG.GPU [R8.64], R124 ;  /* 0x0000007c0800798e */ /* 0x000fe8000c10e784 */
[CC--:B-1----:R-:W-:Y:S01]  /*8e40*/  LEA R6, P2, R13.reuse, R234.reuse, 0x2 ;  /* 0x000000ea0d067211 */ /* 0x0c2fe200078410ff */
[----:B------:R-:W-:Y:S03]  /*8e50*/  LDSM.16.MT88.4 R8, [R220] ;  /* 0x00000000dc08783b */ /* 0x000fe60000004200 */
[-C--:B------:R-:W-:Y:S05]  /*8e60*/  LEA.HI.X.SX32 R7, R13, R235.reuse, 0x2, P2 ;  /* 0x000000eb0d077211 */ /* 0x080fea00010f16ff */
[----:B------:R-:W-:Y:S01]  /*8e70*/  RED.E.ADD.F32.FTZ.RN.STRONG.GPU [R6.64], R125 ;  /* 0x0000007d0600798e */ /* 0x000fe2000c10e784 */
[CC--:B--2---:R-:W-:Y:S04]  /*8e80*/  LEA R4, P1, R12.reuse, R234.reuse, 0x2 ;  /* 0x000000ea0c047211 */ /* 0x0c4fe800078210ff */
[-C--:B------:R-:W-:Y:S02]  /*8e90*/  LEA.HI.X.SX32 R5, R12, R235.reuse, 0x2, P1 ;  /* 0x000000eb0c057211 */ /* 0x080fe400008f16ff */
[----:B------:R-:W-:Y:S01]  /*8ea0*/  LDSM.16.MT88.4 R12, [R226+0x28000] ;  /* 0x02800000e20c783b */ /* 0x000fe20000004200 */
[----:B------:R-:W-:Y:S01]  /*8eb0*/  ISETP.LT.AND P1, PT, RZ, UR8, PT ;  /* 0x00000008ff007c0c */ /* 0x000fe2000bf21270 */
[----:B------:R-:W-:Y:S03]  /*8ec0*/  UMOV UR8, UR15 ;  /* 0x0000000f00087c82 */ /* 0x000fe60008000000 */
        /* <DEDUP_REMOVED lines=13> */
[C---:B------:R-:W-:Y:S04]  /*8fa0*/  HMMA.16816.F32.BF16 R168, R12.reuse, R84, R168 ;  /* 0x000000540ca8723c */ /* 0x040fe800000418a8 */
[C---:B---3--:R-:W-:Y:S04]  /*8fb0*/  LEA R2, P0, R0.reuse, R234, 0x2 ;  /* 0x000000ea00027211 */ /* 0x048fe800078010ff */
[-C--:B------:R-:W-:Y:S04]  /*8fc0*/  HMMA.16816.F32.BF16 R172, R12, R86.reuse, R172 ;  /* 0x000000560cac723c */ /* 0x080fe800000418ac */
[----:B------:R-:W-:Y:S02]  /*8fd0*/  LEA.HI.X.SX32 R3, R0, R235, 0x2, P0 ;  /* 0x000000eb00037211 */ /* 0x000fe400000f16ff */
[----:B------:R-:W-:Y:S01]  /*8fe0*/  PLOP3.LUT P0, PT, PT, PT, UP0, 0x80, 0x0 ;  /* 0x000000000000781c */ /* 0x000fe20003f0f008 */
[----:B------:R-:W-:Y:S01]  /*8ff0*/  @UP4 UIADD3 UR13, UP0, UR13, -0x100, URZ ;  /* 0xffffff000d0d4890 */ /* 0x000fe2000ff1e03f */
[C---:B------:R-:W-:Y:S01]  /*9000*/  HMMA.16816.F32.BF16 R176, R4.reuse, R86, R176 ;  /* 0x0000005604b0723c */ /* 0x040fe200000418b0 */
[----:B------:R-:W-:Y:S02]  /*9010*/  LDSM.16.MT88.4 R84, [R220+0x3000] ;  /* 0x00300000dc54783b */ /* 0x000fe40000004200 */
[----:B------:R-:W-:Y:S01]  /*9020*/  @UP4 UIADD3.X UR12, UR12, -0x1, URZ, UP0, !UPT ;  /* 0xffffffff0c0c4890 */ /* 0x000fe200087fe43f */
[C---:B------:R-:W-:Y:S02]  /*9030*/  IADD3 R0, R220.reuse, -0x8000, RZ ;  /* 0xffff8000dc007810 */ /* 0x040fe40007ffe0ff */
[----:B------:R-:W-:Y:S02]  /*9040*/  RED.E.ADD.F32.FTZ.RN.STRONG.GPU [R2.64], R127 ;  /* 0x0000007f0200798e */ /* 0x000fe4000c10e784 */
[-C--:B------:R-:W-:Y:S04]  /*9050*/  HMMA.16816.F32.BF16 R180, R4, R88.reuse, R180 ;  /* 0x0000005804b4723c */ /* 0x080fe800000418b4 */
[----:B------:R-:W-:Y:S04]  /*9060*/  @P0 IADD3 R0, R220, 0x8000, RZ ;  /* 0x00008000dc000810 */ /* 0x000fe80007ffe0ff */
        /* <DEDUP_REMOVED lines=278> */
.L_x_795:
        /* <DEDUP_REMOVED lines=18> */
.L_x_796:
        /* <DEDUP_REMOVED lines=65> */
.L_x_798:
[----:B--23--:R-:W-:Y:S05]  /*a700*/  BSYNC B0 ;  /* 0x0000000000007941 */ /* 0x00cfea0003800000 */
.L_x_797:
        /* <DEDUP_REMOVED lines=21> */
.L_x_800:
[----:B------:R-:W-:Y:S05]  /*a860*/  BSYNC B0 ;  /* 0x0000000000007941 */ /* 0x000fea0003800000 */
.L_x_799:
        /* <DEDUP_REMOVED lines=31> */
.L_x_802:
[----:B------:R-:W-:Y:S05]  /*aa60*/  BSYNC B0 ;  /* 0x0000000000007941 */ /* 0x000fea0003800000 */
.L_x_801:
[----:B------:R-:W-:Y:S05]  /*aa70*/  @P4 BRA `(.L_x_803) ;  /* 0x00000af000004947 */ /* 0x000fea0003800000 */
[----:B------:R-:W-:Y:S01]  /*aa80*/  IADD3 R0, P0, R0, 0x20, RZ ;  /* 0x0000002000007810 */ /* 0x000fe20007f1e0ff */
[----:B-1----:R-:W-:Y:S01]  /*aa90*/  IMAD.MOV.U32 R3, RZ, RZ, R8 ;  /* 0x000000ffff037224 */ /* 0x002fe200078e0008 */
[----:B------:R-:W-:-:S02]  /*aaa0*/  ISETP.GE.AND P1, PT, R28, c[0x0][0x220], PT ;  /* 0x000088001c007a0c */ /* 0x000fc40003f26270 */
[----:B------:R-:W-:Y:S01]  /*aab0*/  ISETP.GE.AND P2, PT, R240, c[0x0][0x220], PT ;  /* 0x00008800f0007a0c */ /* 0x000fe20003f46270 */
[----:B------:R-:W-:Y:S01]  /*aac0*/  IMAD.X R2, RZ, RZ, R31, P0 ;  /* 0x000000ffff027224 */ /* 0x000fe200000e061f */
[----:B------:R-:W-:-:S03]  /*aad0*/  ISETP.GE.AND P0, PT, R11, c[0x0][0x220], PT ;  /* 0x000088000b007a0c */ /* 0x000fc60003f06270 */
        /* <DEDUP_REMOVED lines=14> */
.L_x_773:
        /* <DEDUP_REMOVED lines=20> */
.L_x_804:
        /* <DEDUP_REMOVED lines=18> */
.L_x_805:
        /* <DEDUP_REMOVED lines=44> */
.L_x_807:
[----:B------:R-:W-:Y:S05]  /*b0e0*/  BSYNC B0 ;  /* 0x0000000000007941 */ /* 0x000fea0003800000 */
.L_x_806:
        /* <DEDUP_REMOVED lines=21> */
.L_x_809:
[----:B------:R-:W-:Y:S05]  /*b240*/  BSYNC B0 ;  /* 0x0000000000007941 */ /* 0x000fea0003800000 */
.L_x_808:
        /* <DEDUP_REMOVED lines=31> */
.L_x_811:
[----:B------:R-:W-:Y:S05]  /*b440*/  BSYNC B0 ;  /* 0x0000000000007941 */ /* 0x000fea0003800000 */
.L_x_810:
        /* <DEDUP_REMOVED lines=18> */
.L_x_803:
[----:B------:R-:W-:Y:S05]  /*b570*/  BSYNC B1 ;  /* 0x0000000000017941 */ /* 0x000fea0003800000 */
.L_x_768:
        /* <DEDUP_REMOVED lines=12> */
.L_x_812:
[----:B------:R-:W-:Y:S05]  /*b640*/  EXIT ;  /* 0x000000000000794d */ /* 0x000fea0003800000 */
.L_x_814:
        /* <DEDUP_REMOVED lines=11> */
.L_x_2021:


//--------------------- .text._ZN5flash44flash_bwd_dq_dk_dv_loop_seqk_parallel_kernelI23Flash_bwd_kernel_traitsILi256ELi64ELi64ELi8ELi4ELi2ELi2ELb0ELb0EN7cutlass10bfloat16_tE19Flash_kernel_traitsILi256ELi64ELi64ELi8ES3_EELb0ELb0ELb1ELb0ELb0ELb1ELb0EEEvNS_16Flash_bwd_paramsE --------------------------
	.section	.text._ZN5flash44flash_bwd_dq_dk_dv_loop_seqk_parallel_kernelI23Flash_bwd_kernel_traitsILi256ELi64ELi64ELi8ELi4ELi2ELi2ELb0ELb0EN7cutlass10bfloat16_tE19Flash_kernel_traitsILi256ELi64ELi64ELi8ES3_EELb0ELb0ELb1ELb0ELb0ELb1ELb0EEEvNS_16Flash_bwd_paramsE,"ax",@progbits
	.sectioninfo	@"SHI_REGISTERS=255"
	.align	128
        .global         _ZN5flash44flash_bwd_dq_dk_dv_loop_seqk_parallel_kernelI23Flash_bwd_kernel_traitsILi256ELi64ELi64ELi8ELi4ELi2ELi2ELb0ELb0EN7cutlass10bfloat16_tE19Flash_kernel_traitsILi256ELi64ELi64ELi8ES3_EELb0ELb0ELb1ELb0ELb0ELb1ELb0EEEvNS_16Flash_bwd_paramsE
        .type           _ZN5flash44flash_bwd_dq_dk_dv_loop_seqk_parallel_kernelI23Flash_bwd_kernel_traitsILi256ELi64ELi64ELi8ELi4ELi2ELi2ELb0ELb0EN7cutlass10bfloat16_tE19Flash_kernel_traitsILi256ELi64ELi64ELi8ES3_EELb0ELb0ELb1ELb0ELb0ELb1ELb0EEEvNS_16Flash_bwd_paramsE,@function
        .size           _ZN5flash44flash_bwd_dq_dk_dv_loop_seqk_parallel_kernelI23Flash_bwd_kernel_traitsILi256ELi64ELi64ELi8ELi4ELi2ELi2ELb0ELb0EN7cutlass10bfloat16_tE19Flash_kernel_traitsILi256ELi64ELi64ELi8ES3_EELb0ELb0ELb1ELb0ELb0ELb1ELb0EEEvNS_16Flash_bwd_paramsE,(.L_x_2022 - _ZN5flash44flash_bwd_dq_dk_dv_loop_seqk_parallel_kernelI23Flash_bwd_kernel_traitsILi256ELi64ELi64ELi8ELi4ELi2ELi2ELb0ELb0EN7cutlass10bfloat16_tE19Flash_kernel_traitsILi256ELi64ELi64ELi8ES3_EELb0ELb0ELb1ELb0ELb0ELb1ELb0EEEvNS_16Flash_bwd_paramsE)
        .other          _ZN5flash44flash_bwd_dq_dk_dv_loop_seqk_parallel_kernelI23Flash_bwd_kernel_traitsILi256ELi64ELi64ELi8ELi4ELi2ELi2ELb0ELb0EN7cutlass10bfloat16_tE19Flash_kernel_traitsILi256ELi64ELi64ELi8ES3_EELb0ELb0ELb1ELb0ELb0ELb1ELb0EEEvNS_16Flash_bwd_paramsE,@"STO_CUDA_ENTRY STV_DEFAULT"
_ZN5flash44flash_bwd_dq_dk_dv_loop_seqk_parallel_kernelI23Flash_bwd_kernel_traitsILi256ELi64ELi64ELi8ELi4ELi2ELi2ELb0ELb0EN7cutlass10bfloat16_tE19Flash_kernel_traitsILi256ELi64ELi64ELi8ES3_EELb0ELb0ELb1ELb0ELb0ELb1ELb0EEEvNS_16Flash_bwd_paramsE:
.text._ZN5flash44flash_bwd_dq_dk_dv_loop_seqk_parallel_kernelI23Flash_bwd_kernel_traitsILi256ELi64ELi64ELi8ELi4ELi2ELi2ELb0ELb0EN7cutlass10bfloat16_tE19Flash_kernel_traitsILi256ELi64ELi64ELi8ES3_EELb0ELb0ELb1ELb0ELb0ELb1ELb0EEEvNS_16Flash_bwd_paramsE:
        /* <DEDUP_REMOVED lines=12> */
[----:B------:R-:W-:Y:S01]  /*00c0*/  ULDC.U8 UR9, c[0x0][0x328] ;  /* 0x0000ca0000097ab9 */ /* 0x000fe20000000000 */
[----:B------:R-:W-:Y:S01]  /*00d0*/  IMAD.MOV.U32 R240, RZ, RZ, -0x10 ;  /* 0xfffffff0fff07424 */ /* 0x000fe200078e00ff */
[----:B------:R-:W-:Y:S02]  /*00e0*/  UISETP.NE.AND UP5, UPT, UR9, URZ, UPT ;  /* 0x0000003f0900728c */ /* 0x000fe4000bfa5270 */
[----:B------:R-:W-:Y:S02]  /*00f0*/  ULDC UR14, c[0x0][0x224] ;  /* 0x00008900000e7ab9 */ /* 0x000fe40000000800 */
[----:B------:R-:W-:Y:S01]  /*0100*/  ULDC UR48, c[0x0][0x22c] ;  /* 0x00008b0000307ab9 */ /* 0x000fe20000000800 */
[----:B------:R-:W3:Y:S01]  /*0110*/  S2UR UR38, SR_CTAID.Z ;  /* 0x00000000002679c3 */ /* 0x000ee20000002700 */
[----:B------:R-:W-:-:S02]  /*0120*/  ULDC UR36, c[0x0][0x1c0] ;  /* 0x0000700000247ab9 */ /* 0x000fc40000000800 */
[----:B------:R-:W-:Y:S02]  /*0130*/  ULDC UR12, c[0x0][0x1c0] ;  /* 0x00007000000c7ab9 */ /* 0x000fe40000000800 */
[----:B------:R-:W-:Y:S02]  /*0140*/  USHF.R.S32.HI UR7, URZ, 0x1f, UR14 ;  /* 0x0000001f3f077899 */ /* 0x000fe4000801140e */
        /* <DEDUP_REMOVED lines=17> */
[-C--:B------:R-:W-:Y:S01]  /*0260*/  LEA.HI R3, R3, R6.reuse, RZ, 0x2 ;  /* 0x0000000603037211 */ /* 0x080fe200078f10ff */
[----:B------:R-:W-:Y:S01]  /*0270*/  UIMAD UR54, UR7, UR34, URZ ;  /* 0x00000022073672a4 */ /* 0x000fe2000f8e023f */
[----:B------:R-:W-:Y:S01]  /*0280*/  LEA.HI R5, R2, R6, RZ, 0x1 ;  /* 0x0000000602057211 */ /* 0x000fe200078f08ff */
[----:B------:R-:W-:Y:S01]  /*0290*/  UIMAD UR6, UR34, UR11, UR38 ;  /* 0x0000000b220672a4 */ /* 0x000fe2000f8e0226 */
[----:B------:R-:W-:Y:S01]  /*02a0*/  LEA.HI R4, R0, R7, RZ, 0x1 ;  /* 0x0000000700047211 */ /* 0x000fe200078f08ff */
[----:B------:R-:W-:Y:S01]  /*02b0*/  @!UP5 UIMAD UR7, UR34, UR13, UR38 ;  /* 0x0000000d2207d2a4 */ /* 0x000fe2000f8e0226 */
[----:B------:R-:W-:Y:S01]  /*02c0*/  LOP3.LUT R3, R3, 0xfffffffc, RZ, 0xc0, !PT ;  /* 0xfffffffc03037812 */ /* 0x000fe200078ec0ff */
[----:B------:R-:W-:Y:S01]  /*02d0*/  USHF.L.U32 UR43, UR48, 0x6, URZ ;  /* 0x00000006302b7899 */ /* 0x000fe2000800063f */
[----:B------:R-:W-:Y:S01]  /*02e0*/  LOP3.LUT R5, R5, 0xfffffffe, RZ, 0xc0, !PT ;  /* 0xfffffffe05057812 */ /* 0x000fe200078ec0ff */
[----:B------:R-:W-:Y:S01]  /*02f0*/  ULDC UR51, c[0x0][0x214] ;  /* 0x0000850000337ab9 */ /* 0x000fe20000000800 */
[----:B------:R-:W-:Y:S01]  /*0300*/  LOP3.LUT R4, R4, 0xfffffffe, RZ, 0xc0, !PT ;  /* 0xfffffffe04047812 */ /* 0x000fe200078ec0ff */
[----:B------:R-:W-:Y:S01]  /*0310*/  IMAD.IADD R3, R6, 0x1, -R3 ;  /* 0x0000000106037824 */ /* 0x000fe200078e0a03 */
[----:B------:R-:W-:Y:S01]  /*0320*/  LOP3.LUT R2, R2, 0xffffffe0, RZ, 0xc0, !PT ;  /* 0xffffffe002027812 */ /* 0x000fe200078ec0ff */
[----:B------:R-:W-:Y:S01]  /*0330*/  IMAD.IADD R5, R6, 0x1, -R5 ;  /* 0x0000000106057824 */ /* 0x000fe200078e0a05 */
[CC--:B------:R-:W-:Y:S01]  /*0340*/  LEA.HI R12, R236.reuse, R9.reuse, RZ, 0x2 ;  /* 0x00000009ec0c7211 */ /* 0x0c0fe200078f10ff */
[----:B------:R-:W-:Y:S01]  /*0350*/  IMAD.IADD R4, R7, 0x1, -R4 ;  /* 0x0000000107047824 */ /* 0x000fe200078e0a04 */
[----:B------:R-:W-:Y:S01]  /*0360*/  LEA.HI R15, R236, R9, RZ, 0x3 ;  /* 0x00000009ec0f7211 */ /* 0x000fe200078f18ff */
[----:B------:R-:W-:Y:S01]  /*0370*/  IMAD.IADD R11, R9, 0x1, -R2 ;  /* 0x00000001090b7824 */ /* 0x000fe200078e0a02 */
[--C-:B------:R-:W-:Y:S01]  /*0380*/  SHF.R.S32.HI R6, RZ, 0x2, R12.reuse ;  /* 0x00000002ff067819 */ /* 0x100fe2000001140c */
[----:B------:R-:W-:Y:S01]  /*0390*/  IMAD.SHL.U32 R223, R4, 0x20, RZ ;  /* 0x0000002004df7824 */ /* 0x000fe200078e00ff */
[----:B------:R-:W-:Y:S01]  /*03a0*/  SHF.R.S32.HI R7, RZ, 0x1f, R12 ;  /* 0x0000001fff077819 */ /* 0x000fe2000001140c */
[----:B------:R-:W-:Y:S01]  /*03b0*/  IMAD.U32 R231, RZ, RZ, UR14 ;  /* 0x0000000effe77e24 */ /* 0x000fe2000f8e00ff */
[----:B------:R-:W-:Y:S01]  /*03c0*/  SHF.R.S32.HI R2, RZ, 0x1f, R11 ;  /* 0x0000001fff027819 */ /* 0x000fe2000001140b */
[----:B------:R-:W-:Y:S01]  /*03d0*/  ULDC UR58, c[0x0][0x1c8] ;  /* 0x00007200003a7ab9 */ /* 0x000fe20000000800 */
[----:B------:R-:W-:Y:S01]  /*03e0*/  LEA.HI R7, R7, R6, RZ, 0x3 ;  /* 0x0000000607077211 */ /* 0x000fe200078f18ff */
[----:B------:R-:W-:Y:S01]  /*03f0*/  ULDC.U8 UR10, c[0x0][0x3d0] ;  /* 0x0000f400000a7ab9 */ /* 0x000fe20000000000 */
[----:B------:R-:W-:Y:S01]  /*0400*/  LOP3.LUT R0, R0, 0xfffffff0, RZ, 0xc0, !PT ;  /* 0xfffffff000007812 */ /* 0x000fe200078ec0ff */
[----:B------:R-:W-:Y:S01]  /*0410*/  ULDC UR52, c[0x0][0x224] ;  /* 0x0000890000347ab9 */ /* 0x000fe20000000800 */
[----:B------:R-:W-:Y:S01]  /*0420*/  SHF.R.S32.HI R230, RZ, 0x3, R15 ;  /* 0x00000003ffe67819 */ /* 0x000fe2000001140f */
[----:B------:R-:W-:Y:S01]  /*0430*/  @UP5 UIMAD UR56, UR34, UR51, URZ ;  /* 0x00000033223852a4 */ /* 0x000fe2000f8e023f */
[----:B------:R-:W-:Y:S01]  /*0440*/  LOP3.LUT R10, R15, 0xfffffff8, RZ, 0xc0, !PT ;  /* 0xfffffff80f0a7812 */ /* 0x000fe200078ec0ff */
[----:B------:R-:W-:Y:S01]  /*0450*/  ULDC.64 UR4, c[0x0][0x118] ;  /* 0x0000460000047ab9 */ /* 0x000fe20000000a00 */
[----:B------:R-:W-:Y:S01]  /*0460*/  LOP3.LUT R7, R7, 0xfffffff8, RZ, 0xc0, !PT ;  /* 0xfffffff807077812 */ /* 0x000fe200078ec0ff */
[----:B------:R-:W-:Y:S01]  /*0470*/  IMAD.SHL.U32 R13, R230, 0x40, RZ ;  /* 0x00000040e60d7824 */ /* 0x000fe200078e00ff */
[----:B------:R-:W-:Y:S01]  /*0480*/  LEA.HI R2, R2, R11, RZ, 0x2 ;  /* 0x0000000b02027211 */ /* 0x000fe200078f10ff */
[C---:B------:R-:W-:Y:S01]  /*0490*/  IMAD.IADD R11, R9.reuse, 0x1, -R0 ;  /* 0x00000001090b7824 */ /* 0x040fe200078e0a00 */
[----:B------:R-:W-:Y:S01]  /*04a0*/  LEA.HI R8, R236, R9, RZ, 0x7 ;  /* 0x00000009ec087211 */ /* 0x000fe200078f38ff */
[----:B------:R-:W-:Y:S01]  /*04b0*/  IMAD.IADD R10, R9, 0x1, -R10 ;  /* 0x00000001090a7824 */ /* 0x000fe200078e0a0a */
[----:B------:R-:W-:Y:S01]  /*04c0*/  LOP3.LUT R13, R13, 0x1c0, RZ, 0xc0, !PT ;  /* 0x000001c00d0d7812 */ /* 0x000fe200078ec0ff */
[----:B------:R-:W-:Y:S01]  /*04d0*/  IMAD.IADD R7, R6, 0x1, -R7 ;  /* 0x0000000106077824 */ /* 0x000fe200078e0a07 */
[----:B------:R-:W-:Y:S01]  /*04e0*/  SHF.R.S32.HI R6, RZ, 0x1f, R11 ;  /* 0x0000001fff067819 */ /* 0x000fe2000001140b */
[----:B------:R-:W-:Y:S01]  /*04f0*/  IMAD.SHL.U32 R232, R10, 0x8, RZ ;  /* 0x000000080ae87824 */ /* 0x000fe200078e00ff */
[----:B------:R-:W-:Y:S01]  /*0500*/  SHF.R.U32.HI R229, RZ, 0x3, R13 ;  /* 0x00000003ffe57819 */ /* 0x000fe2000001160d */
[----:B------:R-:W-:Y:S01]  /*0510*/  ULDC UR42, c[0x0][0x2e8] ;  /* 0x0000ba00002a7ab9 */ /* 0x000fe20000000800 */
[----:B------:R-:W-:Y:S01]  /*0520*/  LEA.HI R6, R6, R11, RZ, 0x3 ;  /* 0x0000000b06067211 */ /* 0x000fe200078f18ff */
[----:B------:R-:W-:Y:S01]  /*0530*/  ULOP3.LUT UR58, UR38, UR58, URZ, 0x3c, !UPT ;  /* 0x0000003a263a7292 */ /* 0x000fe2000f8e3c3f */
[----:B------:R-:W-:Y:S01]  /*0540*/  LOP3.LUT R0, R13, 0x38, R232, 0xf8, !PT ;  /* 0x000000380d007812 */ /* 0x000fe200078ef8e8 */
[----:B------:R-:W-:Y:S01]  /*0550*/  IMAD.SHL.U32 R13, R4, 0x200, RZ ;  /* 0x00000200040d7824 */ /* 0x000fe200078e00ff */
[C---:B------:R-:W-:Y:S01]  /*0560*/  LOP3.LUT R228, R6.reuse, 0xfffffff8, RZ, 0xc0, !PT ;  /* 0xfffffff806e47812 */ /* 0x040fe200078ec0ff */
[----:B------:R-:W-:Y:S01]  /*0570*/  IMAD.SHL.U32 R6, R6, 0x40, RZ ;  /* 0x0000004006067824 */ /* 0x000fe200078e00ff */
        /* <DEDUP_REMOVED lines=8> */
[----:B------:R-:W-:Y:S01]  /*0600*/  LEA.HI R236, R236, R9, RZ, 0x6 ;  /* 0x00000009ecec7211 */ /* 0x000fe200078f30ff */
[----:B------:R-:W-:Y:S01]  /*0610*/  UISETP.NE.AND UP6, UPT, UR10, URZ, UPT ;  /* 0x0000003f0a00728c */ /* 0x000fe2000bfc5270 */
[----:B------:R-:W-:Y:S01]  /*0620*/  LOP3.LUT R10, R10, 0x1c0, RZ, 0xc0, !PT ;  /* 0x000001c00a0a7812 */ /* 0x000fe200078ec0ff */
[----:B------:R-:W-:Y:S01]  /*0630*/  USHF.R.S32.HI UR61, URZ, 0x1f, UR34 ;  /* 0x0000001f3f3d7899 */ /* 0x000fe20008011422 */
[----:B------:R-:W-:Y:S01]  /*0640*/  ISETP.NE.U32.AND P0, PT, R0, 0x1, PT ;  /* 0x000000010000780c */ /* 0x000fe20003f05070 */
[----:B------:R-:W-:Y:S01]  /*0650*/  USHF.R.S32.HI UR60, URZ, 0x1f, UR38 ;  /* 0x0000001f3f3c7899 */ /* 0x000fe20008011426 */
[----:B------:R-:W-:Y:S01]  /*0660*/  SHF.R.S32.HI R236, RZ, 0x6, R236 ;  /* 0x00000006ffec7819 */ /* 0x000fe200000114ec */
[----:B------:R-:W-:Y:S01]  /*0670*/  UIMAD.WIDE.U32 UR44, UR36, UR46, URZ ;  /* 0x0000002e242c72a5 */ /* 0x000fe2000f8e003f */
[----:B------:R-:W-:Y:S01]  /*0680*/  SHF.R.S32.HI R8, RZ, 0x7, R8 ;  /* 0x00000007ff087819 */ /* 0x000fe20000011408 */
[----:B------:R-:W-:Y:S01]  /*0690*/  UIMAD UR53, UR37, UR46, URZ ;  /* 0x0000002e253572a4 */ /* 0x000fe2000f8e023f */
[----:B------:R-:W-:Y:S01]  /*06a0*/  LOP3.LUT R0, R10, 0x10, R11, 0xf8, !PT ;  /* 0x000000100a007812 */ /* 0x000fe200078ef80b */
[----:B------:R-:W-:Y:S01]  /*06b0*/  IMAD R229, R236, 0x200, R229 ;  /* 0x00000200ece57824 */ /* 0x000fe200078e02e5 */
[----:B------:R-:W-:Y:S01]  /*06c0*/  LOP3.LUT R12, R12, 0x7ffffffc, RZ, 0xc0, !PT ;  /* 0x7ffffffc0c0c7812 */ /* 0x000fe200078ec0ff */
[----:B------:R-:W-:Y:S01]  /*06d0*/  IMAD.SHL.U32 R236, R236, 0x8, RZ ;  /* 0x00000008ecec7824 */ /* 0x000fe200078e00ff */
[C---:B------:R-:W-:Y:S01]  /*06e0*/  R2P PR, R7.reuse, 0x6 ;  /* 0x0000000607007804 */ /* 0x040fe20000000000 */
[----:B------:R-:W-:Y:S01]  /*06f0*/  IMAD.SHL.U32 R7, R7, 0x40, RZ ;  /* 0x0000004007077824 */ /* 0x000fe200078e00ff */
[--C-:B------:R-:W-:Y:S01]  /*0700*/  LOP3.LUT R222, R10, 0x8, R15.reuse, 0xf8, !PT ;  /* 0x000000080ade7812 */ /* 0x100fe200078ef80f */
[----:B------:R-:W-:Y:S01]  /*0710*/  IMAD.IADD R12, R9, 0x1, -R12 ;  /* 0x00000001090c7824 */ /* 0x000fe200078e0a0c */
[----:B------:R-:W-:Y:S01]  /*0720*/  LOP3.LUT R0, R0, 0x8, R15, 0xf8, !PT ;  /* 0x0000000800007812 */ /* 0x000fe200078ef80f */
[----:B------:R-:W-:Y:S01]  /*0730*/  IMAD R15, R8, 0x800, R13 ;  /* 0x00000800080f7824 */ /* 0x000fe200078e020d */
[----:B------:R-:W-:Y:S01]  /*0740*/  LOP3.LUT R7, R7, 0x1c0, RZ, 0xc0, !PT ;  /* 0x000001c007077812 */ /* 0x000fe200078ec0ff */
[----:B------:R-:W-:Y:S01]  /*0750*/  IMAD.SHL.U32 R9, R9, 0x2, RZ ;  /* 0x0000000209097824 */ /* 0x000fe200078e00ff */
[----:B------:R-:W-:Y:S01]  /*0760*/  LOP3.LUT R236, R236, 0x18, RZ, 0xc0, !PT ;  /* 0x00000018ecec7812 */ /* 0x000fe200078ec0ff */
[----:B------:R-:W-:Y:S01]  /*0770*/  IMAD.SHL.U32 R8, R8, 0x20, RZ ;  /* 0x0000002008087824 */ /* 0x000fe200078e00ff */
[----:B------:R-:W-:Y:S01]  /*0780*/  SHF.R.U32.HI R235, RZ, 0x3, R7 ;  /* 0x00000003ffeb7819 */ /* 0x000fe20000011607 */
[----:B------:R-:W-:Y:S01]  /*0790*/  IMAD.SHL.U32 R12, R12, 0x2, RZ ;  /* 0x000000020c0c7824 */ /* 0x000fe200078e00ff */
[----:B------:R-:W-:Y:S01]  /*07a0*/  LOP3.LUT R223, R236, 0x20, R223, 0xf8, !PT ;  /* 0x00000020ecdf7812 */ /* 0x000fe200078ef8df */
[----:B------:R-:W-:Y:S01]  /*07b0*/  IMAD.SHL.U32 R234, R229, 0x2, RZ ;  /* 0x00000002e5ea7824 */ /* 0x000fe200078e00ff */
[----:B------:R-:W-:Y:S01]  /*07c0*/  LOP3.LUT R226, R8, 0x6, R9, 0xf8, !PT ;  /* 0x0000000608e27812 */ /* 0x000fe200078ef809 */
[----:B------:R-:W-:Y:S01]  /*07d0*/  USHF.R.S32.HI UR55, URZ, 0x1f, UR49 ;  /* 0x0000001f3f377899 */ /* 0x000fe20008011431 */
[----:B------:R-:W-:Y:S01]  /*07e0*/  LOP3.LUT R8, R7, 0x20, R8, 0xf8, !PT ;  /* 0x0000002007087812 */ /* 0x000fe200078ef808 */
[----:B------:R-:W-:Y:S01]  /*07f0*/  UIMAD UR52, UR6, UR52, URZ ;  /* 0x00000034063472a4 */ /* 0x000fe2000f8e023f */
[----:B------:R-:W-:Y:S01]  /*0800*/  LOP3.LUT R236, R235, R7, R236, 0x1e, !PT ;  /* 0x00000007ebec7212 */ /* 0x000fe200078e1eec */
[----:B------:R-:W-:Y:S01]  /*0810*/  IMAD R7, R5, 0x400, R12 ;  /* 0x0000040005077824 */ /* 0x000fe200078e020c */
[----:B------:R-:W-:Y:S01]  /*0820*/  LOP3.LUT R235, R8, R235, RZ, 0x3c, !PT ;  /* 0x000000eb08eb7212 */ /* 0x000fe200078e3cff */
[----:B------:R-:W-:Y:S01]  /*0830*/  IMAD.SHL.U32 R8, R228, 0x40, RZ ;  /* 0x00000040e4087824 */ /* 0x000fe200078e00ff */
[----:B------:R-:W-:Y:S01]  /*0840*/  SHF.R.U32.HI R11, RZ, 0x3, R10 ;  /* 0x00000003ff0b7819 */ /* 0x000fe2000001160a */
[----:B------:R-:W-:Y:S01]  /*0850*/  IMAD.IADD R236, R7, 0x1, R236 ;  /* 0x0000000107ec7824 */ /* 0x000fe200078e02ec */
[----:B------:R-:W-:Y:S01]  /*0860*/  SEL R240, R240, 0x10, !P0 ;  /* 0x00000010f0f07807 */ /* 0x000fe20004000000 */
[----:B------:R-:W-:Y:S01]  /*0870*/  IMAD.SHL.U32 R7, R4, 0x8, RZ ;  /* 0x0000000804077824 */ /* 0x000fe200078e00ff */
[----:B------:R-:W-:Y:S01]  /*0880*/  LOP3.LUT R8, R8, 0x1c0, RZ, 0xc0, !PT ;  /* 0x000001c008087812 */ /* 0x000fe200078ec0ff */
[C---:B------:R-:W-:Y:S01]  /*0890*/  IMAD R10, R3.reuse, 0x400, R12 ;  /* 0x00000400030a7824 */ /* 0x040fe200078e020c */
[----:B------:R-:W-:Y:S01]  /*08a0*/  SHF.R.S32.HI R4, RZ, 0x2, R2 ;  /* 0x00000002ff047819 */ /* 0x000fe20000011402 */
[----:B------:R-:W-:Y:S01]  /*08b0*/  @!UP5 UIMAD UR51, UR7, UR51, URZ ;  /* 0x000000330733d2a4 */ /* 0x000fe2000f8e023f */
[----:B------:R-:W-:Y:S01]  /*08c0*/  SHF.R.U32.HI R220, RZ, 0x3, R8 ;  /* 0x00000003ffdc7819 */ /* 0x000fe20000011608 */
[----:B------:R-:W-:Y:S01]  /*08d0*/  IMAD.IADD R235, R10, 0x1, R235 ;  /* 0x000000010aeb7824 */ /* 0x000fe200078e02eb */
[----:B------:R-:W-:Y:S01]  /*08e0*/  LOP3.LUT R7, R8, 0x8, R7, 0xf8, !PT ;  /* 0x0000000808077812 */ /* 0x000fe200078ef807 */
[----:B------:R-:W-:Y:S01]  /*08f0*/  IMAD R227, R3, 0x10, R4 ;  /* 0x0000001003e37824 */ /* 0x000fe200078e0204 */
[----:B------:R-:W-:Y:S01]  /*0900*/  LOP3.LUT R2, R6, 0xfffffe00, RZ, 0xc0, !PT ;  /* 0xfffffe0006027812 */ /* 0x000fe200078ec0ff */
[----:B------:R-:W-:Y:S01]  /*0910*/  IMAD.SHL.U32 R235, R235, 0x2, RZ ;  /* 0x00000002ebeb7824 */ /* 0x000fe200078e00ff */
[----:B------:R-:W-:Y:S01]  /*0920*/  LOP3.LUT R223, R220, R223, R8, 0x1e, !PT ;  /* 0x000000dfdcdf7212 */ /* 0x000fe200078e1e08 */
[----:B------:R-:W-:Y:S01]  /*0930*/  USHF.R.S32.HI UR50, URZ, 0x1f, UR43 ;  /* 0x0000001f3f327899 */ /* 0x000fe2000801142b */
[----:B------:R-:W-:Y:S01]  /*0940*/  LOP3.LUT R220, R7, R220, RZ, 0x3c, !PT ;  /* 0x000000dc07dc7212 */ /* 0x000fe200078e3cff */
[--C-:B------:R-:W-:Y:S01]  /*0950*/  IMAD R3, R3, 0x400, R2.reuse ;  /* 0x0000040003037824 */ /* 0x100fe200078e0202 */
[----:B------:R-:W-:Y:S01]  /*0960*/  LOP3.LUT R222, R222, R11, RZ, 0x3c, !PT ;  /* 0x0000000bdede7212 */ /* 0x000fe200078e3cff */
[----:B------:R-:W-:Y:S01]  /*0970*/  IMAD R5, R5, 0x400, R2 ;  /* 0x0000040005057824 */ /* 0x000fe200078e0202 */
[----:B------:R-:W-:Y:S01]  /*0980*/  LOP3.LUT R0, R13, R0, R11, 0xf6, !PT ;  /* 0x000000000d007212 */ /* 0x000fe200078ef60b */
[----:B------:R-:W-:Y:S01]  /*0990*/  IMAD.IADD R224, R3, 0x1, R220 ;  /* 0x0000000103e07824 */ /* 0x000fe200078e02dc */
[----:B------:R-:W-:Y:S01]  /*09a0*/  IADD3 R237, R235, 0x20, RZ ;  /* 0x00000020ebed7810 */ /* 0x000fe20007ffe0ff */
[----:B------:R-:W-:Y:S01]  /*09b0*/  IMAD.MOV.U32 R3, RZ, RZ, 0x20 ;  /* 0x00000020ff037424 */ /* 0x000fe200078e00ff */
[----:B------:R-:W-:Y:S01]  /*09c0*/  LEA R236, R236, 0x18000, 0x1 ;  /* 0x00018000ecec7811 */ /* 0x000fe200078e08ff */
[----:B------:R-:W-:Y:S01]  /*09d0*/  IMAD.IADD R222, R15, 0x1, R222 ;  /* 0x000000010fde7824 */ /* 0x000fe200078e02de */
[----:B------:R-:W-:Y:S01]  /*09e0*/  @P1 IADD3 R237, R235, -0x20, RZ ;  /* 0xffffffe0ebed1810 */ /* 0x000fe20007ffe0ff */
[----:B------:R-:W-:Y:S01]  /*09f0*/  IMAD.IADD R220, R220, 0x1, R5 ;  /* 0x00000001dcdc7824 */ /* 0x000fe200078e0205 */
[----:B------:R-:W-:Y:S01]  /*0a00*/  SEL R3, R3, 0xffffffe0, !P4 ;  /* 0xffffffe003037807 */ /* 0x000fe20006000000 */
[----:B------:R-:W-:Y:S01]  /*0a10*/  IMAD.MOV.U32 R5, RZ, RZ, 0x40 ;  /* 0x00000040ff057424 */ /* 0x000fe200078e00ff */
[----:B------:R-:W-:Y:S01]  /*0a20*/  LOP3.LUT R223, R223, R2, RZ, 0xfc, !PT ;  /* 0x00000002dfdf7212 */ /* 0x000fe200078efcff */
[----:B------:R-:W-:Y:S01]  /*0a30*/  IMAD.SHL.U32 R222, R222, 0x2, RZ ;  /* 0x00000002dede7824 */ /* 0x000fe200078e00ff */
[----:B------:R-:W-:Y:S01]  /*0a40*/  IADD3 R238, R236, 0x40, RZ ;  /* 0x00000040ecee7810 */ /* 0x000fe20007ffe0ff */
[----:B------:R-:W-:Y:S01]  /*0a50*/  IMAD.SHL.U32 R221, R0, 0x2, RZ ;  /* 0x0000000200dd7824 */ /* 0x000fe200078e00ff */
[----:B------:R-:W-:Y:S01]  /*0a60*/  SEL R5, R5, 0xffffffc0, !P3 ;  /* 0xffffffc005057807 */ /* 0x000fe20005800000 */
[----:B------:R-:W-:Y:S01]  /*0a70*/  IMAD.IADD R212, R222, 0x1, R3 ;  /* 0x00000001ded47824 */ /* 0x000fe200078e0203 */
[----:B------:R-:W-:Y:S01]  /*0a80*/  LEA R220, R220, 0x28000, 0x1 ;  /* 0x00028000dcdc7811 */ /* 0x000fe200078e08ff */
[----:B------:R-:W-:Y:S01]  /*0a90*/  IMAD.IADD R239, R235, 0x1, R240 ;  /* 0x00000001ebef7824 */ /* 0x000fe200078e02f0 */
[----:B------:R-:W-:Y:S01]  /*0aa0*/  @P2 IADD3 R238, R236, -0x40, RZ ;  /* 0xffffffc0ecee2810 */ /* 0x000fe20007ffe0ff */
[--C-:B------:R-:W-:Y:S01]  /*0ab0*/  IMAD R0, R0, 0x2, R5.reuse ;  /* 0x0000000200007824 */ /* 0x100fe200078e0205 */
[----:B------:R-:W-:Y:S01]  /*0ac0*/  UMOV UR41, 0xffff8000 ;  /* 0xffff800000297882 */ /* 0x000fe20000000000 */
[----:B------:R-:W-:-:S02]  /*0ad0*/  IMAD.IADD R3, R222, 0x1, R5 ;  /* 0x00000001de037824 */ /* 0x000fc400078e0205 */
[----:B------:R-:W-:Y:S02]  /*0ae0*/  IMAD.IADD R2, R5, 0x1, R212 ;  /* 0x0000000105027824 */ /* 0x000fe400078e02d4 */
[----:B------:R-:W-:Y:S02]  /*0af0*/  IMAD.IADD R240, R240, 0x1, R237 ;  /* 0x00000001f0f07824 */ /* 0x000fe400078e02ed */
.L_x_851:
        /* <DEDUP_REMOVED lines=19> */
[----:B--23--:R-:W2:Y:S01]  /*0c30*/  @P2 LDG.E R7, [R12.64] ;  /* 0x000000040c072981 */ /* 0x00cea2000c1e1900 */
        /* <DEDUP_REMOVED lines=33> */
.L_x_815:
        /* <DEDUP_REMOVED lines=35> */
[----:B-1----:R-:W-:Y:S02]  /*1080*/  UISETP.NE.AND UP0, UPT, UR24, -0x1, UPT ;  /* 0xffffffff1800788c */ /* 0x002fe4000bf05270 */
        /* <DEDUP_REMOVED lines=13> */
[----:B------:R-:W-:Y:S02]  /*1160*/  ULEA UR16, UR33, 0xffffffc0, 0x6 ;  /* 0xffffffc021107891 */ /* 0x000fe4000f8e303f */
[----:B------:R-:W-:Y:S02]  /*1170*/  @UP3 UIADD3 UR35, UR17, UR19, URZ ;  /* 0x0000001311233290 */ /* 0x000fe4000fffe03f */
        /* <DEDUP_REMOVED lines=16> */
.L_x_817:
        /* <DEDUP_REMOVED lines=18> */
.L_x_818:
        /* <DEDUP_REMOVED lines=32> */
[----:B------:R-:W-:Y:S01]  /*15a0*/  UIMAD UR11, UR13, UR11, UR9 ;  /* 0x0000000b0d0b72a4 */ /* 0x000fe2000f8e0209 */
[----:B------:R-:W-:Y:S01]  /*15b0*/  IMAD.MOV.U32 R8, RZ, RZ, RZ ;  /* 0x000000ffff087224 */ /* 0x000fe200078e00ff */
[----:B------:R-:W-:Y:S01]  /*15c0*/  USHF.L.U32 UR13, UR34, 0x7, URZ ;  /* 0x00000007220d7899 */ /* 0x000fe2000800063f */
[----:B------:R-:W-:Y:S01]  /*15d0*/  IMAD R5, R4, R6, RZ ;  /* 0x0000000604057224 */ /* 0x000fe200078e02ff */
[----:B------:R-:W-:Y:S01]  /*15e0*/  IABS R4, UR38 ;  /* 0x0000002600047c13 */ /* 0x000fe20008000000 */
[----:B------:R-:W-:Y:S02]  /*15f0*/  USEL UR17, UR8, URZ, UP6 ;  /* 0x0000003f08117287 */ /* 0x000fe4000b000000 */
[----:B------:R-:W-:Y:S01]  /*1600*/  IMAD.HI.U32 R5, R9, R5, R8 ;  /* 0x0000000509057227 */ /* 0x000fe200078e0008 */
[----:B------:R-:W-:Y:S02]  /*1610*/  USEL UR8, UR13, URZ, UP1 ;  /* 0x0000003f0d087287 */ /* 0x000fe40008800000 */
[----:B------:R-:W-:-:S02]  /*1620*/  USEL UR11, UR11, URZ, UP6 ;  /* 0x0000003f0b0b7287 */ /* 0x000fc4000b000000 */
[----:B------:R-:W-:Y:S01]  /*1630*/  UIADD3 UR8, UP1, UR16, UR8, URZ ;  /* 0x0000000810087290 */ /* 0x000fe2000ff3e03f */
[----:B------:R-:W-:Y:S01]  /*1640*/  IMAD.HI.U32 R9, R5, R4, RZ ;  /* 0x0000000405097227 */ /* 0x000fe200078e00ff */
[----:B------:R-:W-:Y:S02]  /*1650*/  ULDC UR13, c[0x0][0x234] ;  /* 0x00008d00000d7ab9 */ /* 0x000fe40000000800 */
[----:B------:R-:W-:Y:S01]  /*1660*/  UIADD3.X UR9, UR32, UR6, URZ, UP1, !UPT ;  /* 0x0000000620097290 */ /* 0x000fe20008ffe43f */
[----:B------:R-:W-:Y:S01]  /*1670*/  IMAD.MOV R5, RZ, RZ, -R9 ;  /* 0x000000ffff057224 */ /* 0x000fe200078e0a09 */
[----:B------:R-:W-:-:S03]  /*1680*/  UIMAD UR6, UR37, UR8, URZ ;  /* 0x00000008250672a4 */ /* 0x000fc6000f8e023f */
[C---:B------:R-:W-:Y:S01]  /*1690*/  IMAD R5, R6.reuse, R5, R4 ;  /* 0x0000000506057224 */ /* 0x040fe200078e0204 */
[----:B------:R-:W-:Y:S02]  /*16a0*/  UIMAD UR10, UR36, UR9, UR6 ;  /* 0x00000009240a72a4 */ /* 0x000fe4000f8e0206 */
[----:B------:R-:W-:Y:S02]  /*16b0*/  @UP5 USEL UR6, UR56, UR18, !UP3 ;  /* 0x0000001238065287 */ /* 0x000fe4000d800000 */
[----:B------:R-:W-:Y:S01]  /*16c0*/  ISETP.GT.U32.AND P0, PT, R6, R5, PT ;  /* 0x000000050600720c */ /* 0x000fe20003f04070 */
[----:B------:R-:W-:Y:S02]  /*16d0*/  UIMAD.WIDE.U32 UR8, UR36, UR8, URZ ;  /* 0x00000008240872a5 */ /* 0x000fe4000f8e003f */
[----:B------:R-:W-:Y:S02]  /*16e0*/  @UP5 UIMAD UR13, UR38, UR13, UR6 ;  /* 0x0000000d260d52a4 */ /* 0x000fe4000f8e0206 */
[----:B------:R-:W-:-:S05]  /*16f0*/  UIADD3 UR10, UR9, UR10, URZ ;  /* 0x0000000a090a7290 */ /* 0x000fca000fffe03f */
[----:B------:R-:W-:-:S03]  /*1700*/  @!UP5 UMOV UR13, UR51 ;  /* 0x00000033000ddc82 */ /* 0x000fc60008000000 */
        /* <DEDUP_REMOVED lines=15> */
.L_x_819:
[----:B------:R-:W-:Y:S02]  /*1800*/  UMOV UR15, UR52 ;  /* 0x00000034000f7c82 */ /* 0x000fe40008000000 */
.L_x_820:
[----:B------:R-:W-:Y:S01]  /*1810*/  UIADD3 UR8, UP4, UP3, UR8, UR43, UR49 ;  /* 0x0000002b08087290 */ /* 0x000fe2000fb9e031 */
[----:B------:R-:W1:Y:S01]  /*1820*/  S2R R11, SR_TID.X ;  /* 0x00000000000b7919 */ /* 0x000e620000002100 */
[----:B------:R-:W-:Y:S01]  /*1830*/  SHF.R.S32.HI R4, RZ, 0x1f, R230 ;  /* 0x0000001fff047819 */ /* 0x000fe200000114e6 */
[----:B------:R-:W-:Y:S01]  /*1840*/  IMAD.U32 R7, RZ, RZ, UR5 ;  /* 0x00000005ff077e24 */ /* 0x000fe2000f8e00ff */
[----:B------:R-:W-:Y:S01]  /*1850*/  UIADD3 UR28, UP2, UP1, UR17, UR8, UR19 ;  /* 0x00000008111c7290 */ /* 0x000fe2000f95e013 */
[----:B------:R-:W-:Y:S01]  /*1860*/  IADD3 R10, P0, R230, UR16, RZ ;  /* 0x00000010e60a7c10 */ /* 0x000fe2000ff1e0ff */
[----:B------:R-:W-:Y:S01]  /*1870*/  UIADD3.X UR6, UR10, UR50, UR55, UP4, UP3 ;  /* 0x000000320a067290 */ /* 0x000fe2000a7e6437 */
[----:B------:R-:W-:Y:S01]  /*1880*/  IMAD.U32 R6, RZ, RZ, UR4 ;  /* 0x00000004ff067e24 */ /* 0x000fe2000f8e00ff */
[----:B------:R-:W-:Y:S01]  /*1890*/  ULDC.64 UR8, c[0x0][0x1a8] ;  /* 0x00006a0000087ab9 */ /* 0x000fe20000000a00 */
[----:B------:R-:W-:Y:S01]  /*18a0*/  IADD3.X R5, R4, UR32, RZ, P0, !PT ;  /* 0x0000002004057c10 */ /* 0x000fe200087fe4ff */
[----:B------:R-:W-:Y:S01]  /*18b0*/  UIADD3.X UR19, UR11, UR6, UR14, UP2, UP1 ;  /* 0x000000060b137290 */ /* 0x000fe200097e240e */
[--C-:B------:R-:W-:Y:S01]  /*18c0*/  SHF.R.S32.HI R233, RZ, 0x1f, R232.reuse ;  /* 0x0000001fffe97819 */ /* 0x100fe200000114e8 */
[----:B------:R-:W-:Y:S01]  /*18d0*/  UIMAD UR6, UR59, UR8, URZ ;  /* 0x000000083b0672a4 */ /* 0x000fe2000f8e023f */
[----:B------:R-:W-:Y:S01]  /*18e0*/  BSSY B1, `(.L_x_816) ;  /* 0x0000713000017945 */ /* 0x000fe20003800000 */
[----:B------:R-:W-:Y:S01]  /*18f0*/  UMOV UR17, 0x4 ;  /* 0x0000000400117882 */ /* 0x000fe20000000000 */
[----:B------:R-:W-:Y:S01]  /*1900*/  IMAD R5, R5, c[0x0][0x190], RZ ;  /* 0x0000640005057a24 */ /* 0x000fe200078e02ff */
[----:B------:R-:W-:Y:S01]  /*1910*/  UIMAD UR18, UR38, UR9, UR6 ;  /* 0x00000009261272a4 */ /* 0x000fe2000f8e0206 */
[----:B------:R-:W-:Y:S01]  /*1920*/  IMAD.WIDE.U32 R12, R10, c[0x0][0x190], R232 ;  /* 0x000064000a0c7a25 */ /* 0x000fe200078e00e8 */
[----:B------:R-:W-:-:S02]  /*1930*/  ULDC.64 UR4, c[0x0][0x200] ;  /* 0x0000800000047ab9 */ /* 0x000fc40000000a00 */
[----:B------:R-:W-:Y:S01]  /*1940*/  ULDC.64 UR8, c[0x0][0x378] ;  /* 0x0000de0000087ab9 */ /* 0x000fe20000000a00 */
[----:B------:R-:W-:Y:S01]  /*1950*/  IMAD R5, R10, c[0x0][0x194], R5 ;  /* 0x000065000a057a24 */ /* 0x000fe200078e0205 */
[----:B------:R-:W-:Y:S01]  /*1960*/  UIMAD UR6, UR59, UR8, URZ ;  /* 0x000000083b0672a4 */ /* 0x000fe2000f8e023f */
[----:B------:R-:W-:Y:S01]  /*1970*/  IADD3 R12, P0, R12, UR39, RZ ;  /* 0x000000270c0c7c10 */ /* 0x000fe2000ff1e0ff */
[----:B------:R-:W-:Y:S02]  /*1980*/  IMAD.U32 R10, RZ, RZ, UR38 ;  /* 0x00000026ff0a7e24 */ /* 0x000fe4000f8e00ff */
[----:B------:R-:W-:Y:S01]  /*1990*/  UIMAD UR11, UR38, UR9, UR6 ;  /* 0x00000009260b72a4 */ /* 0x000fe2000f8e0206 */
[----:B------:R-:W-:Y:S01]  /*19a0*/  IADD3.X R13, R13, UR35, R5, P0, !PT ;  /* 0x000000230d0d7c10 */ /* 0x000fe200087fe405 */
[----:B------:R-:W-:Y:S01]  /*19b0*/  IMAD.U32 R5, RZ, RZ, UR16 ;  /* 0x00000010ff057e24 */ /* 0x000fe2000f8e00ff */
[----:B------:R-:W-:Y:S01]  /*19c0*/  ULDC.64 UR8, c[0x0][0x370] ;  /* 0x0000dc0000087ab9 */ /* 0x000fe20000000a00 */
[----:B------:R-:W-:Y:S01]  /*19d0*/  IADD3 R14, P0, R232, UR27, RZ ;  /* 0x0000001be80e7c10 */ /* 0x000fe2000ff1e0ff */
[----:B------:R-:W-:-:S02]  /*19e0*/  UIMAD UR6, UR32, UR8, URZ ;  /* 0x00000008200672a4 */ /* 0x000fc4000f8e023f */
[----:B------:R-:W-:Y:S01]  /*19f0*/  UIADD3 UR8, UR16, UR13, URZ ;  /* 0x0000000d10087290 */ /* 0x000fe2000fffe03f */
[----:B------:R-:W-:Y:S01]  /*1a00*/  IADD3.X R15, R233, UR31, RZ, P0, !PT ;  /* 0x0000001fe90f7c10 */ /* 0x000fe200087fe4ff */
[----:B------:R-:W-:Y:S02]  /*1a10*/  UIMAD UR10, UR16, UR9, UR6 ;  /* 0x00000009100a72a4 */ /* 0x000fe4000f8e0206 */
[----:B------:R-:W-:Y:S02]  /*1a20*/  UIMAD.WIDE UR8, UR8, UR17, UR4 ;  /* 0x00000011080872a5 */ /* 0x000fe4000f8e0204 */
[----:B------:R-:W-:Y:S01]  /*1a30*/  UIADD3 UR6, -UR7, UR12, UR23 ;  /* 0x0000000c07067290 */ /* 0x000fe2000fffe117 */
[----:B------:R-:W-:Y:S01]  /*1a40*/  IMAD.WIDE.U32 R14, R5, c[0x0][0x370], R14 ;  /* 0x0000dc00050e7a25 */ /* 0x000fe200078e000e */
[----:B------:R-:W-:-:S03]  /*1a50*/  ULDC.64 UR4, c[0x0][0x3c8] ;  /* 0x0000f20000047ab9 */ /* 0x000fc60000000a00 */
[----:B------:R-:W-:Y:S01]  /*1a60*/  UMOV UR14, UR8 ;  /* 0x00000008000e7c82 */ /* 0x000fe20008000000 */
[----:B------:R-:W-:Y:S01]  /*1a70*/  IADD3 R15, R15, UR10, RZ ;  /* 0x0000000a0f0f7c10 */ /* 0x000fe2000fffe0ff */
[----:B------:R-:W-:Y:S01]  /*1a80*/  UIADD3 UR8, UR16, UR15, URZ ;  /* 0x0000000f10087290 */ /* 0x000fe2000fffe03f */
[----:B------:R-:W-:Y:S01]  /*1a90*/  IMAD R5, R4, c[0x0][0x370], RZ ;  /* 0x0000dc0004057a24 */ /* 0x000fe200078e02ff */
[----:B------:R-:W-:Y:S02]  /*1aa0*/  UMOV UR13, UR9 ;  /* 0x00000009000d7c82 */ /* 0x000fe40008000000 */
[----:B------:R-:W-:Y:S01]  /*1ab0*/  UIMAD.WIDE UR8, UR8, UR17, UR4 ;  /* 0x00000011080872a5 */ /* 0x000fe2000f8e0204 */
[----:B------:R1:W2:Y:S01]  /*1ac0*/  R2UR UR4, R6 ;  /* 0x00000000060473c2 */ /* 0x0002a200000e0000 */
[----:B------:R-:W-:Y:S01]  /*1ad0*/  IMAD R5, R230, c[0x0][0x374], R5 ;  /* 0x0000dd00e6057a24 */ /* 0x000fe200078e0205 */
[----:B------:R-:W-:Y:S02]  /*1ae0*/  ULDC UR17, c[0x0][0x2e8] ;  /* 0x0000ba0000117ab9 */ /* 0x000fe40000000800 */
[----:B------:R-:W-:-:S02]  /*1af0*/  UIADD3 UR6, UR6, -UR17, URZ ;  /* 0x8000001106067290 */ /* 0x000fc4000fffe03f */
[----:B------:R-:W-:Y:S02]  /*1b00*/  UMOV UR16, UR8 ;  /* 0x0000000800107c82 */ /* 0x000fe40008000000 */
[----:B------:R3:W4:Y:S01]  /*1b10*/  R2UR UR5, R7 ;  /* 0x00000000070573c2 */ /* 0x00072200000e0000 */
[----:B------:R-:W-:Y:S02]  /*1b20*/  USHF.R.S32.HI UR17, URZ, 0x1f, UR6 ;  /* 0x0000001f3f117899 */ /* 0x000fe40008011406 */
[----:B------:R-:W-:Y:S02]  /*1b30*/  UMOV UR15, UR9 ;  /* 0x00000009000f7c82 */ /* 0x000fe40008000000 */
[----:B------:R-:W-:Y:S02]  /*1b40*/  ULEA.HI UR17, UR17, UR6, URZ, 0x6 ;  /* 0x0000000611117291 */ /* 0x000fe4000f8f303f */
[----:B------:R-:W-:Y:S02]  /*1b50*/  UIADD3 UR6, UR33, -0x1, URZ ;  /* 0xffffffff21067890 */ /* 0x000fe4000fffe03f */
[----:B------:R-:W-:-:S04]  /*1b60*/  USHF.R.S32.HI UR17, URZ, 0x6, UR17 ;  /* 0x000000063f117899 */ /* 0x000fc80008011411 */
[----:B------:R-:W-:Y:S01]  /*1b70*/  UISETP.LT.AND UP1, UPT, URZ, UR17, UPT ;  /* 0x000000113f00728c */ /* 0x000fe2000bf21270 */
[----:B-1----:R-:W-:-:S03]  /*1b80*/  SHF.R.S32.HI R6, RZ, 0x1f, R11 ;  /* 0x0000001fff067819 */ /* 0x002fc6000001140b */
[----:B------:R-:W-:-:S04]  /*1b90*/  USEL UR17, URZ, UR17, !UP1 ;  /* 0x000000113f117287 */ /* 0x000fc8000c800000 */
        /* <DEDUP_REMOVED lines=41> */
.L_x_822:
        /* <DEDUP_REMOVED lines=18> */
.L_x_823:
        /* <DEDUP_REMOVED lines=30> */
.L_x_825:
[----:B------:R-:W-:Y:S05]  /*2130*/  BSYNC B0 ;  /* 0x0000000000007941 */ /* 0x000fea0003800000 */
.L_x_824:
        /* <DEDUP_REMOVED lines=17> */
.L_x_827:
[----:B------:R-:W-:Y:S05]  /*2250*/  BSYNC B0 ;  /* 0x0000000000007941 */ /* 0x000fea0003800000 */
.L_x_826:
[----:B------:R-:W-:Y:S01]  /*2260*/  ULDC.64 UR6, c[0x0][0x3a8] ;  /* 0x0000ea0000067ab9 */ /* 0x000fe20000000a00 */
[----:B------:R-:W-:Y:S01]  /*2270*/  IMAD.U32 R5, RZ, RZ, UR23 ;  /* 0x00000017ff057e24 */ /* 0x000fe2000f8e00ff */
[----:B------:R-:W-:Y:S01]  /*2280*/  UIMAD UR6, UR20, UR6, URZ ;  /* 0x00000006140672a4 */ /* 0x000fe2000f8e023f */
[----:B------:R-:W-:Y:S01]  /*2290*/  IMAD.U32 R8, RZ, RZ, UR38 ;  /* 0x00000026ff087e24 */ /* 0x000fe2000f8e00ff */
        /* <DEDUP_REMOVED lines=18> */
[----:B-1----:R-:W-:-:S04]  /*23c0*/  LEA R12, P1, R10, c[0x0][0x348], 0x1 ;  /* 0x0000d2000a0c7a11 */ /* 0x002fc800078208ff */
[----:B------:R-:W-:-:S05]  /*23d0*/  LEA.HI.X R13, R10, c[0x0][0x34c], R6, 0x1, P1 ;  /* 0x0000d3000a0d7a11 */ /* 0x000fca00008f0c06 */
[----:B------:R1:W-:Y:S04]  /*23e0*/  STG.E.128 [R12.64], RZ ;  /* 0x000000ff0c007986 */ /* 0x0003e8000c101d04 */
[----:B------:R1:W-:Y:S04]  /*23f0*/  STG.E.128 [R12.64+0x80], RZ ;  /* 0x000080ff0c007986 */ /* 0x0003e8000c101d04 */
[----:B------:R1:W-:Y:S04]  /*2400*/  STG.E.128 [R12.64+0x100], RZ ;  /* 0x000100ff0c007986 */ /* 0x0003e8000c101d04 */
[----:B------:R1:W-:Y:S02]  /*2410*/  STG.E.128 [R12.64+0x180], RZ ;  /* 0x000180ff0c007986 */ /* 0x0003e4000c101d04 */
.L_x_829:
[----:B------:R-:W-:Y:S05]  /*2420*/  BSYNC B0 ;  /* 0x0000000000007941 */ /* 0x000fea0003800000 */
.L_x_828:
[----:B------:R-:W-:Y:S05]  /*2430*/  @P0 BRA `(.L_x_830) ;  /* 0x000065d000000947 */ /* 0x000fea0003800000 */
[----:B------:R-:W-:-:S04]  /*2440*/  IADD3 R6, P0, R230, 0x20, RZ ;  /* 0x00000020e6067810 */ /* 0x000fc80007f1e0ff */
[----:B------:R-:W-:-:S05]  /*2450*/  IADD3.X R4, RZ, R4, RZ, P0, !PT ;  /* 0x00000004ff047210 */ /* 0x000fca00007fe4ff */
[----:B------:R-:W-:Y:S01]  /*2460*/  IMAD R7, R4, c[0x0][0x3a8], RZ ;  /* 0x0000ea0004077a24 */ /* 0x000fe200078e02ff */
[----:B------:R-:W-:-:S03]  /*2470*/  MOV R4, R8 ;  /* 0x0000000800047202 */ /* 0x000fc60000000f00 */
[C---:B------:R-:W-:Y:S02]  /*2480*/  IMAD R7, R6.reuse, c[0x0][0x3ac], R7 ;  /* 0x0000eb0006077a24 */ /* 0x040fe400078e0207 */
[----:B------:R-:W-:-:S05]  /*2490*/  IMAD.WIDE.U32 R4, R6, c[0x0][0x3a8], R4 ;  /* 0x0000ea0006047a25 */ /* 0x000fca00078e0004 */
[----:B------:R-:W-:Y:S02]  /*24a0*/  LEA R6, P0, R4, c[0x0][0x348], 0x1 ;  /* 0x0000d20004067a11 */ /* 0x000fe400078008ff */
[----:B------:R-:W-:-:S04]  /*24b0*/  IADD3 R7, R5, R7, RZ ;  /* 0x0000000705077210 */ /* 0x000fc80007ffe0ff */
[----:B------:R-:W-:-:S05]  /*24c0*/  LEA.HI.X R7, R4, c[0x0][0x34c], R7, 0x1, P0 ;  /* 0x0000d30004077a11 */ /* 0x000fca00000f0c07 */
[----:B------:R3:W-:Y:S04]  /*24d0*/  STG.E.128 [R6.64], RZ ;  /* 0x000000ff06007986 */ /* 0x0007e8000c101d04 */
[----:B------:R3:W-:Y:S04]  /*24e0*/  STG.E.128 [R6.64+0x80], RZ ;  /* 0x000080ff06007986 */ /* 0x0007e8000c101d04 */
[----:B------:R3:W-:Y:S04]  /*24f0*/  STG.E.128 [R6.64+0x100], RZ ;  /* 0x000100ff06007986 */ /* 0x0007e8000c101d04 */
[----:B------:R3:W-:Y:S01]  /*2500*/  STG.E.128 [R6.64+0x180], RZ ;  /* 0x000180ff06007986 */ /* 0x0007e2000c101d04 */
[----:B------:R-:W-:Y:S05]  /*2510*/  BRA `(.L_x_830) ;  /* 0x000064f000007947 */ /* 0x000fea0003800000 */
.L_x_821:
[----:B------:R-:W-:Y:S01]  /*2520*/  PLOP3.LUT P0, PT, PT, PT, UP6, 0x80, 0x0 ;  /* 0x000000000000781c */ /* 0x000fe20003f0f068 */
[----:B------:R-:W-:Y:S01]  /*2530*/  ULEA.HI UR8, UR6, UR6, URZ, 0x1 ;  /* 0x0000000606087291 */ /* 0x000fe2000f8f083f */
[----:B------:R-:W-:Y:S01]  /*2540*/  IADD3 R7, R230, 0x20, RZ ;  /* 0x00000020e6077810 */ /* 0x000fe20007ffe0ff */
[----:B------:R-:W-:Y:S01]  /*2550*/  IMAD.MOV.U32 R216, RZ, RZ, 0x40 ;  /* 0x00000040ffd87424 */ /* 0x000fe200078e00ff */
[----:B------:R-:W-:Y:S01]  /*2560*/  IADD3 R6, R229, 0x4000, RZ ;  /* 0x00004000e5067810 */ /* 0x000fe20007ffe0ff */
[----:B------:R-:W-:Y:S01]  /*2570*/  ULOP3.LUT UR8, UR8, 0xfffffffe, URZ, 0xc0, !UPT ;  /* 0xfffffffe08087892 */ /* 0x000fe2000f8ec03f */
[----:B------:R-:W-:Y:S01]  /*2580*/  BSSY B0, `(.L_x_831) ;  /* 0x000003d000007945 */ /* 0x000fe20003800000 */
[----:B------:R-:W-:-:S02]  /*2590*/  IMAD.WIDE.U32 R10, R216, c[0x0][0x370], RZ ;  /* 0x0000dc00d80a7a25 */ /* 0x000fc400078e00ff */
[----:B------:R-:W-:Y:S02]  /*25a0*/  UIADD3 UR8, UR6, -UR8, URZ ;  /* 0x8000000806087290 */ /* 0x000fe4000fffe03f */
[----:B------:R-:W-:Y:S02]  /*25b0*/  IMAD R5, R216, c[0x0][0x374], RZ ;  /* 0x0000dd00d8057a24 */ /* 0x000fe400078e02ff */
[----:B------:R-:W-:Y:S01]  /*25c0*/  @P0 BAR.SYNC.DEFER_BLOCKING 0x0 ;  /* 0x0000000000000b1d */ /* 0x000fe20000010000 */
[----:B------:R-:W-:Y:S02]  /*25d0*/  UISETP.NE.AND UP0, UPT, UR8, 0x1, UPT ;  /* 0x000000010800788c */ /* 0x000fe4000bf05270 */
[----:B------:R-:W-:-:S04]  /*25e0*/  UIMAD UR8, UR6, -0x40, UR12 ;  /* 0xffffffc0060878a4 */ /* 0x000fc8000f8e020c */
[----:B------:R-:W-:Y:S02]  /*25f0*/  PLOP3.LUT P0, PT, PT, PT, UP0, 0x80, 0x0 ;  /* 0x000000000000781c */ /* 0x000fe40003f0f008 */
[----:B------:R-:W-:Y:S02]  /*2600*/  ISETP.GE.AND P1, PT, R7, UR8, PT ;  /* 0x0000000807007c0c */ /* 0x000fe4000bf26270 */
[----:B------:R-:W-:Y:S02]  /*2610*/  ISETP.GE.AND P2, PT, R230, UR8, PT ;  /* 0x00000008e6007c0c */ /* 0x000fe4000bf46270 */
[----:B------:R-:W-:-:S05]  /*2620*/  SEL R6, R6, R229, !P0 ;  /* 0x000000e506067207 */ /* 0x000fca0004000000 */
[----:B------:R-:W-:-:S04]  /*2630*/  IMAD.SHL.U32 R245, R6, 0x2, RZ ;  /* 0x0000000206f57824 */ /* 0x000fc800078e00ff */
[----:B------:R-:W-:Y:S02]  /*2640*/  @!P1 IADD3 R10, P3, R248, R10, RZ ;  /* 0x0000000af80a9210 */ /* 0x000fe40007f7e0ff */
[----:B------:R1:W-:Y:S02]  /*2650*/  @P2 STS.128 [R234+0x10000], RZ ;  /* 0x010000ffea002388 */ /* 0x0003e40000000c00 */
[----:B------:R-:W-:Y:S02]  /*2660*/  @!P1 IADD3.X R11, R249, R11, R5, P3, !PT ;  /* 0x0000000bf90b9210 */ /* 0x000fe40001ffe405 */
        /* <DEDUP_REMOVED lines=39> */
.L_x_832:
[----:B------:R-:W-:Y:S01]  /*28e0*/  @!PT LDS RZ, [RZ] ;  /* 0x00000000fffff984 */ /* 0x000fe20000000800 */
[----:B------:R-:W-:Y:S01]  /*28f0*/  @!PT LDS RZ, [RZ] ;  /* 0x00000000fffff984 */ /* 0x000fe20000000800 */
[----:B------:R-:W-:Y:S01]  /*2900*/  @!PT LDS RZ, [RZ] ;  /* 0x00000000fffff984 */ /* 0x000fe20000000800 */
[----:B------:R2:W-:Y:S04]  /*2910*/  LDGSTS.E.BYPASS.LTC128B.128 [R245], [R250.64] ;  /* 0x00000000faf57fae */ /* 0x0005e8000b901d44 */
[----:B------:R2:W-:Y:S04]  /*2920*/  LDGSTS.E.BYPASS.LTC128B.128 [R245+0x2000], [R250.64+0x80] ;  /* 0x02000080faf57fae */ /* 0x0005e8000b901d44 */
[----:B------:R2:W-:Y:S04]  /*2930*/  LDGSTS.E.BYPASS.LTC128B.128 [R245+0x4000], [R250.64+0x100] ;  /* 0x04000100faf57fae */ /* 0x0005e8000b901d44 */
[----:B------:R2:W-:Y:S02]  /*2940*/  LDGSTS.E.BYPASS.LTC128B.128 [R245+0x6000], [R250.64+0x180] ;  /* 0x06000180faf57fae */ /* 0x0005e4000b901d44 */
.L_x_833:
[----:B------:R-:W-:Y:S05]  /*2950*/  BSYNC B0 ;  /* 0x0000000000007941 */ /* 0x000fea0003800000 */
.L_x_831:
[----:B------:R-:W-:Y:S01]  /*2960*/  BSSY B0, `(.L_x_834) ;  /* 0x000001e000007945 */ /* 0x000fe20003800000 */
[----:B------:R-:W-:-:S02]  /*2970*/  IMAD R5, R216, c[0x0][0x194], RZ ;  /* 0x00006500d8057a24 */ /* 0x000fc400078e02ff */
[----:B-1----:R-:W-:Y:S01]  /*2980*/  IMAD.WIDE.U32 R10, R216, c[0x0][0x190], RZ ;  /* 0x00006400d80a7a25 */ /* 0x002fe200078e00ff */
        /* <DEDUP_REMOVED lines=18> */
.L_x_835:
        /* <DEDUP_REMOVED lines=9> */
.L_x_836:
[----:B------:R-:W-:Y:S05]  /*2b40*/  BSYNC B0 ;  /* 0x0000000000007941 */ /* 0x000fea0003800000 */
.L_x_834:
[----:B------:R-:W-:Y:S01]  /*2b50*/  ULDC.64 UR18, c[0x0][0x198] ;  /* 0x0000660000127ab9 */ /* 0x000fe20000000a00 */
[----:B------:R-:W-:Y:S01]  /*2b60*/  IMAD.U32 R5, RZ, RZ, UR23 ;  /* 0x00000017ff057e24 */ /* 0x000fe2000f8e00ff */
[----:B------:R-:W-:Y:S01]  /*2b70*/  ULDC.64 UR10, c[0x0][0x1a0] ;  /* 0x00006800000a7ab9 */ /* 0x000fe20000000a00 */
[----:B------:R-:W-:Y:S01]  /*2b80*/  IMAD R14, R8, c[0x0][0x1b8], RZ ;  /* 0x00006e00080e7a24 */ /* 0x000fe200078e02ff */
[----:B------:R-:W-:Y:S01]  /*2b90*/  UIMAD UR18, UR20, UR18, URZ ;  /* 0x00000012141272a4 */ /* 0x000fe2000f8e023f */
[C-C-:B------:R-:W-:Y:S01]  /*2ba0*/  IMAD.WIDE.U32 R12, R5.reuse, c[0x0][0x198], R232.reuse ;  /* 0x00006600050c7a25 */ /* 0x140fe200078e00e8 */
[----:B------:R-:W-:Y:S01]  /*2bb0*/  UIMAD UR9, UR20, UR10, URZ ;  /* 0x0000000a140972a4 */ /* 0x000fe2000f8e023f */
[----:B------:R-:W-:Y:S01]  /*2bc0*/  MOV R243, 0x7f800000 ;  /* 0x7f80000000f37802 */ /* 0x000fe20000000f00 */
[----:B------:R-:W-:Y:S01]  /*2bd0*/  UIMAD UR19, UR23, UR19, UR18 ;  /* 0x00000013171372a4 */ /* 0x000fe2000f8e0212 */
[----:B-1----:R-:W-:Y:S01]  /*2be0*/  IMAD.WIDE.U32 R10, R5, c[0x0][0x1a0], R232 ;  /* 0x00006800050a7a25 */ /* 0x002fe200078e00e8 */
[----:B------:R-:W-:Y:S01]  /*2bf0*/  UIMAD UR10, UR23, UR11, UR9 ;  /* 0x0000000b170a72a4 */ /* 0x000fe2000f8e0209 */
[----:B------:R-:W-:Y:S01]  /*2c00*/  IADD3 R12, P3, R12, UR29, RZ ;  /* 0x0000001d0c0c7c10 */ /* 0x000fe2000ff7e0ff */
[----:B------:R-:W-:Y:S01]  /*2c10*/  UIMAD UR9, UR22, -0x40, UR7 ;  /* 0xffffffc0160978a4 */ /* 0x000fe2000f8e0207 */
[----:B------:R-:W-:Y:S01]  /*2c20*/  IMAD R14, R9, c[0x0][0x1bc], R14 ;  /* 0x00006f00090e7a24 */ /* 0x000fe200078e020e */
[----:B------:R-:W-:Y:S01]  /*2c30*/  IADD3 R10, P2, R10, UR25, RZ ;  /* 0x000000190a0a7c10 */ /* 0x000fe2000ff5e0ff */
[----:B------:R-:W-:Y:S01]  /*2c40*/  IMAD.U32 R6, RZ, RZ, UR19 ;  /* 0x00000013ff067e24 */ /* 0x000fe2000f8e00ff */
[----:B------:R-:W-:Y:S01]  /*2c50*/  MOV R5, UR10 ;  /* 0x0000000a00057c02 */ /* 0x000fe20008000f00 */
[----:B------:R-:W-:Y:S01]  /*2c60*/  IMAD.SHL.U32 R242, R227, 0x4, RZ ;  /* 0x00000004e3f27824 */ /* 0x000fe200078e00ff */
[----:B------:R-:W-:Y:S01]  /*2c70*/  ISETP.GE.AND P1, PT, R7, UR9, PT ;  /* 0x0000000907007c0c */ /* 0x000fe2000bf26270 */
[----:B------:R-:W-:Y:S01]  /*2c80*/  IMAD.MOV.U32 R244, RZ, RZ, 0x7f800000 ;  /* 0x7f800000fff47424 */ /* 0x000fe200078e00ff */
[----:B------:R-:W-:Y:S01]  /*2c90*/  IADD3.X R13, R13, UR30, R6, P3, !PT ;  /* 0x0000001e0d0d7c10 */ /* 0x000fe20009ffe406 */
[----:B------:R-:W-:Y:S01]  /*2ca0*/  IMAD R6, R8, c[0x0][0x1b0], RZ ;  /* 0x00006c0008067a24 */ /* 0x000fe200078e02ff */
[----:B------:R-:W-:-:S02]  /*2cb0*/  IADD3.X R11, R11, UR26, R5, P2, !PT ;  /* 0x0000001a0b0b7c10 */ /* 0x000fc400097fe405 */
[----:B------:R-:W-:Y:S01]  /*2cc0*/  ISETP.GE.AND P2, PT, R230, UR9, PT ;  /* 0x00000009e6007c0c */ /* 0x000fe2000bf46270 */
[C---:B------:R-:W-:Y:S02]  /*2cd0*/  IMAD R6, R9.reuse, c[0x0][0x1b4], R6 ;  /* 0x00006d0009067a24 */ /* 0x040fe400078e0206 */
[----:B------:R-:W-:-:S04]  /*2ce0*/  IMAD.WIDE.U32 R16, R9, c[0x0][0x1b0], R12 ;  /* 0x00006c0009107a25 */ /* 0x000fc800078e000c */
[----:B------:R-:W-:Y:S01]  /*2cf0*/  IMAD.WIDE.U32 R10, R9, c[0x0][0x1b8], R10 ;  /* 0x00006e00090a7a25 */ /* 0x000fe200078e000a */
[----:B------:R-:W-:-:S03]  /*2d00*/  @!P1 MOV R18, R16 ;  /* 0x0000001000129202 */ /* 0x000fc60000000f00 */
[----:B------:R-:W-:Y:S01]  /*2d10*/  IMAD.IADD R17, R17, 0x1, R6 ;  /* 0x0000000111117824 */ /* 0x000fe200078e0206 */
[----:B------:R-:W-:Y:S01]  /*2d20*/  @!P1 IADD3 R6, P3, R230, 0x20, RZ ;  /* 0x00000020e6069810 */ /* 0x000fe20007f7e0ff */
[----:B------:R-:W-:Y:S01]  /*2d30*/  IMAD.IADD R15, R11, 0x1, R14 ;  /* 0x000000010b0f7824 */ /* 0x000fe200078e020e */
[----:B------:R-:W-:Y:S01]  /*2d40*/  @!P2 MOV R14, R10 ;  /* 0x0000000a000ea202 */ /* 0x000fe20000000f00 */
[----:B------:R-:W-:Y:S01]  /*2d50*/  @!P2 IMAD R11, R4, c[0x0][0x198], RZ ;  /* 0x00006600040baa24 */ /* 0x000fe200078e02ff */
[----:B------:R1:W-:Y:S01]  /*2d60*/  @P2 STS.128 [R234+0x18000], RZ ;  /* 0x018000ffea002388 */ /* 0x0003e20000000c00 */
[----:B------:R-:W-:Y:S01]  /*2d70*/  @!P1 IMAD.X R9, RZ, RZ, R4, P3 ;  /* 0x000000ffff099224 */ /* 0x000fe200018e0604 */
[C---:B------:R-:W-:Y:S01]  /*2d80*/  @!P1 IADD3 R5, P3, R230.reuse, 0x20, RZ ;  /* 0x00000020e6059810 */ /* 0x040fe20007f7e0ff */
[----:B------:R-:W-:Y:S01]  /*2d90*/  @!P1 IMAD.MOV.U32 R19, RZ, RZ, R17 ;  /* 0x000000ffff139224 */ /* 0x000fe200078e0011 */
[----:B------:R1:W-:Y:S01]  /*2da0*/  @P2 STS.128 [R234+0x1a000], RZ ;  /* 0x01a000ffea002388 */ /* 0x0003e20000000c00 */
[----:B------:R-:W-:-:S02]  /*2db0*/  @!P2 IMAD R11, R230, c[0x0][0x19c], R11 ;  /* 0x00006700e60baa24 */ /* 0x000fc400078e020b */
[----:B------:R-:W-:Y:S01]  /*2dc0*/  @!P2 IMAD.WIDE.U32 R16, R230, c[0x0][0x198], R16 ;  /* 0x00006600e610aa25 */ /* 0x000fe200078e0010 */
[----:B------:R1:W-:Y:S03]  /*2dd0*/  @P2 STS.128 [R234+0x1c000], RZ ;  /* 0x01c000ffea002388 */ /* 0x0003e60000000c00 */
[----:B------:R-:W-:Y:S01]  /*2de0*/  @!P1 IMAD R9, R9, c[0x0][0x198], RZ ;  /* 0x0000660009099a24 */ /* 0x000fe200078e02ff */
[----:B------:R1:W-:Y:S01]  /*2df0*/  @P2 STS.128 [R234+0x1e000], RZ ;  /* 0x01e000ffea002388 */ /* 0x0003e20000000c00 */
[----:B------:R-:W-:Y:S01]  /*2e00*/  @!P2 IMAD R7, R4, c[0x0][0x1a0], RZ ;  /* 0x000068000407aa24 */ /* 0x000fe200078e02ff */
[----:B------:R-:W-:Y:S01]  /*2e10*/  @!P1 IADD3.X R4, RZ, R4, RZ, P3, !PT ;  /* 0x00000004ff049210 */ /* 0x000fe20001ffe4ff */
[----:B------:R-:W-:Y:S01]  /*2e20*/  @!P1 IMAD.MOV.U32 R12, RZ, RZ, R10 ;  /* 0x000000ffff0c9224 */ /* 0x000fe200078e000a */
[----:B------:R-:W-:Y:S01]  /*2e30*/  @!P2 LEA R10, P3, R16, c[0x0][0x168], 0x1 ;  /* 0x00005a00100aaa11 */ /* 0x000fe200078608ff */
[----:B------:R-:W-:-:S02]  /*2e40*/  @!P2 IMAD.IADD R11, R17, 0x1, R11 ;  /* 0x00000001110ba824 */ /* 0x000fc400078e020b */
[C---:B------:R-:W-:Y:S02]  /*2e50*/  @!P1 IMAD R9, R6.reuse, c[0x0][0x19c], R9 ;  /* 0x0000670006099a24 */ /* 0x040fe400078e0209 */
[----:B------:R-:W-:Y:S01]  /*2e60*/  @!P1 IMAD.WIDE.U32 R18, R6, c[0x0][0x198], R18 ;  /* 0x0000660006129a25 */ /* 0x000fe200078e0012 */
[----:B------:R-:W-:-:S03]  /*2e70*/  @!P2 LEA.HI.X R11, R16, c[0x0][0x16c], R11, 0x1, P3 ;  /* 0x00005b00100baa11 */ /* 0x000fc600018f0c0b */
[----:B------:R-:W-:Y:S01]  /*2e80*/  @!P1 IMAD.MOV.U32 R13, RZ, RZ, R15 ;  /* 0x000000ffff0d9224 */ /* 0x000fe200078e000f */
[----:B------:R-:W-:Y:S01]  /*2e90*/  @!P1 LEA R16, P5, R18, c[0x0][0x168], 0x1 ;  /* 0x00005a0012109a11 */ /* 0x000fe200078a08ff */
[----:B------:R-:W-:Y:S01]  /*2ea0*/  @!P1 IMAD R4, R4, c[0x0][0x1a0], RZ ;  /* 0x0000680004049a24 */ /* 0x000fe200078e02ff */
[----:B------:R-:W-:Y:S01]  /*2eb0*/  @!PT LDS RZ, [RZ] ;  /* 0x00000000fffff984 */ /* 0x000fe20000000800 */
[----:B------:R-:W-:Y:S01]  /*2ec0*/  @!PT LDS RZ, [RZ] ;  /* 0x00000000fffff984 */ /* 0x000fe20000000800 */
[----:B------:R-:W-:Y:S01]  /*2ed0*/  @!PT LDS RZ, [RZ] ;  /* 0x00000000fffff984 */ /* 0x000fe20000000800 */
[----:B------:R1:W-:Y:S01]  /*2ee0*/  @!P2 LDGSTS.E.BYPASS.LTC128B.128 [R234+0x18000], [R10.64] ;  /* 0x180000000aeaafae */ /* 0x0003e2000b901d44 */
[----:B------:R-:W-:Y:S02]  /*2ef0*/  @!P1 IMAD.IADD R9, R19, 0x1, R9 ;  /* 0x0000000113099824 */ /* 0x000fe400078e0209 */
[C---:B------:R-:W-:Y:S01]  /*2f00*/  @!P2 IMAD R7, R230.reuse, c[0x0][0x1a4], R7 ;  /* 0x00006900e607aa24 */ /* 0x040fe200078e0207 */
[----:B------:R1:W-:Y:S01]  /*2f10*/  @!P2 LDGSTS.E.BYPASS.LTC128B.128 [R234+0x1a000], [R10.64+0x80] ;  /* 0x1a0000800aeaafae */ /* 0x0003e2000b901d44 */
[----:B------:R-:W-:Y:S01]  /*2f20*/  @!P2 IMAD.WIDE.U32 R14, R230, c[0x0][0x1a0], R14 ;  /* 0x00006800e60eaa25 */ /* 0x000fe200078e000e */
[----:B------:R-:W-:Y:S02]  /*2f30*/  @!P1 LEA.HI.X R17, R18, c[0x0][0x16c], R9, 0x1, P5 ;  /* 0x00005b0012119a11 */ /* 0x000fe400028f0c09 */
[----:B------:R1:W-:Y:S01]  /*2f40*/  @!P2 LDGSTS.E.BYPASS.LTC128B.128 [R234+0x1c000], [R10.64+0x100] ;  /* 0x1c0001000aeaafae */ /* 0x0003e2000b901d44 */
[----:B------:R-:W-:Y:S01]  /*2f50*/  @!P1 IMAD R4, R5, c[0x0][0x1a4], R4 ;  /* 0x0000690005049a24 */ /* 0x000fe200078e0204 */
[----:B------:R-:W-:Y:S01]  /*2f60*/  @!P2 IADD3 R7, R15, R7, RZ ;  /* 0x000000070f07a210 */ /* 0x000fe20007ffe0ff */
[----:B------:R-:W-:Y:S01]  /*2f70*/  @!P1 IMAD.WIDE.U32 R12, R5, c[0x0][0x1a0], R12 ;  /* 0x00006800050c9a25 */ /* 0x000fe200078e000c */
[----:B------:R-:W-:Y:S01]  /*2f80*/  @!P2 LEA R8, P4, R14, c[0x0][0x170], 0x1 ;  /* 0x00005c000e08aa11 */ /* 0x000fe200078808ff */
[----:B------:R1:W-:Y:S01]  /*2f90*/  @!P2 LDGSTS.E.BYPASS.LTC128B.128 [R234+0x1e000], [R10.64+0x180] ;  /* 0x1e0001800aeaafae */ /* 0x0003e2000b901d44 */
[----:B------:R-:W-:Y:S01]  /*2fa0*/  IADD3 R5, R227, 0x8, RZ ;  /* 0x00000008e3057810 */ /* 0x000fe20007ffe0ff */
[----:B------:R-:W-:Y:S01]  /*2fb0*/  @!P1 IMAD.IADD R4, R13, 0x1, R4 ;  /* 0x000000010d049824 */ /* 0x000fe200078e0204 */
[----:B------:R-:W-:Y:S01]  /*2fc0*/  @!P1 LEA R6, P3, R12, c[0x0][0x170], 0x1 ;  /* 0x00005c000c069a11 */ /* 0x000fe200078608ff */
[----:B------:R1:W-:Y:S01]  /*2fd0*/  @P1 STS.128 [R234+0x19000], RZ ;  /* 0x019000ffea001388 */ /* 0x0003e20000000c00 */
[----:B------:R-:W-:-:S02]  /*2fe0*/  @!P2 LEA.HI.X R9, R14, c[0x0][0x174], R7, 0x1, P4 ;  /* 0x00005d000e09aa11 */ /* 0x000fc400020f0c07 */
[----:B------:R-:W-:Y:S01]  /*2ff0*/  @!P1 LEA.HI.X R7, R12, c[0x0][0x174], R4, 0x1, P3 ;  /* 0x00005d000c079a11 */ /* 0x000fe200018f0c04 */
[----:B------:R1:W-:Y:S01]  /*3000*/  @P1 STS.128 [R234+0x1b000], RZ ;  /* 0x01b000ffea001388 */ /* 0x0003e20000000c00 */
[----:B------:R-:W-:Y:S02]  /*3010*/  SHF.R.S32.HI R4, RZ, 0x1f, R227 ;  /* 0x0000001fff047819 */ /* 0x000fe400000114e3 */
[----:B------:R-:W-:Y:S01]  /*3020*/  ISETP.GE.AND P6, PT, R5, UR8, PT ;  /* 0x0000000805007c0c */ /* 0x000fe2000bfc6270 */
[----:B------:R1:W-:Y:S01]  /*3030*/  @P1 STS.128 [R234+0x1d000], RZ ;  /* 0x01d000ffea001388 */ /* 0x0003e20000000c00 */
[C---:B------:R-:W-:Y:S02]  /*3040*/  ISETP.GE.AND P3, PT, R227.reuse, UR8, PT ;  /* 0x00000008e3007c0c */ /* 0x040fe4000bf66270 */
[----:B------:R-:W-:Y:S01]  /*3050*/  SHF.L.U64.HI R241, R227, 0x2, R4 ;  /* 0x00000002e3f17819 */ /* 0x000fe20000010204 */
        /* <DEDUP_REMOVED lines=35> */
[----:B------:R-:W-:Y:S01]  /*3290*/  R2P PR, R228, 0x6 ;  /* 0x00000006e4007804 */ /* 0x000fe20000000000 */
[----:B------:R-:W-:Y:S01]  /*32a0*/  IMAD.MOV.U32 R217, RZ, RZ, 0x20 ;  /* 0x00000020ffd97424 */ /* 0x000fe200078e00ff */
[----:B------:R-:W-:-:S02]  /*32b0*/  IADD3 R218, R223, 0x4000, RZ ;  /* 0x00004000dfda7810 */ /* 0x000fc40007ffe0ff */
[----:B------:R-:W-:Y:S02]  /*32c0*/  IADD3 R219, R224, 0x4000, RZ ;  /* 0x00004000e0db7810 */ /* 0x000fe40007ffe0ff */
[----:B------:R-:W-:Y:S01]  /*32d0*/  SEL R217, R217, 0xffffffe0, !P1 ;  /* 0xffffffe0d9d97807 */ /* 0x000fe20004800000 */
[----:B------:R-:W-:Y:S01]  /*32e0*/  UIADD3 UR18, UR23, UR12, URZ ;  /* 0x0000000c17127290 */ /* 0x000fe2000fffe03f */
[----:B------:R-:W-:Y:S02]  /*32f0*/  SEL R218, R218, R223, !P0 ;  /* 0x000000dfdada7207 */ /* 0x000fe40004000000 */
[----:B------:R-:W-:Y:S02]  /*3300*/  SEL R216, R216, 0xffffffc0, !P2 ;  /* 0xffffffc0d8d87807 */ /* 0x000fe40005000000 */
[----:B------:R-:W-:Y:S02]  /*3310*/  SEL R219, R219, R224, !P0 ;  /* 0x000000e0dbdb7207 */ /* 0x000fe40004000000 */
[----:B------:R-:W-:Y:S01]  /*3320*/  IADD3 R215, R220, R217, RZ ;  /* 0x000000d9dcd77210 */ /* 0x000fe20007ffe0ff */
        /* <DEDUP_REMOVED lines=65> */
[----:B------:R-:W-:Y:S01]  /*3740*/  SHF.L.U32 R219, R219, 0x1, RZ ;  /* 0x00000001dbdb7819 */ /* 0x000fe200000006ff */
[----:B------:R-:W-:Y:S01]  /*3750*/  IMAD.SHL.U32 R218, R218, 0x2, RZ ;  /* 0x00000002dada7824 */ /* 0x000fe200078e00ff */
[----:B------:R-:W-:Y:S01]  /*3760*/  IADD3 R214, R216, R215, RZ ;  /* 0x000000d7d8d67210 */ /* 0x000fe20007ffe0ff */
[----:B------:R-:W-:Y:S01]  /*3770*/  IMAD.IADD R213, R220, 0x1, R216 ;  /* 0x00000001dcd57824 */ /* 0x000fe200078e02d8 */
[----:B------:R-:W-:-:S02]  /*3780*/  ULDC UR27, c[0x0][0x2e8] ;  /* 0x0000ba00001b7ab9 */ /* 0x000fc40000000800 */
[----:B------:R-:W-:Y:S02]  /*3790*/  UIADD3 UR20, UR23, 0x40, URZ ;  /* 0x0000004017147890 */ /* 0x000fe4000fffe03f */
[----:B------:R-:W-:Y:S02]  /*37a0*/  UIADD3 UR19, UR19, -UR27, URZ ;  /* 0x8000001b13137290 */ /* 0x000fe4000fffe03f */
[----:B-1----:R-:W-:Y:S02]  /*37b0*/  ULDC UR11, c[0x0][0x2e4] ;  /* 0x0000b900000b7ab9 */ /* 0x002fe40000000800 */
.L_x_841:
[----:B------:R-:W0:Y:S01]  /*37c0*/  LDGDEPBAR ;  /* 0x00000000000079af */ /* 0x000e220000000000 */
[C---:B------:R-:W-:Y:S01]  /*37d0*/  IMAD.IADD R111, R219.reuse, 0x1, R217 ;  /* 0x00000001db6f7824 */ /* 0x040fe200078e02d9 */
        /* <DEDUP_REMOVED lines=12> */
[----:B------:R-:W3:Y:S04]  /*38a0*/  LDSM.16.M88.4 R92, [R222+0x18800] ;  /* 0x01880000de5c783b */ /* 0x000ee80000000200 */
[----:B------:R-:W-:Y:S04]  /*38b0*/  LDSM.16.M88.4 R96, [R111] ;  /* 0x000000006f60783b */ /* 0x000fe80000000200 */
[----:B------:R-:W4:Y:S04]  /*38c0*/  LDSM.16.M88.4 R100, [R212+0x18000] ;  /* 0x01800000d464783b */ /* 0x000f280000000200 */
[----:B------:R-:W2:Y:S04]  /*38d0*/  LDSM.16.M88.4 R104, [R212+0x18800] ;  /* 0x01880000d468783b */ /* 0x000ea80000000200 */
[----:B-----5:R2:W5:Y:S04]  /*38e0*/  LDG.E R121, [R112.64] ;  /* 0x0000000470797981 */ /* 0x020568000c1e1900 */
[----:B------:R2:W5:Y:S01]  /*38f0*/  LDG.E R120, [R112.64+0x20] ;  /* 0x0000200470787981 */ /* 0x000562000c1e1900 */
[C---:B-1----:R-:W-:Y:S08]  /*3900*/  HMMA.16816.F32.BF16 R4, R84.reuse, R88, RZ ;  /* 0x000000585404723c */ /* 0x042ff000000418ff */
[C---:B------:R-:W-:Y:S01]  /*3910*/  HMMA.16816.F32.BF16 R8, R84.reuse, R90, RZ ;  /* 0x0000005a5408723c */ /* 0x040fe200000418ff */
[----:B------:R-:W-:Y:S07]  /*3920*/  LDSM.16.M88.4 R88, [R3+0x18000] ;  /* 0x018000000358783b */ /* 0x000fee0000000200 */
[C---:B---3--:R-:W-:Y:S08]  /*3930*/  HMMA.16816.F32.BF16 R12, R84.reuse, R92, RZ ;  /* 0x0000005c540c723c */ /* 0x048ff000000418ff */
[----:B------:R-:W-:Y:S01]  /*3940*/  HMMA.16816.F32.BF16 R16, R84, R94, RZ ;  /* 0x0000005e5410723c */ /* 0x000fe200000418ff */
[----:B------:R-:W1:Y:S04]  /*3950*/  LDSM.16.M88.4 R84, [R109] ;  /* 0x000000006d54783b */ /* 0x000e680000000200 */
[----:B------:R-:W3:Y:S03]  /*3960*/  LDSM.16.M88.4 R92, [R3+0x18800] ;  /* 0x01880000035c783b */ /* 0x000ee60000000200 */
[C---:B----4-:R-:W-:Y:S08]  /*3970*/  HMMA.16816.F32.BF16 R4, R96.reuse, R100, R4 ;  /* 0x000000646004723c */ /* 0x050ff00000041804 */
[C---:B------:R-:W-:Y:S01]  /*3980*/  HMMA.16816.F32.BF16 R8, R96.reuse, R102, R8 ;  /* 0x000000666008723c */ /* 0x040fe20000041808 */
[----:B------:R-:W-:Y:S07]  /*3990*/  LDSM.16.M88.4 R100, [R2+0x18000] ;  /* 0x018000000264783b */ /* 0x000fee0000000200 */
[C---:B--2---:R-:W-:Y:S08]  /*39a0*/  HMMA.16816.F32.BF16 R12, R96.reuse, R104, R12 ;  /* 0x00000068600c723c */ /* 0x044ff0000004180c */
[----:B------:R-:W-:Y:S01]  /*39b0*/  HMMA.16816.F32.BF16 R16, R96, R106, R16 ;  /* 0x0000006a6010723c */ /* 0x000fe20000041810 */
[----:B------:R-:W2:Y:S04]  /*39c0*/  LDSM.16.M88.4 R96, [R108] ;  /* 0x000000006c60783b */ /* 0x000ea80000000200 */
[----:B------:R-:W4:Y:S03]  /*39d0*/  LDSM.16.M88.4 R104, [R2+0x18800] ;  /* 0x018800000268783b */ /* 0x000f260000000200 */
[C---:B-1----:R-:W-:Y:S08]  /*39e0*/  HMMA.16816.F32.BF16 R4, R84.reuse, R88, R4 ;  /* 0x000000585404723c */ /* 0x042ff00000041804 */
[C---:B------:R-:W-:Y:S01]  /*39f0*/  HMMA.16816.F32.BF16 R8, R84.reuse, R90, R8 ;  /* 0x0000005a5408723c */ /* 0x040fe20000041808 */
[----:B------:R-:W-:Y:S07]  /*3a00*/  LDSM.16.M88.4 R88, [R222+0x1a000] ;  /* 0x01a00000de58783b */ /* 0x000fee0000000200 */
[C---:B---3--:R-:W-:Y:S08]  /*3a10*/  HMMA.16816.F32.BF16 R12, R84.reuse, R92, R12 ;  /* 0x0000005c540c723c */ /* 0x048ff0000004180c */
[----:B------:R-:W-:Y:S01]  /*3a20*/  HMMA.16816.F32.BF16 R16, R84, R94, R16 ;  /* 0x0000005e5410723c */ /* 0x000fe20000041810 */
[----:B------:R-:W1:Y:S04]  /*3a30*/  LDSM.16.M88.4 R84, [R219+0x2000] ;  /* 0x00200000db54783b */ /* 0x000e680000000200 */
[----:B------:R-:W3:Y:S03]  /*3a40*/  LDSM.16.M88.4 R92, [R222+0x1a800] ;  /* 0x01a80000de5c783b */ /* 0x000ee60000000200 */
[C---:B--2---:R-:W-:Y:S08]  /*3a50*/  HMMA.16816.F32.BF16 R4, R96.reuse, R100, R4 ;  /* 0x000000646004723c */ /* 0x044ff00000041804 */
[C---:B------:R-:W-:Y:S01]  /*3a60*/  HMMA.16816.F32.BF16 R8, R96.reuse, R102, R8 ;  /* 0x000000666008723c */ /* 0x040fe20000041808 */
[----:B------:R-:W-:Y:S07]  /*3a70*/  LDSM.16.M88.4 R100, [R212+0x1a000] ;  /* 0x01a00000d464783b */ /* 0x000fee0000000200 */
[C---:B----4-:R-:W-:Y:S08]  /*3a80*/  HMMA.16816.F32.BF16 R12, R96.reuse, R104, R12 ;  /* 0x00000068600c723c */ /* 0x050ff0000004180c */
[----:B------:R-:W-:Y:S01]  /*3a90*/  HMMA.16816.F32.BF16 R16, R96, R106, R16 ;  /* 0x0000006a6010723c */ /* 0x000fe20000041810 */
[----:B------:R-:W2:Y:S04]  /*3aa0*/  LDSM.16.M88.4 R96, [R111+0x2000] ;  /* 0x002000006f60783b */ /* 0x000ea80000000200 */
        /* <DEDUP_REMOVED lines=72> */
[C---:B------:R-:W-:Y:S08]  /*3f30*/  HMMA.16816.F32.BF16 R8, R84.reuse, R90, R8 ;  /* 0x0000005a5408723c */ /* 0x040ff00000041808 */
[C---:B---3--:R-:W-:Y:S08]  /*3f40*/  HMMA.16816.F32.BF16 R12, R84.reuse, R92, R12 ;  /* 0x0000005c540c723c */ /* 0x048ff0000004180c */
[----:B------:R-:W-:Y:S08]  /*3f50*/  HMMA.16816.F32.BF16 R16, R84, R94, R16 ;  /* 0x0000005e5410723c */ /* 0x000ff00000041810 */
[C---:B--2---:R-:W-:Y:S08]  /*3f60*/  HMMA.16816.F32.BF16 R4, R96.reuse, R100, R4 ;  /* 0x000000646004723c */ /* 0x044ff00000041804 */
        /* <DEDUP_REMOVED lines=13> */
.L_x_837:
[----:B------:R-:W-:Y:S01]  /*4040*/  IADD3 R87, R227, UR9, RZ ;  /* 0x00000009e3577c10 */ /* 0x000fe2000fffe0ff */
[----:B------:R-:W-:Y:S01]  /*4050*/  UIADD3 UR9, -UR8, UR7, -UR12 ;  /* 0x0000000708097290 */ /* 0x000fe2000fffe90c */
[----:B------:R-:W-:Y:S01]  /*4060*/  IMAD.U32 R91, RZ, RZ, UR22 ;  /* 0x00000016ff5b7e24 */ /* 0x000fe2000f8e00ff */
[----:B------:R-:W-:Y:S01]  /*4070*/  UMOV UR11, UR8 ;  /* 0x00000008000b7c82 */ /* 0x000fe20008000000 */
[----:B------:R-:W-:Y:S02]  /*4080*/  IADD3 R84, R87, 0x8, RZ ;  /* 0x0000000857547810 */ /* 0x000fe40007ffe0ff */
[----:B------:R-:W-:Y:S01]  /*4090*/  IMAD R100, R91, 0x40, R226 ;  /* 0x000000405b647824 */ /* 0x000fe200078e02e2 */
[C---:B------:R-:W-:Y:S02]  /*40a0*/  IADD3 R89, R87.reuse, UR9, RZ ;  /* 0x0000000957597c10 */ /* 0x040fe4000fffe0ff */
[----:B------:R-:W-:Y:S01]  /*40b0*/  IADD3 R85, R84, UR9, RZ ;  /* 0x0000000954557c10 */ /* 0x000fe2000fffe0ff */
[----:B------:R-:W-:Y:S01]  /*40c0*/  UIADD3 UR9, UR7, 0x1, -UR12 ;  /* 0x0000000107097890 */ /* 0x000fe2000fffe80c */
[----:B------:R-:W-:Y:S02]  /*40d0*/  IMNMX R89, RZ, R89, !PT ;  /* 0x00000059ff597217 */ /* 0x000fe40007800200 */
[C---:B------:R-:W-:Y:S01]  /*40e0*/  IADD3 R98, R100.reuse, 0x1, RZ ;  /* 0x0000000164627810 */ /* 0x040fe20007ffe0ff */
[----:B------:R-:W-:Y:S01]  /*40f0*/  UIADD3 UR9, UR9, UR42, URZ ;  /* 0x0000002a09097290 */ /* 0x000fe2000fffe03f */
[-C--:B------:R-:W-:Y:S02]  /*4100*/  ISETP.GE.AND P1, PT, R100, R89.reuse, PT ;  /* 0x000000596400720c */ /* 0x080fe40003f26270 */
[----:B------:R-:W-:Y:S02]  /*4110*/  ISETP.GE.AND P0, PT, R98, R89, PT ;  /* 0x000000596200720c */ /* 0x000fe40003f06270 */
[----:B------:R-:W-:Y:S02]  /*4120*/  IADD3 R96, R100, 0x8, RZ ;  /* 0x0000000864607810 */ /* 0x000fe40007ffe0ff */
[----:B------:R-:W-:Y:S02]  /*4130*/  IADD3 R87, R87, UR9, RZ ;  /* 0x0000000957577c10 */ /* 0x000fe4000fffe0ff */
[----:B------:R-:W-:Y:S02]  /*4140*/  IADD3 R84, R84, UR9, RZ ;  /* 0x0000000954547c10 */ /* 0x000fe4000fffe0ff */
[----:B------:R-:W-:Y:S02]  /*4150*/  IMNMX R87, R87, UR7, PT ;  /* 0x0000000757577c17 */ /* 0x000fe4000b800200 */
        /* <DEDUP_REMOVED lines=53> */
.L_x_838:
[C---:B------:R-:W-:Y:S01]  /*44b0*/  FMUL.FTZ R84, R243.reuse, 1.4426950216293334961 ;  /* 0x3fb8aa3bf3547820 */ /* 0x040fe20000410000 */
[----:B------:R-:W-:Y:S01]  /*44c0*/  FSETP.NEU.FTZ.AND P0, PT, R243, -INF , PT ;  /* 0xff800000f300780b */ /* 0x000fe20003f1d000 */
[----:B------:R-:W-:Y:S01]  /*44d0*/  UISETP.GT.AND UP3, UPT, UR6, UR17, UPT ;  /* 0x000000110600728c */ /* 0x000fe2000bf64270 */
[----:B------:R-:W-:Y:S02]  /*44e0*/  SHF.L.U32 R118, R224, 0x1, RZ ;  /* 0x00000001e0767819 */ /* 0x000fe400000006ff */
[----:B------:R-:W-:Y:S02]  /*44f0*/  FSEL R84, R84, RZ, P0 ;  /* 0x000000ff54547208 */ /* 0x000fe40000000000 */
[----:B------:R-:W-:Y:S02]  /*4500*/  FSETP.NEU.FTZ.AND P0, PT, R244, -INF , PT ;  /* 0xff800000f400780b */ /* 0x000fe40003f1d000 */
[-C--:B------:R-:W-:Y:S01]  /*4510*/  IADD3 R119, R217, R118.reuse, RZ ;  /* 0x00000076d9777210 */ /* 0x080fe20007ffe0ff */
[--C-:B------:R-:W-:Y:S01]  /*4520*/  FFMA.FTZ R122, R4, c[0x0][0x23c], -R84.reuse ;  /* 0x00008f00047a7a23 */ /* 0x100fe20000010854 */
[----:B------:R-:W-:Y:S01]  /*4530*/  IADD3 R117, R216, R118, RZ ;  /* 0x00000076d8757210 */ /* 0x000fe20007ffe0ff */
[----:B------:R-:W-:Y:S01]  /*4540*/  FMUL.FTZ R4, R244, 1.4426950216293334961 ;  /* 0x3fb8aa3bf4047820 */ /* 0x000fe20000410000 */
[----:B------:R-:W-:Y:S01]  /*4550*/  IADD3 R116, R216, R119, RZ ;  /* 0x00000077d8747210 */ /* 0x000fe20007ffe0ff */
[--C-:B------:R-:W-:Y:S01]  /*4560*/  FFMA.FTZ R123, R5, c[0x0][0x23c], -R84.reuse ;  /* 0x00008f00057b7a23 */ /* 0x100fe20000010854 */
[----:B------:R-:W-:Y:S01]  /*4570*/  MOV R252, c[0x0][0x22c] ;  /* 0x00008b0000fc7a02 */ /* 0x000fe20000000f00 */
[--C-:B------:R-:W-:Y:S01]  /*4580*/  FFMA.FTZ R127, R9, c[0x0][0x23c], -R84.reuse ;  /* 0x00008f00097f7a23 */ /* 0x100fe20000010854 */
[----:B------:R-:W-:Y:S01]  /*4590*/  FSEL R4, R4, RZ, P0 ;  /* 0x000000ff04047208 */ /* 0x000fe20000000000 */
[----:B------:R-:W-:Y:S01]  /*45a0*/  MUFU.EX2 R122, R122 ;  /* 0x0000007a007a7308 */ /* 0x000fe20000000800 */
[--C-:B------:R-:W-:Y:S01]  /*45b0*/  FFMA.FTZ R126, R8, c[0x0][0x23c], -R84.reuse ;  /* 0x00008f00087e7a23 */ /* 0x100fe20000010854 */
[----:B------:R-:W-:Y:S01]  /*45c0*/  PLOP3.LUT P1, PT, PT, PT, UP3, 0x80, 0x0 ;  /* 0x000000000000781c */ /* 0x000fe20003f2f038 */
        /* <DEDUP_REMOVED lines=8> */
[--C-:B------:R-:W-:Y:S02]  /*4650*/  FFMA.FTZ R197, R15, c[0x0][0x23c], -R4.reuse ;  /* 0x00008f000fc57a23 */ /* 0x100fe40000010804 */
[----:B------:R-:W-:Y:S01]  /*4660*/  FFMA.FTZ R200, R18, c[0x0][0x23c], -R4 ;  /* 0x00008f0012c87a23 */ /* 0x000fe20000010804 */
[----:B------:R-:W-:Y:S01]  /*4670*/  MUFU.EX2 R124, R124 ;  /* 0x0000007c007c7308 */ /* 0x000fe20000000800 */
[--C-:B------:R-:W-:Y:S02]  /*4680*/  FFMA.FTZ R198, R16, c[0x0][0x23c], -R84.reuse ;  /* 0x00008f0010c67a23 */ /* 0x100fe40000010854 */
[----:B------:R-:W-:Y:S02]  /*4690*/  FFMA.FTZ R84, R17, c[0x0][0x23c], -R84 ;  /* 0x00008f0011547a23 */ /* 0x000fe40000010854 */
[----:B------:R-:W-:Y:S02]  /*46a0*/  FFMA.FTZ R4, R19, c[0x0][0x23c], -R4 ;  /* 0x00008f0013047a23 */ /* 0x000fe40000010804 */
[----:B------:R-:W-:Y:S03]  /*46b0*/  IMAD R252, R252, c[0x0][0x1c0], RZ ;  /* 0x00007000fcfc7a24 */ /* 0x000fe600078e02ff */
        /* <DEDUP_REMOVED lines=39> */
[C---:B------:R-:W-:Y:S03]  /*4930*/  HMMA.16816.F32.BF16 R8, R16.reuse, R10, RZ ;  /* 0x0000000a1008723c */ /* 0x040fe600000418ff */
[----:B------:R-:W-:Y:S05]  /*4940*/  LDSM.16.M88.4 R112, [R2+0x20000] ;  /* 0x020000000270783b */ /* 0x000fea0000000200 */
[C---:B--2---:R-:W-:Y:S08]  /*4950*/  HMMA.16816.F32.BF16 R12, R16.reuse, R84, RZ ;  /* 0x00000054100c723c */ /* 0x044ff000000418ff */
[----:B------:R-:W-:Y:S01]  /*4960*/  HMMA.16816.F32.BF16 R16, R16, R86, RZ ;  /* 0x000000561010723c */ /* 0x000fe200000418ff */
[----:B------:R-:W1:Y:S07]  /*4970*/  LDSM.16.M88.4 R84, [R3+0x20800] ;  /* 0x020800000354783b */ /* 0x000e6e0000000200 */
[C---:B---3--:R-:W-:Y:S08]  /*4980*/  HMMA.16816.F32.BF16 R4, R88.reuse, R92, R4 ;  /* 0x0000005c5804723c */ /* 0x048ff00000041804 */
[C---:B------:R-:W-:Y:S01]  /*4990*/  HMMA.16816.F32.BF16 R8, R88.reuse, R94, R8 ;  /* 0x0000005e5808723c */ /* 0x040fe20000041808 */
[----:B------:R-:W-:Y:S07]  /*49a0*/  LDSM.16.M88.4 R92, [R118+0x12000] ;  /* 0x01200000765c783b */ /* 0x000fee0000000200 */
[C---:B----4-:R-:W-:Y:S08]  /*49b0*/  HMMA.16816.F32.BF16 R12, R88.reuse, R96, R12 ;  /* 0x00000060580c723c */ /* 0x050ff0000004180c */
[----:B------:R-:W-:Y:S01]  /*49c0*/  HMMA.16816.F32.BF16 R16, R88, R98, R16 ;  /* 0x000000625810723c */ /* 0x000fe20000041810 */
[----:B------:R-:W2:Y:S06]  /*49d0*/  LDSM.16.M88.4 R88, [R2+0x20800] ;  /* 0x020800000258783b */ /* 0x000eac0000000200 */
[----:B------:R-:W3:Y:S01]  /*49e0*/  LDSM.16.M88.4 R96, [R222+0x22000] ;  /* 0x02200000de60783b */ /* 0x000ee20000000200 */
[C---:B------:R-:W-:Y:S08]  /*49f0*/  HMMA.16816.F32.BF16 R4, R100.reuse, R104, R4 ;  /* 0x000000686404723c */ /* 0x040ff00000041804 */
        /* <DEDUP_REMOVED lines=34> */
[C---:B---3--:R-:W-:Y:S08]  /*4c20*/  HMMA.16816.F32.BF16 R4, R92.reuse, R96, R4 ;  /* 0x000000605c04723c */ /* 0x048ff00000041804 */
[C---:B------:R-:W-:Y:S01]  /*4c30*/  HMMA.16816.F32.BF16 R8, R92.reuse, R98, R8 ;  /* 0x000000625c08723c */ /* 0x040fe20000041808 */
[----:B------:R-:W-:Y:S07]  /*4c40*/  LDSM.16.M88.4 R96, [R3+0x24000] ;  /* 0x024000000360783b */ /* 0x000fee0000000200 */
[C---:B--2---:R-:W-:Y:S08]  /*4c50*/  HMMA.16816.F32.BF16 R12, R92.reuse, R88, R12 ;  /* 0x000000585c0c723c */ /* 0x044ff0000004180c */
        /* <DEDUP_REMOVED lines=32> */
[C---:B------:R-:W-:Y:S08]  /*4e60*/  HMMA.16816.F32.BF16 R8, R108.reuse, R114, R8 ;  /* 0x000000726c08723c */ /* 0x040ff00000041808 */
[C---:B-1----:R-:W-:Y:S08]  /*4e70*/  HMMA.16816.F32.BF16 R12, R108.reuse, R84, R12 ;  /* 0x000000546c0c723c */ /* 0x042ff0000004180c */
[----:B------:R-:W-:Y:S01]  /*4e80*/  HMMA.16816.F32.BF16 R16, R108, R86, R16 ;  /* 0x000000566c10723c */ /* 0x000fe20000041810 */
[----:B------:R-:W1:Y:S06]  /*4e90*/  LDSM.16.M88.4 R84, [R3+0x26800] ;  /* 0x026800000354783b */ /* 0x000e6c0000000200 */
[----:B------:R-:W-:Y:S01]  /*4ea0*/  LDSM.16.M88.4 R108, [R2+0x26000] ;  /* 0x02600000026c783b */ /* 0x000fe20000000200 */
[C---:B---3--:R-:W-:Y:S08]  /*4eb0*/  HMMA.16816.F32.BF16 R4, R92.reuse, R96, R4 ;  /* 0x000000605c04723c */ /* 0x048ff00000041804 */
[C---:B------:R-:W-:Y:S01]  /*4ec0*/  HMMA.16816.F32.BF16 R8, R92.reuse, R98, R8 ;  /* 0x000000625c08723c */ /* 0x040fe20000041808 */
[----:B------:R-:W3:Y:S07]  /*4ed0*/  LDSM.16.M88.4 R96, [R116+0x16000] ;  /* 0x016000007460783b */ /* 0x000eee0000000200 */
[C---:B--2---:R-:W-:Y:S08]  /*4ee0*/  HMMA.16816.F32.BF16 R12, R92.reuse, R88, R12 ;  /* 0x000000585c0c723c */ /* 0x044ff0000004180c */
[----:B------:R-:W-:Y:S01]  /*4ef0*/  HMMA.16816.F32.BF16 R16, R92, R90, R16 ;  /* 0x0000005a5c10723c */ /* 0x000fe20000041810 */
[----:B------:R-:W2:Y:S07]  /*4f00*/  LDSM.16.M88.4 R88, [R2+0x26800] ;  /* 0x026800000258783b */ /* 0x000eae0000000200 */
[C---:B----4-:R-:W-:Y:S08]  /*4f10*/  HMMA.16816.F32.BF16 R4, R100.reuse, R104, R4 ;  /* 0x000000686404723c */ /* 0x050ff00000041804 */
[C---:B------:R-:W-:Y:S08]  /*4f20*/  HMMA.16816.F32.BF16 R8, R100.reuse, R106, R8 ;  /* 0x0000006a6408723c */ /* 0x040ff00000041808 */
[C---:B-1----:R-:W-:Y:S07]  /*4f30*/  HMMA.16816.F32.BF16 R12, R100.reuse, R84, R12 ;  /* 0x00000054640c723c */ /* 0x042fee000004180c */
[----:B------:R-:W-:Y:S01]  /*4f40*/  LEA R85, -R252, RZ, 0x6 ;  /* 0x000000fffc557211 */ /* 0x000fe200078e31ff */
[----:B------:R-:W-:Y:S04]  /*4f50*/  HMMA.16816.F32.BF16 R16, R100, R86, R16 ;  /* 0x000000566410723c */ /* 0x000fe80000041810 */
[C---:B------:R-:W-:Y:S04]  /*4f60*/  LEA R246, P0, R85.reuse, R246, 0x2 ;  /* 0x000000f655f67211 */ /* 0x040fe800078010ff */
[C---:B---3--:R-:W-:Y:S05]  /*4f70*/  HMMA.16816.F32.BF16 R4, R96.reuse, R108, R4 ;  /* 0x0000006c6004723c */ /* 0x048fea0000041804 */
[----:B------:R-:W-:Y:S03]  /*4f80*/  LEA.HI.X.SX32 R247, R85, R247, 0x2, P0 ;  /* 0x000000f755f77211 */ /* 0x000fe600000f16ff */
[C---:B------:R-:W-:Y:S08]  /*4f90*/  HMMA.16816.F32.BF16 R8, R96.reuse, R110, R8 ;  /* 0x0000006e6008723c */ /* 0x040ff00000041808 */
[C---:B--2---:R-:W-:Y:S08]  /*4fa0*/  HMMA.16816.F32.BF16 R12, R96.reuse, R88, R12 ;  /* 0x00000058600c723c */ /* 0x044ff0000004180c */
        /* <DEDUP_REMOVED lines=34> */
[----:B------:R-:W-:Y:S01]  /*51d0*/  ULOP3.LUT UR8, UR6, 0x1, URZ, 0xc0, !UPT ;  /* 0x0000000106087892 */ /* 0x000fe2000f8ec03f */
[----:B------:R-:W-:Y:S03]  /*51e0*/  IMAD.MOV.U32 R87, RZ, RZ, c[0x0][0x190] ;  /* 0x00006400ff577624 */ /* 0x000fe600078e00ff */
[----:B------:R-:W-:Y:S01]  /*51f0*/  UISETP.NE.U32.AND UP0, UPT, UR8, 0x1, UPT ;  /* 0x000000010800788c */ /* 0x000fe2000bf05070 */
[----:B------:R-:W-:Y:S03]  /*5200*/  IMAD.U32 R19, R87, -0x40, RZ ;  /* 0xffffffc057137824 */ /* 0x000fe600078e00ff */
[----:B------:R-:W-:Y:S02]  /*5210*/  USEL UR8, UR41, 0x8000, !UP0 ;  /* 0x0000800029087887 */ /* 0x000fe4000c000000 */
[C---:B------:R-:W-:Y:S04]  /*5220*/  LEA R250, P0, R19.reuse, R250, 0x1 ;  /* 0x000000fa13fa7211 */ /* 0x040fe800078008ff */
[----:B------:R-:W-:Y:S01]  /*5230*/  LEA.HI.X.SX32 R251, R19, R251, 0x1, P0 ;  /* 0x000000fb13fb7211 */ /* 0x000fe200000f0eff */
[----:B------:R-:W-:Y:S01]  /*5240*/  IMAD.MOV.U32 R19, RZ, RZ, c[0x0][0x194] ;  /* 0x00006500ff137624 */ /* 0x000fe200078e00ff */
[----:B------:R-:W-:Y:S02]  /*5250*/  IADD3 R245, R245, UR8, RZ ;  /* 0x00000008f5f57c10 */ /* 0x000fe4000fffe0ff */
[----:B------:R-:W-:Y:S02]  /*5260*/  LEA R86, P0, R87, R250, 0x6 ;  /* 0x000000fa57567211 */ /* 0x000fe400078030ff */
[----:B------:R-:W-:Y:S01]  /*5270*/  IADD3 R219, R219, UR8, RZ ;  /* 0x00000008dbdb7c10 */ /* 0x000fe2000fffe0ff */
        /* <DEDUP_REMOVED lines=13> */
.L_x_839:
[----:B------:R-:W-:Y:S01]  /*5350*/  F2FP.BF16.PACK_AB R18, R4, R85 ;  /* 0x000000550412723e */ /* 0x000fe200000010ff */
[----:B------:R-:W-:Y:S01]  /*5360*/  IMAD.SHL.U32 R225, R223, 0x2, RZ ;  /* 0x00000002dfe17824 */ /* 0x000fe200078e00ff */
[----:B------:R-:W-:Y:S02]  /*5370*/  F2FP.BF16.PACK_AB R84, R6, R5 ;  /* 0x000000050654723e */ /* 0x000fe400000010ff */
[----:B-1----:R-:W-:Y:S01]  /*5380*/  F2FP.BF16.PACK_AB R86, R8, R7 ;  /* 0x000000070856723e */ /* 0x002fe200000010ff */
        /* <DEDUP_REMOVED lines=123> */
.L_x_840:
[----:B------:R-:W-:Y:S01]  /*5b40*/  LDSM.16.M88.4 R196, [R220] ;  /* 0x00000000dcc4783b */ /* 0x000fe20000000200 */
[----:B------:R-:W-:Y:S02]  /*5b50*/  ULOP3.LUT UR8, UR6, 0x1, URZ, 0xc0, !UPT ;  /* 0x0000000106087892 */ /* 0x000fe4000f8ec03f */
[----:B------:R-:W-:Y:S02]  /*5b60*/  UISETP.GT.AND UP2, UPT, UR6, UR17, UPT ;  /* 0x000000110600728c */ /* 0x000fe4000bf44270 */
[----:B------:R-:W2:Y:S01]  /*5b70*/  LDSM.16.MT88.4 R16, [R225+0x18000] ;  /* 0x01800000e110783b */ /* 0x000ea20000004200 */
[----:B------:R-:W-:Y:S02]  /*5b80*/  UISETP.NE.U32.AND UP0, UPT, UR8, 0x1, UPT ;  /* 0x000000010800788c */ /* 0x000fe4000bf05070 */
[----:B------:R-:W-:Y:S02]  /*5b90*/  @UP3 UIADD3 UR8, UP1, UR14, -0x100, URZ ;  /* 0xffffff000e083890 */ /* 0x000fe4000ff3e03f */
[----:B------:R-:W3:Y:S01]  /*5ba0*/  LDSM.16.M88.4 R124, [R220+0x1000] ;  /* 0x00100000dc7c783b */ /* 0x000ee20000000200 */
[----:B------:R-:W-:Y:S04]  /*5bb0*/  UIADD3 UR6, UR6, -0x1, URZ ;  /* 0xffffffff06067890 */ /* 0x000fe8000fffe03f */
        /* <DEDUP_REMOVED lines=76> */
[----:B------:R2:W3:Y:S07]  /*6080*/  LDSM.16.MT88.4 R204, [R225+0x1f800] ;  /* 0x01f80000e1cc783b */ /* 0x0004ee0000004200 */
[-C--:B-1----:R-:W-:Y:S08]  /*6090*/  HMMA.16816.F32.BF16 R100, R196, R208.reuse, R100 ;  /* 0x000000d0c464723c */ /* 0x082ff00000041864 */
[C---:B------:R-:W-:Y:S04]  /*60a0*/  HMMA.16816.F32.BF16 R104, R200.reuse, R208, R104 ;  /* 0x000000d0c868723c */ /* 0x040fe80000041868 */
[C---:B--2---:R-:W-:Y:S04]  /*60b0*/  IMAD R225, R252.reuse, 0x38, RZ ;  /* 0x00000038fce17824 */ /* 0x044fe800078e02ff */
[-C--:B------:R-:W-:Y:S08]  /*60c0*/  HMMA.16816.F32.BF16 R108, R200, R210.reuse, R108 ;  /* 0x000000d2c86c723c */ /* 0x080ff0000004186c */
[C---:B------:R-:W-:Y:S07]  /*60d0*/  HMMA.16816.F32.BF16 R112, R196.reuse, R210, R112 ;  /* 0x000000d2c470723c */ /* 0x040fee0000041870 */
[----:B------:R-:W-:Y:S01]  /*60e0*/  IMAD.SHL.U32 R211, R252, 0x20, RZ ;  /* 0x00000020fcd37824 */ /* 0x000fe200078e00ff */
[-C--:B---3--:R-:W-:Y:S08]  /*60f0*/  HMMA.16816.F32.BF16 R116, R196, R204.reuse, R116 ;  /* 0x000000ccc474723c */ /* 0x088ff00000041874 */
[C---:B------:R-:W-:Y:S07]  /*6100*/  HMMA.16816.F32.BF16 R120, R200.reuse, R204, R120 ;  /* 0x000000ccc878723c */ /* 0x040fee0000041878 */
[----:B------:R-:W-:Y:S01]  /*6110*/  @P1 IADD3 R204, P0, R242, UR14, RZ ;  /* 0x0000000ef2cc1c10 */ /* 0x000fe2000ff1e0ff */
[-C--:B------:R-:W-:Y:S01]  /*6120*/  HMMA.16816.F32.BF16 R124, R200, R206.reuse, R124 ;  /* 0x000000cec87c723c */ /* 0x080fe2000004187c */
[----:B------:R-:W-:Y:S02]  /*6130*/  @UP3 UMOV UR14, UR8 ;  /* 0x00000008000e3c82 */ /* 0x000fe40008000000 */
[----:B------:R-:W-:Y:S01]  /*6140*/  @UP3 UIADD3.X UR8, UR13, -0x1, URZ, UP1, !UPT ;  /* 0xffffffff0d083890 */ /* 0x000fe20008ffe43f */
[----:B------:R-:W-:Y:S03]  /*6150*/  @P1 IADD3.X R205, R241, UR13, RZ, P0, !PT ;  /* 0x0000000df1cd1c10 */ /* 0x000fe600087fe4ff */
[C---:B------:R-:W-:Y:S01]  /*6160*/  IMAD.SHL.U32 R201, R252.reuse, 0x8, RZ ;  /* 0x00000008fcc97824 */ /* 0x040fe200078e00ff */
[----:B------:R-:W-:Y:S01]  /*6170*/  HMMA.16816.F32.BF16 R128, R196, R206, R128 ;  /* 0x000000cec480723c */ /* 0x000fe20000041880 */
[----:B------:R1:W5:Y:S01]  /*6180*/  @P1 LDG.E R243, [R204.64+-0x100] ;  /* 0xffff0004ccf31981 */ /* 0x000362000c1e1900 */
[----:B------:R-:W-:Y:S02]  /*6190*/  @UP3 UMOV UR13, UR8 ;  /* 0x00000008000d3c82 */ /* 0x000fe40008000000 */
        /* <DEDUP_REMOVED lines=22> */
[----:B--2---:R-:W-:Y:S03]  /*6300*/  IADD3 R5, R203, 0x20, RZ ;  /* 0x00000020cb057810 */ /* 0x004fe60007ffe0ff */
[----:B------:R2:W-:Y:S05]  /*6310*/  RED.E.ADD.F32.FTZ.RN.STRONG.GPU [R204.64], R9 ;  /* 0x00000009cc00798e */ /* 0x0005ea000c10e784 */
[----:B------:R4:W-:Y:S01]  /*6320*/  RED.E.ADD.F32.FTZ.RN.STRONG.GPU [R206.64], R10 ;  /* 0x0000000ace00798e */ /* 0x0009e2000c10e784 */
[----:B---3--:R-:W-:Y:S01]  /*6330*/  IMAD.IADD R7, R201, 0x1, R5 ;  /* 0x00000001c9077824 */ /* 0x008fe200078e0205 */
[CC--:B-1----:R-:W-:Y:S04]  /*6340*/  LEA R210, P0, R225.reuse, R246.reuse, 0x2 ;  /* 0x000000f6e1d27211 */ /* 0x0c2fe800078010ff */
[-C--:B------:R-:W-:Y:S02]  /*6350*/  LEA.HI.X.SX32 R211, R225, R247.reuse, 0x2, P0 ;  /* 0x000000f7e1d37211 */ /* 0x080fe400000f16ff */
[CC--:B------:R-:W-:Y:S03]  /*6360*/  LEA R198, P0, R5.reuse, R246.reuse, 0x2 ;  /* 0x000000f605c67211 */ /* 0x0c0fe600078010ff */
[----:B------:R1:W-:Y:S01]  /*6370*/  RED.E.ADD.F32.FTZ.RN.STRONG.GPU [R210.64], R11 ;  /* 0x0000000bd200798e */ /* 0x0003e2000c10e784 */
[-C--:B------:R-:W-:Y:S01]  /*6380*/  LEA.HI.X.SX32 R199, R5, R247.reuse, 0x2, P0 ;  /* 0x000000f705c77211 */ /* 0x080fe200000f16ff */
[----:B------:R-:W-:Y:S01]  /*6390*/  IMAD.IADD R5, R201, 0x1, R7 ;  /* 0x00000001c9057824 */ /* 0x000fe200078e0207 */
[CC--:B--2---:R-:W-:Y:S02]  /*63a0*/  LEA R204, P0, R7.reuse, R246.reuse, 0x2 ;  /* 0x000000f607cc7211 */ /* 0x0c4fe400078010ff */
[----:B------:R2:W-:Y:S02]  /*63b0*/  RED.E.ADD.F32.FTZ.RN.STRONG.GPU [R246.64+0x80], R16 ;  /* 0x00008010f600798e */ /* 0x0005e4000c10e784 */
[-C--:B------:R-:W-:Y:S01]  /*63c0*/  LEA.HI.X.SX32 R205, R7, R247.reuse, 0x2, P0 ;  /* 0x000000f707cd7211 */ /* 0x080fe200000f16ff */
[----:B------:R-:W-:Y:S02]  /*63d0*/  IMAD.IADD R7, R201, 0x1, R5 ;  /* 0x00000001c9077824 */ /* 0x000fe400078e0205 */
[----:B------:R3:W-:Y:S01]  /*63e0*/  RED.E.ADD.F32.FTZ.RN.STRONG.GPU [R208.64+0x80], R17 ;  /* 0x00008011d000798e */ /* 0x0007e2000c10e784 */
[-C--:B----4-:R-:W-:Y:S01]  /*63f0*/  LEA R206, P1, R5, R246.reuse, 0x2 ;  /* 0x000000f605ce7211 */ /* 0x090fe200078210ff */
[----:B------:R-:W-:Y:S01]  /*6400*/  IMAD.IADD R9, R201, 0x1, R7 ;  /* 0x00000001c9097824 */ /* 0x000fe200078e0207 */
[-C--:B------:R-:W-:Y:S02]  /*6410*/  LEA R6, P0, R7, R246.reuse, 0x2 ;  /* 0x000000f607067211 */ /* 0x080fe400078010ff */
[----:B------:R4:W-:Y:S01]  /*6420*/  RED.E.ADD.F32.FTZ.RN.STRONG.GPU [R198.64], R18 ;  /* 0x00000012c600798e */ /* 0x0009e2000c10e784 */
[-C--:B------:R-:W-:Y:S01]  /*6430*/  LEA.HI.X.SX32 R207, R5, R247.reuse, 0x2, P1 ;  /* 0x000000f705cf7211 */ /* 0x080fe200008f16ff */
[----:B------:R-:W-:Y:S01]  /*6440*/  IMAD.IADD R5, R201, 0x1, R9 ;  /* 0x00000001c9057824 */ /* 0x000fe200078e0209 */
[-C--:B------:R-:W-:Y:S02]  /*6450*/  LEA.HI.X.SX32 R7, R7, R247.reuse, 0x2, P0 ;  /* 0x000000f707077211 */ /* 0x080fe400000f16ff */
[----:B------:R4:W-:Y:S01]  /*6460*/  RED.E.ADD.F32.FTZ.RN.STRONG.GPU [R204.64], R19 ;  /* 0x00000013cc00798e */ /* 0x0009e2000c10e784 */
[CC--:B------:R-:W-:Y:S04]  /*6470*/  LEA R10, P0, R9.reuse, R246.reuse, 0x2 ;  /* 0x000000f6090a7211 */ /* 0x0c0fe800078010ff */
[----:B------:R-:W-:Y:S01]  /*6480*/  RED.E.ADD.F32.FTZ.RN.STRONG.GPU [R206.64], R12 ;  /* 0x0000000cce00798e */ /* 0x000fe2000c10e784 */
[-C--:B-1----:R-:W-:Y:S02]  /*6490*/  LEA.HI.X.SX32 R11, R9, R247.reuse, 0x2, P0 ;  /* 0x000000f7090b7211 */ /* 0x082fe400000f16ff */
[----:B------:R-:W-:Y:S02]  /*64a0*/  IADD3 R9, R203, 0x40, RZ ;  /* 0x00000040cb097810 */ /* 0x000fe40007ffe0ff */
[----:B------:R1:W-:Y:S01]  /*64b0*/  RED.E.ADD.F32.FTZ.RN.STRONG.GPU [R6.64], R13 ;  /* 0x0000000d0600798e */ /* 0x0003e2000c10e784 */
[CC--:B--2---:R-:W-:Y:S04]  /*64c0*/  LEA R16, P0, R5.reuse, R246.reuse, 0x2 ;  /* 0x000000f605107211 */ /* 0x0c4fe800078010ff */
[----:B------:R2:W-:Y:S01]  /*64d0*/  RED.E.ADD.F32.FTZ.RN.STRONG.GPU [R10.64], R14 ;  /* 0x0000000e0a00798e */ /* 0x0005e2000c10e784 */
[-C--:B---3--:R-:W-:Y:S01]  /*64e0*/  LEA.HI.X.SX32 R17, R5, R247.reuse, 0x2, P0 ;  /* 0x000000f705117211 */ /* 0x088fe200000f16ff */
[----:B------:R-:W-:Y:S04]  /*64f0*/  IMAD.IADD R5, R201, 0x1, R9 ;  /* 0x00000001c9057824 */ /* 0x000fe800078e0209 */
[----:B------:R3:W-:Y:S01]  /*6500*/  RED.E.ADD.F32.FTZ.RN.STRONG.GPU [R16.64], R15 ;  /* 0x0000000f1000798e */ /* 0x0007e2000c10e784 */
[CC--:B----4-:R-:W-:Y:S04]  /*6510*/  LEA R18, P0, R9.reuse, R246.reuse, 0x2 ;  /* 0x000000f609127211 */ /* 0x0d0fe800078010ff */
[----:B------:R-:W-:Y:S01]  /*6520*/  RED.E.ADD.F32.FTZ.RN.STRONG.GPU [R246.64+0x100], R84 ;  /* 0x00010054f600798e */ /* 0x000fe2000c10e784 */
[-C--:B------:R-:W-:Y:S01]  /*6530*/  LEA.HI.X.SX32 R19, R9, R247.reuse, 0x2, P0 ;  /* 0x000000f709137211 */ /* 0x080fe200000f16ff */
[----:B------:R-:W-:Y:S01]  /*6540*/  IMAD.IADD R9, R201, 0x1, R5 ;  /* 0x00000001c9097824 */ /* 0x000fe200078e0205 */
[CC--:B------:R-:W-:Y:S02]  /*6550*/  LEA R204, P0, R5.reuse, R246.reuse, 0x2 ;  /* 0x000000f605cc7211 */ /* 0x0c0fe400078010ff */
[----:B------:R-:W-:Y:S02]  /*6560*/  RED.E.ADD.F32.FTZ.RN.STRONG.GPU [R208.64+0x100], R85 ;  /* 0x00010055d000798e */ /* 0x000fe4000c10e784 */
[-C--:B------:R-:W-:Y:S01]  /*6570*/  LEA.HI.X.SX32 R205, R5, R247.reuse, 0x2, P0 ;  /* 0x000000f705cd7211 */ /* 0x080fe200000f16ff */
[C---:B------:R-:W-:Y:S02]  /*6580*/  IMAD.IADD R5, R201.reuse, 0x1, R9 ;  /* 0x00000001c9057824 */ /* 0x040fe400078e0209 */
[----:B------:R-:W-:Y:S02]  /*6590*/  RED.E.ADD.F32.FTZ.RN.STRONG.GPU [R18.64], R86 ;  /* 0x000000561200798e */ /* 0x000fe4000c10e784 */
[----:B-1----:R-:W-:Y:S01]  /*65a0*/  IMAD.IADD R7, R201, 0x1, R5 ;  /* 0x00000001c9077824 */ /* 0x002fe200078e0205 */
[-C--:B------:R-:W-:Y:S02]  /*65b0*/  LEA R8, P0, R5, R246.reuse, 0x2 ;  /* 0x000000f605087211 */ /* 0x080fe400078010ff */
[CC--:B--2---:R-:W-:Y:S01]  /*65c0*/  LEA R10, P1, R9.reuse, R246.reuse, 0x2 ;  /* 0x000000f6090a7211 */ /* 0x0c4fe200078210ff */
[----:B------:R-:W-:Y:S03]  /*65d0*/  RED.E.ADD.F32.FTZ.RN.STRONG.GPU [R204.64], R87 ;  /* 0x00000057cc00798e */ /* 0x000fe6000c10e784 */
        /* <DEDUP_REMOVED lines=140> */
[C---:B------:R-:W-:Y:S02]  /*6ea0*/  LEA R94, P0, R201.reuse, R246, 0x2 ;  /* 0x000000f6c95e7211 */ /* 0x040fe400078010ff */
[----:B------:R-:W-:Y:S01]  /*6eb0*/  PLOP3.LUT P1, PT, PT, PT, UP0, 0x80, 0x0 ;  /* 0x000000000000781c */ /* 0x000fe20003f2f008 */
[----:B------:R-:W-:Y:S01]  /*6ec0*/  @UP3 UIADD3 UR16, UP0, UR16, -0x100, URZ ;  /* 0xffffff0010103890 */ /* 0x000fe2000ff1e03f */
[----:B------:R-:W1:Y:S01]  /*6ed0*/  LDSM.16.MT88.4 R8, [R218] ;  /* 0x00000000da08783b */ /* 0x000e620000004200 */
[----:B------:R-:W-:Y:S02]  /*6ee0*/  LEA.HI.X.SX32 R95, R201, R247, 0x2, P0 ;  /* 0x000000f7c95f7211 */ /* 0x000fe400000f16ff */
[----:B------:R-:W-:Y:S01]  /*6ef0*/  PLOP3.LUT P0, PT, PT, PT, UP2, 0x80, 0x0 ;  /* 0x000000000000781c */ /* 0x000fe20003f0f028 */
[----:B------:R-:W-:Y:S01]  /*6f00*/  @UP3 UIADD3.X UR15, UR15, -0x1, URZ, UP0, !UPT ;  /* 0xffffffff0f0f3890 */ /* 0x000fe200087fe43f */
        /* <DEDUP_REMOVED lines=70> */
[C---:B------:R-:W-:Y:S01]  /*7370*/  IADD3 R4, R218.reuse, -0x8000, RZ ;  /* 0xffff8000da047810 */ /* 0x040fe20007ffe0ff */
[-C--:B----4-:R-:W-:Y:S05]  /*7380*/  HMMA.16816.F32.BF16 R132, R8, R96.reuse, R132 ;  /* 0x000000600884723c */ /* 0x090fea0000041884 */
[----:B------:R-:W-:Y:S03]  /*7390*/  @P1 IADD3 R4, R218, 0x8000, RZ ;  /* 0x00008000da041810 */ /* 0x000fe60007ffe0ff */
[C---:B------:R-:W-:Y:S04]  /*73a0*/  HMMA.16816.F32.BF16 R136, R100.reuse, R96, R136 ;  /* 0x000000606488723c */ /* 0x040fe80000041888 */
[----:B--2---:R-:W-:Y:S04]  /*73b0*/  IMAD.MOV.U32 R218, RZ, RZ, R4 ;  /* 0x000000ffffda7224 */ /* 0x004fe800078e0004 */
        /* <DEDUP_REMOVED lines=228> */
.L_x_842:
        /* <DEDUP_REMOVED lines=18> */
.L_x_843:
[----:B------:R-:W-:Y:S01]  /*8320*/  BAR.SYNC.DEFER_BLOCKING 0x0 ;  /* 0x0000000000007b1d */ /* 0x000fe20000010000 */
[----:B------:R-:W-:Y:S01]  /*8330*/  USHF.R.S32.HI UR10, URZ, 0x1f, UR23 ;  /* 0x0000001f3f0a7899 */ /* 0x000fe20008011417 */
[--C-:B-1----:R-:W-:Y:S01]  /*8340*/  SHF.R.S32.HI R73, RZ, 0x1f, R232.reuse ;  /* 0x0000001fff497819 */ /* 0x102fe200000114e8 */
[----:B------:R-:W-:Y:S01]  /*8350*/  IMAD.U32 R4, RZ, RZ, UR23 ;  /* 0x00000017ff047e24 */ /* 0x000fe2000f8e00ff */
[----:B------:R-:W-:Y:S01]  /*8360*/  UIMAD UR7, UR22, -0x40, UR7 ;  /* 0xffffffc0160778a4 */ /* 0x000fe2000f8e0207 */
[----:B------:R-:W-:Y:S01]  /*8370*/  IMAD.MOV.U32 R72, RZ, RZ, R232 ;  /* 0x000000ffff487224 */ /* 0x000fe200078e00e8 */
        /* <DEDUP_REMOVED lines=31> */
[----:B------:R-:W-:-:S02]  /*8570*/  IMAD R69, R68, c[0x0][0x3a0], RZ ;  /* 0x0000e80044457a24 */ /* 0x000fc400078e02ff */
[----:B------:R-:W3:Y:S02]  /*8580*/  LDS.128 R8, [R234+0x1a000] ;  /* 0x01a00000ea087984 */ /* 0x000ee40000000c00 */
[C---:B------:R-:W-:Y:S02]  /*8590*/  IMAD.WIDE.U32 R76, R230.reuse, c[0x0][0x3a0], R70 ;  /* 0x0000e800e64c7a25 */ /* 0x040fe400078e0046 */
[----:B------:R-:W4:Y:S02]  /*85a0*/  LDS.128 R4, [R234+0x18000] ;  /* 0x01800000ea047984 */ /* 0x000f240000000c00 */
[----:B------:R-:W-:Y:S01]  /*85b0*/  IMAD R69, R230, c[0x0][0x3a4], R69 ;  /* 0x0000e900e6457a24 */ /* 0x000fe200078e0245 */
[----:B------:R-:W-:Y:S01]  /*85c0*/  LEA R78, P0, R76, c[0x0][0x340], 0x1 ;  /* 0x0000d0004c4e7a11 */ /* 0x000fe200078008ff */
[----:B------:R-:W1:Y:S03]  /*85d0*/  LDS.128 R16, [R234+0x1e000] ;  /* 0x01e00000ea107984 */ /* 0x000e660000000c00 */
[----:B------:R-:W-:-:S04]  /*85e0*/  IADD3 R69, R69, R77, RZ ;  /* 0x0000004d45457210 */ /* 0x000fc80007ffe0ff */
[----:B------:R-:W-:-:S05]  /*85f0*/  LEA.HI.X R79, R76, c[0x0][0x344], R69, 0x1, P0 ;  /* 0x0000d1004c4f7a11 */ /* 0x000fca00000f0c45 */
[----:B--2---:R2:W-:Y:S04]  /*8600*/  STG.E.128 [R78.64+0x100], R12 ;  /* 0x0001000c4e007986 */ /* 0x0045e8000c101d04 */
[----:B---3--:R2:W-:Y:S04]  /*8610*/  STG.E.128 [R78.64+0x80], R8 ;  /* 0x000080084e007986 */ /* 0x0085e8000c101d04 */
[----:B----4-:R2:W-:Y:S04]  /*8620*/  STG.E.128 [R78.64], R4 ;  /* 0x000000044e007986 */ /* 0x0105e8000c101d04 */
[----:B-1----:R2:W-:Y:S02]  /*8630*/  STG.E.128 [R78.64+0x180], R16 ;  /* 0x000180104e007986 */ /* 0x0025e4000c101d04 */
.L_x_845:
[----:B--23--:R-:W-:Y:S05]  /*8640*/  BSYNC B0 ;  /* 0x0000000000007941 */ /* 0x00cfea0003800000 */
.L_x_844:
        /* <DEDUP_REMOVED lines=17> */
.L_x_847:
[----:B------:R-:W-:Y:S05]  /*8760*/  BSYNC B0 ;  /* 0x0000000000007941 */ /* 0x000fea0003800000 */
.L_x_846:
[----:B------:R-:W-:Y:S01]  /*8770*/  ULDC.64 UR6, c[0x0][0x3a8] ;  /* 0x0000ea0000067ab9 */ /* 0x000fe20000000a00 */
[----:B------:R-:W-:Y:S01]  /*8780*/  IMAD.U32 R5, RZ, RZ, UR23 ;  /* 0x00000017ff057e24 */ /* 0x000fe2000f8e00ff */
[----:B------:R-:W-:Y:S01]  /*8790*/  UIMAD UR6, UR10, UR6, URZ ;  /* 0x000000060a0672a4 */ /* 0x000fe2000f8e023f */
[----:B------:R-:W-:Y:S02]  /*87a0*/  BSSY B0, `(.L_x_848) ;  /* 0x0000018000007945 */ /* 0x000fe40003800000 */
[----:B------:R-:W-:Y:S01]  /*87b0*/  IMAD.WIDE.U32 R4, R5, c[0x0][0x3a8], R72 ;  /* 0x0000ea0005047a25 */ /* 0x000fe200078e0048 */
[----:B------:R-:W-:-:S04]  /*87c0*/  UIMAD UR6, UR23, UR7, UR6 ;  /* 0x00000007170672a4 */ /* 0x000fc8000f8e0206 */
[----:B--2---:R-:W-:Y:S02]  /*87d0*/  IADD3 R8, P0, R4, UR11, RZ ;  /* 0x0000000b04087c10 */ /* 0x004fe4000ff1e0ff */
        /* <DEDUP_REMOVED lines=20> */
.L_x_849:
[----:B------:R-:W-:Y:S05]  /*8920*/  BSYNC B0 ;  /* 0x0000000000007941 */ /* 0x000fea0003800000 */
.L_x_848:
        /* <DEDUP_REMOVED lines=13> */
[----:B------:R1:W-:Y:S02]  /*8a00*/  STG.E.128 [R4.64+0x180], R20 ;  /* 0x0001801404007986 */ /* 0x0003e4000c101d04 */
.L_x_830:
[----:B------:R-:W-:Y:S05]  /*8a10*/  BSYNC B1 ;  /* 0x0000000000017941 */ /* 0x000fea0003800000 */
.L_x_816:
        /* <DEDUP_REMOVED lines=11> */
.L_x_850:
[----:B------:R-:W-:Y:S05]  /*8ad0*/  EXIT ;  /* 0x000000000000794d */ /* 0x000fea0003800000 */
.L_x_852:
        /* <DEDUP_REMOVED lines=10> */
.L_x_2022:


//--------------------- .text._ZN5flash44flash_bwd_dq_dk_dv_loop_seqk_parallel_kernelI23Flash_bwd_kernel_traitsILi256ELi64ELi64ELi8ELi4ELi2ELi2ELb0ELb0EN7cutlass10bfloat16_tE19Flash_kernel_traitsILi256ELi64ELi64ELi8ES3_EELb0ELb0ELb1ELb1ELb0ELb0ELb0EEEvNS_16Flash_bwd_paramsE --------------------------
	.section	.text._ZN5flash44flash_bwd_dq_dk_dv_loop_seqk_parallel_kernelI23Flash_bwd_kernel_traitsILi256ELi64ELi64ELi8ELi4ELi2ELi2ELb0ELb0EN7cutlass10bfloat16_tE19Flash_kernel_traitsILi256ELi64ELi64ELi8ES3_EELb0ELb0ELb1ELb1ELb0ELb0ELb0EEEvNS_16Flash_bwd_paramsE,"ax",@progbits
	.sectioninfo	@"SHI_REGISTERS=255"
	.align	128
        .global         _ZN5flash44flash_bwd_dq_dk_dv_loop_seqk_parallel_kernelI23Flash_bwd_kernel_traitsILi256ELi64ELi64ELi8ELi4ELi2ELi2ELb0ELb0EN7cutlass10bfloat16_tE19Flash_kernel_traitsILi256ELi64ELi64ELi8ES3_EELb0ELb0ELb1ELb1ELb0ELb0ELb0EEEvNS_16Flash_bwd_paramsE
        .type           _ZN5flash44flash_bwd_dq_dk_dv_loop_seqk_parallel_kernelI23Flash_bwd_kernel_traitsILi256ELi64ELi64ELi8ELi4ELi2ELi2ELb0ELb0EN7cutlass10bfloat16_tE19Flash_kernel_traitsILi256ELi64ELi64ELi8ES3_EELb0ELb0ELb1ELb1ELb0ELb0ELb0EEEvNS_16Flash_bwd_paramsE,@function
        .size           _ZN5flash44flash_bwd_dq_dk_dv_loop_seqk_parallel_kernelI23Flash_bwd_kernel_traitsILi256ELi64ELi64ELi8ELi4ELi2ELi2ELb0ELb0EN7cutlass10bfloat16_tE19Flash_kernel_traitsILi256ELi64ELi64ELi8ES3_EELb0ELb0ELb1ELb1ELb0ELb0ELb0EEEvNS_16Flash_bwd_paramsE,(.L_x_2023 - _ZN5flash44flash_bwd_dq_dk_dv_loop_seqk_parallel_kernelI23Flash_bwd_kernel_traitsILi256ELi64ELi64ELi8ELi4ELi2ELi2ELb0ELb0EN7cutlass10bfloat16_tE19Flash_kernel_traitsILi256ELi64ELi64ELi8ES3_EELb0ELb0ELb1ELb1ELb0ELb0ELb0EEEvNS_16Flash_bwd_paramsE)
        .other          _ZN5flash44flash_bwd_dq_dk_dv_loop_seqk_parallel_kernelI23Flash_bwd_kernel_traitsILi256ELi64ELi64ELi8ELi4ELi2ELi2ELb0ELb0EN7cutlass10bfloat16_tE19Flash_kernel_traitsILi256ELi64ELi64ELi8ES3_EELb0ELb0ELb1ELb1ELb0ELb0ELb0EEEvNS_16Flash_bwd_paramsE,@"STO_CUDA_ENTRY STV_DEFAULT"
_ZN5flash44flash_bwd_dq_dk_dv_loop_seqk_parallel_kernelI23Flash_bwd_kernel_traitsILi256ELi64ELi64ELi8ELi4ELi2ELi2ELb0ELb0EN7cutlass10bfloat16_tE19Flash_kernel_traitsILi256ELi64ELi64ELi8ES3_EELb0ELb0ELb1ELb1ELb0ELb0ELb0EEEvNS_16Flash_bwd_paramsE:
.text._ZN5flash44flash_bwd_dq_dk_dv_loop_seqk_parallel_kernelI23Flash_bwd_kernel_traitsILi256ELi64ELi64ELi8ELi4ELi2ELi2ELb0ELb0EN7cutlass10bfloat16_tE19Flash_kernel_traitsILi256ELi64ELi64ELi8ES3_EELb0ELb0ELb1ELb1ELb0ELb0ELb0EEEvNS_16Flash_bwd_paramsE:
        /* <DEDUP_REMOVED lines=13> */
[----:B------:R-:W-:Y:S01]  /*00d0*/  IMAD.MOV.U32 R208, RZ, RZ, 0x20 ;  /* 0x00000020ffd07424 */ /* 0x000fe200078e00ff */
[----:B------:R-:W-:Y:S01]  /*00e0*/  UISETP.NE.AND UP5, UPT, UR9, URZ, UPT ;  /* 0x0000003f0900728c */ /* 0x000fe2000bfa5270 */
[----:B------:R-:W-:Y:S01]  /*00f0*/  IMAD.MOV.U32 R238, RZ, RZ, -0x10 ;  /* 0xfffffff0ffee7424 */ /* 0x000fe200078e00ff */
        /* <DEDUP_REMOVED lines=15> */
[-C--:B------:R-:W-:Y:S01]  /*01f0*/  LEA.HI R8, R6, R222.reuse, RZ, 0x2 ;  /* 0x000000de06087211 */ /* 0x080fe200078f10ff */
        /* <DEDUP_REMOVED lines=13> */
[----:B------:R-:W-:Y:S01]  /*02d0*/  LEA.HI R0, R6, R222, RZ, 0x4 ;  /* 0x000000de06007211 */ /* 0x000fe200078f20ff */
[C---:B------:R-:W-:Y:S01]  /*02e0*/  IMAD.IADD R3, R7.reuse, 0x1, -R3 ;  /* 0x0000000107037824 */ /* 0x040fe200078e0a03 */
[----:B------:R-:W-:Y:S01]  /*02f0*/  SHF.R.S32.HI R10, RZ, 0x1f, R8 ;  /* 0x0000001fff0a7819 */ /* 0x000fe20000011408 */
[----:B------:R-:W-:Y:S01]  /*0300*/  IMAD.IADD R220, R7, 0x1, -R220 ;  /* 0x0000000107dc7824 */ /* 0x000fe200078e0adc */
[----:B------:R-:W-:Y:S01]  /*0310*/  SHF.R.S32.HI R7, RZ, 0x2, R8 ;  /* 0x00000002ff077819 */ /* 0x000fe20000011408 */
[----:B------:R-:W-:Y:S01]  /*0320*/  USHF.L.U32 UR43, UR48, 0x6, URZ ;  /* 0x00000006302b7899 */ /* 0x000fe2000800063f */
[----:B------:R-:W-:Y:S01]  /*0330*/  SHF.R.S32.HI R2, RZ, 0x4, R0 ;  /* 0x00000004ff027819 */ /* 0x000fe20000011400 */
[----:B------:R-:W-:Y:S01]  /*0340*/  ULDC UR51, c[0x0][0x214] ;  /* 0x0000850000337ab9 */ /* 0x000fe20000000800 */
[----:B------:R-:W-:Y:S01]  /*0350*/  LEA.HI R10, R10, R7, RZ, 0x3 ;  /* 0x000000070a0a7211 */ /* 0x000fe200078f18ff */
[----:B------:R-:W-:Y:S01]  /*0360*/  IMAD.U32 R225, RZ, RZ, UR14 ;  /* 0x0000000effe17e24 */ /* 0x000fe2000f8e00ff */
[----:B------:R-:W-:Y:S01]  /*0370*/  LEA.HI R4, R0, R2, RZ, 0x1 ;  /* 0x0000000200047211 */ /* 0x000fe200078f08ff */
[----:B------:R-:W-:Y:S01]  /*0380*/  ULDC UR58, c[0x0][0x1c8] ;  /* 0x00007200003a7ab9 */ /* 0x000fe20000000800 */
[----:B------:R-:W-:Y:S01]  /*0390*/  LOP3.LUT R5, R5, 0xffffffe0, RZ, 0xc0, !PT ;  /* 0xffffffe005057812 */ /* 0x000fe200078ec0ff */
[----:B------:R-:W-:Y:S01]  /*03a0*/  ULDC.U8 UR10, c[0x0][0x3d0] ;  /* 0x0000f400000a7ab9 */ /* 0x000fe20000000000 */
[----:B------:R-:W-:Y:S01]  /*03b0*/  LOP3.LUT R10, R10, 0xfffffff8, RZ, 0xc0, !PT ;  /* 0xfffffff80a0a7812 */ /* 0x000fe200078ec0ff */
[----:B------:R-:W-:Y:S01]  /*03c0*/  ULDC UR52, c[0x0][0x224] ;  /* 0x0000890000347ab9 */ /* 0x000fe20000000800 */
[----:B------:R-:W-:Y:S01]  /*03d0*/  LOP3.LUT R4, R4, 0xfffffffe, RZ, 0xc0, !PT ;  /* 0xfffffffe04047812 */ /* 0x000fe200078ec0ff */
[----:B------:R-:W-:Y:S01]  /*03e0*/  IMAD.IADD R5, R222, 0x1, -R5 ;  /* 0x00000001de057824 */ /* 0x000fe200078e0a05 */
[-C--:B------:R-:W-:Y:S01]  /*03f0*/  LEA.HI R13, R6, R222.reuse, RZ, 0x3 ;  /* 0x000000de060d7211 */ /* 0x080fe200078f18ff */
[----:B------:R-:W-:Y:S01]  /*0400*/  IMAD.IADD R10, R7, 0x1, -R10 ;  /* 0x00000001070a7824 */ /* 0x000fe200078e0a0a */
[----:B------:R-:W-:Y:S01]  /*0410*/  LOP3.LUT R0, R0, 0xfffffff0, RZ, 0xc0, !PT ;  /* 0xfffffff000007812 */ /* 0x000fe200078ec0ff */
[----:B------:R-:W-:Y:S01]  /*0420*/  IMAD.IADD R4, R2, 0x1, -R4 ;  /* 0x0000000102047824 */ /* 0x000fe200078e0a04 */
[----:B------:R-:W-:Y:S01]  /*0430*/  SHF.R.S32.HI R9, RZ, 0x3, R13 ;  /* 0x00000003ff097819 */ /* 0x000fe2000001140d */
[----:B------:R-:W-:Y:S01]  /*0440*/  @UP5 UIMAD UR56, UR35, UR51, URZ ;  /* 0x00000033233852a4 */ /* 0x000fe2000f8e023f */
[----:B------:R-:W-:Y:S01]  /*0450*/  LOP3.LUT R7, R13, 0xfffffff8, RZ, 0xc0, !PT ;  /* 0xfffffff80d077812 */ /* 0x000fe200078ec0ff */
[----:B------:R-:W-:Y:S01]  /*0460*/  IMAD.IADD R0, R222, 0x1, -R0 ;  /* 0x00000001de007824 */ /* 0x000fe200078e0a00 */
[----:B------:R-:W-:Y:S01]  /*0470*/  SHF.R.S32.HI R2, RZ, 0x1f, R5 ;  /* 0x0000001fff027819 */ /* 0x000fe20000011405 */
[----:B------:R-:W-:Y:S01]  /*0480*/  IMAD.SHL.U32 R9, R9, 0x40, RZ ;  /* 0x0000004009097824 */ /* 0x000fe200078e00ff */
[----:B------:R-:W-:Y:S01]  /*0490*/  LEA.HI R12, R6, R222, RZ, 0x7 ;  /* 0x000000de060c7211 */ /* 0x000fe200078f38ff */
[----:B------:R-:W-:Y:S01]  /*04a0*/  IMAD.IADD R7, R222, 0x1, -R7 ;  /* 0x00000001de077824 */ /* 0x000fe200078e0a07 */
[----:B------:R-:W-:Y:S01]  /*04b0*/  LEA.HI R2, R2, R5, RZ, 0x2 ;  /* 0x0000000502027211 */ /* 0x000fe200078f10ff */
[----:B------:R-:W-:Y:S01]  /*04c0*/  IMAD.SHL.U32 R219, R4, 0x20, RZ ;  /* 0x0000002004db7824 */ /* 0x000fe200078e00ff */
[----:B------:R-:W-:Y:S01]  /*04d0*/  SHF.R.S32.HI R5, RZ, 0x1f, R0 ;  /* 0x0000001fff057819 */ /* 0x000fe20000011400 */
[----:B------:R-:W-:Y:S01]  /*04e0*/  IMAD.SHL.U32 R226, R7, 0x8, RZ ;  /* 0x0000000807e27824 */ /* 0x000fe200078e00ff */
[----:B------:R-:W-:Y:S01]  /*04f0*/  LOP3.LUT R9, R9, 0x1c0, RZ, 0xc0, !PT ;  /* 0x000001c009097812 */ /* 0x000fe200078ec0ff */
[----:B------:R-:W-:Y:S01]  /*0500*/  UMOV UR40, URZ ;  /* 0x0000003f00287c82 */ /* 0x000fe20008000000 */
[----:B------:R-:W-:Y:S01]  /*0510*/  LEA.HI R5, R5, R0, RZ, 0x3 ;  /* 0x0000000005057211 */ /* 0x000fe200078f18ff */
[----:B------:R-:W-:Y:S01]  /*0520*/  ULDC.64 UR4, c[0x0][0x118] ;  /* 0x0000460000047ab9 */ /* 0x000fe20000000a00 */
[----:B------:R-:W-:Y:S01]  /*0530*/  SHF.R.U32.HI R224, RZ, 0x3, R9 ;  /* 0x00000003ffe07819 */ /* 0x000fe20000011609 */
[----:B------:R-:W-:Y:S01]  /*0540*/  ULDC UR42, c[0x0][0x2e8] ;  /* 0x0000ba00002a7ab9 */ /* 0x000fe20000000800 */
[----:B------:R-:W-:Y:S01]  /*0550*/  LOP3.LUT R9, R9, 0x38, R226, 0xf8, !PT ;  /* 0x0000003809097812 */ /* 0x000fe200078ef8e2 */
[----:B------:R-:W-:Y:S01]  /*0560*/  ULOP3.LUT UR58, UR36, UR58, URZ, 0x3c, !UPT ;  /* 0x0000003a243a7292 */ /* 0x000fe2000f8e3c3f */
[C---:B------:R-:W-:Y:S01]  /*0570*/  LOP3.LUT R11, R5.reuse, 0xfffffff8, RZ, 0xc0, !PT ;  /* 0xfffffff8050b7812 */ /* 0x040fe200078ec0ff */
[----:B------:R-:W-:Y:S01]  /*0580*/  IMAD.SHL.U32 R5, R5, 0x40, RZ ;  /* 0x0000004005057824 */ /* 0x000fe200078e00ff */
[C---:B------:R-:W-:Y:S01]  /*0590*/  LOP3.LUT P4, RZ, R7.reuse, 0x4, RZ, 0xc0, !PT ;  /* 0x0000000407ff7812 */ /* 0x040fe2000788c0ff */
[----:B------:R-:W-:Y:S01]  /*05a0*/  UISETP.NE.AND UP6, UPT, UR10, URZ, UPT ;  /* 0x0000003f0a00728c */ /* 0x000fe2000bfc5270 */
        /* <DEDUP_REMOVED lines=8> */
[----:B------:R-:W-:Y:S01]  /*0630*/  LEA.HI R6, R6, R222, RZ, 0x6 ;  /* 0x000000de06067211 */ /* 0x000fe200078f30ff */
[----:B------:R-:W-:Y:S01]  /*0640*/  USHF.R.S32.HI UR59, URZ, 0x1f, UR36 ;  /* 0x0000001f3f3b7899 */ /* 0x000fe20008011424 */
[----:B------:R-:W-:Y:S01]  /*0650*/  ISETP.NE.U32.AND P0, PT, R9, 0x1, PT ;  /* 0x000000010900780c */ /* 0x000fe20003f05070 */
[----:B------:R-:W-:Y:S01]  /*0660*/  USHF.R.S32.HI UR61, URZ, 0x1f, UR35 ;  /* 0x0000001f3f3d7899 */ /* 0x000fe20008011423 */
[----:B------:R-:W-:Y:S01]  /*0670*/  SHF.R.S32.HI R9, RZ, 0x7, R12 ;  /* 0x00000007ff097819 */ /* 0x000fe2000001140c */
[C---:B------:R-:W-:Y:S01]  /*0680*/  IMAD.SHL.U32 R12, R4.reuse, 0x200, RZ ;  /* 0x00000200040c7824 */ /* 0x040fe200078e00ff */
[C---:B------:R-:W-:Y:S01]  /*0690*/  LOP3.LUT R0, R7.reuse, 0x10, R0, 0xf8, !PT ;  /* 0x0000001007007812 */ /* 0x040fe200078ef800 */
[----:B------:R-:W-:Y:S01]  /*06a0*/  IMAD.SHL.U32 R4, R4, 0x8, RZ ;  /* 0x0000000804047824 */ /* 0x000fe200078e00ff */
[----:B------:R-:W-:Y:S01]  /*06b0*/  LOP3.LUT R8, R8, 0x7ffffffc, RZ, 0xc0, !PT ;  /* 0x7ffffffc08087812 */ /* 0x000fe200078ec0ff */
[----:B------:R-:W-:Y:S01]  /*06c0*/  USHF.R.S32.HI UR60, URZ, 0x1f, UR36 ;  /* 0x0000001f3f3c7899 */ /* 0x000fe20008011424 */
[----:B------:R-:W-:Y:S01]  /*06d0*/  SHF.R.S32.HI R6, RZ, 0x6, R6 ;  /* 0x00000006ff067819 */ /* 0x000fe20000011406 */
[----:B------:R-:W-:Y:S01]  /*06e0*/  UIMAD.WIDE.U32 UR44, UR38, UR46, URZ ;  /* 0x0000002e262c72a5 */ /* 0x000fe2000f8e003f */
[C---:B------:R-:W-:Y:S01]  /*06f0*/  R2P PR, R10.reuse, 0x6 ;  /* 0x000000060a007804 */ /* 0x040fe20000000000 */
[----:B------:R-:W-:Y:S01]  /*0700*/  IMAD.SHL.U32 R10, R10, 0x40, RZ ;  /* 0x000000400a0a7824 */ /* 0x000fe200078e00ff */
[--C-:B------:R-:W-:Y:S01]  /*0710*/  LOP3.LUT R218, R7, 0x8, R13.reuse, 0xf8, !PT ;  /* 0x0000000807da7812 */ /* 0x100fe200078ef80d */
[----:B------:R-:W-:Y:S01]  /*0720*/  IMAD.IADD R8, R222, 0x1, -R8 ;  /* 0x00000001de087824 */ /* 0x000fe200078e0a08 */
[----:B------:R-:W-:Y:S01]  /*0730*/  LOP3.LUT R0, R0, 0x8, R13, 0xf8, !PT ;  /* 0x0000000800007812 */ /* 0x000fe200078ef80d */
[C---:B------:R-:W-:Y:S01]  /*0740*/  IMAD R13, R9.reuse, 0x800, R12 ;  /* 0x00000800090d7824 */ /* 0x040fe200078e020c */
[----:B------:R-:W-:Y:S01]  /*0750*/  SHF.R.U32.HI R7, RZ, 0x3, R7 ;  /* 0x00000003ff077819 */ /* 0x000fe20000011607 */
[----:B------:R-:W-:Y:S01]  /*0760*/  IMAD R224, R6, 0x200, R224 ;  /* 0x0000020006e07824 */ /* 0x000fe200078e02e0 */
[----:B------:R-:W-:Y:S01]  /*0770*/  LOP3.LUT R10, R10, 0x1c0, RZ, 0xc0, !PT ;  /* 0x000001c00a0a7812 */ /* 0x000fe200078ec0ff */
[----:B------:R-:W-:Y:S01]  /*0780*/  IMAD.SHL.U32 R222, R222, 0x2, RZ ;  /* 0x00000002dede7824 */ /* 0x000fe200078e00ff */
[----:B------:R-:W-:Y:S01]  /*0790*/  LOP3.LUT R218, R218, R7, RZ, 0x3c, !PT ;  /* 0x00000007dada7212 */ /* 0x000fe200078e3cff */
[----:B------:R-:W-:Y:S01]  /*07a0*/  IMAD.SHL.U32 R9, R9, 0x20, RZ ;  /* 0x0000002009097824 */ /* 0x000fe200078e00ff */
[----:B------:R-:W-:Y:S01]  /*07b0*/  LOP3.LUT R0, R12, R0, R7, 0xf6, !PT ;  /* 0x000000000c007212 */ /* 0x000fe200078ef607 */
[----:B------:R-:W-:Y:S01]  /*07c0*/  IMAD.SHL.U32 R6, R6, 0x8, RZ ;  /* 0x0000000806067824 */ /* 0x000fe200078e00ff */
[----:B------:R-:W-:Y:S01]  /*07d0*/  SHF.R.U32.HI R7, RZ, 0x3, R10 ;  /* 0x00000003ff077819 */ /* 0x000fe2000001160a */
[----:B------:R-:W-:Y:S01]  /*07e0*/  IMAD.SHL.U32 R8, R8, 0x2, RZ ;  /* 0x0000000208087824 */ /* 0x000fe200078e00ff */
[----:B------:R-:W-:Y:S01]  /*07f0*/  LOP3.LUT R222, R9, 0x6, R222, 0xf8, !PT ;  /* 0x0000000609de7812 */ /* 0x000fe200078ef8de */
[----:B------:R-:W-:Y:S01]  /*0800*/  IMAD.IADD R218, R13, 0x1, R218 ;  /* 0x000000010dda7824 */ /* 0x000fe200078e02da */
[----:B------:R-:W-:Y:S01]  /*0810*/  LOP3.LUT R6, R6, 0x18, RZ, 0xc0, !PT ;  /* 0x0000001806067812 */ /* 0x000fe200078ec0ff */
[--C-:B------:R-:W-:Y:S01]  /*0820*/  IMAD R228, R220, 0x400, R8.reuse ;  /* 0x00000400dce47824 */ /* 0x100fe200078e0208 */
[----:B------:R-:W-:Y:S01]  /*0830*/  LOP3.LUT R9, R10, 0x20, R9, 0xf8, !PT ;  /* 0x000000200a097812 */ /* 0x000fe200078ef809 */
[----:B------:R-:W-:Y:S01]  /*0840*/  IMAD R8, R3, 0x400, R8 ;  /* 0x0000040003087824 */ /* 0x000fe200078e0208 */
[----:B------:R-:W-:Y:S01]  /*0850*/  LOP3.LUT R11, R11, 0x1c0, RZ, 0xc0, !PT ;  /* 0x000001c00b0b7812 */ /* 0x000fe200078ec0ff */
[----:B------:R-:W-:Y:S01]  /*0860*/  IMAD.SHL.U32 R218, R218, 0x2, RZ ;  /* 0x00000002dada7824 */ /* 0x000fe200078e00ff */
[----:B------:R-:W-:Y:S01]  /*0870*/  LOP3.LUT R219, R6, 0x20, R219, 0xf8, !PT ;  /* 0x0000002006db7812 */ /* 0x000fe200078ef8db */
[----:B------:R-:W-:Y:S01]  /*0880*/  IMAD.SHL.U32 R217, R0, 0x2, RZ ;  /* 0x0000000200d97824 */ /* 0x000fe200078e00ff */
[----:B------:R-:W-:Y:S01]  /*0890*/  LOP3.LUT R9, R9, R7, RZ, 0x3c, !PT ;  /* 0x0000000709097212 */ /* 0x000fe200078e3cff */
[----:B------:R-:W-:Y:S01]  /*08a0*/  UIMAD UR53, UR39, UR46, URZ ;  /* 0x0000002e273572a4 */ /* 0x000fe2000f8e023f */
[----:B------:R-:W-:Y:S01]  /*08b0*/  SHF.R.U32.HI R216, RZ, 0x3, R11 ;  /* 0x00000003ffd87819 */ /* 0x000fe2000001160b */
[----:B------:R-:W-:Y:S01]  /*08c0*/  USHF.R.S32.HI UR55, URZ, 0x1f, UR49 ;  /* 0x0000001f3f377899 */ /* 0x000fe20008011431 */
[----:B------:R-:W-:Y:S01]  /*08d0*/  SHF.R.S32.HI R223, RZ, 0x2, R2 ;  /* 0x00000002ffdf7819 */ /* 0x000fe20000011402 */
[----:B------:R-:W-:Y:S01]  /*08e0*/  IMAD.IADD R228, R228, 0x1, R9 ;  /* 0x00000001e4e47824 */ /* 0x000fe200078e0209 */
[----:B------:R-:W-:Y:S01]  /*08f0*/  LOP3.LUT R2, R5, 0xfffffe00, RZ, 0xc0, !PT ;  /* 0xfffffe0005027812 */ /* 0x000fe200078ec0ff */
[----:B------:R-:W-:Y:S01]  /*0900*/  UIMAD UR52, UR6, UR52, URZ ;  /* 0x00000034063472a4 */ /* 0x000fe2000f8e023f */
[----:B------:R-:W-:Y:S01]  /*0910*/  LOP3.LUT R219, R216, R219, R11, 0x1e, !PT ;  /* 0x000000dbd8db7212 */ /* 0x000fe200078e1e0b */
[C---:B------:R-:W-:Y:S01]  /*0920*/  IMAD R223, R220.reuse, 0x10, R223 ;  /* 0x00000010dcdf7824 */ /* 0x040fe200078e02df */
[----:B------:R-:W-:Y:S01]  /*0930*/  LOP3.LUT R229, R7, R10, R6, 0x1e, !PT ;  /* 0x0000000a07e57212 */ /* 0x000fe200078e1e06 */
[----:B------:R-:W-:Y:S01]  /*0940*/  IMAD R220, R220, 0x400, R2 ;  /* 0x00000400dcdc7824 */ /* 0x000fe200078e0202 */
[----:B------:R-:W-:Y:S01]  /*0950*/  LOP3.LUT R4, R11, 0x8, R4, 0xf8, !PT ;  /* 0x000000080b047812 */ /* 0x000fe200078ef804 */
[----:B------:R-:W-:Y:S01]  /*0960*/  IMAD R3, R3, 0x400, R2 ;  /* 0x0000040003037824 */ /* 0x000fe200078e0202 */
        /* <DEDUP_REMOVED lines=10> */
[----:B------:R-:W-:Y:S01]  /*0a10*/  IADD3 R230, R228, 0x20, RZ ;  /* 0x00000020e4e67810 */ /* 0x000fe20007ffe0ff */
[----:B------:R-:W-:Y:S01]  /*0a20*/  IMAD.IADD R208, R218, 0x1, R208 ;  /* 0x00000001dad07824 */ /* 0x000fe200078e02d0 */
[----:B------:R-:W-:Y:S01]  /*0a30*/  LEA R229, R229, 0x18000, 0x1 ;  /* 0x00018000e5e57811 */ /* 0x000fe200078e08ff */
[--C-:B------:R-:W-:Y:S01]  /*0a40*/  IMAD R0, R0, 0x2, R2.reuse ;  /* 0x0000000200007824 */ /* 0x100fe200078e0202 */
[----:B------:R-:W-:Y:S01]  /*0a50*/  @P1 IADD3 R230, R228, -0x20, RZ ;  /* 0xffffffe0e4e61810 */ /* 0x000fe20007ffe0ff */
[----:B------:R-:W-:Y:S01]  /*0a60*/  IMAD.IADD R3, R218, 0x1, R2 ;  /* 0x00000001da037824 */ /* 0x000fe200078e0202 */
[C---:B------:R-:W-:Y:S01]  /*0a70*/  IADD3 R231, R229.reuse, 0x40, RZ ;  /* 0x00000040e5e77810 */ /* 0x040fe20007ffe0ff */
[----:B------:R-:W-:Y:S01]  /*0a80*/  IMAD.IADD R232, R228, 0x1, R238 ;  /* 0x00000001e4e87824 */ /* 0x000fe200078e02ee */
[----:B------:R-:W-:Y:S01]  /*0a90*/  LEA R216, R216, 0x28000, 0x1 ;  /* 0x00028000d8d87811 */ /* 0x000fe200078e08ff */
[----:B------:R-:W-:Y:S01]  /*0aa0*/  IMAD.IADD R2, R2, 0x1, R208 ;  /* 0x0000000102027824 */ /* 0x000fe200078e02d0 */
[----:B------:R-:W-:Y:S01]  /*0ab0*/  @P2 IADD3 R231, R229, -0x40, RZ ;  /* 0xffffffc0e5e72810 */ /* 0x000fe20007ffe0ff */
[----:B------:R-:W-:Y:S01]  /*0ac0*/  IMAD.IADD R238, R238, 0x1, R230 ;  /* 0x00000001eeee7824 */ /* 0x000fe200078e02e6 */
[----:B------:R-:W-:-:S02]  /*0ad0*/  @!UP5 UIMAD UR51, UR7, UR51, URZ ;  /* 0x000000330733d2a4 */ /* 0x000fc4000f8e023f */
[----:B------:R-:W-:Y:S02]  /*0ae0*/  USHF.R.S32.HI UR50, URZ, 0x1f, UR43 ;  /* 0x0000001f3f327899 */ /* 0x000fe4000801142b */
[----:B------:R-:W-:Y:S02]  /*0af0*/  UMOV UR41, 0xffff8000 ;  /* 0xffff800000297882 */ /* 0x000fe40000000000 */
.L_x_901:
[----:B------:R-:W-:Y:S02]  /*0b00*/  ULDC.64 UR6, c[0x0][0x240] ;  /* 0x0000900000067ab9 */ /* 0x000fe40000000a00 */
[----:B------:R-:W-:Y:S02]  /*0b10*/  UISETP.NE.U32.AND UP1, UPT, URZ, UR6, UPT ;  /* 0x000000063f00728c */ /* 0x000fe4000bf25070 */
[----:B------:R-:W-:Y:S02]  /*0b20*/  ULDC.64 UR10, c[0x0][0x250] ;  /* 0x00009400000a7ab9 */ /* 0x000fe40000000a00 */
[----:B------:R-:W-:Y:S02]  /*0b30*/  UISETP.NE.U32.AND UP2, UPT, URZ, UR10, UPT ;  /* 0x0000000a3f00728c */ /* 0x000fe4000bf45070 */
[----:B------:R-:W-:-:S02]  /*0b40*/  USHF.R.S32.HI UR37, URZ, 0x1f, UR35 ;  /* 0x0000001f3f257899 */ /* 0x000fc40008011423 */
[----:B------:R-:W-:Y:S02]  /*0b50*/  USHF.L.U32 UR14, UR35, 0x2, URZ ;  /* 0x00000002230e7899 */ /* 0x000fe4000800063f */
[----:B------:R-:W-:Y:S02]  /*0b60*/  UISETP.NE.AND.EX UP1, UPT, URZ, UR7, UPT, UP1 ;  /* 0x000000073f00728c */ /* 0x000fe4000bf25310 */
[----:B------:R-:W-:Y:S02]  /*0b70*/  UISETP.NE.AND.EX UP2, UPT, URZ, UR11, UPT, UP2 ;  /* 0x0000000b3f00728c */ /* 0x000fe4000bf45320 */
[----:B------:R-:W-:Y:S02]  /*0b80*/  USHF.L.U64.HI UR13, UR35, 0x2, UR37 ;  /* 0x00000002230d7899 */ /* 0x000fe40008010225 */
[----:B------:R-:W-:Y:S01]  /*0b90*/  UIADD3 UR6, UP0, UR14, UR6, URZ ;  /* 0x000000060e067290 */ /* 0x000fe2000ff1e03f */
[----:B------:R-:W-:Y:S01]  /*0ba0*/  PLOP3.LUT P2, PT, PT, PT, UP1, 0x80, 0x0 ;  /* 0x000000000000781c */ /* 0x000fe20003f4f018 */
[----:B------:R-:W-:-:S02]  /*0bb0*/  ULDC.U8 UR12, c[0x0][0x312] ;  /* 0x0000c480000c7ab9 */ /* 0x000fc40000000000 */
[----:B------:R-:W-:Y:S02]  /*0bc0*/  UIADD3.X UR7, UR13, UR7, URZ, UP0, !UPT ;  /* 0x000000070d077290 */ /* 0x000fe400087fe43f */
[----:B------:R-:W-:Y:S01]  /*0bd0*/  ULDC.64 UR8, c[0x0][0x248] ;  /* 0x0000920000087ab9 */ /* 0x000fe20000000a00 */
[----:B---34-:R-:W-:Y:S01]  /*0be0*/  IMAD.U32 R4, RZ, RZ, UR6 ;  /* 0x00000006ff047e24 */ /* 0x018fe2000f8e00ff */
[----:B------:R-:W-:Y:S02]  /*0bf0*/  UISETP.NE.AND UP3, UPT, UR12, URZ, UPT ;  /* 0x0000003f0c00728c */ /* 0x000fe4000bf65270 */
[----:B------:R-:W-:Y:S01]  /*0c00*/  UISETP.EQ.U32.AND UP4, UPT, URZ, UR8, UPT ;  /* 0x000000083f00728c */ /* 0x000fe2000bf82070 */
[----:B------:R-:W-:Y:S01]  /*0c10*/  IMAD.U32 R5, RZ, RZ, UR7 ;  /* 0x00000007ff057e24 */ /* 0x000fe2000f8e00ff */
[----:B------:R-:W-:Y:S02]  /*0c20*/  @UP2 UIADD3 UR6, UP0, UR14, UR10, URZ ;  /* 0x0000000a0e062290 */ /* 0x000fe4000ff1e03f */
[----:B------:R-:W-:-:S02]  /*0c30*/  UISETP.EQ.OR.EX UP4, UPT, URZ, UR9, !UP3, UP4 ;  /* 0x000000093f00728c */ /* 0x000fc4000df82740 */
[----:B------:R-:W-:Y:S01]  /*0c40*/  @UP2 UIADD3.X UR7, UR13, UR11, URZ, UP0, !UPT ;  /* 0x0000000b0d072290 */ /* 0x000fe200087fe43f */
[----:B-12---:R1:W2:Y:S01]  /*0c50*/  @P2 LDG.E R7, [R4.64] ;  /* 0x0000000404072981 */ /* 0x0062a2000c1e1900 */
[----:B------:R-:W-:Y:S02]  /*0c60*/  UIADD3 UR8, UP0, UR14, UR8, URZ ;  /* 0x000000080e087290 */ /* 0x000fe4000ff1e03f */
[----:B------:R-:W-:Y:S02]  /*0c70*/  PLOP3.LUT P1, PT, PT, PT, UP4, 0x80, 0x0 ;  /* 0x000000000000781c */ /* 0x000fe40003f2f048 */
[----:B------:R-:W-:Y:S01]  /*0c80*/  UIADD3.X UR9, UR13, UR9, URZ, UP0, !UPT ;  /* 0x000000090d097290 */ /* 0x000fe200087fe43f */
[----:B------:R-:W-:Y:S01]  /*0c90*/  PLOP3.LUT P0, PT, PT, PT, UP2, 0x80, 0x0 ;  /* 0x000000000000781c */ /* 0x000fe20003f0f028 */
[----:B------:R-:W-:-:S04]  /*0ca0*/  IMAD.U32 R10, RZ, RZ, UR8 ;  /* 0x00000008ff0a7e24 */ /* 0x000fc8000f8e00ff */
[----:B------:R-:W-:Y:S01]  /*0cb0*/  IMAD.U32 R11, RZ, RZ, UR9 ;  /* 0x00000009ff0b7e24 */ /* 0x000fe2000f8e00ff */
[----:B-1----:R1:W3:Y:S01]  /*0cc0*/  @P2 LDG.E R5, [R4.64+0x4] ;  /* 0x0000040404052981 */ /* 0x0022e2000c1e1900 */
[----:B------:R-:W-:Y:S02]  /*0cd0*/  IMAD.U32 R8, RZ, RZ, UR6 ;  /* 0x00000006ff087e24 */ /* 0x000fe4000f8e00ff */
[----:B------:R-:W-:-:S05]  /*0ce0*/  IMAD.U32 R9, RZ, RZ, UR7 ;  /* 0x00000007ff097e24 */ /* 0x000fca000f8e00ff */
[----:B-----5:R4:W5:Y:S04]  /*0cf0*/  @P0 LDG.E R6, [R8.64] ;  /* 0x0000000408060981 */ /* 0x020968000c1e1900 */
[----:B-1----:R-:W5:Y:S01]  /*0d00*/  @!P1 LDG.E R4, [R10.64] ;  /* 0x000000040a049981 */ /* 0x002f62000c1e1900 */
[----:B------:R-:W1:Y:S01]  /*0d10*/  S2UR UR18, SR_CTAID.X ;  /* 0x00000000001279c3 */ /* 0x000e620000002500 */
[----:B------:R-:W-:Y:S02]  /*0d20*/  UMOV UR16, 0xffffffff ;  /* 0xffffffff00107882 */ /* 0x000fe40000000000 */
[----:B------:R-:W-:Y:S02]  /*0d30*/  UMOV UR29, 0xffffffff ;  /* 0xffffffff001d7882 */ /* 0x000fe40000000000 */
[----:B------:R-:W-:Y:S01]  /*0d40*/  UMOV UR23, URZ ;  /* 0x0000003f00177c82 */ /* 0x000fe20008000000 */
[----:B----4-:R-:W4:Y:S01]  /*0d50*/  S2R R8, SR_TID.X ;  /* 0x0000000000087919 */ /* 0x010f220000002100 */
[----:B------:R-:W-:-:S02]  /*0d60*/  ULDC UR7, c[0x0][0xc] ;  /* 0x0000030000077ab9 */ /* 0x000fc40000000800 */
[----:B------:R-:W-:Y:S02]  /*0d70*/  USHF.L.U32 UR7, UR7, 0x6, URZ ;  /* 0x0000000607077899 */ /* 0x000fe4000800063f */
[----:B------:R-:W-:Y:S02]  /*0d80*/  ULDC UR9, c[0x0][0x218] ;  /* 0x0000860000097ab9 */ /* 0x000fe40000000800 */
[----:B-1----:R-:W-:-:S04]  /*0d90*/  USHF.L.U32 UR6, UR18, 0x6, URZ ;  /* 0x0000000612067899 */ /* 0x002fc8000800063f */
[----:B------:R-:W-:-:S06]  /*0da0*/  UIMAD UR6, UR7, UR40, UR6 ;  /* 0x00000028070672a4 */ /* 0x000fcc000f8e0206 */
[----:B------:R-:W-:Y:S01]  /*0db0*/  IMAD.U32 R14, RZ, RZ, UR6 ;  /* 0x00000006ff0e7e24 */ /* 0x000fe2000f8e00ff */
[----:B--2---:R4:W1:Y:S02]  /*0dc0*/  @P2 R2UR UR16, R7 ;  /* 0x00000000071023c2 */ /* 0x00486400000e0000 */
[----:B----4-:R-:W-:-:S06]  /*0dd0*/  SHF.R.S32.HI R7, RZ, 0x1f, R8 ;  /* 0x0000001fff077819 */ /* 0x010fcc0000011408 */
[----:B---3--:R-:W1:Y:S08]  /*0de0*/  @P2 R2UR UR12, R5 ;  /* 0x00000000050c23c2 */ /* 0x008e7000000e0000 */
[----:B-----5:R2:W3:Y:S01]  /*0df0*/  @P0 R2UR UR23, R6 ;  /* 0x00000000061703c2 */ /* 0x0204e200000e0000 */
[----:B-1----:R-:W-:-:S07]  /*0e00*/  @UP1 UIADD3 UR12, UR12, -UR16, URZ ;  /* 0x800000100c0c1290 */ /* 0x002fce000fffe03f */
[----:B------:R1:W4:Y:S01]  /*0e10*/  @!P1 R2UR UR29, R4 ;  /* 0x00000000041d93c2 */ /* 0x00032200000e0000 */
[----:B------:R-:W-:-:S04]  /*0e20*/  ISETP.NE.U32.AND P1, PT, RZ, c[0x0][0x248], PT ;  /* 0x00009200ff007a0c */ /* 0x000fc80003f25070 */
[----:B------:R-:W-:Y:S01]  /*0e30*/  ISETP.NE.AND.EX P1, PT, RZ, c[0x0][0x24c], PT, P1 ;  /* 0x00009300ff007a0c */ /* 0x000fe20003f25310 */
[----:B------:R-:W-:Y:S01]  /*0e40*/  @!UP1 ULDC UR12, c[0x0][0x214] ;  /* 0x00008500000c9ab9 */ /* 0x000fe20000000800 */
[----:B--2---:R-:W-:-:S04]  /*0e50*/  LEA.HI R6, R7, R8, RZ, 0x3 ;  /* 0x0000000807067211 */ /* 0x004fc800078f18ff */
[----:B------:R-:W-:-:S04]  /*0e60*/  SHF.R.S32.HI R6, RZ, 0x3, R6 ;  /* 0x00000003ff067819 */ /* 0x000fc80000011406 */
[----:B------:R-:W-:Y:S02]  /*0e70*/  IADD3 R15, P0, R6, UR6, RZ ;  /* 0x00000006060f7c10 */ /* 0x000fe4000ff1e0ff */
[----:B------:R-:W-:-:S04]  /*0e80*/  SHF.R.S32.HI R5, RZ, 0x1f, R6 ;  /* 0x0000001fff057819 */ /* 0x000fc80000011406 */
[----:B------:R-:W-:Y:S01]  /*0e90*/  LEA.HI.X.SX32 R14, R14, R5, 0x1, P0 ;  /* 0x000000050e0e7211 */ /* 0x000fe200000f0eff */
[----:B------:R-:W-:Y:S05]  /*0ea0*/  @!P1 BRA `(.L_x_853) ;  /* 0x0000007000009947 */ /* 0x000fea0003800000 */
[----:B---3--:R-:W-:-:S13]  /*0eb0*/  PLOP3.LUT P0, PT, PT, PT, UP3, 0x80, 0x0 ;  /* 0x000000000000781c */ /* 0x008fda0003f0f038 */
[----:B-1----:R-:W2:Y:S04]  /*0ec0*/  @P0 LDG.E R4, [R10.64+0x4] ;  /* 0x000004040a040981 */ /* 0x002ea8000c1e1900 */
[----:B------:R-:W3:Y:S01]  /*0ed0*/  @!P0 LDG.E R9, [R10.64] ;  /* 0x000000040a098981 */ /* 0x000ee2000c1e1900 */
[----:B--2---:R-:W1:Y:S02]  /*0ee0*/  @P0 R2UR UR6, R4 ;  /* 0x00000000040603c2 */ /* 0x004e6400000e0000 */
[----:B-1--4-:R-:W-:-:S11]  /*0ef0*/  @UP3 UIADD3 UR9, UR6, -UR29, URZ ;  /* 0x8000001d06093290 */ /* 0x012fd6000fffe03f */
[----:B---3--:R1:W2:Y:S01]  /*0f00*/  @!P0 R2UR UR9, R9 ;  /* 0x00000000090983c2 */ /* 0x0082a200000e0000 */
[----:B------:R-:W-:-:S07]  /*0f10*/  DEPBAR.LE SB1, 0x0, {2} ;  /* 0x000090040000791a */ /* 0x000fce0000000000 */
.L_x_853:
        /* <DEDUP_REMOVED lines=9> */
[----:B-1----:R-:W2:Y:S01]  /*0fb0*/  @P0 LDG.E R4, [R10.64] ;  /* 0x000000040a040981 */ /* 0x002ea2000c1e1900 */
        /* <DEDUP_REMOVED lines=25> */
[----:B----4-:R-:W-:Y:S02]  /*1150*/  UISETP.NE.AND UP0, UPT, UR29, -0x1, UPT ;  /* 0xffffffff1d00788c */ /* 0x010fe4000bf05270 */
        /* <DEDUP_REMOVED lines=24> */
[----:B------:R-:W-:-:S04]  /*12e0*/  UIMAD UR7, UR37, UR10, URZ ;  /* 0x0000000a250772a4 */ /* 0x000fc8000f8e023f */
[----:B------:R-:W-:Y:S02]  /*12f0*/  UIMAD UR11, UR35, UR11, UR7 ;  /* 0x0000000b230b72a4 */ /* 0x000fe4000f8e0207 */
[----:B------:R-:W-:-:S04]  /*1300*/  UIMAD.WIDE.U32 UR6, UR23, UR6, URZ ;  /* 0x00000006170672a5 */ /* 0x000fc8000f8e003f */
[----:B------:R-:W-:-:S04]  /*1310*/  UIADD3 UR7, UR7, UR9, URZ ;  /* 0x0000000907077290 */ /* 0x000fc8000fffe03f */
[----:B------:R-:W-:-:S04]  /*1320*/  UIMAD.WIDE.U32 UR6, UR35, UR10, UR6 ;  /* 0x0000000a230672a5 */ /* 0x000fc8000f8e0006 */
[----:B------:R-:W-:-:S03]  /*1330*/  UIADD3 UR28, UR7, UR11, URZ ;  /* 0x0000000b071c7290 */ /* 0x000fc6000fffe03f */
[----:B------:R-:W-:Y:S02]  /*1340*/  UMOV UR27, UR6 ;  /* 0x00000006001b7c82 */ /* 0x000fe40008000000 */
.L_x_855:
        /* <DEDUP_REMOVED lines=42> */
.L_x_856:
        /* <DEDUP_REMOVED lines=12> */
[----:B------:R-:W-:-:S03]  /*16b0*/  @!UP3 UIADD3 UR24, UR7, UR9, URZ ;  /* 0x000000090718b290 */ /* 0x000fc6000fffe03f */
[----:B------:R-:W-:Y:S02]  /*16c0*/  @!UP3 UMOV UR20, UR6 ;  /* 0x000000060014bc82 */ /* 0x000fe40008000000 */
[----:B------:R-:W-:-:S04]  /*16d0*/  UIMAD.WIDE.U32 UR6, UR18, UR10, URZ ;  /* 0x0000000a120672a5 */ /* 0x000fc8000f8e003f */
[----:B------:R-:W-:Y:S02]  /*16e0*/  UIMAD UR13, UR18, UR11, UR7 ;  /* 0x0000000b120d72a4 */ /* 0x000fe4000f8e0207 */
[----:B------:R-:W-:Y:S02]  /*16f0*/  UIMAD UR7, UR37, UR14, UR54 ;  /* 0x0000000e250772a4 */ /* 0x000fe4000f8e0236 */
[----:B------:R-:W-:Y:S02]  /*1700*/  UIMAD.WIDE.U32 UR10, UR38, UR16, URZ ;  /* 0x00000010260a72a5 */ /* 0x000fe4000f8e003f */
[----:B------:R-:W-:Y:S02]  /*1710*/  UIADD3 UR7, UR47, UR7, URZ ;  /* 0x000000072f077290 */ /* 0x000fe4000fffe03f */
[----:B------:R-:W-:Y:S02]  /*1720*/  USEL UR17, UR6, URZ, UP6 ;  /* 0x0000003f06117287 */ /* 0x000fe4000b000000 */
[----:B------:R-:W-:-:S02]  /*1730*/  UIMAD UR7, UR38, UR7, UR53 ;  /* 0x00000007260772a4 */ /* 0x000fc4000f8e0235 */
[----:B------:R-:W-:Y:S02]  /*1740*/  USHF.L.U64.HI UR6, UR35, 0x7, UR37 ;  /* 0x0000000723067899 */ /* 0x000fe40008010225 */
[----:B------:R-:W-:Y:S02]  /*1750*/  UIADD3 UR14, UR45, UR7, URZ ;  /* 0x000000072d0e7290 */ /* 0x000fe4000fffe03f */
[----:B------:R-:W-:Y:S02]  /*1760*/  UIMAD UR7, UR39, UR16, URZ ;  /* 0x00000010270772a4 */ /* 0x000fe4000f8e023f */
[----:B------:R-:W-:Y:S02]  /*1770*/  USEL UR18, UR44, UR10, !UP3 ;  /* 0x0000000a2c127287 */ /* 0x000fe4000d800000 */
[----:B------:R-:W-:Y:S02]  /*1780*/  @UP3 UIADD3 UR14, UR11, UR7, URZ ;  /* 0x000000070b0e3290 */ /* 0x000fe4000fffe03f */
[----:B------:R-:W-:-:S02]  /*1790*/  USEL UR7, UR6, URZ, UP1 ;  /* 0x0000003f06077287 */ /* 0x000fc40008800000 */
[----:B------:R-:W-:Y:S02]  /*17a0*/  USEL UR6, UR15, URZ, UP1 ;  /* 0x0000003f0f067287 */ /* 0x000fe40008800000 */
[----:B------:R-:W-:Y:S02]  /*17b0*/  USEL UR11, UR13, URZ, UP6 ;  /* 0x0000003f0d0b7287 */ /* 0x000fe4000b000000 */
[----:B------:R-:W-:Y:S02]  /*17c0*/  UIADD3 UR6, UP1, UR19, UR6, URZ ;  /* 0x0000000613067290 */ /* 0x000fe4000ff3e03f */
[----:B------:R-:W-:Y:S02]  /*17d0*/  ULDC UR15, c[0x0][0x234] ;  /* 0x00008d00000f7ab9 */ /* 0x000fe40000000800 */
[----:B------:R-:W-:Y:S02]  /*17e0*/  UIADD3.X UR9, UR33, UR7, URZ, UP1, !UPT ;  /* 0x0000000721097290 */ /* 0x000fe40008ffe43f */
[----:B------:R-:W-:-:S04]  /*17f0*/  UIMAD UR7, UR39, UR6, URZ ;  /* 0x00000006270772a4 */ /* 0x000fc8000f8e023f */
[----:B------:R-:W-:Y:S02]  /*1800*/  UIMAD UR9, UR38, UR9, UR7 ;  /* 0x00000009260972a4 */ /* 0x000fe4000f8e0207 */
[----:B------:R-:W-:-:S04]  /*1810*/  @UP5 USEL UR7, UR56, UR16, !UP3 ;  /* 0x0000001038075287 */ /* 0x000fc8000d800000 */
[----:B------:R-:W-:Y:S02]  /*1820*/  @UP5 UIMAD UR15, UR36, UR15, UR7 ;  /* 0x0000000f240f52a4 */ /* 0x000fe4000f8e0207 */
[----:B------:R-:W-:-:S04]  /*1830*/  UIMAD.WIDE.U32 UR6, UR38, UR6, URZ ;  /* 0x00000006260672a5 */ /* 0x000fc8000f8e003f */
[----:B------:R-:W-:Y:S02]  /*1840*/  UIADD3 UR10, UR7, UR9, URZ ;  /* 0x00000009070a7290 */ /* 0x000fe4000fffe03f */
[----:B------:R-:W-:Y:S01]  /*1850*/  @!UP5 UMOV UR15, UR51 ;  /* 0x00000033000fdc82 */ /* 0x000fe20008000000 */
[----:B------:R-:W-:Y:S05]  /*1860*/  @!P0 BRA `(.L_x_857) ;  /* 0x0000005000008947 */ /* 0x000fea0003800000 */
[----:B------:R-:W-:Y:S02]  /*1870*/  ULDC UR9, c[0x0][0x224] ;  /* 0x0000890000097ab9 */ /* 0x000fe40000000800 */
[----:B------:R-:W-:-:S04]  /*1880*/  @!UP3 UIMAD UR16, UR35, UR9, URZ ;  /* 0x000000092310b2a4 */ /* 0x000fc8000f8e023f */
[----:B------:R-:W-:-:S04]  /*1890*/  ULEA UR9, UR35, UR16, 0x7 ;  /* 0x0000001023097291 */ /* 0x000fc8000f8e383f */
[----:B------:R-:W-:Y:S01]  /*18a0*/  UIMAD UR13, UR57, UR36, UR9 ;  /* 0x00000024390d72a4 */ /* 0x000fe2000f8e0209 */
[----:B------:R-:W-:Y:S05]  /*18b0*/  BRA `(.L_x_858) ;  /* 0x0000001000007947 */ /* 0x000fea0003800000 */
.L_x_857:
[----:B------:R-:W-:-:S04]  /*18c0*/  UMOV UR13, UR52 ;  /* 0x00000034000d7c82 */ /* 0x000fc80008000000 */
.L_x_858:
[----:B------:R-:W-:Y:S01]  /*18d0*/  UIADD3 UR6, UP4, UP3, UR6, UR43, UR49 ;  /* 0x0000002b06067290 */ /* 0x000fe2000fb9e031 */
[----:B------:R-:W-:Y:S01]  /*18e0*/  IMAD.U32 R10, RZ, RZ, UR5 ;  /* 0x00000005ff0a7e24 */ /* 0x000fe2000f8e00ff */
[----:B------:R-:W-:Y:S01]  /*18f0*/  UMOV UR16, 0x4 ;  /* 0x0000000400107882 */ /* 0x000fe20000000000 */
[----:B------:R-:W-:Y:S01]  /*1900*/  IMAD.U32 R4, RZ, RZ, UR4 ;  /* 0x00000004ff047e24 */ /* 0x000fe2000f8e00ff */
[----:B------:R-:W-:Y:S01]  /*1910*/  UIADD3 UR32, UP2, UP1, UR17, UR6, UR18 ;  /* 0x0000000611207290 */ /* 0x000fe2000f95e012 */
[----:B------:R-:W-:Y:S01]  /*1920*/  LEA.HI R11, R7, R8, RZ, 0x5 ;  /* 0x00000008070b7211 */ /* 0x000fe200078f28ff */
[----:B------:R-:W-:Y:S01]  /*1930*/  UIADD3.X UR6, UR10, UR50, UR55, UP4, UP3 ;  /* 0x000000320a067290 */ /* 0x000fe2000a7e6437 */
[----:B------:R-:W-:Y:S01]  /*1940*/  IADD3 R9, P0, R6, UR19, RZ ;  /* 0x0000001306097c10 */ /* 0x000fe2000ff1e0ff */
[----:B------:R-:W-:Y:S01]  /*1950*/  ULDC.64 UR4, c[0x0][0x3c8] ;  /* 0x0000f20000047ab9 */ /* 0x000fe20000000a00 */
[----:B------:R-:W-:Y:S01]  /*1960*/  IMAD.U32 R22, RZ, RZ, UR19 ;  /* 0x00000013ff167e24 */ /* 0x000fe2000f8e00ff */
[----:B------:R-:W-:Y:S01]  /*1970*/  UIADD3.X UR14, UR11, UR6, UR14, UP2, UP1 ;  /* 0x000000060b0e7290 */ /* 0x000fe200097e240e */
[--C-:B------:R-:W-:Y:S01]  /*1980*/  SHF.R.S32.HI R227, RZ, 0x1f, R226.reuse ;  /* 0x0000001fffe37819 */ /* 0x100fe200000114e2 */
[----:B------:R-:W-:Y:S01]  /*1990*/  IMAD R17, R5, c[0x0][0x370], RZ ;  /* 0x0000dc0005117a24 */ /* 0x000fe200078e02ff */
[----:B------:R-:W-:Y:S01]  /*19a0*/  ULDC.64 UR6, c[0x0][0x1a8] ;  /* 0x00006a0000067ab9 */ /* 0x000fe20000000a00 */
[----:B------:R-:W-:Y:S01]  /*19b0*/  IADD3 R18, P2, R226, UR20, RZ ;  /* 0x00000014e2127c10 */ /* 0x000fe2000ff5e0ff */
[----:B------:R-:W-:Y:S01]  /*19c0*/  UIMAD UR6, UR59, UR6, URZ ;  /* 0x000000063b0672a4 */ /* 0x000fe2000f8e023f */
[----:B------:R-:W-:Y:S01]  /*19d0*/  IMAD.WIDE.U32 R20, R9, c[0x0][0x190], R226 ;  /* 0x0000640009147a25 */ /* 0x000fe200078e00e2 */
[----:B------:R-:W-:Y:S01]  /*19e0*/  BSSY B1, `(.L_x_854) ;  /* 0x000092b000017945 */ /* 0x000fe20003800000 */
[----:B------:R-:W-:Y:S01]  /*19f0*/  IADD3.X R19, R227, UR24, RZ, P2, !PT ;  /* 0x00000018e3137c10 */ /* 0x000fe200097fe4ff */
[----:B------:R-:W-:Y:S01]  /*1a00*/  UIMAD UR10, UR36, UR7, UR6 ;  /* 0x00000007240a72a4 */ /* 0x000fe2000f8e0206 */
[----:B------:R-:W-:Y:S01]  /*1a10*/  IMAD R17, R6, c[0x0][0x374], R17 ;  /* 0x0000dd0006117a24 */ /* 0x000fe200078e0211 */
[----:B------:R-:W-:Y:S01]  /*1a20*/  IADD3 R236, R226, 0x40, RZ ;  /* 0x00000040e2ec7810 */ /* 0x000fe20007ffe0ff */
[----:B------:R-:W-:Y:S01]  /*1a30*/  ULDC.64 UR6, c[0x0][0x370] ;  /* 0x0000dc0000067ab9 */ /* 0x000fe20000000a00 */
[----:B------:R-:W-:Y:S01]  /*1a40*/  IMAD.WIDE.U32 R22, R22, c[0x0][0x370], R18 ;  /* 0x0000dc0016167a25 */ /* 0x000fe200078e0012 */
[----:B------:R-:W-:Y:S01]  /*1a50*/  UIMAD UR6, UR33, UR6, URZ ;  /* 0x00000006210672a4 */ /* 0x000fe2000f8e023f */
[----:B------:R-:W-:-:S02]  /*1a60*/  IADD3 R235, R226, 0x80, RZ ;  /* 0x00000080e2eb7810 */ /* 0x000fc40007ffe0ff */
[----:B------:R-:W-:Y:S01]  /*1a70*/  IMAD.U32 R18, RZ, RZ, UR36 ;  /* 0x00000024ff127e24 */ /* 0x000fe2000f8e00ff */
[----:B------:R-:W-:Y:S01]  /*1a80*/  UIMAD UR11, UR19, UR7, UR6 ;  /* 0x00000007130b72a4 */ /* 0x000fe2000f8e0206 */
[----:B------:R-:W-:Y:S02]  /*1a90*/  IADD3 R234, R226, 0xc0, RZ ;  /* 0x000000c0e2ea7810 */ /* 0x000fe40007ffe0ff */
[----:B------:R-:W-:Y:S02]  /*1aa0*/  ULDC.64 UR6, c[0x0][0x378] ;  /* 0x0000de0000067ab9 */ /* 0x000fe40000000a00 */
[----:B------:R-:W-:Y:S01]  /*1ab0*/  UIMAD UR6, UR59, UR6, URZ ;  /* 0x000000063b0672a4 */ /* 0x000fe2000f8e023f */
[----:B------:R-:W-:-:S03]  /*1ac0*/  IADD3 R23, R23, UR11, RZ ;  /* 0x0000000b17177c10 */ /* 0x000fc6000fffe0ff */
[----:B------:R-:W-:Y:S02]  /*1ad0*/  UIMAD UR9, UR36, UR7, UR6 ;  /* 0x00000007240972a4 */ /* 0x000fe4000f8e0206 */
[----:B------:R-:W-:Y:S01]  /*1ae0*/  UIADD3 UR6, UR19, UR13, URZ ;  /* 0x0000000d13067290 */ /* 0x000fe2000fffe03f */
[----:B------:R-:W-:Y:S02]  /*1af0*/  IMAD.WIDE.U32 R18, R18, c[0x0][0x378], R22 ;  /* 0x0000de0012127a25 */ /* 0x000fe400078e0016 */
[----:B------:R-:W-:Y:S02]  /*1b00*/  ULDC UR13, c[0x0][0x2e8] ;  /* 0x0000ba00000d7ab9 */ /* 0x000fe40000000800 */
[----:B------:R-:W-:Y:S01]  /*1b10*/  UIMAD.WIDE UR6, UR6, UR16, UR4 ;  /* 0x00000010060672a5 */ /* 0x000fe2000f8e0204 */
[----:B------:R-:W-:Y:S01]  /*1b20*/  IADD3 R19, R19, UR9, RZ ;  /* 0x0000000913137c10 */ /* 0x000fe2000fffe0ff */
[----:B------:R-:W-:Y:S01]  /*1b30*/  IMAD.U32 R22, RZ, RZ, UR36 ;  /* 0x00000024ff167e24 */ /* 0x000fe2000f8e00ff */
[----:B------:R-:W-:-:S03]  /*1b40*/  ULDC.64 UR4, c[0x0][0x200] ;  /* 0x0000800000047ab9 */ /* 0x000fc60000000a00 */
[----:B------:R-:W-:Y:S01]  /*1b50*/  IMAD.WIDE.U32 R18, R6, c[0x0][0x370], R18 ;  /* 0x0000dc0006127a25 */ /* 0x000fe200078e0012 */
[----:B------:R-:W-:Y:S02]  /*1b60*/  UMOV UR18, UR6 ;  /* 0x0000000600127c82 */ /* 0x000fe40008000000 */
[----:B------:R-:W-:Y:S01]  /*1b70*/  UIADD3 UR6, UR19, UR15, URZ ;  /* 0x0000000f13067290 */ /* 0x000fe2000fffe03f */
[----:B------:R-:W-:Y:S01]  /*1b80*/  IMAD.IADD R17, R19, 0x1, R17 ;  /* 0x0000000113117824 */ /* 0x000fe200078e0211 */
[----:B------:R-:W-:Y:S01]  /*1b90*/  UMOV UR17, UR7 ;  /* 0x0000000700117c82 */ /* 0x000fe20008000000 */
[C---:B------:R-:W-:Y:S01]  /*1ba0*/  LEA R243, P2, R18.reuse, c[0x0][0x330], 0x1 ;  /* 0x0000cc0012f37a11 */ /* 0x040fe200078408ff */
[----:B------:R-:W-:Y:S01]  /*1bb0*/  UIMAD.WIDE UR6, UR6, UR16, UR4 ;  /* 0x00000010060672a5 */ /* 0x000fe2000f8e0204 */
[----:B------:R1:W2:Y:S02]  /*1bc0*/  R2UR UR4, R4 ;  /* 0x00000000040473c2 */ /* 0x0002a400000e0000 */
[----:B------:R-:W-:-:S04]  /*1bd0*/  LEA.HI.X R242, R18, c[0x0][0x334], R17, 0x1, P2 ;  /* 0x0000cd0012f27a11 */ /* 0x000fc800010f0c11 */
[----:B------:R-:W-:Y:S02]  /*1be0*/  UMOV UR16, UR6 ;  /* 0x0000000600107c82 */ /* 0x000fe40008000000 */
[----:B------:R-:W-:Y:S01]  /*1bf0*/  UIADD3 UR6, -UR8, UR12, UR26 ;  /* 0x0000000c08067290 */ /* 0x000fe2000fffe11a */
[----:B------:R3:W4:Y:S01]  /*1c00*/  R2UR UR5, R10 ;  /* 0x000000000a0573c2 */ /* 0x00072200000e0000 */
[----:B------:R-:W-:Y:S02]  /*1c10*/  UMOV UR15, UR7 ;  /* 0x00000007000f7c82 */ /* 0x000fe40008000000 */
[----:B------:R-:W-:Y:S02]  /*1c20*/  UIADD3 UR6, UR6, -UR13, URZ ;  /* 0x8000000d06067290 */ /* 0x000fe4000fffe03f */
[----:B------:R-:W-:Y:S02]  /*1c30*/  UIADD3 UR7, UR34, -0x1, URZ ;  /* 0xffffffff22077890 */ /* 0x000fe4000fffe03f */
[----:B------:R-:W-:-:S04]  /*1c40*/  USHF.R.S32.HI UR19, URZ, 0x1f, UR6 ;  /* 0x0000001f3f137899 */ /* 0x000fc80008011406 */
[----:B------:R-:W-:Y:S01]  /*1c50*/  ULEA.HI UR19, UR19, UR6, URZ, 0x6 ;  /* 0x0000000613137291 */ /* 0x000fe2000f8f303f */
[----:B-1----:R-:W-:-:S03]  /*1c60*/  LOP3.LUT R4, R11, 0xffffffe0, RZ, 0xc0, !PT ;  /* 0xffffffe00b047812 */ /* 0x002fc600078ec0ff */
[----:B------:R-:W-:Y:S01]  /*1c70*/  USHF.R.S32.HI UR19, URZ, 0x6, UR19 ;  /* 0x000000063f137899 */ /* 0x000fe20008011413 */
[----:B------:R-:W-:Y:S01]  /*1c80*/  SHF.R.S32.HI R11, RZ, 0x5, R11 ;  /* 0x00000005ff0b7819 */ /* 0x000fe2000001140b */
[----:B------:R-:W-:Y:S02]  /*1c90*/  IMAD.IADD R4, R8, 0x1, -R4 ;  /* 0x0000000108047824 */ /* 0x000fe400078e0a04 */
[----:B------:R-:W-:Y:S01]  /*1ca0*/  UISETP.LT.AND UP1, UPT, URZ, UR19, UPT ;  /* 0x000000133f00728c */ /* 0x000fe2000bf21270 */
[----:B---3--:R-:W-:Y:S01]  /*1cb0*/  IADD3.X R10, R5, UR33, RZ, P0, !PT ;  /* 0x00000021050a7c10 */ /* 0x008fe200087fe4ff */
[----:B------:R-:W-:Y:S02]  /*1cc0*/  IMAD R4, R11, UR48, R4 ;  /* 0x000000300b047c24 */ /* 0x000fe4000f8e0204 */
[----:B------:R-:W-:Y:S02]  /*1cd0*/  USEL UR19, URZ, UR19, !UP1 ;  /* 0x000000133f137287 */ /* 0x000fe4000c800000 */
[----:B------:R-:W-:Y:S01]  /*1ce0*/  IMAD R11, R10, c[0x0][0x190], RZ ;  /* 0x000064000a0b7a24 */ /* 0x000fe200078e02ff */
[----:B------:R-:W-:Y:S01]  /*1cf0*/  IADD3 R16, P0, R4, UR32, RZ ;  /* 0x0000002004107c10 */ /* 0x000fe2000ff1e0ff */
[----:B------:R-:W-:-:S02]  /*1d00*/  UISETP.GT.AND UP1, UPT, UR34, UR19, UPT ;  /* 0x000000132200728c */ /* 0x000fc4000bf24270 */
[----:B------:R-:W-:Y:S01]  /*1d10*/  IMAD R11, R9, c[0x0][0x194], R11 ;  /* 0x00006500090b7a24 */ /* 0x000fe200078e020b */
[----:B------:R-:W-:Y:S02]  /*1d20*/  LEA.HI.X.SX32 R4, R4, UR14, 0x1, P0 ;  /* 0x0000000e04047c11 */ /* 0x000fe400080f0eff */
[----:B------:R-:W-:-:S04]  /*1d30*/  IADD3 R20, P0, R20, UR31, RZ ;  /* 0x0000001f14147c10 */ /* 0x000fc8000ff1e0ff */
[----:B------:R-:W-:Y:S02]  /*1d40*/  IADD3.X R21, R21, UR30, R11, P0, !PT ;  /* 0x0000001e15157c10 */ /* 0x000fe400087fe40b */
[----:B------:R-:W-:-:S03]  /*1d50*/  LEA R250, P0, R16, c[0x0][0x350], 0x2 ;  /* 0x0000d40010fa7a11 */ /* 0x000fc600078010ff */
[----:B------:R-:W-:Y:S01]  /*1d60*/  IMAD.WIDE.U32 R22, R22, c[0x0][0x1a8], R20 ;  /* 0x00006a0016167a25 */ /* 0x000fe200078e0014 */
[----:B------:R-:W-:Y:S02]  /*1d70*/  LEA.HI.X R251, R16, c[0x0][0x354], R4, 0x2, P0 ;  /* 0x0000d50010fb7a11 */ /* 0x000fe400000f1404 */
[----:B------:R-:W-:Y:S02]  /*1d80*/  PLOP3.LUT P0, PT, PT, PT, UP1, 0x80, 0x0 ;  /* 0x000000000000781c */ /* 0x000fe40003f0f018 */
[----:B------:R-:W-:Y:S02]  /*1d90*/  LEA R240, P3, R22, c[0x0][0x160], 0x1 ;  /* 0x0000580016f07a11 */ /* 0x000fe400078608ff */
[----:B------:R-:W-:-:S04]  /*1da0*/  IADD3 R4, R23, UR10, RZ ;  /* 0x0000000a17047c10 */ /* 0x000fc8000fffe0ff */
[----:B------:R-:W-:-:S05]  /*1db0*/  LEA.HI.X R239, R22, c[0x0][0x164], R4, 0x1, P3 ;  /* 0x0000590016ef7a11 */ /* 0x000fca00018f0c04 */
        /* <DEDUP_REMOVED lines=19> */
.L_x_860:
        /* <DEDUP_REMOVED lines=18> */
.L_x_861:
        /* <DEDUP_REMOVED lines=9> */
[----:B------:R-:W-:Y:S02]  /*20a0*/  IADD3 R8, P0, R8, UR14, RZ ;  /* 0x0000000e08087c10 */ /* 0x000fe4000ff1e0ff */
[----:B------:R-:W-:Y:S02]  /*20b0*/  ISETP.GE.AND P5, PT, R6, UR8, PT ;  /* 0x0000000806007c0c */ /* 0x000fe4000bfa6270 */
        /* <DEDUP_REMOVED lines=14> */
[----:B------:R-:W-:Y:S01]  /*21a0*/  IMAD R8, R6, c[0x0][0x3a4], R8 ;  /* 0x0000e90006087a24 */ /* 0x000fe200078e0208 */
        /* <DEDUP_REMOVED lines=9> */
.L_x_863:
[----:B------:R-:W-:Y:S05]  /*2240*/  BSYNC B0 ;  /* 0x0000000000007941 */ /* 0x000fea0003800000 */
.L_x_862:
        /* <DEDUP_REMOVED lines=21> */
.L_x_865:
[----:B------:R-:W-:Y:S05]  /*23a0*/  BSYNC B0 ;  /* 0x0000000000007941 */ /* 0x000fea0003800000 */
.L_x_864:
[----:B------:R-:W-:Y:S01]  /*23b0*/  ULDC.64 UR6, c[0x0][0x3a8] ;  /* 0x0000ea0000067ab9 */ /* 0x000fe20000000a00 */
[----:B------:R-:W-:Y:S01]  /*23c0*/  IMAD.WIDE.U32 R8, R4, c[0x0][0x3a8], R226 ;  /* 0x0000ea0004087a25 */ /* 0x000fe200078e00e2 */
[----:B------:R-:W-:Y:S01]  /*23d0*/  UIMAD UR6, UR9, UR6, URZ ;  /* 0x00000006090672a4 */ /* 0x000fe2000f8e023f */
[----:B------:R-:W-:Y:S03]  /*23e0*/  BSSY B0, `(.L_x_866) ;  /* 0x000001c000007945 */ /* 0x000fe60003800000 */
[----:B------:R-:W-:Y:S01]  /*23f0*/  UIMAD UR6, UR26, UR7, UR6 ;  /* 0x000000071a0672a4 */ /* 0x000fe2000f8e0206 */
[----:B------:R-:W-:-:S02]  /*2400*/  IADD3 R10, P0, R8, UR10, RZ ;  /* 0x0000000a080a7c10 */ /* 0x000fc4000ff1e0ff */
[----:B------:R-:W-:-:S03]  /*2410*/  MOV R8, UR36 ;  /* 0x0000002400087c02 */ /* 0x000fc60008000f00 */
        /* <DEDUP_REMOVED lines=18> */
[----:B--2---:R-:W-:-:S04]  /*2540*/  LEA R12, P5, R10, c[0x0][0x348], 0x1 ;  /* 0x0000d2000a0c7a11 */ /* 0x004fc800078a08ff */
[----:B------:R-:W-:-:S05]  /*2550*/  LEA.HI.X R13, R10, c[0x0][0x34c], R7, 0x1, P5 ;  /* 0x0000d3000a0d7a11 */ /* 0x000fca00028f0c07 */
[----:B------:R2:W-:Y:S04]  /*2560*/  @!P3 STG.E.128 [R12.64], RZ ;  /* 0x000000ff0c00b986 */ /* 0x0005e8000c101d04 */
[----:B------:R2:W-:Y:S04]  /*2570*/  @!P2 STG.E.128 [R12.64+0x80], RZ ;  /* 0x000080ff0c00a986 */ /* 0x0005e8000c101d04 */
[----:B------:R2:W-:Y:S04]  /*2580*/  @!P1 STG.E.128 [R12.64+0x100], RZ ;  /* 0x000100ff0c009986 */ /* 0x0005e8000c101d04 */
[----:B------:R2:W-:Y:S02]  /*2590*/  @!P0 STG.E.128 [R12.64+0x180], RZ ;  /* 0x000180ff0c008986 */ /* 0x0005e4000c101d04 */
.L_x_867:
[----:B------:R-:W-:Y:S05]  /*25a0*/  BSYNC B0 ;  /* 0x0000000000007941 */ /* 0x000fea0003800000 */
.L_x_866:
        /* <DEDUP_REMOVED lines=8> */
[----:B------:R-:W-:Y:S01]  /*2630*/  IMAD R5, R5, c[0x0][0x3a8], RZ ;  /* 0x0000ea0005057a24 */ /* 0x000fe200078e02ff */
[----:B------:R-:W-:-:S03]  /*2640*/  LEA R4, P3, R8, c[0x0][0x348], 0x1 ;  /* 0x0000d20008047a11 */ /* 0x000fc600078608ff */
[----:B------:R-:W-:-:S04]  /*2650*/  IMAD R5, R6, c[0x0][0x3ac], R5 ;  /* 0x0000eb0006057a24 */ /* 0x000fc800078e0205 */
        /* <DEDUP_REMOVED lines=9> */
.L_x_859:
[----:B------:R-:W-:Y:S01]  /*26f0*/  PLOP3.LUT P0, PT, PT, PT, UP6, 0x80, 0x0 ;  /* 0x000000000000781c */ /* 0x000fe20003f0f068 */
[----:B------:R-:W-:Y:S01]  /*2700*/  ULEA.HI UR6, UR7, UR7, URZ, 0x1 ;  /* 0x0000000707067291 */ /* 0x000fe2000f8f083f */
[----:B------:R-:W-:Y:S01]  /*2710*/  IMAD.SHL.U32 R233, R224, 0x2, RZ ;  /* 0x00000002e0e97824 */ /* 0x000fe200078e00ff */
[----:B------:R-:W-:Y:S02]  /*2720*/  BSSY B0, `(.L_x_869) ;  /* 0x0000034000007945 */ /* 0x000fe40003800000 */
[----:B------:R-:W-:-:S04]  /*2730*/  ULOP3.LUT UR6, UR6, 0xfffffffe, URZ, 0xc0, !UPT ;  /* 0xfffffffe06067892 */ /* 0x000fc8000f8ec03f */
[----:B------:R-:W-:-:S04]  /*2740*/  UIADD3 UR6, UR7, -UR6, URZ ;  /* 0x8000000607067290 */ /* 0x000fc8000fffe03f */
[----:B------:R-:W-:Y:S01]  /*2750*/  @P0 BAR.SYNC.DEFER_BLOCKING 0x0 ;  /* 0x0000000000000b1d */ /* 0x000fe20000010000 */
[----:B------:R-:W-:Y:S02]  /*2760*/  UISETP.NE.AND UP0, UPT, UR6, 0x1, UPT ;  /* 0x000000010600788c */ /* 0x000fe4000bf05270 */
[----:B------:R-:W-:-:S06]  /*2770*/  UIMAD UR6, UR7, -0x40, UR12 ;  /* 0xffffffc0070678a4 */ /* 0x000fcc000f8e020c */
        /* <DEDUP_REMOVED lines=46> */
.L_x_870:
[----:B------:R-:W-:Y:S05]  /*2a60*/  BSYNC B0 ;  /* 0x0000000000007941 */ /* 0x000fea0003800000 */
.L_x_869:
        /* <DEDUP_REMOVED lines=16> */
[----:B------:R-:W-:Y:S01]  /*2b70*/  @!P4 IMAD.MOV.U32 R19, RZ, RZ, c[0x0][0x370] ;  /* 0x0000dc00ff13c624 */ /* 0x000fe200078e00ff */
[----:B------:R2:W-:Y:S01]  /*2b80*/  @P4 STS.128 [R233+0x11000], RZ ;  /* 0x011000ffe9004388 */ /* 0x0005e20000000c00 */
[----:B------:R-:W-:-:S03]  /*2b90*/  @!P4 IMAD.MOV.U32 R18, RZ, RZ, c[0x0][0x374] ;  /* 0x0000dd00ff12c624 */ /* 0x000fc600078e00ff */
[----:B---3--:R-:W-:-:S04]  /*2ba0*/  @!P4 LEA R24, P0, R19, R243, 0x6 ;  /* 0x000000f31318c211 */ /* 0x008fc800078030ff */
        /* <DEDUP_REMOVED lines=28> */
.L_x_872:
[----:B------:R-:W-:Y:S05]  /*2d70*/  BSYNC B0 ;  /* 0x0000000000007941 */ /* 0x000fea0003800000 */
.L_x_871:
        /* <DEDUP_REMOVED lines=23> */
.L_x_874:
[----:B------:R-:W-:Y:S01]  /*2ef0*/  IMAD.U32 R16, RZ, RZ, UR31 ;  /* 0x0000001fff107e24 */ /* 0x000fe2000f8e00ff */
[----:B------:R-:W-:Y:S01]  /*2f00*/  ISETP.GE.AND P1, PT, R226, c[0x0][0x220], PT ;  /* 0x00008800e2007a0c */ /* 0x000fe20003f26270 */
[----:B------:R-:W-:Y:S01]  /*2f10*/  IMAD.U32 R17, RZ, RZ, UR30 ;  /* 0x0000001eff117e24 */ /* 0x000fe2000f8e00ff */
[----:B------:R-:W-:-:S02]  /*2f20*/  ISETP.GE.AND P3, PT, R236, c[0x0][0x220], PT ;  /* 0x00008800ec007a0c */ /* 0x000fc40003f66270 */
[----:B------:R-:W-:Y:S01]  /*2f30*/  ISETP.GE.AND P2, PT, R235, c[0x0][0x220], PT ;  /* 0x00008800eb007a0c */ /* 0x000fe20003f46270 */
[----:B------:R-:W-:-:S04]  /*2f40*/  IMAD.WIDE.U32 R16, R9, c[0x0][0x190], R16 ;  /* 0x0000640009107a25 */ /* 0x000fc800078e0010 */
[----:B------:R-:W-:Y:S01]  /*2f50*/  IMAD.U32 R9, RZ, RZ, UR36 ;  /* 0x00000024ff097e24 */ /* 0x000fe2000f8e00ff */
[----:B------:R-:W-:Y:S02]  /*2f60*/  IADD3 R17, R11, R17, RZ ;  /* 0x000000110b117210 */ /* 0x000fe40007ffe0ff */
[----:B------:R-:W-:Y:S01]  /*2f70*/  MOV R11, 0x2 ;  /* 0x00000002000b7802 */ /* 0x000fe20000000f00 */
[----:B--2---:R-:W-:Y:S01]  /*2f80*/  @!P1 IMAD.MOV.U32 R20, RZ, RZ, R240 ;  /* 0x000000ffff149224 */ /* 0x004fe200078e00f0 */
        /* <DEDUP_REMOVED lines=40> */
.L_x_875:
[----:B------:R-:W-:Y:S05]  /*3210*/  BSYNC B0 ;  /* 0x0000000000007941 */ /* 0x000fea0003800000 */
.L_x_873:
        /* <DEDUP_REMOVED lines=21> */
.L_x_877:
[----:B------:R-:W-:Y:S02]  /*3370*/  ISETP.GE.AND P4, PT, R226, c[0x0][0x220], PT ;  /* 0x00008800e2007a0c */ /* 0x000fe40003f86270 */
[----:B------:R-:W-:-:S02]  /*3380*/  ISETP.GE.AND P2, PT, R235, c[0x0][0x220], PT ;  /* 0x00008800eb007a0c */ /* 0x000fc40003f46270 */
[----:B------:R-:W-:Y:S02]  /*3390*/  ISETP.GE.AND P3, PT, R236, c[0x0][0x220], PT ;  /* 0x00008800ec007a0c */ /* 0x000fe40003f66270 */
[----:B------:R-:W-:-:S04]  /*33a0*/  IADD3 R22, P5, R22, R16, RZ ;  /* 0x0000001016167210 */ /* 0x000fc80007fbe0ff */
[----:B------:R-:W-:-:S03]  /*33b0*/  IADD3.X R11, R4, R17, R11, P5, !PT ;  /* 0x00000011040b7210 */ /* 0x000fc60002ffe40b */
[----:B------:R-:W-:Y:S01]  /*33c0*/  @!P4 IMAD.MOV.U32 R9, RZ, RZ, c[0x0][0x190] ;  /* 0x00006400ff09c624 */ /* 0x000fe200078e00ff */
[----:B------:R1:W-:Y:S01]  /*33d0*/  @P4 STS [R249+0x1000], RZ ;  /* 0x001000fff9004388 */ /* 0x0003e20000000800 */
[----:B------:R-:W-:Y:S02]  /*33e0*/  @!P4 IMAD.MOV.U32 R16, RZ, RZ, c[0x0][0x194] ;  /* 0x00006500ff10c624 */ /* 0x000fe400078e00ff */
[C---:B--2---:R-:W-:Y:S01]  /*33f0*/  @!P3 LEA R20, P5, R22.reuse, c[0x0][0x160], 0x1 ;  /* 0x000058001614ba11 */ /* 0x044fe200078a08ff */
[----:B------:R1:W-:Y:S02]  /*3400*/  @P4 STS [R249+0x1004], RZ ;  /* 0x001004fff9004388 */ /* 0x0003e40000000800 */
[C---:B-1----:R-:W-:Y:S02]  /*3410*/  @!P4 LEA R18, P1, R9.reuse, R240, 0x6 ;  /* 0x000000f00912c211 */ /* 0x042fe400078230ff */
        /* <DEDUP_REMOVED lines=32> */
[----:B-1----:R-:W-:-:S04]  /*3620*/  LEA R16, P1, R22, c[0x0][0x160], 0x1 ;  /* 0x0000580016107a11 */ /* 0x002fc800078208ff */
[----:B------:R-:W-:-:S05]  /*3630*/  LEA.HI.X R17, R22, c[0x0][0x164], R11, 0x1, P1 ;  /* 0x0000590016117a11 */ /* 0x000fca00008f0c0b */
[----:B------:R-:W-:Y:S01]  /*3640*/  @!PT LDS RZ, [RZ] ;  /* 0x00000000fffff984 */ /* 0x000fe20000000800 */
[----:B------:R-:W-:Y:S01]  /*3650*/  @!PT LDS RZ, [RZ] ;  /* 0x00000000fffff984 */ /* 0x000fe20000000800 */
[----:B------:R-:W-:Y:S01]  /*3660*/  @!PT LDS RZ, [RZ] ;  /* 0x00000000fffff984 */ /* 0x000fe20000000800 */
[----:B------:R1:W-:Y:S04]  /*3670*/  LDGSTS.E.BYPASS.LTC128B.128 [R249+0x7000], [R16.64+0x180] ;  /* 0x0700018010f97fae */ /* 0x0003e8000b901d44 */
.L_x_878:
[----:B------:R-:W-:Y:S05]  /*3680*/  BSYNC B0 ;  /* 0x0000000000007941 */ /* 0x000fea0003800000 */
.L_x_876:
[C---:B------:R-:W-:Y:S01]  /*3690*/  IADD3 R4, R223.reuse, 0x8, RZ ;  /* 0x00000008df047810 */ /* 0x040fe20007ffe0ff */
[C---:B------:R-:W-:Y:S01]  /*36a0*/  IMAD.SHL.U32 R245, R223.reuse, 0x4, RZ ;  /* 0x00000004dff57824 */ /* 0x040fe200078e00ff */
[----:B------:R-:W-:Y:S01]  /*36b0*/  ISETP.GE.AND P3, PT, R223, UR6, PT ;  /* 0x00000006df007c0c */ /* 0x000fe2000bf66270 */
[----:B------:R-:W-:Y:S01]  /*36c0*/  USHF.R.S32.HI UR9, URZ, 0x1f, UR26 ;  /* 0x0000001f3f097899 */ /* 0x000fe2000801141a */
[----:B------:R-:W-:Y:S01]  /*36d0*/  ISETP.GE.AND P2, PT, R4, UR6, PT ;  /* 0x0000000604007c0c */ /* 0x000fe2000bf46270 */
[----:B------:R-:W-:Y:S01]  /*36e0*/  UIADD3 UR6, -UR26, UR8, URZ ;  /* 0x000000081a067290 */ /* 0x000fe2000fffe13f */
[----:B------:R-:W-:Y:S01]  /*36f0*/  SHF.R.S32.HI R244, RZ, 0x1f, R223 ;  /* 0x0000001ffff47819 */ /* 0x000fe200000114df */
[----:B------:R-:W-:Y:S01]  /*3700*/  ULDC.64 UR10, c[0x0][0x198] ;  /* 0x00006600000a7ab9 */ /* 0x000fe20000000a00 */
[----:B-1----:R-:W-:Y:S01]  /*3710*/  IADD3 R16, P1, R245, UR16, RZ ;  /* 0x00000010f5107c10 */ /* 0x002fe2000ff3e0ff */
[----:B------:R-:W-:Y:S01]  /*3720*/  IMAD.MOV.U32 R247, RZ, RZ, 0x7f800000 ;  /* 0x7f800000fff77424 */ /* 0x000fe200078e00ff */
[----:B------:R-:W-:Y:S01]  /*3730*/  SHF.L.U64.HI R244, R223, 0x2, R244 ;  /* 0x00000002dff47819 */ /* 0x000fe200000102f4 */
[----:B------:R-:W-:Y:S01]  /*3740*/  IMAD.MOV.U32 R248, RZ, RZ, 0x7f800000 ;  /* 0x7f800000fff87424 */ /* 0x000fe200078e00ff */
[----:B------:R-:W-:Y:S01]  /*3750*/  ISETP.GE.AND P6, PT, R6, UR6, PT ;  /* 0x0000000606007c0c */ /* 0x000fe2000bfc6270 */
[----:B------:R-:W-:Y:S01]  /*3760*/  UIMAD UR10, UR9, UR10, URZ ;  /* 0x0000000a090a72a4 */ /* 0x000fe2000f8e023f */
[----:B------:R-:W-:Y:S01]  /*3770*/  IADD3.X R17, R244, UR15, RZ, P1, !PT ;  /* 0x0000000ff4117c10 */ /* 0x000fe20008ffe4ff */
[----:B------:R-:W-:-:S02]  /*3780*/  IMAD.U32 R4, RZ, RZ, UR26 ;  /* 0x0000001aff047e24 */ /* 0x000fc4000f8e00ff */
[----:B------:R-:W-:Y:S02]  /*3790*/  UIMAD UR10, UR26, UR11, UR10 ;  /* 0x0000000b1a0a72a4 */ /* 0x000fe4000f8e020a */
[----:B------:R1:W5:Y:S04]  /*37a0*/  @!P3 LDG.E R247, [R16.64] ;  /* 0x0000000410f7b981 */ /* 0x000368000c1e1900 */
[----:B------:R1:W5:Y:S01]  /*37b0*/  @!P2 LDG.E R248, [R16.64+0x20] ;  /* 0x0000200410f8a981 */ /* 0x000362000c1e1900 */
[----:B------:R-:W-:-:S03]  /*37c0*/  IMAD.U32 R9, RZ, RZ, UR10 ;  /* 0x0000000aff097e24 */ /* 0x000fc6000f8e00ff */
[----:B------:R2:W-:Y:S04]  /*37d0*/  @P6 STS.128 [R233+0x18000], RZ ;  /* 0x018000ffe9006388 */ /* 0x0005e80000000c00 */
[----:B------:R2:W-:Y:S04]  /*37e0*/  @P6 STS.128 [R233+0x1a000], RZ ;  /* 0x01a000ffe9006388 */ /* 0x0005e80000000c00 */
[----:B------:R2:W-:Y:S04]  /*37f0*/  @P6 STS.128 [R233+0x1c000], RZ ;  /* 0x01c000ffe9006388 */ /* 0x0005e80000000c00 */
[----:B------:R2:W-:Y:S01]  /*3800*/  @P6 STS.128 [R233+0x1e000], RZ ;  /* 0x01e000ffe9006388 */ /* 0x0005e20000000c00 */
[----:B-1----:R-:W-:-:S05]  /*3810*/  IMAD.WIDE.U32 R16, R4, c[0x0][0x198], R226 ;  /* 0x0000660004107a25 */ /* 0x002fca00078e00e2 */
[----:B--2---:R-:W-:-:S04]  /*3820*/  IADD3 R18, P1, R16, UR27, RZ ;  /* 0x0000001b10127c10 */ /* 0x004fc8000ff3e0ff */
        /* <DEDUP_REMOVED lines=25> */
[----:B---3--:R-:W-:-:S03]  /*39c0*/  @!P4 LEA R24, P1, R22, c[0x0][0x168], 0x1 ;  /* 0x00005a001618ca11 */ /* 0x008fc600078208ff */
        /* <DEDUP_REMOVED lines=26> */
.L_x_880:
[----:B------:R-:W-:Y:S05]  /*3b70*/  BSYNC B0 ;  /* 0x0000000000007941 */ /* 0x000fea0003800000 */
.L_x_879:
        /* <DEDUP_REMOVED lines=9> */
[----:B------:R-:W-:Y:S01]  /*3c10*/  MOV R20, UR27 ;  /* 0x0000001b00147c02 */ /* 0x000fe20008000f00 */
[----:B------:R-:W-:Y:S01]  /*3c20*/  IMAD.MOV.U32 R19, RZ, RZ, R11 ;  /* 0x000000ffff137224 */ /* 0x000fe200078e000b */
[----:B------:R-:W-:Y:S01]  /*3c30*/  ISETP.GE.AND P4, PT, R226, c[0x0][0x220], PT ;  /* 0x00008800e2007a0c */ /* 0x000fe20003f86270 */
[----:B------:R-:W-:Y:S01]  /*3c40*/  IMAD.X R9, RZ, RZ, R14, P1 ;  /* 0x000000ffff097224 */ /* 0x000fe200008e060e */
[----:B------:R-:W-:Y:S01]  /*3c50*/  IADD3 R16, P1, R6, 0x20, RZ ;  /* 0x0000002006107810 */ /* 0x000fe20007f3e0ff */
[----:B------:R-:W-:Y:S01]  /*3c60*/  IMAD.WIDE.U32 R20, R10, c[0x0][0x198], R20 ;  /* 0x000066000a147a25 */ /* 0x000fe200078e0014 */
[----:B------:R-:W-:-:S03]  /*3c70*/  ISETP.GE.AND P3, PT, R236, c[0x0][0x220], PT ;  /* 0x00008800ec007a0c */ /* 0x000fc60003f66270 */
[----:B------:R-:W-:Y:S02]  /*3c80*/  IMAD R9, R9, c[0x0][0x198], RZ ;  /* 0x0000660009097a24 */ /* 0x000fe400078e02ff */
[----:B------:R-:W-:-:S04]  /*3c90*/  IMAD.WIDE.U32 R18, R16, c[0x0][0x198], R18 ;  /* 0x0000660010127a25 */ /* 0x000fc800078e0012 */
[----:B------:R-:W-:Y:S01]  /*3ca0*/  IMAD R9, R10, c[0x0][0x19c], R9 ;  /* 0x000067000a097a24 */ /* 0x000fe200078e0209 */
[----:B------:R1:W-:Y:S01]  /*3cb0*/  @P4 STS.128 [R233+0x19000], RZ ;  /* 0x019000ffe9004388 */ /* 0x0003e20000000c00 */
[----:B------:R-:W-:-:S03]  /*3cc0*/  IMAD.X R10, RZ, RZ, R5, P1 ;  /* 0x000000ffff0a7224 */ /* 0x000fc600008e0605 */
[----:B------:R-:W-:Y:S01]  /*3cd0*/  IADD3 R21, R21, R9, RZ ;  /* 0x0000000915157210 */ /* 0x000fe20007ffe0ff */
[----:B------:R-:W-:Y:S01]  /*3ce0*/  IMAD R10, R10, c[0x0][0x198], RZ ;  /* 0x000066000a0a7a24 */ /* 0x000fe200078e02ff */
[----:B------:R-:W-:-:S03]  /*3cf0*/  MOV R9, 0x2 ;  /* 0x0000000200097802 */ /* 0x000fc60000000f00 */
[----:B------:R-:W-:-:S04]  /*3d00*/  IMAD.WIDE.U32 R20, R13, c[0x0][0x1b0], R20 ;  /* 0x00006c000d147a25 */ /* 0x000fc800078e0014 */
[----:B-12---:R-:W-:Y:S01]  /*3d10*/  IMAD.WIDE R22, R226, R9, c[0x0][0x168] ;  /* 0x00005a00e2167625 */ /* 0x006fe200078e0209 */
        /* <DEDUP_REMOVED lines=29> */
.L_x_882:
[----:B------:R-:W-:Y:S05]  /*3ef0*/  BSYNC B0 ;  /* 0x0000000000007941 */ /* 0x000fea0003800000 */
.L_x_881:
[----:B------:R-:W-:Y:S01]  /*3f00*/  ULDC.64 UR10, c[0x0][0x1a0] ;  /* 0x00006800000a7ab9 */ /* 0x000fe20000000a00 */
[----:B------:R1:W-:Y:S01]  /*3f10*/  @P6 STS.128 [R233+0x20000], RZ ;  /* 0x020000ffe9006388 */ /* 0x0003e20000000c00 */
[----:B------:R-:W-:Y:S01]  /*3f20*/  UIMAD UR6, UR9, UR10, URZ ;  /* 0x0000000a090672a4 */ /* 0x000fe2000f8e023f */
[----:B------:R-:W-:Y:S01]  /*3f30*/  IMAD.WIDE.U32 R10, R4, c[0x0][0x1a0], R226 ;  /* 0x00006800040a7a25 */ /* 0x000fe200078e00e2 */
[----:B------:R-:W-:Y:S01]  /*3f40*/  BSSY B0, `(.L_x_883) ;  /* 0x000003a000007945 */ /* 0x000fe20003800000 */
[----:B------:R1:W-:Y:S01]  /*3f50*/  @P6 STS.128 [R233+0x22000], RZ ;  /* 0x022000ffe9006388 */ /* 0x0003e20000000c00 */
[----:B------:R-:W-:-:S02]  /*3f60*/  UIMAD UR6, UR26, UR11, UR6 ;  /* 0x0000000b1a0672a4 */ /* 0x000fc4000f8e0206 */
[----:B-12---:R-:W-:Y:S01]  /*3f70*/  IADD3 R16, P1, R10, UR21, RZ ;  /* 0x000000150a107c10 */ /* 0x006fe2000ff3e0ff */
        /* <DEDUP_REMOVED lines=28> */
[----:B---3--:R-:W-:Y:S01]  /*4140*/  IMAD.WIDE R24, R226, R4, c[0x0][0x170] ;  /* 0x00005c00e2187625 */ /* 0x008fe200078e0204 */
        /* <DEDUP_REMOVED lines=25> */
.L_x_884:
[----:B------:R-:W-:Y:S05]  /*42e0*/  BSYNC B0 ;  /* 0x0000000000007941 */ /* 0x000fea0003800000 */
.L_x_883:
        /* <DEDUP_REMOVED lines=8> */
[----:B------:R-:W-:Y:S01]  /*4370*/  MOV R19, UR25 ;  /* 0x0000001900137c02 */ /* 0x000fe20008000f00 */
[----:B------:R-:W-:Y:S01]  /*4380*/  IMAD.MOV.U32 R4, RZ, RZ, 0x2 ;  /* 0x00000002ff047424 */ /* 0x000fe200078e00ff */
[----:B------:R-:W-:Y:S01]  /*4390*/  IADD3 R6, P2, R6, 0x20, RZ ;  /* 0x0000002006067810 */ /* 0x000fe20007f5e0ff */
[----:B------:R-:W-:Y:S01]  /*43a0*/  IMAD.X R14, RZ, RZ, R14, P1 ;  /* 0x000000ffff0e7224 */ /* 0x000fe200008e060e */
[----:B------:R-:W-:Y:S01]  /*43b0*/  ISETP.GE.AND P4, PT, R226, c[0x0][0x220], PT ;  /* 0x00008800e2007a0c */ /* 0x000fe20003f86270 */
[----:B------:R-:W-:Y:S01]  /*43c0*/  IMAD.WIDE.U32 R18, R15, c[0x0][0x1a0], R18 ;  /* 0x000068000f127a25 */ /* 0x000fe200078e0012 */
[----:B------:R-:W-:-:S02]  /*43d0*/  ISETP.GE.AND P3, PT, R236, c[0x0][0x220], PT ;  /* 0x00008800ec007a0c */ /* 0x000fc40003f66270 */
[----:B------:R-:W-:Y:S01]  /*43e0*/  ISETP.GE.AND P1, PT, R234, c[0x0][0x220], PT ;  /* 0x00008800ea007a0c */ /* 0x000fe20003f26270 */
[----:B------:R-:W-:Y:S02]  /*43f0*/  IMAD R14, R14, c[0x0][0x1a0], RZ ;  /* 0x000068000e0e7a24 */ /* 0x000fe400078e02ff */
[----:B------:R-:W-:Y:S01]  /*4400*/  IMAD.X R5, RZ, RZ, R5, P2 ;  /* 0x000000ffff057224 */ /* 0x000fe200010e0605 */
[----:B------:R-:W-:Y:S01]  /*4410*/  ISETP.GE.AND P2, PT, R235, c[0x0][0x220], PT ;  /* 0x00008800eb007a0c */ /* 0x000fe20003f46270 */
[----:B------:R-:W-:Y:S01]  /*4420*/  IMAD R14, R15, c[0x0][0x1a4], R14 ;  /* 0x000069000f0e7a24 */ /* 0x000fe200078e020e */
[----:B------:R-:W-:Y:S01]  /*4430*/  MOV R15, R9 ;  /* 0x00000009000f7202 */ /* 0x000fe20000000f00 */
[----:B------:R-:W-:Y:S02]  /*4440*/  IMAD R5, R5, c[0x0][0x1a0], RZ ;  /* 0x0000680005057a24 */ /* 0x000fe400078e02ff */
[----:B------:R1:W-:Y:S01]  /*4450*/  @P4 STS.128 [R233+0x21000], RZ ;  /* 0x021000ffe9004388 */ /* 0x0003e20000000c00 */
[----:B------:R-:W-:Y:S01]  /*4460*/  IADD3 R19, R19, R14, RZ ;  /* 0x0000000e13137210 */ /* 0x000fe20007ffe0ff */
[----:B------:R-:W-:-:S02]  /*4470*/  IMAD.MOV.U32 R14, RZ, RZ, R16 ;  /* 0x000000ffff0e7224 */ /* 0x000fc400078e0010 */
[C---:B------:R-:W-:Y:S02]  /*4480*/  IMAD R5, R6.reuse, c[0x0][0x1a4], R5 ;  /* 0x0000690006057a24 */ /* 0x040fe400078e0205 */
        /* <DEDUP_REMOVED lines=29> */
.L_x_886:
[----:B------:R-:W-:Y:S05]  /*4660*/  BSYNC B0 ;  /* 0x0000000000007941 */ /* 0x000fea0003800000 */
.L_x_885:
        /* <DEDUP_REMOVED lines=15> */
[----:B------:R-:W-:-:S05]  /*4760*/  IMAD.U32 R5, RZ, RZ, UR21 ;  /* 0x00000015ff057e24 */ /* 0x000fca000f8e00ff */
[----:B--2---:R1:W2:Y:S01]  /*4770*/  @P3 LDG.E R4, [R4.64] ;  /* 0x0000000404043981 */ /* 0x0042a2000c1e1900 */
[----:B------:R-:W2:Y:S01]  /*4780*/  @P3 MUFU.RCP R6, c[0x0][0x238] ;  /* 0x00008e0000063b08 */ /* 0x000ea20000001000 */
[----:B------:R-:W-:Y:S01]  /*4790*/  IMAD.U32 R237, RZ, RZ, UR22 ;  /* 0x00000016ffed7e24 */ /* 0x000fe2000f8e00ff */
[----:B------:R-:W-:Y:S01]  /*47a0*/  IADD3 R215, R219, 0x4000, RZ ;  /* 0x00004000dbd77810 */ /* 0x000fe20007ffe0ff */
[----:B------:R-:W-:Y:S01]  /*47b0*/  IMAD.MOV.U32 R212, RZ, RZ, 0x40 ;  /* 0x00000040ffd47424 */ /* 0x000fe200078e00ff */
[----:B------:R-:W-:Y:S01]  /*47c0*/  IADD3 R214, R220, 0x4000, RZ ;  /* 0x00004000dcd67810 */ /* 0x000fe20007ffe0ff */
[----:B------:R-:W-:Y:S01]  /*47d0*/  IMAD R237, R237, 0x40, R222 ;  /* 0x00000040eded7824 */ /* 0x000fe200078e02de */
[----:B------:R-:W-:Y:S01]  /*47e0*/  UIADD3 UR9, UR26, UR12, URZ ;  /* 0x0000000c1a097290 */ /* 0x000fe2000fffe03f */
[----:B------:R-:W-:Y:S01]  /*47f0*/  SEL R215, R215, R219, !P0 ;  /* 0x000000dbd7d77207 */ /* 0x000fe20004000000 */
[----:B------:R-:W-:Y:S01]  /*4800*/  IMAD.MOV.U32 R246, RZ, RZ, R249 ;  /* 0x000000fffff67224 */ /* 0x000fe200078e00f9 */
[----:B------:R-:W-:Y:S01]  /*4810*/  SEL R214, R214, R220, !P0 ;  /* 0x000000dcd6d67207 */ /* 0x000fe20004000000 */
[----:B------:R-:W-:Y:S01]  /*4820*/  UIADD3 UR9, -UR8, 0x40, UR9 ;  /* 0x0000004008097890 */ /* 0x000fe2000fffe109 */
        /* <DEDUP_REMOVED lines=13> */
[----:B-1----:R-:W-:Y:S01]  /*4900*/  LEA.HI R5, R7, R8, RZ, 0x4 ;  /* 0x0000000807057211 */ /* 0x002fe200078f20ff */
        /* <DEDUP_REMOVED lines=31> */
[----:B------:R-:W-:Y:S01]  /*4b00*/  R2P PR, R5, 0x6 ;  /* 0x0000000605007804 */ /* 0x000fe20000000000 */
[----:B------:R-:W-:Y:S01]  /*4b10*/  CS2R R72, SRZ ;  /* 0x0000000000487805 */ /* 0x000fe2000001ff00 */
[----:B------:R-:W-:Y:S01]  /*4b20*/  CS2R R70, SRZ ;  /* 0x0000000000467805 */ /* 0x000fe2000001ff00 */
[----:B------:R-:W-:Y:S01]  /*4b30*/  CS2R R68, SRZ ;  /* 0x0000000000447805 */ /* 0x000fe2000001ff00 */
[----:B------:R-:W-:Y:S01]  /*4b40*/  CS2R R62, SRZ ;  /* 0x00000000003e7805 */ /* 0x000fe2000001ff00 */
[----:B------:R-:W-:Y:S01]  /*4b50*/  SEL R213, R213, 0xffffffe0, !P1 ;  /* 0xffffffe0d5d57807 */ /* 0x000fe20004800000 */
[----:B------:R-:W-:Y:S01]  /*4b60*/  CS2R R60, SRZ ;  /* 0x00000000003c7805 */ /* 0x000fe2000001ff00 */
[----:B------:R-:W-:Y:S01]  /*4b70*/  SEL R212, R212, 0xffffffc0, !P2 ;  /* 0xffffffc0d4d47807 */ /* 0x000fe20005000000 */
[----:B------:R-:W-:Y:S01]  /*4b80*/  CS2R R66, SRZ ;  /* 0x0000000000427805 */ /* 0x000fe2000001ff00 */
[----:B------:R-:W-:Y:S01]  /*4b90*/  CS2R R64, SRZ ;  /* 0x0000000000407805 */ /* 0x000fe2000001ff00 */
        /* <DEDUP_REMOVED lines=21> */
[----:B------:R-:W-:Y:S01]  /*4cf0*/  IMAD.SHL.U32 R215, R215, 0x2, RZ ;  /* 0x00000002d7d77824 */ /* 0x000fe200078e00ff */
[----:B------:R-:W-:Y:S01]  /*4d00*/  IADD3 R237, R237, UR8, RZ ;  /* 0x00000008eded7c10 */ /* 0x000fe2000fffe0ff */
[----:B------:R-:W-:Y:S01]  /*4d10*/  IMAD.SHL.U32 R214, R214, 0x2, RZ ;  /* 0x00000002d6d67824 */ /* 0x000fe200078e00ff */
[----:B------:R-:W-:Y:S01]  /*4d20*/  ULDC UR13, c[0x0][0x2e8] ;  /* 0x0000ba00000d7ab9 */ /* 0x000fe20000000800 */
[----:B------:R-:W-:Y:S01]  /*4d30*/  IMAD.IADD R209, R216, 0x1, R212 ;  /* 0x00000001d8d17824 */ /* 0x000fe200078e02d4 */
[----:B------:R-:W-:Y:S01]  /*4d40*/  UMOV UR6, URZ ;  /* 0x0000003f00067c82 */ /* 0x000fe20008000000 */
[----:B------:R-:W-:Y:S01]  /*4d50*/  IMAD.IADD R210, R212, 0x1, R211 ;  /* 0x00000001d4d27824 */ /* 0x000fe200078e02d3 */
[----:B------:R-:W-:-:S02]  /*4d60*/  ULDC UR14, c[0x0][0x2e4] ;  /* 0x0000b900000e7ab9 */ /* 0x000fc40000000800 */
[----:B------:R-:W-:Y:S01]  /*4d70*/  UIADD3 UR20, UR9, -UR13, URZ ;  /* 0x8000000d09147290 */ /* 0x000fe2000fffe03f */
[----:B--2---:R-:W-:-:S04]  /*4d80*/  @P3 FMUL.FTZ R4, R4, R6 ;  /* 0x0000000604043220 */ /* 0x004fc80000410000 */
[----:B------:R-:W1:Y:S02]  /*4d90*/  @P3 R2UR UR10, R4 ;  /* 0x00000000040a33c2 */ /* 0x000e6400000e0000 */
[----:B-1----:R-:W-:-:S05]  /*4da0*/  @UP1 UMOV UR6, UR10 ;  /* 0x0000000a00061c82 */ /* 0x002fca0008000000 */
.L_x_891:
[----:B------:R-:W0:Y:S01]  /*4db0*/  LDGDEPBAR ;  /* 0x00000000000079af */ /* 0x000e220000000000 */
[C---:B------:R-:W-:Y:S01]  /*4dc0*/  IMAD.IADD R118, R214.reuse, 0x1, R213 ;  /* 0x00000001d6767824 */ /* 0x040fe200078e02d5 */
[----:B------:R-:W-:Y:S01]  /*4dd0*/  USHF.L.U32 UR9, UR7, 0x6, URZ ;  /* 0x0000000607097899 */ /* 0x000fe2000800063f */
[--C-:B------:R-:W-:Y:S01]  /*4de0*/  IMAD.IADD R117, R214, 0x1, R212.reuse ;  /* 0x00000001d6757824 */ /* 0x100fe200078e02d4 */
[----:B------:R-:W-:Y:S01]  /*4df0*/  ULDC UR10, c[0x0][0x2e4] ;  /* 0x0000b900000a7ab9 */ /* 0x000fe20000000800 */
[----:B------:R-:W-:Y:S01]  /*4e00*/  IMAD.IADD R116, R118, 0x1, R212 ;  /* 0x0000000176747824 */ /* 0x000fe200078e02d4 */
[----:B------:R-:W-:Y:S01]  /*4e10*/  UISETP.GE.AND UP0, UPT, UR9, UR20, UPT ;  /* 0x000000140900728c */ /* 0x000fe2000bf06270 */
[----:B------:R-:W-:Y:S04]  /*4e20*/  DEPBAR.LE SB0, 0x0 ;  /* 0x000080000000791a */ /* 0x000fe80000000000 */
[----:B------:R-:W-:Y:S06]  /*4e30*/  BAR.SYNC.DEFER_BLOCKING 0x0 ;  /* 0x0000000000007b1d */ /* 0x000fec0000010000 */
[----:B------:R-:W-:Y:S05]  /*4e40*/  LDSM.16.M88.4 R16, [R214] ;  /* 0x00000000d610783b */ /* 0x000fea0000000200 */
[----:B------:R-:W1:Y:S05]  /*4e50*/  LDSM.16.M88.4 R8, [R218+0x18000] ;  /* 0x01800000da08783b */ /* 0x000e6a0000000200 */
[----:B------:R-:W2:Y:S05]  /*4e60*/  LDSM.16.M88.4 R84, [R218+0x18800] ;  /* 0x01880000da54783b */ /* 0x000eaa0000000200 */
[----:B------:R-:W-:Y:S05]  /*4e70*/  LDSM.16.M88.4 R88, [R118] ;  /* 0x000000007658783b */ /* 0x000fea0000000200 */
[----:B------:R-:W3:Y:S05]  /*4e80*/  LDSM.16.M88.4 R92, [R208+0x18000] ;  /* 0x01800000d05c783b */ /* 0x000eea0000000200 */
[----:B------:R-:W4:Y:S05]  /*4e90*/  LDSM.16.M88.4 R96, [R208+0x18800] ;  /* 0x01880000d060783b */ /* 0x000f2a0000000200 */
[----:B------:R-:W-:Y:S05]  /*4ea0*/  LDSM.16.M88.4 R100, [R117] ;  /* 0x000000007564783b */ /* 0x000fea0000000200 */
[----:B------:R-:W3:Y:S05]  /*4eb0*/  LDSM.16.M88.4 R104, [R3+0x18000] ;  /* 0x018000000368783b */ /* 0x000eea0000000200 */
[----:B------:R-:W4:Y:S01]  /*4ec0*/  LDSM.16.M88.4 R108, [R3+0x18800] ;  /* 0x01880000036c783b */ /* 0x000f220000000200 */
[C---:B-1----:R-:W-:Y:S04]  /*4ed0*/  HMMA.16816.F32.BF16 R4, R16.reuse, R8, RZ ;  /* 0x000000081004723c */ /* 0x042fe800000418ff */
[----:B------:R-:W-:Y:S04]  /*4ee0*/  LDSM.16.M88.4 R112, [R2+0x18800] ;  /* 0x018800000270783b */ /* 0x000fe80000000200 */
[C---:B------:R-:W-:Y:S08]  /*4ef0*/  HMMA.16816.F32.BF16 R8, R16.reuse, R10, RZ ;  /* 0x0000000a1008723c */ /* 0x040ff000000418ff */
[C---:B--2---:R-:W-:Y:S08]  /*4f00*/  HMMA.16816.F32.BF16 R12, R16.reuse, R84, RZ ;  /* 0x00000054100c723c */ /* 0x044ff000000418ff */
[----:B------:R-:W-:Y:S01]  /*4f10*/  HMMA.16816.F32.BF16 R16, R16, R86, RZ ;  /* 0x000000561010723c */ /* 0x000fe200000418ff */
[----:B------:R-:W-:Y:S07]  /*4f20*/  LDSM.16.M88.4 R84, [R116] ;  /* 0x000000007454783b */ /* 0x000fee0000000200 */
        /* <DEDUP_REMOVED lines=9> */
[----:B------:R-:W3:Y:S07]  /*4fc0*/  LDSM.16.M88.4 R104, [R218+0x1a800] ;  /* 0x01a80000da68783b */ /* 0x000eee0000000200 */
[C---:B------:R-:W-:Y:S08]  /*4fd0*/  HMMA.16816.F32.BF16 R12, R100.reuse, R108, R12 ;  /* 0x0000006c640c723c */ /* 0x040ff0000004180c */
[----:B------:R-:W-:Y:S01]  /*4fe0*/  HMMA.16816.F32.BF16 R16, R100, R110, R16 ;  /* 0x0000006e6410723c */ /* 0x000fe20000041810 */
[----:B------:R-:W-:Y:S05]  /*4ff0*/  LDSM.16.M88.4 R100, [R208+0x1a000] ;  /* 0x01a00000d064783b */ /* 0x000fea0000000200 */
[----:B------:R-:W-:Y:S02]  /*5000*/  LDSM.16.M88.4 R108, [R208+0x1a800] ;  /* 0x01a80000d06c783b */ /* 0x000fe40000000200 */
[C---:B-1----:R-:W-:Y:S08]  /*5010*/  HMMA.16816.F32.BF16 R4, R84.reuse, R92, R4 ;  /* 0x0000005c5404723c */ /* 0x042ff00000041804 */
[C---:B------:R-:W-:Y:S01]  /*5020*/  HMMA.16816.F32.BF16 R8, R84.reuse, R94, R8 ;  /* 0x0000005e5408723c */ /* 0x040fe20000041808 */
[----:B------:R-:W1:Y:S07]  /*5030*/  LDSM.16.M88.4 R92, [R118+0x2000] ;  /* 0x00200000765c783b */ /* 0x000e6e0000000200 */
[C---:B------:R-:W-:Y:S08]  /*5040*/  HMMA.16816.F32.BF16 R12, R84.reuse, R112, R12 ;  /* 0x00000070540c723c */ /* 0x040ff0000004180c */
[----:B------:R-:W-:Y:S01]  /*5050*/  HMMA.16816.F32.BF16 R16, R84, R114, R16 ;  /* 0x000000725410723c */ /* 0x000fe20000041810 */
[----:B------:R-:W-:Y:S07]  /*5060*/  LDSM.16.M88.4 R84, [R117+0x2000] ;  /* 0x002000007554783b */ /* 0x000fee0000000200 */
[C---:B--2---:R-:W-:Y:S08]  /*5070*/  HMMA.16816.F32.BF16 R4, R88.reuse, R96, R4 ;  /* 0x000000605804723c */ /* 0x044ff00000041804 */
[C---:B------:R-:W-:Y:S01]  /*5080*/  HMMA.16816.F32.BF16 R8, R88.reuse, R98, R8 ;  /* 0x000000625808723c */ /* 0x040fe20000041808 */
[----:B------:R-:W2:Y:S07]  /*5090*/  LDSM.16.M88.4 R96, [R3+0x1a000] ;  /* 0x01a000000360783b */ /* 0x000eae0000000200 */
[C---:B---3--:R-:W-:Y:S08]  /*50a0*/  HMMA.16816.F32.BF16 R12, R88.reuse, R104, R12 ;  /* 0x00000068580c723c */ /* 0x048ff0000004180c */
        /* <DEDUP_REMOVED lines=9> */
[----:B------:R-:W4:Y:S03]  /*5140*/  LDSM.16.M88.4 R92, [R2+0x1a800] ;  /* 0x01a80000025c783b */ /* 0x000f260000000200 */
[----:B------:R-:W-:Y:S04]  /*5150*/  IADD3.X R109, R244, UR17, RZ, P0, !PT ;  /* 0x00000011f46d7c10 */ /* 0x000fe800087fe4ff */
[C---:B--2---:R-:W-:Y:S01]  /*5160*/  HMMA.16816.F32.BF16 R4, R84.reuse, R96, R4 ;  /* 0x000000605404723c */ /* 0x044fe20000041804 */
[----:B-----5:R2:W5:Y:S05]  /*5170*/  LDG.E R121, [R108.64] ;  /* 0x000000046c797981 */ /* 0x02056a000c1e1900 */
[----:B------:R2:W5:Y:S02]  /*5180*/  LDG.E R120, [R108.64+0x20] ;  /* 0x000020046c787981 */ /* 0x000564000c1e1900 */
[C---:B------:R-:W-:Y:S03]  /*5190*/  HMMA.16816.F32.BF16 R8, R84.reuse, R98, R8 ;  /* 0x000000625408723c */ /* 0x040fe60000041808 */
[----:B------:R-:W-:Y:S05]  /*51a0*/  LDSM.16.M88.4 R96, [R214+0x4000] ;  /* 0x00400000d660783b */ /* 0x000fea0000000200 */
[C---:B---3--:R-:W-:Y:S08]  /*51b0*/  HMMA.16816.F32.BF16 R12, R84.reuse, R88, R12 ;  /* 0x00000058540c723c */ /* 0x048ff0000004180c */
[----:B------:R-:W-:Y:S01]  /*51c0*/  HMMA.16816.F32.BF16 R16, R84, R90, R16 ;  /* 0x0000005a5410723c */ /* 0x000fe20000041810 */
[----:B------:R-:W-:Y:S05]  /*51d0*/  LDSM.16.M88.4 R84, [R218+0x1c800] ;  /* 0x01c80000da54783b */ /* 0x000fea0000000200 */
[----:B------:R-:W-:Y:S02]  /*51e0*/  LDSM.16.M88.4 R88, [R118+0x4000] ;  /* 0x004000007658783b */ /* 0x000fe40000000200 */
[C---:B-1----:R-:W-:Y:S03]  /*51f0*/  HMMA.16816.F32.BF16 R4, R100.reuse, R104, R4 ;  /* 0x000000686404723c */ /* 0x042fe60000041804 */
[----:B--2---:R-:W1:Y:S05]  /*5200*/  LDSM.16.M88.4 R108, [R218+0x1c000] ;  /* 0x01c00000da6c783b */ /* 0x004e6a0000000200 */
[C---:B------:R-:W-:Y:S01]  /*5210*/  HMMA.16816.F32.BF16 R8, R100.reuse, R106, R8 ;  /* 0x0000006a6408723c */ /* 0x040fe20000041808 */
[----:B------:R-:W2:Y:S07]  /*5220*/  LDSM.16.M88.4 R104, [R208+0x1c000] ;  /* 0x01c00000d068783b */ /* 0x000eae0000000200 */
[C---:B----4-:R-:W-:Y:S08]  /*5230*/  HMMA.16816.F32.BF16 R12, R100.reuse, R92, R12 ;  /* 0x0000005c640c723c */ /* 0x050ff0000004180c */
        /* <DEDUP_REMOVED lines=32> */
[C---:B------:R-:W-:Y:S08]  /*5440*/  HMMA.16816.F32.BF16 R8, R92.reuse, R110, R8 ;  /* 0x0000006e5c08723c */ /* 0x040ff00000041808 */
[C---:B----4-:R-:W-:Y:S08]  /*5450*/  HMMA.16816.F32.BF16 R12, R92.reuse, R84, R12 ;  /* 0x000000545c0c723c */ /* 0x050ff0000004180c */
[----:B------:R-:W-:Y:S01]  /*5460*/  HMMA.16816.F32.BF16 R16, R92, R86, R16 ;  /* 0x000000565c10723c */ /* 0x000fe20000041810 */
[----:B------:R-:W-:Y:S05]  /*5470*/  LDSM.16.M88.4 R84, [R117+0x6000] ;  /* 0x006000007554783b */ /* 0x000fea0000000200 */
[----:B------:R-:W1:Y:S02]  /*5480*/  LDSM.16.M88.4 R92, [R3+0x1e000] ;  /* 0x01e00000035c783b */ /* 0x000e640000000200 */
[C---:B--2---:R-:W-:Y:S07]  /*5490*/  HMMA.16816.F32.BF16 R4, R100.reuse, R104, R4 ;  /* 0x000000686404723c */ /* 0x044fee0000041804 */
[----:B------:R-:W-:Y:S01]  /*54a0*/  IADD3 R104, R237, UR9, RZ ;  /* 0x00000009ed687c10 */ /* 0x000fe2000fffe0ff */
[C---:B------:R-:W-:Y:S04]  /*54b0*/  HMMA.16816.F32.BF16 R8, R100.reuse, R106, R8 ;  /* 0x0000006a6408723c */ /* 0x040fe80000041808 */
[C---:B------:R-:W-:Y:S02]  /*54c0*/  IADD3 R108, R104.reuse, 0x8, RZ ;  /* 0x00000008686c7810 */ /* 0x040fe40007ffe0ff */
[----:B------:R-:W-:Y:S02]  /*54d0*/  IADD3 R109, R104, -0x1, RZ ;  /* 0xffffffff686d7810 */ /* 0x000fe40007ffe0ff */
[C---:B---3--:R-:W-:Y:S03]  /*54e0*/  HMMA.16816.F32.BF16 R12, R100.reuse, R88, R12 ;  /* 0x00000058640c723c */ /* 0x048fe6000004180c */
[----:B------:R-:W-:Y:S02]  /*54f0*/  ISETP.GE.AND P1, PT, R108, RZ, PT ;  /* 0x000000ff6c00720c */ /* 0x000fe40003f26270 */
[C---:B------:R-:W-:Y:S02]  /*5500*/  IADD3 R107, R104.reuse, 0x7, RZ ;  /* 0x00000007686b7810 */ /* 0x040fe40007ffe0ff */
[C---:B------:R-:W-:Y:S01]  /*5510*/  IADD3 R110, R104.reuse, -0x8, RZ ;  /* 0xfffffff8686e7810 */ /* 0x040fe20007ffe0ff */
[----:B------:R-:W-:Y:S01]  /*5520*/  HMMA.16816.F32.BF16 R16, R100, R90, R16 ;  /* 0x0000005a6410723c */ /* 0x000fe20000041810 */
[----:B------:R-:W-:Y:S02]  /*5530*/  LDSM.16.M88.4 R88, [R116+0x6000] ;  /* 0x006000007458783b */ /* 0x000fe40000000200 */
[----:B------:R-:W-:Y:S02]  /*5540*/  ISETP.GE.AND P0, PT, R107, RZ, PT ;  /* 0x000000ff6b00720c */ /* 0x000fe40003f06270 */
[C---:B------:R-:W-:Y:S01]  /*5550*/  IADD3 R111, R104.reuse, -0x9, RZ ;  /* 0xfffffff7686f7810 */ /* 0x040fe20007ffe0ff */
[----:B------:R-:W2:Y:S01]  /*5560*/  LDSM.16.M88.4 R100, [R2+0x1e000] ;  /* 0x01e000000264783b */ /* 0x000ea20000000200 */
[----:B------:R-:W-:Y:S02]  /*5570*/  IABS R105, R104 ;  /* 0x0000006800697213 */ /* 0x000fe40000000000 */
[C---:B------:R-:W-:Y:S02]  /*5580*/  @!P1 IADD3 R108, -R104.reuse, -0x8, RZ ;  /* 0xfffffff8686c9810 */ /* 0x040fe40007ffe1ff */
[----:B------:R-:W-:Y:S02]  /*5590*/  ISETP.GE.AND P1, PT, R109, RZ, PT ;  /* 0x000000ff6d00720c */ /* 0x000fe40003f26270 */
[----:B------:R-:W-:Y:S01]  /*55a0*/  I2F R105, R105 ;  /* 0x0000006900697306 */ /* 0x000fe20000201400 */
[C---:B-1----:R-:W-:Y:S05]  /*55b0*/  HMMA.16816.F32.BF16 R4, R84.reuse, R92, R4 ;  /* 0x0000005c5404723c */ /* 0x042fea0000041804 */
[----:B------:R-:W-:Y:S02]  /*55c0*/  @!P0 IADD3 R107, -R104, -0x7, RZ ;  /* 0xfffffff9686b8810 */ /* 0x000fe40007ffe1ff */
[----:B------:R-:W-:Y:S01]  /*55d0*/  ISETP.GE.AND P0, PT, R110, RZ, PT ;  /* 0x000000ff6e00720c */ /* 0x000fe20003f06270 */
[C---:B------:R-:W-:Y:S01]  /*55e0*/  HMMA.16816.F32.BF16 R8, R84.reuse, R94, R8 ;  /* 0x0000005e5408723c */ /* 0x040fe20000041808 */
[----:B------:R-:W1:Y:S01]  /*55f0*/  I2F R106, R108 ;  /* 0x0000006c006a7306 */ /* 0x000e620000201400 */
[----:B------:R-:W3:Y:S02]  /*5600*/  LDSM.16.M88.4 R92, [R2+0x1e800] ;  /* 0x01e80000025c783b */ /* 0x000ee40000000200 */
[C---:B------:R-:W-:Y:S02]  /*5610*/  @!P1 IADD3 R109, -R104.reuse, 0x1, RZ ;  /* 0x00000001686d9810 */ /* 0x040fe40007ffe1ff */
[----:B------:R-:W-:Y:S02]  /*5620*/  ISETP.GE.AND P1, PT, R111, RZ, PT ;  /* 0x000000ff6f00720c */ /* 0x000fe40003f26270 */
[C---:B------:R-:W-:Y:S03]  /*5630*/  HMMA.16816.F32.BF16 R12, R84.reuse, R96, R12 ;  /* 0x00000060540c723c */ /* 0x040fe6000004180c */
[----:B------:R-:W4:Y:S01]  /*5640*/  I2F R107, R107 ;  /* 0x0000006b006b7306 */ /* 0x000f220000201400 */
[C---:B------:R-:W-:Y:S03]  /*5650*/  @!P0 IADD3 R110, -R104.reuse, 0x8, RZ ;  /* 0x00000008686e8810 */ /* 0x040fe60007ffe1ff */
[C---:B------:R-:W-:Y:S01]  /*5660*/  IADD3 R97, R104.reuse, -0x10, RZ ;  /* 0xfffffff068617810 */ /* 0x040fe20007ffe0ff */
[----:B------:R-:W-:Y:S03]  /*5670*/  HMMA.16816.F32.BF16 R16, R84, R98, R16 ;  /* 0x000000625410723c */ /* 0x000fe60000041810 */
[----:B------:R-:W-:Y:S02]  /*5680*/  ISETP.GE.AND P0, PT, R97, RZ, PT ;  /* 0x000000ff6100720c */ /* 0x000fe40003f06270 */
[----:B------:R-:W1:Y:S01]  /*5690*/  I2F R108, R109 ;  /* 0x0000006d006c7306 */ /* 0x000e620000201400 */
[C---:B------:R-:W-:Y:S02]  /*56a0*/  @!P1 IADD3 R111, -R104.reuse, 0x9, RZ ;  /* 0x00000009686f9810 */ /* 0x040fe40007ffe1ff */
[C---:B--2---:R-:W-:Y:S05]  /*56b0*/  HMMA.16816.F32.BF16 R4, R88.reuse, R100, R4 ;  /* 0x000000645804723c */ /* 0x044fea0000041804 */
[C---:B------:R-:W-:Y:S02]  /*56c0*/  IADD3 R85, R104.reuse, -0x11, RZ ;  /* 0xffffffef68557810 */ /* 0x040fe40007ffe0ff */
[----:B------:R-:W2:Y:S01]  /*56d0*/  I2F R96, R110 ;  /* 0x0000006e00607306 */ /* 0x000ea20000201400 */
[C---:B------:R-:W-:Y:S01]  /*56e0*/  IADD3 R86, R104.reuse, -0x18, RZ ;  /* 0xffffffe868567810 */ /* 0x040fe20007ffe0ff */
[C---:B------:R-:W-:Y:S03]  /*56f0*/  HMMA.16816.F32.BF16 R8, R88.reuse, R102, R8 ;  /* 0x000000665808723c */ /* 0x040fe60000041808 */
[C---:B------:R-:W-:Y:S02]  /*5700*/  IADD3 R84, R104.reuse, -0x19, RZ ;  /* 0xffffffe768547810 */ /* 0x040fe40007ffe0ff */
[----:B------:R-:W-:Y:S02]  /*5710*/  ISETP.GE.AND P2, PT, R85, RZ, PT ;  /* 0x000000ff5500720c */ /* 0x000fe40003f46270 */
[----:B------:R-:W-:Y:S01]  /*5720*/  @!P0 IADD3 R97, -R104, 0x10, RZ ;  /* 0x0000001068618810 */ /* 0x000fe20007ffe1ff */
[----:B------:R-:W2:Y:S01]  /*5730*/  I2F R111, R111 ;  /* 0x0000006f006f7306 */ /* 0x000ea20000201400 */
[----:B------:R-:W-:Y:S01]  /*5740*/  ISETP.GE.AND P1, PT, R86, RZ, PT ;  /* 0x000000ff5600720c */ /* 0x000fe20003f26270 */
[C---:B---3--:R-:W-:Y:S03]  /*5750*/  HMMA.16816.F32.BF16 R12, R88.reuse, R92, R12 ;  /* 0x0000005c580c723c */ /* 0x048fe6000004180c */
[----:B------:R-:W-:Y:S02]  /*5760*/  ISETP.GE.AND P0, PT, R84, RZ, PT ;  /* 0x000000ff5400720c */ /* 0x000fe40003f06270 */
[----:B-1----:R-:W-:Y:S02]  /*5770*/  FFMA.FTZ R6, R106, -UR6, R6 ;  /* 0x800000066a067c23 */ /* 0x002fe40008010006 */
[----:B----4-:R-:W-:Y:S01]  /*5780*/  FFMA.FTZ R7, R107, -UR6, R7 ;  /* 0x800000066b077c23 */ /* 0x010fe20008010007 */
[----:B------:R-:W1:Y:S01]  /*5790*/  I2F R97, R97 ;  /* 0x0000006100617306 */ /* 0x000e620000201400 */
[C---:B------:R-:W-:Y:S01]  /*57a0*/  @!P2 IADD3 R85, -R104.reuse, 0x11, RZ ;  /* 0x000000116855a810 */ /* 0x040fe20007ffe1ff */
[----:B------:R-:W-:Y:S03]  /*57b0*/  HMMA.16816.F32.BF16 R16, R88, R94, R16 ;  /* 0x0000005e5810723c */ /* 0x000fe60000041810 */
[----:B------:R-:W-:Y:S01]  /*57c0*/  @!P1 IADD3 R86, -R104, 0x18, RZ ;  /* 0x0000001868569810 */ /* 0x000fe20007ffe1ff */
[----:B------:R-:W-:Y:S02]  /*57d0*/  FFMA.FTZ R5, R108, -UR6, R5 ;  /* 0x800000066c057c23 */ /* 0x000fe40008010005 */
[----:B------:R-:W-:Y:S01]  /*57e0*/  @!P0 IADD3 R84, -R104, 0x19, RZ ;  /* 0x0000001968548810 */ /* 0x000fe20007ffe1ff */
[C---:B------:R-:W-:Y:S01]  /*57f0*/  FFMA.FTZ R4, R105.reuse, -UR6, R4 ;  /* 0x8000000669047c23 */ /* 0x040fe20008010004 */
[----:B------:R-:W3:Y:S01]  /*5800*/  I2F R85, R85 ;  /* 0x0000005500557306 */ /* 0x000ee20000201400 */
[----:B------:R-:W-:Y:S01]  /*5810*/  FFMA.FTZ R11, R108, -UR6, R11 ;  /* 0x800000066c0b7c23 */ /* 0x000fe2000801000b */
[----:B------:R-:W-:Y:S02]  /*5820*/  PLOP3.LUT P0, PT, PT, PT, UP0, 0x80, 0x0 ;  /* 0x000000000000781c */ /* 0x000fe40003f0f008 */
[----:B------:R-:W-:Y:S02]  /*5830*/  FFMA.FTZ R10, R105, -UR6, R10 ;  /* 0x80000006690a7c23 */ /* 0x000fe4000801000a */
[C---:B--2---:R-:W-:Y:S02]  /*5840*/  FFMA.FTZ R8, R96.reuse, -UR6, R8 ;  /* 0x8000000660087c23 */ /* 0x044fe40008010008 */
[C---:B------:R-:W-:Y:S02]  /*5850*/  FFMA.FTZ R9, R111.reuse, -UR6, R9 ;  /* 0x800000066f097c23 */ /* 0x040fe40008010009 */
[----:B------:R-:W2:Y:S01]  /*5860*/  I2F R86, R86 ;  /* 0x0000005600567306 */ /* 0x000ea20000201400 */
[----:B------:R-:W-:Y:S02]  /*5870*/  FFMA.FTZ R14, R96, -UR6, R14 ;  /* 0x80000006600e7c23 */ /* 0x000fe4000801000e */
[----:B------:R-:W-:Y:S02]  /*5880*/  FFMA.FTZ R15, R111, -UR6, R15 ;  /* 0x800000066f0f7c23 */ /* 0x000fe4000801000f */
[C---:B-1----:R-:W-:Y:S02]  /*5890*/  FFMA.FTZ R12, R97.reuse, -UR6, R12 ;  /* 0x80000006610c7c23 */ /* 0x042fe4000801000c */
[----:B------:R-:W-:Y:S03]  /*58a0*/  FFMA.FTZ R18, R97, -UR6, R18 ;  /* 0x8000000661127c23 */ /* 0x000fe60008010012 */
[----:B------:R-:W1:Y:S01]  /*58b0*/  I2F R84, R84 ;  /* 0x0000005400547306 */ /* 0x000e620000201400 */
[C---:B---3--:R-:W-:Y:S02]  /*58c0*/  FFMA.FTZ R13, R85.reuse, -UR6, R13 ;  /* 0x80000006550d7c23 */ /* 0x048fe4000801000d */
[----:B------:R-:W-:Y:S02]  /*58d0*/  FFMA.FTZ R19, R85, -UR6, R19 ;  /* 0x8000000655137c23 */ /* 0x000fe40008010013 */
[----:B--2---:R-:W-:Y:S02]  /*58e0*/  FFMA.FTZ R16, R86, -UR6, R16 ;  /* 0x8000000656107c23 */ /* 0x004fe40008010010 */
[----:B-1----:R-:W-:Y:S01]  /*58f0*/  FFMA.FTZ R17, R84, -UR6, R17 ;  /* 0x8000000654117c23 */ /* 0x002fe20008010011 */
[----:B------:R-:W-:-:S05]  /*5900*/  @!P0 BRA `(.L_x_887) ;  /* 0x000000c000008947 */ /* 0x000fca0003800000 */
[----:B------:R-:W-:Y:S04]  /*5910*/  USHF.L.U32 UR10, UR22, 0x6, URZ ;  /* 0x00000006160a7899 */ /* 0x000fe8000800063f */
[----:B------:R-:W-:Y:S02]  /*5920*/  UIADD3 UR11, UR10, UR12, URZ ;  /* 0x0000000c0a0b7290 */ /* 0x000fe4000fffe03f */
[----:B------:R-:W-:Y:S02]  /*5930*/  UIADD3 UR10, UR10, 0x40, URZ ;  /* 0x000000400a0a7890 */ /* 0x000fe4000fffe03f */
[----:B------:R-:W-:Y:S02]  /*5940*/  UIADD3 UR13, UR14, UR11, -UR8 ;  /* 0x0000000b0e0d7290 */ /* 0x000fe4000fffe808 */
[----:B------:R-:W-:Y:S02]  /*5950*/  UIADD3 UR11, UR9, 0x40, URZ ;  /* 0x00000040090b7890 */ /* 0x000fe4000fffe03f */
[----:B------:R-:W-:Y:S01]  /*5960*/  IMAD.U32 R84, RZ, RZ, UR10 ;  /* 0x0000000aff547e24 */ /* 0x000fe2000f8e00ff */
[----:B------:R-:W-:Y:S02]  /*5970*/  UMOV UR10, UR14 ;  /* 0x0000000e000a7c82 */ /* 0x000fe40008000000 */
[----:B------:R-:W-:Y:S02]  /*5980*/  UISETP.GE.AND UP0, UPT, UR11, UR13, UPT ;  /* 0x0000000d0b00728c */ /* 0x000fe4000bf06270 */
[----:B------:R-:W-:Y:S04]  /*5990*/  ISETP.LT.AND P0, PT, R84, UR8, PT ;  /* 0x0000000854007c0c */ /* 0x000fe8000bf01270 */
[----:B------:R-:W-:Y:S11]  /*59a0*/  PLOP3.LUT P1, PT, PT, PT, UP0, 0x80, 0x0 ;  /* 0x000000000000781c */ /* 0x000ff60003f2f008 */
[----:B------:R-:W-:Y:S02]  /*59b0*/  @!UPT UIADD3 URZ, URZ, URZ, URZ ;  /* 0x0000003f3f3ff290 */ /* 0x000fe4000fffe03f */
[----:B------:R-:W-:-:S05]  /*59c0*/  @!P1 BRA P0, `(.L_x_888) ;  /* 0x0000047000009947 */ /* 0x000fca0000000000 */
.L_x_887:
        /* <DEDUP_REMOVED lines=14> */
[CC--:B------:R-:W-:Y:S02]  /*5ab0*/  ISETP.GE.AND P1, PT, R84.reuse, R95.reuse, PT ;  /* 0x0000005f5400720c */ /* 0x0c0fe40003f26270 */
[-C--:B------:R-:W-:Y:S02]  /*5ac0*/  ISETP.GE.AND P0, PT, R93, R95.reuse, PT ;  /* 0x0000005f5d00720c */ /* 0x080fe40003f06270 */
        /* <DEDUP_REMOVED lines=55> */
.L_x_888:
        /* <DEDUP_REMOVED lines=15> */
[--C-:B------:R-:W-:Y:S01]  /*5f30*/  FFMA.FTZ R198, R9, c[0x0][0x23c], -R84.reuse ;  /* 0x00008f0009c67a23 */ /* 0x100fe20000010854 */
[----:B------:R-:W-:Y:S01]  /*5f40*/  MUFU.EX2 R201, R201 ;  /* 0x000000c900c97308 */ /* 0x000fe20000000800 */
[----:B------:R-:W-:Y:S01]  /*5f50*/  FFMA.FTZ R197, R12, c[0x0][0x23c], -R84 ;  /* 0x00008f000cc57a23 */ /* 0x000fe20000010854 */
[----:B------:R-:W-:Y:S01]  /*5f60*/  PLOP3.LUT P1, PT, PT, PT, UP3, 0x80, 0x0 ;  /* 0x000000000000781c */ /* 0x000fe20003f2f038 */
[--C-:B------:R-:W-:Y:S02]  /*5f70*/  FFMA.FTZ R129, R6, c[0x0][0x23c], -R4.reuse ;  /* 0x00008f0006817a23 */ /* 0x100fe40000010804 */
[--C-:B------:R-:W-:Y:S02]  /*5f80*/  FFMA.FTZ R128, R7, c[0x0][0x23c], -R4.reuse ;  /* 0x00008f0007807a23 */ /* 0x100fe40000010804 */
[--C-:B------:R-:W-:Y:S02]  /*5f90*/  FFMA.FTZ R127, R10, c[0x0][0x23c], -R4.reuse ;  /* 0x00008f000a7f7a23 */ /* 0x100fe40000010804 */
[--C-:B------:R-:W-:Y:S01]  /*5fa0*/  FFMA.FTZ R126, R11, c[0x0][0x23c], -R4.reuse ;  /* 0x00008f000b7e7a23 */ /* 0x100fe20000010804 */
[----:B------:R-:W1:Y:S01]  /*5fb0*/  MUFU.EX2 R200, R200 ;  /* 0x000000c800c87308 */ /* 0x000e620000000800 */
[--C-:B------:R-:W-:Y:S02]  /*5fc0*/  FFMA.FTZ R123, R18, c[0x0][0x23c], -R4.reuse ;  /* 0x00008f00127b7a23 */ /* 0x100fe40000010804 */
[--C-:B------:R-:W-:Y:S02]  /*5fd0*/  FFMA.FTZ R125, R14, c[0x0][0x23c], -R4.reuse ;  /* 0x00008f000e7d7a23 */ /* 0x100fe40000010804 */
[--C-:B------:R-:W-:Y:S02]  /*5fe0*/  FFMA.FTZ R124, R15, c[0x0][0x23c], -R4.reuse ;  /* 0x00008f000f7c7a23 */ /* 0x100fe40000010804 */
[----:B------:R-:W-:Y:S02]  /*5ff0*/  FFMA.FTZ R4, R19, c[0x0][0x23c], -R4 ;  /* 0x00008f0013047a23 */ /* 0x000fe40000010804 */
[--C-:B------:R-:W-:Y:S01]  /*6000*/  FFMA.FTZ R196, R13, c[0x0][0x23c], -R84.reuse ;  /* 0x00008f000dc47a23 */ /* 0x100fe20000010854 */
[----:B------:R-:W-:Y:S01]  /*6010*/  MUFU.EX2 R129, R129 ;  /* 0x0000008100817308 */ /* 0x000fe20000000800 */
[--C-:B------:R-:W-:Y:S02]  /*6020*/  FFMA.FTZ R131, R16, c[0x0][0x23c], -R84.reuse ;  /* 0x00008f0010837a23 */ /* 0x100fe40000010854 */
[----:B------:R-:W-:Y:S02]  /*6030*/  FFMA.FTZ R84, R17, c[0x0][0x23c], -R84 ;  /* 0x00008f0011547a23 */ /* 0x000fe40000010854 */
[----:B------:R-:W-:Y:S05]  /*6040*/  IMAD R252, R252, c[0x0][0x1c0], RZ ;  /* 0x00007000fcfc7a24 */ /* 0x000fea00078e02ff */
[----:B------:R-:W2:Y:S10]  /*6050*/  MUFU.EX2 R128, R128 ;  /* 0x0000008000807308 */ /* 0x000eb40000000800 */
[----:B------:R-:W-:Y:S10]  /*6060*/  MUFU.EX2 R199, R199 ;  /* 0x000000c700c77308 */ /* 0x000ff40000000800 */
[----:B------:R-:W3:Y:S10]  /*6070*/  MUFU.EX2 R198, R198 ;  /* 0x000000c600c67308 */ /* 0x000ef40000000800 */
[----:B------:R-:W-:Y:S10]  /*6080*/  MUFU.EX2 R127, R127 ;  /* 0x0000007f007f7308 */ /* 0x000ff40000000800 */
[----:B------:R-:W4:Y:S10]  /*6090*/  MUFU.EX2 R126, R126 ;  /* 0x0000007e007e7308 */ /* 0x000f340000000800 */
[----:B------:R4:W-:Y:S10]  /*60a0*/  MUFU.EX2 R122, R4 ;  /* 0x00000004007a7308 */ /* 0x0009f40000000800 */
[----:B------:R-:W-:Y:S10]  /*60b0*/  MUFU.EX2 R197, R197 ;  /* 0x000000c500c57308 */ /* 0x000ff40000000800 */
[----:B------:R-:W1:Y:S10]  /*60c0*/  MUFU.EX2 R196, R196 ;  /* 0x000000c400c47308 */ /* 0x000e740000000800 */
[----:B------:R-:W-:Y:S10]  /*60d0*/  MUFU.EX2 R125, R125 ;  /* 0x0000007d007d7308 */ /* 0x000ff40000000800 */
[----:B------:R-:W1:Y:S10]  /*60e0*/  MUFU.EX2 R124, R124 ;  /* 0x0000007c007c7308 */ /* 0x000e740000000800 */
[----:B------:R-:W-:Y:S10]  /*60f0*/  MUFU.EX2 R130, R84 ;  /* 0x0000005400827308 */ /* 0x000ff40000000800 */
[----:B------:R-:W4:Y:S10]  /*6100*/  MUFU.EX2 R131, R131 ;  /* 0x0000008300837308 */ /* 0x000f340000000800 */
[----:B------:R-:W4:Y:S01]  /*6110*/  MUFU.EX2 R123, R123 ;  /* 0x0000007b007b7308 */ /* 0x000f220000000800 */
[----:B-1----:R-:W-:Y:S02]  /*6120*/  F2FP.BF16.PACK_AB R7, R200, R201 ;  /* 0x000000c9c807723e */ /* 0x002fe400000010ff */
[----:B--2---:R-:W-:Y:S02]  /*6130*/  F2FP.BF16.PACK_AB R6, R128, R129 ;  /* 0x000000818006723e */ /* 0x004fe400000010ff */
[----:B---3--:R-:W-:Y:S01]  /*6140*/  F2FP.BF16.PACK_AB R5, R198, R199 ;  /* 0x000000c7c605723e */ /* 0x008fe200000010ff */
[----:B------:R1:W-:Y:S01]  /*6150*/  STS [R228+0x2a000], R7 ;  /* 0x02a00007e4007388 */ /* 0x0003e20000000800 */
[----:B----4-:R-:W-:Y:S05]  /*6160*/  F2FP.BF16.PACK_AB R4, R126, R127 ;  /* 0x0000007f7e04723e */ /* 0x010fea00000010ff */
[----:B------:R2:W-:Y:S06]  /*6170*/  STS [R228+0x2a400], R6 ;  /* 0x02a40006e4007388 */ /* 0x0005ec0000000800 */
[----:B------:R3:W-:Y:S06]  /*6180*/  STS [R232+0x2a000], R5 ;  /* 0x02a00005e8007388 */ /* 0x0007ec0000000800 */
[----:B------:R4:W-:Y:S01]  /*6190*/  STS [R232+0x2a400], R4 ;  /* 0x02a40004e8007388 */ /* 0x0009e20000000800 */
[----:B-1----:R-:W-:Y:S05]  /*61a0*/  F2FP.BF16.PACK_AB R7, R196, R197 ;  /* 0x000000c5c407723e */ /* 0x002fea00000010ff */
[----:B------:R-:W-:Y:S01]  /*61b0*/  STS [R230+0x2a000], R7 ;  /* 0x02a00007e6007388 */ /* 0x000fe20000000800 */
[----:B--2---:R-:W-:Y:S05]  /*61c0*/  F2FP.BF16.PACK_AB R6, R124, R125 ;  /* 0x0000007d7c06723e */ /* 0x004fea00000010ff */
[----:B------:R-:W-:Y:S01]  /*61d0*/  STS [R230+0x2a400], R6 ;  /* 0x02a40006e6007388 */ /* 0x000fe20000000800 */
[----:B---3--:R-:W-:Y:S05]  /*61e0*/  F2FP.BF16.PACK_AB R5, R130, R131 ;  /* 0x000000838205723e */ /* 0x008fea00000010ff */
[----:B------:R-:W-:Y:S01]  /*61f0*/  STS [R238+0x2a000], R5 ;  /* 0x02a00005ee007388 */ /* 0x000fe20000000800 */
[----:B----4-:R-:W-:Y:S05]  /*6200*/  F2FP.BF16.PACK_AB R4, R122, R123 ;  /* 0x0000007b7a04723e */ /* 0x010fea00000010ff */
        /* <DEDUP_REMOVED lines=154> */
[C---:B------:R-:W-:Y:S01]  /*6bb0*/  IMAD.U32 R86, R85.reuse, -0x40, RZ ;  /* 0xffffffc055567824 */ /* 0x040fe200078e00ff */
[----:B------:R-:W-:Y:S01]  /*6bc0*/  ISETP.GE.AND P2, PT, R234, c[0x0][0x220], PT ;  /* 0x00008800ea007a0c */ /* 0x000fe20003f46270 */
[----:B------:R-:W-:Y:S01]  /*6bd0*/  IMAD.MOV.U32 R84, RZ, RZ, c[0x0][0x194] ;  /* 0x00006500ff547624 */ /* 0x000fe200078e00ff */
[----:B------:R-:W-:Y:S02]  /*6be0*/  ULOP3.LUT UR9, UR7, 0x1, URZ, 0xc0, !UPT ;  /* 0x0000000107097892 */ /* 0x000fe4000f8ec03f */
[C---:B------:R-:W-:Y:S02]  /*6bf0*/  LEA R90, P0, R86.reuse, R240, 0x1 ;  /* 0x000000f0565a7211 */ /* 0x040fe400078008ff */
[----:B------:R-:W-:Y:S01]  /*6c00*/  SHF.R.S32.HI R87, RZ, 0x1f, R86 ;  /* 0x0000001fff577819 */ /* 0x000fe20000011456 */
[----:B------:R-:W-:Y:S01]  /*6c10*/  UISETP.NE.U32.AND UP0, UPT, UR9, 0x1, UPT ;  /* 0x000000010900788c */ /* 0x000fe2000bf05070 */
[----:B------:R-:W-:Y:S02]  /*6c20*/  LEA.HI.X.SX32 R91, R86, R241, 0x1, P0 ;  /* 0x000000f1565b7211 */ /* 0x000fe400000f0eff */
[C---:B------:R-:W-:Y:S01]  /*6c30*/  LEA R88, P6, R85.reuse, R86, 0x5 ;  /* 0x0000005655587211 */ /* 0x040fe200078c28ff */
[----:B------:R-:W-:Y:S03]  /*6c40*/  USEL UR9, UR41, 0x8000, !UP0 ;  /* 0x0000800029097887 */ /* 0x000fe6000c000000 */
[----:B------:R-:W-:Y:S02]  /*6c50*/  @!P3 LEA R94, P0, R88, R240, 0x1 ;  /* 0x000000f0585eb211 */ /* 0x000fe400078008ff */
[--C-:B------:R-:W-:Y:S02]  /*6c60*/  LEA.HI.X R87, R85, R87, R84.reuse, 0x5, P6 ;  /* 0x0000005755577211 */ /* 0x100fe400030f2c54 */
[----:B------:R-:W-:Y:S02]  /*6c70*/  IADD3 R249, R249, UR9, RZ ;  /* 0x00000009f9f97c10 */ /* 0x000fe4000fffe0ff */
[----:B------:R-:W-:Y:S02]  /*6c80*/  IADD3 R246, R246, UR9, RZ ;  /* 0x00000009f6f67c10 */ /* 0x000fe4000fffe0ff */
[C-C-:B------:R-:W-:Y:S01]  /*6c90*/  @!P3 LEA.HI.X R95, R88.reuse, R239, R87.reuse, 0x1, P0 ;  /* 0x000000ef585fb211 */ /* 0x140fe200000f0c57 */
[----:B------:R1:W-:Y:S01]  /*6ca0*/  @P5 STS [R249], RZ ;  /* 0x000000fff9005388 */ /* 0x0003e20000000800 */
[C---:B------:R-:W-:Y:S02]  /*6cb0*/  @!P5 LEA R96, P0, R85.reuse, R90, 0x6 ;  /* 0x0000005a5560d211 */ /* 0x040fe400078030ff */
[CC--:B------:R-:W-:Y:S01]  /*6cc0*/  @!P4 LEA R92, P6, R88.reuse, R240.reuse, 0x1 ;  /* 0x000000f0585cc211 */ /* 0x0c0fe200078c08ff */
[----:B------:R1:W-:Y:S01]  /*6cd0*/  @P5 STS [R249+0x4], RZ ;  /* 0x000004fff9005388 */ /* 0x0003e20000000800 */
[----:B------:R-:W-:Y:S02]  /*6ce0*/  @!P5 LEA.HI.X R97, R85, R91, R84, 0x6, P0 ;  /* 0x0000005b5561d211 */ /* 0x000fe400000f3454 */
[CCC-:B------:R-:W-:Y:S01]  /*6cf0*/  @!P4 LEA.HI.X R93, R88.reuse, R239.reuse, R87.reuse, 0x1, P6 ;  /* 0x000000ef585dc211 */ /* 0x1c0fe200030f0c57 */
[----:B------:R1:W-:Y:S01]  /*6d00*/  @P5 STS [R249+0x8], RZ ;  /* 0x000008fff9005388 */ /* 0x0003e20000000800 */
[----:B------:R-:W-:Y:S01]  /*6d10*/  @!P2 LEA R86, P6, R88, R240, 0x1 ;  /* 0x000000f05856a211 */ /* 0x000fe200078c08ff */
        /* <DEDUP_REMOVED lines=66> */
.L_x_889:
[----:B------:R-:W-:Y:S01]  /*7140*/  F2FP.BF16.PACK_AB R4, R5, R4 ;  /* 0x000000040504723e */ /* 0x000fe200000010ff */
        /* <DEDUP_REMOVED lines=18> */
[----:B------:R-:W2:Y:S06]  /*7270*/  LDSM.16.MT88.4 R8, [R221+0x10000] ;  /* 0x01000000dd08783b */ /* 0x000eac0000004200 */
[----:B------:R-:W3:Y:S06]  /*7280*/  LDSM.16.MT88.4 R12, [R0+0x2a000] ;  /* 0x02a00000000c783b */ /* 0x000eec0000004200 */
[----:B------:R-:W4:Y:S06]  /*7290*/  LDSM.16.MT88.4 R16, [R221+0x12000] ;  /* 0x01200000dd10783b */ /* 0x000f2c0000004200 */
[----:B-1----:R-:W1:Y:S06]  /*72a0*/  LDSM.16.MT88.4 R84, [R221+0x14000] ;  /* 0x01400000dd54783b */ /* 0x002e6c0000004200 */
[----:B------:R-:W5:Y:S06]  /*72b0*/  LDSM.16.MT88.4 R88, [R221+0x16000] ;  /* 0x01600000dd58783b */ /* 0x000f6c0000004200 */
[----:B------:R-:W-:Y:S06]  /*72c0*/  LDSM.16.MT88.4 R92, [R221+0x10800] ;  /* 0x01080000dd5c783b */ /* 0x000fec0000004200 */
[----:B------:R-:W-:Y:S01]  /*72d0*/  LDSM.16.MT88.4 R96, [R0+0x2a800] ;  /* 0x02a800000060783b */ /* 0x000fe20000004200 */
[-C--:B--2---:R-:W-:Y:S05]  /*72e0*/  HMMA.16816.F32.BF16 R20, R4, R8.reuse, R20 ;  /* 0x000000080414723c */ /* 0x084fea0000041814 */
[----:B------:R-:W-:Y:S03]  /*72f0*/  LDSM.16.MT88.4 R100, [R221+0x12800] ;  /* 0x01280000dd64783b */ /* 0x000fe60000004200 */
[C---:B---3--:R-:W-:Y:S03]  /*7300*/  HMMA.16816.F32.BF16 R24, R12.reuse, R8, R24 ;  /* 0x000000080c18723c */ /* 0x048fe60000041818 */
[----:B------:R-:W-:Y:S06]  /*7310*/  LDSM.16.MT88.4 R104, [R221+0x14800] ;  /* 0x01480000dd68783b */ /* 0x000fec0000004200 */
[----:B------:R-:W-:Y:S01]  /*7320*/  LDSM.16.MT88.4 R108, [R221+0x16800] ;  /* 0x01680000dd6c783b */ /* 0x000fe20000004200 */
[-C--:B------:R-:W-:Y:S08]  /*7330*/  HMMA.16816.F32.BF16 R28, R12, R10.reuse, R28 ;  /* 0x0000000a0c1c723c */ /* 0x080ff0000004181c */
[C---:B------:R-:W-:Y:S01]  /*7340*/  HMMA.16816.F32.BF16 R32, R4.reuse, R10, R32 ;  /* 0x0000000a0420723c */ /* 0x040fe20000041820 */
[----:B------:R-:W2:Y:S07]  /*7350*/  LDSM.16.MT88.4 R8, [R217+0x2a800] ;  /* 0x02a80000d908783b */ /* 0x000eae0000004200 */
[-C--:B----4-:R-:W-:Y:S08]  /*7360*/  HMMA.16816.F32.BF16 R36, R4, R16.reuse, R36 ;  /* 0x000000100424723c */ /* 0x090ff00000041824 */
[C---:B------:R-:W-:Y:S08]  /*7370*/  HMMA.16816.F32.BF16 R40, R12.reuse, R16, R40 ;  /* 0x000000100c28723c */ /* 0x040ff00000041828 */
[-C--:B------:R-:W-:Y:S08]  /*7380*/  HMMA.16816.F32.BF16 R44, R12, R18.reuse, R44 ;  /* 0x000000120c2c723c */ /* 0x080ff0000004182c */
[C---:B------:R-:W-:Y:S01]  /*7390*/  HMMA.16816.F32.BF16 R48, R4.reuse, R18, R48 ;  /* 0x000000120430723c */ /* 0x040fe20000041830 */
[----:B------:R-:W-:Y:S07]  /*73a0*/  LDSM.16.MT88.4 R16, [R0+0x2b000] ;  /* 0x02b000000010783b */ /* 0x000fee0000004200 */
[-C--:B-1----:R-:W-:Y:S08]  /*73b0*/  HMMA.16816.F32.BF16 R52, R4, R84.reuse, R52 ;  /* 0x000000540434723c */ /* 0x082ff00000041834 */
        /* <DEDUP_REMOVED lines=9> */
[----:B------:R-:W1:Y:S06]  /*7450*/  LDSM.16.MT88.4 R4, [R217+0x2b000] ;  /* 0x02b00000d904783b */ /* 0x000e6c0000004200 */
[----:B------:R-:W3:Y:S01]  /*7460*/  LDSM.16.MT88.4 R88, [R221+0x15000] ;  /* 0x01500000dd58783b */ /* 0x000ee20000004200 */
        /* <DEDUP_REMOVED lines=22> */
[-C--:B-1----:R-:W-:Y:S08]  /*75d0*/  HMMA.16816.F32.BF16 R20, R4, R12.reuse, R20 ;  /* 0x0000000c0414723c */ /* 0x082ff00000041814 */
[C---:B------:R-:W-:Y:S08]  /*75e0*/  HMMA.16816.F32.BF16 R24, R16.reuse, R12, R24 ;  /* 0x0000000c1018723c */ /* 0x040ff00000041818 */
[-C--:B------:R-:W-:Y:S08]  /*75f0*/  HMMA.16816.F32.BF16 R28, R16, R14.reuse, R28 ;  /* 0x0000000e101c723c */ /* 0x080ff0000004181c */
[C---:B------:R-:W-:Y:S01]  /*7600*/  HMMA.16816.F32.BF16 R32, R4.reuse, R14, R32 ;  /* 0x0000000e0420723c */ /* 0x040fe20000041820 */
[----:B------:R-:W1:Y:S06]  /*7610*/  LDSM.16.MT88.4 R12, [R221+0x17800] ;  /* 0x01780000dd0c783b */ /* 0x000e6c0000004200 */
        /* <DEDUP_REMOVED lines=9> */
[-C--:B--2---:R-:W-:Y:S08]  /*76b0*/  HMMA.16816.F32.BF16 R68, R4, R92.reuse, R68 ;  /* 0x0000005c0444723c */ /* 0x084ff00000041844 */
        /* <DEDUP_REMOVED lines=15> */
[-C--:B-1----:R-:W-:Y:S08]  /*77b0*/  HMMA.16816.F32.BF16 R68, R8, R12.reuse, R68 ;  /* 0x0000000c0844723c */ /* 0x082ff00000041844 */
        /* <DEDUP_REMOVED lines=32> */
[CCC-:B------:R-:W-:Y:S01]  /*79c0*/  @!P4 LEA.HI.X R13, R8.reuse, R242.reuse, R7.reuse, 0x1, P6 ;  /* 0x000000f2080dc211 */ /* 0x1c0fe200030f0c07 */
        /* <DEDUP_REMOVED lines=36> */
.L_x_890:
[----:B------:R-:W-:Y:S01]  /*7c10*/  LDSM.16.M88.4 R128, [R216] ;  /* 0x00000000d880783b */ /* 0x000fe20000000200 */
[----:B------:R-:W-:Y:S02]  /*7c20*/  ULOP3.LUT UR9, UR7, 0x1, URZ, 0xc0, !UPT ;  /* 0x0000000107097892 */ /* 0x000fe4000f8ec03f */
[----:B------:R-:W-:Y:S02]  /*7c30*/  UISETP.GT.AND UP2, UPT, UR7, UR19, UPT ;  /* 0x000000130700728c */ /* 0x000fe4000bf44270 */
[----:B-1----:R-:W1:Y:S01]  /*7c40*/  LDSM.16.MT88.4 R16, [R221+0x18000] ;  /* 0x01800000dd10783b */ /* 0x002e620000004200 */
[----:B------:R-:W-:Y:S02]  /*7c50*/  UISETP.NE.U32.AND UP0, UPT, UR9, 0x1, UPT ;  /* 0x000000010900788c */ /* 0x000fe4000bf05070 */
[----:B------:R-:W-:Y:S02]  /*7c60*/  @UP3 UIADD3 UR10, UP1, UR16, -0x100, URZ ;  /* 0xffffff00100a3890 */ /* 0x000fe4000ff3e03f */
[----:B------:R-:W2:Y:S01]  /*7c70*/  LDSM.16.M88.4 R124, [R216+0x1000] ;  /* 0x00100000d87c783b */ /* 0x000ea20000000200 */
[----:B------:R-:W-:Y:S02]  /*7c80*/  UIADD3 UR7, UR7, -0x1, URZ ;  /* 0xffffffff07077890 */ /* 0x000fe4000fffe03f */
[----:B------:R-:W-:Y:S02]  /*7c90*/  @UP3 UIADD3.X UR9, UR15, -0x1, URZ, UP1, !UPT ;  /* 0xffffffff0f093890 */ /* 0x000fe40008ffe43f */
[----:B------:R-:W3:Y:S05]  /*7ca0*/  LDSM.16.MT88.4 R96, [R221+0x1a000] ;  /* 0x01a00000dd60783b */ /* 0x000eea0000004200 */
[----:B------:R-:W4:Y:S05]  /*7cb0*/  LDSM.16.MT88.4 R112, [R221+0x1c000] ;  /* 0x01c00000dd70783b */ /* 0x000f2a0000004200 */
[----:B------:R-:W3:Y:S05]  /*7cc0*/  LDSM.16.MT88.4 R196, [R221+0x1e000] ;  /* 0x01e00000ddc4783b */ /* 0x000eea0000004200 */
[----:B------:R-:W-:Y:S05]  /*7cd0*/  LDSM.16.M88.4 R200, [R211] ;  /* 0x00000000d3c8783b */ /* 0x000fea0000000200 */
[----:B------:R-:W3:Y:S01]  /*7ce0*/  LDSM.16.MT88.4 R204, [R221+0x18800] ;  /* 0x01880000ddcc783b */ /* 0x000ee20000004200 */
        /* <DEDUP_REMOVED lines=16> */
[----:B------:R-:W1:Y:S07]  /*7df0*/  LDSM.16.M88.4 R196, [R211+0x1000] ;  /* 0x00100000d3c4783b */ /* 0x000e6e0000000200 */
[-C--:B------:R-:W-:Y:S08]  /*7e00*/  HMMA.16816.F32.BF16 R4, R200, R204.reuse, R4 ;  /* 0x000000ccc804723c */ /* 0x080ff00000041804 */
[C---:B-1----:R-:W-:Y:S08]  /*7e10*/  HMMA.16816.F32.BF16 R8, R196.reuse, R204, R8 ;  /* 0x000000ccc408723c */ /* 0x042ff00000041808 */
[-C--:B------:R-:W-:Y:S08]  /*7e20*/  HMMA.16816.F32.BF16 R12, R196, R206.reuse, R12 ;  /* 0x000000cec40c723c */ /* 0x080ff0000004180c */
[C---:B------:R-:W-:Y:S01]  /*7e30*/  HMMA.16816.F32.BF16 R16, R200.reuse, R206, R16 ;  /* 0x000000cec810723c */ /* 0x040fe20000041810 */
[----:B------:R-:W1:Y:S07]  /*7e40*/  LDSM.16.MT88.4 R204, [R221+0x1a800] ;  /* 0x01a80000ddcc783b */ /* 0x000e6e0000004200 */
[-C--:B-1----:R-:W-:Y:S08]  /*7e50*/  HMMA.16816.F32.BF16 R84, R200, R204.reuse, R84 ;  /* 0x000000ccc854723c */ /* 0x082ff00000041854 */
[C---:B------:R-:W-:Y:S08]  /*7e60*/  HMMA.16816.F32.BF16 R88, R196.reuse, R204, R88 ;  /* 0x000000ccc458723c */ /* 0x040ff00000041858 */
        /* <DEDUP_REMOVED lines=10> */
[-C--:B------:R-:W-:Y:S01]  /*7f10*/  HMMA.16816.F32.BF16 R124, R196, R206.reuse, R124 ;  /* 0x000000cec47c723c */ /* 0x080fe2000004187c */
[----:B------:R-:W-:Y:S07]  /*7f20*/  LDSM.16.M88.4 R196, [R209] ;  /* 0x00000000d1c4783b */ /* 0x000fee0000000200 */
[----:B------:R-:W-:Y:S01]  /*7f30*/  HMMA.16816.F32.BF16 R128, R200, R206, R128 ;  /* 0x000000cec880723c */ /* 0x000fe20000041880 */
[----:B------:R-:W1:Y:S05]  /*7f40*/  LDSM.16.MT88.4 R200, [R221+0x19000] ;  /* 0x01900000ddc8783b */ /* 0x000e6a0000004200 */
[----:B------:R-:W2:Y:S02]  /*7f50*/  LDSM.16.M88.4 R204, [R209+0x1000] ;  /* 0x00100000d1cc783b */ /* 0x000ea40000000200 */
[-C--:B-1----:R-:W-:Y:S08]  /*7f60*/  HMMA.16816.F32.BF16 R4, R196, R200.reuse, R4 ;  /* 0x000000c8c404723c */ /* 0x082ff00000041804 */
[C---:B--2---:R-:W-:Y:S08]  /*7f70*/  HMMA.16816.F32.BF16 R8, R204.reuse, R200, R8 ;  /* 0x000000c8cc08723c */ /* 0x044ff00000041808 */
        /* <DEDUP_REMOVED lines=45> */
[CC--:B------:R-:W-:Y:S02]  /*8250*/  LEA R202, P0, R200.reuse, R250.reuse, 0x2 ;  /* 0x000000fac8ca7211 */ /* 0x0c0fe400078010ff */
[----:B------:R1:W5:Y:S02]  /*8260*/  @P1 LDG.E R248, [R196.64+-0xe0] ;  /* 0xffff2004c4f81981 */ /* 0x000364000c1e1900 */
[-C--:B------:R-:W-:Y:S03]  /*8270*/  LEA.HI.X.SX32 R203, R200, R251.reuse, 0x2, P0 ;  /* 0x000000fbc8cb7211 */ /* 0x080fe600000f16ff */
[----:B------:R2:W-:Y:S05]  /*8280*/  RED.E.ADD.F32.FTZ.RN.STRONG.GPU [R250.64], R4 ;  /* 0x00000004fa00798e */ /* 0x0005ea000c10e784 */
[----:B------:R3:W-:Y:S01]  /*8290*/  RED.E.ADD.F32.FTZ.RN.STRONG.GPU [R202.64], R5 ;  /* 0x00000005ca00798e */ /* 0x0007e2000c10e784 */
[C---:B-1----:R-:W-:Y:S02]  /*82a0*/  IMAD.SHL.U32 R196, R252.reuse, 0x10, RZ ;  /* 0x00000010fcc47824 */ /* 0x042fe400078e00ff */
[----:B------:R-:W-:Y:S03]  /*82b0*/  IMAD R197, R252, 0x18, RZ ;  /* 0x00000018fcc57824 */ /* 0x000fe600078e02ff */
[-C--:B------:R-:W-:Y:S02]  /*82c0*/  LEA R204, P1, R196, R250.reuse, 0x2 ;  /* 0x000000fac4cc7211 */ /* 0x080fe400078210ff */
[CC--:B------:R-:W-:Y:S01]  /*82d0*/  LEA R198, P0, R197.reuse, R250.reuse, 0x2 ;  /* 0x000000fac5c67211 */ /* 0x0c0fe200078010ff */
[----:B--2---:R-:W-:Y:S01]  /*82e0*/  IMAD.SHL.U32 R4, R252, 0x20, RZ ;  /* 0x00000020fc047824 */ /* 0x004fe200078e00ff */
[-C--:B------:R-:W-:Y:S02]  /*82f0*/  LEA.HI.X.SX32 R205, R196, R251.reuse, 0x2, P1 ;  /* 0x000000fbc4cd7211 */ /* 0x080fe400008f16ff */
[-C--:B------:R-:W-:Y:S01]  /*8300*/  LEA.HI.X.SX32 R199, R197, R251.reuse, 0x2, P0 ;  /* 0x000000fbc5c77211 */ /* 0x080fe200000f16ff */
[----:B---3--:R-:W-:Y:S01]  /*8310*/  IMAD R5, R252, 0x28, RZ ;  /* 0x00000028fc057824 */ /* 0x008fe200078e02ff */
[CC--:B------:R-:W-:Y:S01]  /*8320*/  LEA R206, P1, R4.reuse, R250.reuse, 0x2 ;  /* 0x000000fa04ce7211 */ /* 0x0c0fe200078210ff */
[----:B------:R1:W-:Y:S03]  /*8330*/  RED.E.ADD.F32.FTZ.RN.STRONG.GPU [R204.64], R6 ;  /* 0x00000006cc00798e */ /* 0x0003e6000c10e784 */
[-C--:B------:R-:W-:Y:S02]  /*8340*/  LEA.HI.X.SX32 R207, R4, R251.reuse, 0x2, P1 ;  /* 0x000000fb04cf7211 */ /* 0x080fe400008f16ff */
[----:B------:R-:W-:Y:S05]  /*8350*/  RED.E.ADD.F32.FTZ.RN.STRONG.GPU [R198.64], R7 ;  /* 0x00000007c600798e */ /* 0x000fea000c10e784 */
[----:B------:R2:W-:Y:S01]  /*8360*/  RED.E.ADD.F32.FTZ.RN.STRONG.GPU [R206.64], R8 ;  /* 0x00000008ce00798e */ /* 0x0005e2000c10e784 */
[CC--:B-1----:R-:W-:Y:S01]  /*8370*/  LEA R204, P0, R5.reuse, R250.reuse, 0x2 ;  /* 0x000000fa05cc7211 */ /* 0x0c2fe200078010ff */
[C---:B------:R-:W-:Y:S02]  /*8380*/  IMAD R6, R252.reuse, 0x30, RZ ;  /* 0x00000030fc067824 */ /* 0x040fe400078e02ff */
[----:B------:R-:W-:Y:S01]  /*8390*/  IMAD R252, R252, 0x38, RZ ;  /* 0x00000038fcfc7824 */ /* 0x000fe200078e02ff */
[-C--:B------:R-:W-:Y:S02]  /*83a0*/  LEA.HI.X.SX32 R205, R5, R251.reuse, 0x2, P0 ;  /* 0x000000fb05cd7211 */ /* 0x080fe400000f16ff */
[CC--:B------:R-:W-:Y:S03]  /*83b0*/  LEA R4, P1, R6.reuse, R250.reuse, 0x2 ;  /* 0x000000fa06047211 */ /* 0x0c0fe600078210ff */
[----:B------:R1:W-:Y:S01]  /*83c0*/  RED.E.ADD.F32.FTZ.RN.STRONG.GPU [R204.64], R9 ;  /* 0x00000009cc00798e */ /* 0x0003e2000c10e784 */
[-C--:B------:R-:W-:Y:S02]  /*83d0*/  LEA.HI.X.SX32 R5, R6, R251.reuse, 0x2, P1 ;  /* 0x000000fb06057211 */ /* 0x080fe400008f16ff */
[-C--:B--2---:R-:W-:Y:S02]  /*83e0*/  LEA R8, P0, R252, R250.reuse, 0x2 ;  /* 0x000000fafc087211 */ /* 0x084fe400078010ff */
[----:B------:R-:W-:Y:S01]  /*83f0*/  IADD3 R6, R196, 0x20, RZ ;  /* 0x00000020c4067810 */ /* 0x000fe20007ffe0ff */
[----:B------:R2:W-:Y:S01]  /*8400*/  RED.E.ADD.F32.FTZ.RN.STRONG.GPU [R4.64], R10 ;  /* 0x0000000a0400798e */ /* 0x0005e2000c10e784 */
[-C--:B-1----:R-:W-:Y:S05]  /*8410*/  LEA.HI.X.SX32 R9, R252, R251.reuse, 0x2, P0 ;  /* 0x000000fbfc097211 */ /* 0x082fea00000f16ff */
[----:B------:R1:W-:Y:S01]  /*8420*/  RED.E.ADD.F32.FTZ.RN.STRONG.GPU [R8.64], R11 ;  /* 0x0000000b0800798e */ /* 0x0003e2000c10e784 */
[-C--:B--2---:R-:W-:Y:S01]  /*8430*/  LEA R10, P0, R6, R250.reuse, 0x2 ;  /* 0x000000fa060a7211 */ /* 0x084fe200078010ff */
[C---:B------:R-:W-:Y:S03]  /*8440*/  IMAD.IADD R4, R200.reuse, 0x1, R6 ;  /* 0x00000001c8047824 */ /* 0x040fe600078e0206 */
[----:B------:R2:W-:Y:S01]  /*8450*/  RED.E.ADD.F32.FTZ.RN.STRONG.GPU [R250.64+0x80], R16 ;  /* 0x00008010fa00798e */ /* 0x0005e2000c10e784 */
[----:B------:R-:W-:Y:S04]  /*8460*/  IMAD.IADD R5, R200, 0x1, R4 ;  /* 0x00000001c8057824 */ /* 0x000fe800078e0204 */
[----:B------:R3:W-:Y:S01]  /*8470*/  RED.E.ADD.F32.FTZ.RN.STRONG.GPU [R202.64+0x80], R17 ;  /* 0x00008011ca00798e */ /* 0x0007e2000c10e784 */
[-C--:B-1----:R-:W-:Y:S02]  /*8480*/  LEA.HI.X.SX32 R11, R6, R251.reuse, 0x2, P0 ;  /* 0x000000fb060b7211 */ /* 0x082fe400000f16ff */
[CC--:B------:R-:W-:Y:S03]  /*8490*/  LEA R6, P0, R4.reuse, R250.reuse, 0x2 ;  /* 0x000000fa04067211 */ /* 0x0c0fe600078010ff */
[----:B------:R1:W-:Y:S01]  /*84a0*/  RED.E.ADD.F32.FTZ.RN.STRONG.GPU [R10.64], R18 ;  /* 0x000000120a00798e */ /* 0x0003e2000c10e784 */
[-C--:B------:R-:W-:Y:S01]  /*84b0*/  LEA.HI.X.SX32 R7, R4, R251.reuse, 0x2, P0 ;  /* 0x000000fb04077211 */ /* 0x080fe200000f16ff */
[C---:B------:R-:W-:Y:S01]  /*84c0*/  IMAD.IADD R4, R200.reuse, 0x1, R5 ;  /* 0x00000001c8047824 */ /* 0x040fe200078e0205 */
[CC--:B--2---:R-:W-:Y:S03]  /*84d0*/  LEA R16, P1, R5.reuse, R250.reuse, 0x2 ;  /* 0x000000fa05107211 */ /* 0x0c4fe600078210ff */
[----:B------:R2:W-:Y:S01]  /*84e0*/  RED.E.ADD.F32.FTZ.RN.STRONG.GPU [R6.64], R19 ;  /* 0x000000130600798e */ /* 0x0005e2000c10e784 */
[-C--:B---3--:R-:W-:Y:S01]  /*84f0*/  LEA.HI.X.SX32 R17, R5, R251.reuse, 0x2, P1 ;  /* 0x000000fb05117211 */ /* 0x088fe200008f16ff */
[----:B------:R-:W-:Y:S01]  /*8500*/  IMAD.IADD R8, R200, 0x1, R4 ;  /* 0x00000001c8087824 */ /* 0x000fe200078e0204 */
[----:B------:R-:W-:Y:S03]  /*8510*/  IADD3 R5, R196, 0x40, RZ ;  /* 0x00000040c4057810 */ /* 0x000fe60007ffe0ff */
[----:B------:R-:W-:Y:S01]  /*8520*/  RED.E.ADD.F32.FTZ.RN.STRONG.GPU [R16.64], R12 ;  /* 0x0000000c1000798e */ /* 0x000fe2000c10e784 */
[CC--:B-1----:R-:W-:Y:S04]  /*8530*/  LEA R10, P0, R4.reuse, R250.reuse, 0x2 ;  /* 0x000000fa040a7211 */ /* 0x0c2fe800078010ff */
[-C--:B------:R-:W-:Y:S01]  /*8540*/  LEA.HI.X.SX32 R11, R4, R251.reuse, 0x2, P0 ;  /* 0x000000fb040b7211 */ /* 0x080fe200000f16ff */
[----:B------:R-:W-:Y:S01]  /*8550*/  IMAD.IADD R4, R200, 0x1, R8 ;  /* 0x00000001c8047824 */ /* 0x000fe200078e0208 */
[CC--:B--2---:R-:W-:Y:S03]  /*8560*/  LEA R6, P0, R8.reuse, R250.reuse, 0x2 ;  /* 0x000000fa08067211 */ /* 0x0c4fe600078010ff */
[----:B------:R-:W-:Y:S01]  /*8570*/  RED.E.ADD.F32.FTZ.RN.STRONG.GPU [R10.64], R13 ;  /* 0x0000000d0a00798e */ /* 0x000fe2000c10e784 */
[-C--:B------:R-:W-:Y:S02]  /*8580*/  LEA.HI.X.SX32 R7, R8, R251.reuse, 0x2, P0 ;  /* 0x000000fb08077211 */ /* 0x080fe400000f16ff */
[CC--:B------:R-:W-:Y:S03]  /*8590*/  LEA R8, P0, R4.reuse, R250.reuse, 0x2 ;  /* 0x000000fa04087211 */ /* 0x0c0fe600078010ff */
[----:B------:R1:W-:Y:S01]  /*85a0*/  RED.E.ADD.F32.FTZ.RN.STRONG.GPU [R6.64], R14 ;  /* 0x0000000e0600798e */ /* 0x0003e2000c10e784 */
[-C--:B------:R-:W-:Y:S01]  /*85b0*/  LEA.HI.X.SX32 R9, R4, R251.reuse, 0x2, P0 ;  /* 0x000000fb04097211 */ /* 0x080fe200000f16ff */
[C---:B------:R-:W-:Y:S04]  /*85c0*/  IMAD.IADD R4, R200.reuse, 0x1, R5 ;  /* 0x00000001c8047824 */ /* 0x040fe800078e0205 */
[----:B------:R2:W-:Y:S05]  /*85d0*/  RED.E.ADD.F32.FTZ.RN.STRONG.GPU [R8.64], R15 ;  /* 0x0000000f0800798e */ /* 0x0005ea000c10e784 */
[----:B------:R-:W-:Y:S05]  /*85e0*/  RED.E.ADD.F32.FTZ.RN.STRONG.GPU [R250.64+0x100], R84 ;  /* 0x00010054fa00798e */ /* 0x000fea000c10e784 */
[----:B------:R-:W-:Y:S01]  /*85f0*/  RED.E.ADD.F32.FTZ.RN.STRONG.GPU [R202.64+0x100], R85 ;  /* 0x00010055ca00798e */ /* 0x000fe2000c10e784 */
[CC--:B-1----:R-:W-:Y:S04]  /*8600*/  LEA R6, P0, R5.reuse, R250.reuse, 0x2 ;  /* 0x000000fa05067211 */ /* 0x0c2fe800078010ff */
[-C--:B------:R-:W-:Y:S01]  /*8610*/  LEA.HI.X.SX32 R7, R5, R251.reuse, 0x2, P0 ;  /* 0x000000fb05077211 */ /* 0x080fe200000f16ff */
[----:B------:R-:W-:Y:S01]  /*8620*/  IMAD.IADD R5, R200, 0x1, R4 ;  /* 0x00000001c8057824 */ /* 0x000fe200078e0204 */
[CC--:B--2---:R-:W-:Y:S03]  /*8630*/  LEA R8, P0, R4.reuse, R250.reuse, 0x2 ;  /* 0x000000fa04087211 */ /* 0x0c4fe600078010ff */
[----:B------:R1:W-:Y:S01]  /*8640*/  RED.E.ADD.F32.FTZ.RN.STRONG.GPU [R6.64], R86 ;  /* 0x000000560600798e */ /* 0x0003e2000c10e784 */
[-C--:B------:R-:W-:Y:S01]  /*8650*/  LEA.HI.X.SX32 R9, R4, R251.reuse, 0x2, P0 ;  /* 0x000000fb04097211 */ /* 0x080fe200000f16ff */
[----:B------:R-:W-:Y:S01]  /*8660*/  IMAD.IADD R4, R200, 0x1, R5 ;  /* 0x00000001c8047824 */ /* 0x000fe200078e0205 */
[CC--:B------:R-:W-:Y:S03]  /*8670*/  LEA R12, P1, R5.reuse, R250.reuse, 0x2 ;  /* 0x000000fa050c7211 */ /* 0x0c0fe600078210ff */
[----:B------:R2:W-:Y:S01]  /*8680*/  RED.E.ADD.F32.FTZ.RN.STRONG.GPU [R8.64], R87 ;  /* 0x000000570800798e */ /* 0x0005e2000c10e784 */
[-C--:B------:R-:W-:Y:S02]  /*8690*/  LEA.HI.X.SX32 R13, R5, R251.reuse, 0x2, P1 ;  /* 0x000000fb050d7211 */ /* 0x080fe400008f16ff */
[-C--:B------:R-:W-:Y:S02]  /*86a0*/  LEA R10, P0, R4, R250.reuse, 0x2 ;  /* 0x000000fa040a7211 */ /* 0x080fe400078010ff */
[----:B------:R-:W-:Y:S01]  /*86b0*/  IADD3 R5, R196, 0x60, RZ ;  /* 0x00000060c4057810 */ /* 0x000fe20007ffe0ff */
[----:B------:R-:W-:Y:S01]  /*86c0*/  RED.E.ADD.F32.FTZ.RN.STRONG.GPU [R12.64], R88 ;  /* 0x000000580c00798e */ /* 0x000fe2000c10e784 */
[-C--:B------:R-:W-:Y:S04]  /*86d0*/  LEA.HI.X.SX32 R11, R4, R251.reuse, 0x2, P0 ;  /* 0x000000fb040b7211 */ /* 0x080fe800000f16ff */
[----:B------:R-:W-:Y:S05]  /*86e0*/  LDSM.16.MT88.4 R84, [R215+0x4000] ;  /* 0x00400000d754783b */ /* 0x000fea0000004200 */
[----:B------:R-:W-:Y:S01]  /*86f0*/  RED.E.ADD.F32.FTZ.RN.STRONG.GPU [R10.64], R89 ;  /* 0x000000590a00798e */ /* 0x000fe2000c10e784 */
[C---:B-1----:R-:W-:Y:S04]  /*8700*/  IMAD.IADD R6, R200.reuse, 0x1, R4 ;  /* 0x00000001c8067824 */ /* 0x042fe800078e0204 */
[----:B------:R-:W-:Y:S01]  /*8710*/  IMAD.IADD R4, R200, 0x1, R6 ;  /* 0x00000001c8047824 */ /* 0x000fe200078e0206 */
[CC--:B--2---:R-:W-:Y:S04]  /*8720*/  LEA R8, P0, R6.reuse, R250.reuse, 0x2 ;  /* 0x000000fa06087211 */ /* 0x0c4fe800078010ff */
[-C--:B------:R-:W-:Y:S02]  /*8730*/  LEA.HI.X.SX32 R9, R6, R251.reuse, 0x2, P0 ;  /* 0x000000fb06097211 */ /* 0x080fe400000f16ff */
[CC--:B------:R-:W-:Y:S03]  /*8740*/  LEA R6, P0, R4.reuse, R250.reuse, 0x2 ;  /* 0x000000fa04067211 */ /* 0x0c0fe600078010ff */
[----:B------:R1:W-:Y:S01]  /*8750*/  RED.E.ADD.F32.FTZ.RN.STRONG.GPU [R8.64], R90 ;  /* 0x0000005a0800798e */ /* 0x0003e2000c10e784 */
[-C--:B------:R-:W-:Y:S01]  /*8760*/  LEA.HI.X.SX32 R7, R4, R251.reuse, 0x2, P0 ;  /* 0x000000fb04077211 */ /* 0x080fe200000f16ff */
[C---:B------:R-:W-:Y:S04]  /*8770*/  IMAD.IADD R4, R200.reuse, 0x1, R5 ;  /* 0x00000001c8047824 */ /* 0x040fe800078e0205 */
[----:B------:R2:W-:Y:S05]  /*8780*/  RED.E.ADD.F32.FTZ.RN.STRONG.GPU [R6.64], R91 ;  /* 0x0000005b0600798e */ /* 0x0005ea000c10e784 */
[----:B------:R-:W-:Y:S05]  /*8790*/  RED.E.ADD.F32.FTZ.RN.STRONG.GPU [R250.64+0x180], R96 ;  /* 0x00018060fa00798e */ /* 0x000fea000c10e784 */
[----:B------:R-:W-:Y:S05]  /*87a0*/  RED.E.ADD.F32.FTZ.RN.STRONG.GPU [R202.64+0x180], R97 ;  /* 0x00018061ca00798e */ /* 0x000fea000c10e784 */
[----:B------:R-:W-:Y:S01]  /*87b0*/  LDSM.16.MT88.4 R88, [R215+0x6000] ;  /* 0x00600000d758783b */ /* 0x000fe20000004200 */
        /* <DEDUP_REMOVED lines=69> */
[-C--:B------:R-:W-:Y:S02]  /*8c10*/  LEA.HI.X.SX32 R11, R4, R251.reuse, 0x2, P0 ;  /* 0x000000fb040b7211 */ /* 0x080fe400000f16ff */
[----:B------:R-:W-:Y:S03]  /*8c20*/  IADD3 R196, R196, 0xe0, RZ ;  /* 0x000000e0c4c47810 */ /* 0x000fe60007ffe0ff */
        /* <DEDUP_REMOVED lines=23> */
[CC--:B------:R-:W-:Y:S03]  /*8da0*/  LEA R10, P0, R4.reuse, R250.reuse, 0x2 ;  /* 0x000000fa040a7211 */ /* 0x0c0fe600078010ff */
[----:B------:R-:W-:Y:S01]  /*8db0*/  RED.E.ADD.F32.FTZ.RN.STRONG.GPU [R12.64], R120 ;  /* 0x000000780c00798e */ /* 0x000fe2000c10e784 */
[-C--:B------:R-:W-:Y:S05]  /*8dc0*/  LEA.HI.X.SX32 R11, R4, R251.reuse, 0x2, P0 ;  /* 0x000000fb040b7211 */ /* 0x080fea00000f16ff */
        /* <DEDUP_REMOVED lines=9> */
[----:B------:R2:W-:Y:S01]  /*8e60*/  RED.E.ADD.F32.FTZ.RN.STRONG.GPU [R6.64], R123 ;  /* 0x0000007b0600798e */ /* 0x0005e2000c10e784 */
[----:B------:R-:W-:Y:S04]  /*8e70*/  IMAD.IADD R5, R200, 0x1, R4 ;  /* 0x00000001c8057824 */ /* 0x000fe800078e0204 */
[----:B------:R-:W-:Y:S05]  /*8e80*/  RED.E.ADD.F32.FTZ.RN.STRONG.GPU [R250.64+0x380], R128 ;  /* 0x00038080fa00798e */ /* 0x000fea000c10e784 */
[----:B------:R-:W-:Y:S01]  /*8e90*/  RED.E.ADD.F32.FTZ.RN.STRONG.GPU [R202.64+0x380], R129 ;  /* 0x00038081ca00798e */ /* 0x000fe2000c10e784 */
[CC--:B-1----:R-:W-:Y:S04]  /*8ea0*/  LEA R8, P0, R196.reuse, R250.reuse, 0x2 ;  /* 0x000000fac4087211 */ /* 0x0c2fe800078010ff */
[-C--:B------:R-:W-:Y:S02]  /*8eb0*/  LEA.HI.X.SX32 R9, R196, R251.reuse, 0x2, P0 ;  /* 0x000000fbc4097211 */ /* 0x080fe400000f16ff */
[-C--:B------:R-:W-:Y:S01]  /*8ec0*/  LEA R10, P0, R4, R250.reuse, 0x2 ;  /* 0x000000fa040a7211 */ /* 0x080fe200078010ff */
[----:B--2---:R-:W-:Y:S02]  /*8ed0*/  IMAD.IADD R6, R200, 0x1, R5 ;  /* 0x00000001c8067824 */ /* 0x004fe400078e0205 */
[----:B------:R1:W-:Y:S01]  /*8ee0*/  RED.E.ADD.F32.FTZ.RN.STRONG.GPU [R8.64], R130 ;  /* 0x000000820800798e */ /* 0x0003e2000c10e784 */
[-C--:B------:R-:W-:Y:S01]  /*8ef0*/  LEA.HI.X.SX32 R11, R4, R251.reuse, 0x2, P0 ;  /* 0x000000fb040b7211 */ /* 0x080fe200000f16ff */
[----:B------:R-:W-:Y:S01]  /*8f00*/  IMAD.IADD R4, R200, 0x1, R6 ;  /* 0x00000001c8047824 */ /* 0x000fe200078e0206 */
[CC--:B------:R-:W-:Y:S02]  /*8f10*/  LEA R12, P0, R5.reuse, R250.reuse, 0x2 ;  /* 0x000000fa050c7211 */ /* 0x0c0fe400078010ff */
[-C--:B------:R-:W-:Y:S01]  /*8f20*/  LEA R16, P2, R6, R250.reuse, 0x2 ;  /* 0x000000fa06107211 */ /* 0x080fe200078410ff */
[----:B------:R-:W-:Y:S01]  /*8f30*/  RED.E.ADD.F32.FTZ.RN.STRONG.GPU [R10.64], R131 ;  /* 0x000000830a00798e */ /* 0x000fe2000c10e784 */
[-C--:B------:R-:W-:Y:S01]  /*8f40*/  LEA.HI.X.SX32 R13, R5, R251.reuse, 0x2, P0 ;  /* 0x000000fb050d7211 */ /* 0x080fe200000f16ff */
[----:B------:R-:W-:Y:S01]  /*8f50*/  IMAD.IADD R200, R200, 0x1, R4 ;  /* 0x00000001c8c87824 */ /* 0x000fe200078e0204 */
[-C--:B------:R-:W-:Y:S02]  /*8f60*/  LEA.HI.X.SX32 R17, R6, R251.reuse, 0x2, P2 ;  /* 0x000000fb06117211 */ /* 0x080fe400010f16ff */
[CC--:B------:R-:W-:Y:S01]  /*8f70*/  LEA R14, P1, R4.reuse, R250.reuse, 0x2 ;  /* 0x000000fa040e7211 */ /* 0x0c0fe200078210ff */
[----:B------:R-:W-:Y:S03]  /*8f80*/  RED.E.ADD.F32.FTZ.RN.STRONG.GPU [R12.64], R124 ;  /* 0x0000007c0c00798e */ /* 0x000fe6000c10e784 */
[-C--:B------:R-:W-:Y:S02]  /*8f90*/  LEA.HI.X.SX32 R15, R4, R251.reuse, 0x2, P1 ;  /* 0x000000fb040f7211 */ /* 0x080fe400008f16ff */
[----:B------:R-:W-:Y:S01]  /*8fa0*/  RED.E.ADD.F32.FTZ.RN.STRONG.GPU [R16.64], R125 ;  /* 0x0000007d1000798e */ /* 0x000fe2000c10e784 */
[----:B------:R-:W-:Y:S01]  /*8fb0*/  PLOP3.LUT P1, PT, PT, PT, UP0, 0x80, 0x0 ;  /* 0x000000000000781c */ /* 0x000fe20003f2f008 */
[----:B------:R-:W-:Y:S03]  /*8fc0*/  @UP3 UIADD3 UR18, UP0, UR18, -0x100, URZ ;  /* 0xffffff0012123890 */ /* 0x000fe6000ff1e03f */
[----:B------:R-:W-:Y:S01]  /*8fd0*/  RED.E.ADD.F32.FTZ.RN.STRONG.GPU [R14.64], R126 ;  /* 0x0000007e0e00798e */ /* 0x000fe2000c10e784 */
[----:B------:R-:W-:Y:S01]  /*8fe0*/  @UP3 UIADD3.X UR17, UR17, -0x1, URZ, UP0, !UPT ;  /* 0xffffffff11113890 */ /* 0x000fe200087fe43f */
[C---:B-1----:R-:W-:Y:S03]  /*8ff0*/  LEA R8, P0, R200.reuse, R250, 0x2 ;  /* 0x000000fac8087211 */ /* 0x042fe600078010ff */
[----:B------:R-:W-:Y:S01]  /*9000*/  LDSM.16.MT88.4 R4, [R217+0x28000] ;  /* 0x02800000d904783b */ /* 0x000fe20000004200 */
[----:B------:R-:W-:Y:S04]  /*9010*/  LEA.HI.X.SX32 R9, R200, R251, 0x2, P0 ;  /* 0x000000fbc8097211 */ /* 0x000fe800000f16ff */
[----:B------:R-:W-:Y:S01]  /*9020*/  LDSM.16.MT88.4 R12, [R0+0x28000] ;  /* 0x02800000000c783b */ /* 0x000fe20000004200 */
[----:B------:R-:W-:Y:S04]  /*9030*/  PLOP3.LUT P0, PT, PT, PT, UP2, 0x80, 0x0 ;  /* 0x000000000000781c */ /* 0x000fe80003f0f028 */
[----:B------:R-:W-:Y:S05]  /*9040*/  RED.E.ADD.F32.FTZ.RN.STRONG.GPU [R8.64], R127 ;  /* 0x0000007f0800798e */ /* 0x000fea000c10e784 */
[----:B------:R-:W1:Y:S05]  /*9050*/  LDSM.16.MT88.4 R8, [R215] ;  /* 0x00000000d708783b */ /* 0x000e6a0000004200 */
[----:B------:R-:W2:Y:S01]  /*9060*/  LDSM.16.MT88.4 R16, [R215+0x2000] ;  /* 0x00200000d710783b */ /* 0x000ea20000004200 */
        /* <DEDUP_REMOVED lines=294> */
.L_x_892:
        /* <DEDUP_REMOVED lines=18> */
.L_x_893:
[----:B------:R-:W-:Y:S01]  /*a3f0*/  BAR.SYNC.DEFER_BLOCKING 0x0 ;  /* 0x0000000000007b1d */ /* 0x000fe20000010000 */
[----:B-1----:R-:W-:Y:S01]  /*a400*/  IMAD.SHL.U32 R76, R224, 0x2, RZ ;  /* 0x00000002e04c7824 */ /* 0x002fe200078e00ff */
[----:B------:R-:W-:Y:S01]  /*a410*/  USHF.L.U32 UR6, UR22, 0x6, URZ ;  /* 0x0000000616067899 */ /* 0x000fe2000800063f */
[--C-:B------:R-:W-:Y:S01]  /*a420*/  SHF.R.S32.HI R79, RZ, 0x1f, R226.reuse ;  /* 0x0000001fff4f7819 */ /* 0x100fe200000114e2 */
[----:B------:R-:W-:Y:S01]  /*a430*/  IMAD.MOV.U32 R78, RZ, RZ, R226 ;  /* 0x000000ffff4e7224 */ /* 0x000fe200078e00e2 */
[----:B------:R-:W-:Y:S01]  /*a440*/  UIMAD UR8, UR22, -0x40, UR8 ;  /* 0xffffffc0160878a4 */ /* 0x000fe2000f8e0208 */
[----:B------:R-:W1:Y:S01]  /*a450*/  S2R R6, SR_TID.X ;  /* 0x0000000000067919 */ /* 0x000e620000002100 */
[----:B------:R-:W-:Y:S01]  /*a460*/  USHF.R.S32.HI UR12, URZ, 0x1f, UR6 ;  /* 0x0000001f3f0c7899 */ /* 0x000fe20008011406 */
[----:B------:R-:W-:Y:S01]  /*a470*/  IMAD.U32 R68, RZ, RZ, UR6 ;  /* 0x00000006ff447e24 */ /* 0x000fe2000f8e00ff */
[----:B------:R-:W-:Y:S01]  /*a480*/  ULDC.64 UR10, c[0x0][0x3a0] ;  /* 0x0000e800000a7ab9 */ /* 0x000fe20000000a00 */
[----:B------:R-:W-:Y:S01]  /*a490*/  BSSY B0, `(.L_x_894) ;  /* 0x0000036000007945 */ /* 0x000fe20003800000 */
[----:B------:R-:W-:Y:S01]  /*a4a0*/  UIMAD UR7, UR12, UR10, URZ ;  /* 0x0000000a0c0772a4 */ /* 0x000fe2000f8e023f */
[----:B------:R-:W-:Y:S01]  /*a4b0*/  IMAD.WIDE.U32 R8, R68, c[0x0][0x3a0], R78 ;  /* 0x0000e80044087a25 */ /* 0x000fe200078e004e */
[----:B------:R-:W-:-:S02]  /*a4c0*/  IADD3 R73, R226, 0x40, RZ ;  /* 0x00000040e2497810 */ /* 0x000fc40007ffe0ff */
[----:B------:R-:W-:Y:S01]  /*a4d0*/  UIMAD UR7, UR6, UR11, UR7 ;  /* 0x0000000b060772a4 */ /* 0x000fe2000f8e0207 */
[----:B------:R-:W-:Y:S02]  /*a4e0*/  IADD3 R72, R226, 0x80, RZ ;  /* 0x00000080e2487810 */ /* 0x000fe40007ffe0ff */
[----:B------:R-:W-:Y:S01]  /*a4f0*/  IADD3 R80, P0, R8, UR15, RZ ;  /* 0x0000000f08507c10 */ /* 0x000fe2000ff1e0ff */
[----:B------:R-:W-:Y:S01]  /*a500*/  ULDC.64 UR10, c[0x0][0x3b8] ;  /* 0x0000ee00000a7ab9 */ /* 0x000fe20000000a00 */
[----:B------:R-:W-:Y:S01]  /*a510*/  IADD3 R69, R226, 0xc0, RZ ;  /* 0x000000c0e2457810 */ /* 0x000fe20007ffe0ff */
[----:B------:R-:W-:Y:S01]  /*a520*/  IMAD.U32 R4, RZ, RZ, UR7 ;  /* 0x00000007ff047e24 */ /* 0x000fe2000f8e00ff */
[----:B------:R-:W-:Y:S01]  /*a530*/  UIMAD UR7, UR60, UR10, URZ ;  /* 0x0000000a3c0772a4 */ /* 0x000fe2000f8e023f */
[----:B------:R2:W3:Y:S03]  /*a540*/  LDS.128 R64, [R76+0x19000] ;  /* 0x019000004c407984 */ /* 0x0004e60000000c00 */
[----:B------:R-:W-:Y:S01]  /*a550*/  IADD3.X R81, R9, UR16, R4, P0, !PT ;  /* 0x0000001009517c10 */ /* 0x000fe200087fe404 */
[----:B------:R-:W-:Y:S01]  /*a560*/  IMAD.U32 R4, RZ, RZ, UR36 ;  /* 0x00000024ff047e24 */ /* 0x000fe2000f8e00ff */
[----:B------:R2:W4:Y:S01]  /*a570*/  LDS.128 R60, [R76+0x1b000] ;  /* 0x01b000004c3c7984 */ /* 0x0005220000000c00 */
[----:B------:R-:W-:Y:S01]  /*a580*/  UIMAD UR7, UR36, UR11, UR7 ;  /* 0x0000000b240772a4 */ /* 0x000fe2000f8e0207 */
[----:B-1----:R-:W-:Y:S01]  /*a590*/  SHF.R.S32.HI R5, RZ, 0x1f, R6 ;  /* 0x0000001fff057819 */ /* 0x002fe20000011406 */
[----:B------:R-:W-:Y:S01]  /*a5a0*/  IMAD.WIDE.U32 R80, R4, c[0x0][0x3b8], R80 ;  /* 0x0000ee0004507a25 */ /* 0x000fe200078e0050 */
[----:B------:R2:W1:Y:S02]  /*a5b0*/  LDS.128 R56, [R76+0x1d000] ;  /* 0x01d000004c387984 */ /* 0x0004640000000c00 */
[----:B------:R-:W-:-:S02]  /*a5c0*/  LEA.HI R5, R5, R6, RZ, 0x3 ;  /* 0x0000000605057211 */ /* 0x000fc400078f18ff */
[----:B------:R2:W1:Y:S01]  /*a5d0*/  LDS.128 R52, [R76+0x1f000] ;  /* 0x01f000004c347984 */ /* 0x0004620000000c00 */
[----:B------:R-:W-:Y:S02]  /*a5e0*/  IADD3 R75, R81, UR7, RZ ;  /* 0x00000007514b7c10 */ /* 0x000fe4000fffe0ff */
[----:B------:R-:W-:Y:S01]  /*a5f0*/  SHF.R.S32.HI R71, RZ, 0x3, R5 ;  /* 0x00000003ff477819 */ /* 0x000fe20000011405 */
[----:B------:R2:W1:Y:S03]  /*a600*/  LDS.128 R48, [R76+0x20000] ;  /* 0x020000004c307984 */ /* 0x0004660000000c00 */
[----:B------:R-:W-:Y:S01]  /*a610*/  ISETP.GE.AND P5, PT, R71, UR8, PT ;  /* 0x0000000847007c0c */ /* 0x000fe2000bfa6270 */
        /* <DEDUP_REMOVED lines=10> */
[----:B------:R-:W3:Y:S01]  /*a6c0*/  LDS.128 R16, [R76+0x1a000] ;  /* 0x01a000004c107984 */ /* 0x000ee20000000c00 */
[----:B------:R-:W-:Y:S01]  /*a6d0*/  IMAD R74, R70, c[0x0][0x3a0], RZ ;  /* 0x0000e800464a7a24 */ /* 0x000fe200078e02ff */
[----:B------:R-:W-:Y:S01]  /*a6e0*/  ISETP.GE.AND P2, PT, R73, c[0x0][0x220], PT ;  /* 0x0000880049007a0c */ /* 0x000fe20003f46270 */
[----:B------:R-:W-:Y:S01]  /*a6f0*/  IMAD.MOV.U32 R77, RZ, RZ, R75 ;  /* 0x000000ffff4d7224 */ /* 0x000fe200078e004b */
[----:B------:R-:W4:Y:S01]  /*a700*/  LDS.128 R12, [R76+0x1c000] ;  /* 0x01c000004c0c7984 */ /* 0x000f220000000c00 */
[----:B------:R-:W-:Y:S01]  /*a710*/  IMAD R74, R71, c[0x0][0x3a4], R74 ;  /* 0x0000e900474a7a24 */ /* 0x000fe200078e024a */
[----:B------:R-:W-:-:S02]  /*a720*/  ISETP.GE.AND P1, PT, R72, c[0x0][0x220], PT ;  /* 0x0000880048007a0c */ /* 0x000fc40003f26270 */
[----:B------:R-:W-:Y:S01]  /*a730*/  LDS.128 R8, [R76+0x1e000] ;  /* 0x01e000004c087984 */ /* 0x000fe20000000c00 */
[----:B------:R-:W-:-:S03]  /*a740*/  ISETP.GE.AND P0, PT, R69, c[0x0][0x220], PT ;  /* 0x0000880045007a0c */ /* 0x000fc60003f06270 */
[----:B------:R2:W1:Y:S02]  /*a750*/  @!P3 LDS.128 R4, [R76+0x18000] ;  /* 0x018000004c04b984 */ /* 0x0004640000000c00 */
[----:B--2---:R-:W-:-:S04]  /*a760*/  IMAD.MOV.U32 R76, RZ, RZ, R80 ;  /* 0x000000ffff4c7224 */ /* 0x004fc800078e0050 */
[----:B------:R-:W-:-:S04]  /*a770*/  IMAD.WIDE.U32 R76, R71, c[0x0][0x3a0], R76 ;  /* 0x0000e800474c7a25 */ /* 0x000fc800078e004c */
[----:B------:R-:W-:Y:S01]  /*a780*/  IMAD.IADD R74, R74, 0x1, R77 ;  /* 0x000000014a4a7824 */ /* 0x000fe200078e024d */
[----:B------:R-:W-:-:S04]  /*a790*/  LEA R82, P4, R76, c[0x0][0x340], 0x1 ;  /* 0x0000d0004c527a11 */ /* 0x000fc800078808ff */
[----:B------:R-:W-:-:S05]  /*a7a0*/  LEA.HI.X R83, R76, c[0x0][0x344], R74, 0x1, P4 ;  /* 0x0000d1004c537a11 */ /* 0x000fca00020f0c4a */
[----:B---3--:R2:W-:Y:S04]  /*a7b0*/  @!P2 STG.E.128 [R82.64+0x80], R16 ;  /* 0x000080105200a986 */ /* 0x0085e8000c101d04 */
[----:B----4-:R2:W-:Y:S04]  /*a7c0*/  @!P1 STG.E.128 [R82.64+0x100], R12 ;  /* 0x0001000c52009986 */ /* 0x0105e8000c101d04 */
[----:B-1----:R2:W-:Y:S04]  /*a7d0*/  @!P3 STG.E.128 [R82.64], R4 ;  /* 0x000000045200b986 */ /* 0x0025e8000c101d04 */
[----:B------:R2:W-:Y:S02]  /*a7e0*/  @!P0 STG.E.128 [R82.64+0x180], R8 ;  /* 0x0001800852008986 */ /* 0x0005e4000c101d04 */
.L_x_895:
[----:B---34-:R-:W-:Y:S05]  /*a7f0*/  BSYNC B0 ;  /* 0x0000000000007941 */ /* 0x018fea0003800000 */
.L_x_894:
[----:B--2---:R-:W-:Y:S01]  /*a800*/  IADD3 R4, R71, 0x20, RZ ;  /* 0x0000002047047810 */ /* 0x004fe20007ffe0ff */
        /* <DEDUP_REMOVED lines=19> */
[----:B-1----:R2:W-:Y:S04]  /*a940*/  @!P1 STG.E.128 [R8.64+0x100], R56 ;  /* 0x0001003808009986 */ /* 0x0025e8000c101d04 */
[----:B------:R2:W-:Y:S02]  /*a950*/  @!P0 STG.E.128 [R8.64+0x180], R52 ;  /* 0x0001803408008986 */ /* 0x0005e4000c101d04 */
.L_x_897:
[----:B------:R-:W-:Y:S05]  /*a960*/  BSYNC B0 ;  /* 0x0000000000007941 */ /* 0x000fea0003800000 */
.L_x_896:
        /* <DEDUP_REMOVED lines=17> */
[----:B--2---:R-:W-:Y:S01]  /*aa80*/  IMAD.MOV.U32 R8, RZ, RZ, R6 ;  /* 0x000000ffff087224 */ /* 0x004fe200078e0006 */
        /* <DEDUP_REMOVED lines=9> */
[----:B-1----:R1:W-:Y:S04]  /*ab20*/  @!P3 STG.E.128 [R10.64], R48 ;  /* 0x000000300a00b986 */ /* 0x0023e8000c101d04 */
[----:B------:R1:W-:Y:S04]  /*ab30*/  @!P2 STG.E.128 [R10.64+0x80], R40 ;  /* 0x000080280a00a986 */ /* 0x0003e8000c101d04 */
[----:B------:R1:W-:Y:S04]  /*ab40*/  @!P1 STG.E.128 [R10.64+0x100], R32 ;  /* 0x000100200a009986 */ /* 0x0003e8000c101d04 */
[----:B------:R1:W-:Y:S02]  /*ab50*/  @!P0 STG.E.128 [R10.64+0x180], R24 ;  /* 0x000180180a008986 */ /* 0x0003e4000c101d04 */
.L_x_899:
[----:B------:R-:W-:Y:S05]  /*ab60*/  BSYNC B0 ;  /* 0x0000000000007941 */ /* 0x000fea0003800000 */
.L_x_898:
        /* <DEDUP_REMOVED lines=10> */
[----:B--2---:R-:W-:-:S03]  /*ac10*/  LEA R8, P4, R6, c[0x0][0x348], 0x1 ;  /* 0x0000d20006087a11 */ /* 0x004fc600078808ff */
[----:B------:R-:W-:-:S04]  /*ac20*/  IMAD R4, R71, c[0x0][0x3ac], R4 ;  /* 0x0000eb0047047a24 */ /* 0x000fc800078e0204 */
[----:B------:R-:W-:-:S05]  /*ac30*/  IMAD.IADD R4, R4, 0x1, R7 ;  /* 0x0000000104047824 */ /* 0x000fca00078e0207 */
[----:B------:R-:W-:-:S05]  /*ac40*/  LEA.HI.X R9, R6, c[0x0][0x34c], R4, 0x1, P4 ;  /* 0x0000d30006097a11 */ /* 0x000fca00020f0c04 */
[----:B-1----:R1:W-:Y:S04]  /*ac50*/  @!P3 STG.E.128 [R8.64], R44 ;  /* 0x0000002c0800b986 */ /* 0x0023e8000c101d04 */
[----:B------:R1:W-:Y:S04]  /*ac60*/  @!P2 STG.E.128 [R8.64+0x80], R36 ;  /* 0x000080240800a986 */ /* 0x0003e8000c101d04 */
[----:B------:R1:W-:Y:S04]  /*ac70*/  @!P1 STG.E.128 [R8.64+0x100], R28 ;  /* 0x0001001c08009986 */ /* 0x0003e8000c101d04 */
[----:B------:R1:W-:Y:S02]  /*ac80*/  @!P0 STG.E.128 [R8.64+0x180], R20 ;  /* 0x0001801408008986 */ /* 0x0003e4000c101d04 */
.L_x_868:
[----:B------:R-:W-:Y:S05]  /*ac90*/  BSYNC B1 ;  /* 0x0000000000017941 */ /* 0x000fea0003800000 */
.L_x_854:
        /* <DEDUP_REMOVED lines=12> */
.L_x_900:
[----:B------:R-:W-:Y:S05]  /*ad60*/  EXIT ;  /* 0x000000000000794d */ /* 0x000fea0003800000 */
.L_x_902:
        /* <DEDUP_REMOVED lines=9> */
.L_x_2023:


//--------------------- .text._ZN5flash27flash_bwd_convert_dq_kernelI23Flash_bwd_kernel_traitsILi256ELi64ELi64ELi8ELi4ELi2ELi2ELb0ELb1EN7cutlass10bfloat16_tE19Flash_kernel_traitsILi256ELi64ELi64ELi8ES3_EEEEvNS_16Flash_bwd_paramsEi --------------------------
	.section	.text._ZN5flash27flash_bwd_convert_dq_kernelI23Flash_bwd_kernel_traitsILi256ELi64ELi64ELi8ELi4ELi2ELi2ELb0ELb1EN7cutlass10bfloat16_tE19Flash_kernel_traitsILi256ELi64ELi64ELi8ES3_EEEEvNS_16Flash_bwd_paramsEi,"ax",@progbits
	.sectioninfo	@"SHI_REGISTERS=96"
	.align	128
        .global         _ZN5flash27flash_bwd_convert_dq_kernelI23Flash_bwd_kernel_traitsILi256ELi64ELi64ELi8ELi4ELi2ELi2ELb0ELb1EN7cutlass10bfloat16_tE19Flash_kernel_traitsILi256ELi64ELi64ELi8ES3_EEEEvNS_16Flash_bwd_paramsEi
        .type           _ZN5flash27flash_bwd_convert_dq_kernelI23Flash_bwd_kernel_traitsILi256ELi64ELi64ELi8ELi4ELi2ELi2ELb0ELb1EN7cutlass10bfloat16_tE19Flash_kernel_traitsILi256ELi64ELi64ELi8ES3_EEEEvNS_16Flash_bwd_paramsEi,@function
        .size           _ZN5flash27flash_bwd_convert_dq_kernelI23Flash_bwd_kernel_traitsILi256ELi64ELi64ELi8ELi4ELi2ELi2ELb0ELb1EN7cutlass10bfloat16_tE19Flash_kernel_traitsILi256ELi64ELi64ELi8ES3_EEEEvNS_16Flash_bwd_paramsEi,(.L_x_2024 - _ZN5flash27flash_bwd_convert_dq_kernelI23Flash_bwd_kernel_traitsILi256ELi64ELi64ELi8ELi4ELi2ELi2ELb0ELb1EN7cutlass10bfloat16_tE19Flash_kernel_traitsILi256ELi64ELi64ELi8ES3_EEEEvNS_16Flash_bwd_paramsEi)
        .other          _ZN5flash27flash_bwd_convert_dq_kernelI23Flash_bwd_kernel_traitsILi256ELi64ELi64ELi8ELi4ELi2ELi2ELb0ELb1EN7cutlass10bfloat16_tE19Flash_kernel_traitsILi256ELi64ELi64ELi8ES3_EEEEvNS_16Flash_bwd_paramsEi,@"STO_CUDA_ENTRY STV_DEFAULT"
_ZN5flash27flash_bwd_convert_dq_kernelI23Flash_bwd_kernel_traitsILi256ELi64ELi64ELi8ELi4ELi2ELi2ELb0ELb1EN7cutlass10bfloat16_tE19Flash_kernel_traitsILi256ELi64ELi64ELi8ES3_EEEEvNS_16Flash_bwd_paramsEi:
.text._ZN5flash27flash_bwd_convert_dq_kernelI23Flash_bwd_kernel_traitsILi256ELi64ELi64ELi8ELi4ELi2ELi2ELb0ELb1EN7cutlass10bfloat16_tE19Flash_kernel_traitsILi256ELi64ELi64ELi8ES3_EEEEvNS_16Flash_bwd_paramsEi:
        /* <DEDUP_REMOVED lines=185> */
.L_x_904:
        /* <DEDUP_REMOVED lines=171> */
.L_x_903:
        /* <DEDUP_REMOVED lines=181> */
.L_x_906:
[----:B------:R-:W-:Y:S05]  /*2190*/  BSYNC B0 ;  /* 0x0000000000007941 */ /* 0x000fea0003800000 */
.L_x_905:
        /* <DEDUP_REMOVED lines=22> */
.L_x_907:
        /* <DEDUP_REMOVED lines=16> */
.L_x_2024:


//--------------------- .text._ZN5flash44flash_bwd_dq_dk_dv_loop_seqk_parallel_kernelI23Flash_bwd_kernel_traitsILi256ELi64ELi64ELi8ELi4ELi2ELi2ELb0ELb1EN7cutlass10bfloat16_tE19Flash_kernel_traitsILi256ELi64ELi64ELi8ES3_EELb1ELb0ELb0ELb0ELb0ELb0ELb0EEEvNS_16Flash_bwd_paramsE --------------------------
	.section	.text._ZN5flash44flash_bwd_dq_dk_dv_loop_seqk_parallel_kernelI23Flash_bwd_kernel_traitsILi256ELi64ELi64ELi8ELi4ELi2ELi2ELb0ELb1EN7cutlass10bfloat16_tE19Flash_kernel_traitsILi256ELi64ELi64ELi8ES3_EELb1ELb0ELb0ELb0ELb0ELb0ELb0EEEvNS_16Flash_bwd_paramsE,"ax",@progbits
	.sectioninfo	@"SHI_REGISTERS=255"
	.align	128
        .global         _ZN5flash44flash_bwd_dq_dk_dv_loop_seqk_parallel_kernelI23Flash_bwd_kernel_traitsILi256ELi64ELi64ELi8ELi4ELi2ELi2ELb0ELb1EN7cutlass10bfloat16_tE19Flash_kernel_traitsILi256ELi64ELi64ELi8ES3_EELb1ELb0ELb0ELb0ELb0ELb0ELb0EEEvNS_16Flash_bwd_paramsE
        .type           _ZN5flash44flash_bwd_dq_dk_dv_loop_seqk_parallel_kernelI23Flash_bwd_kernel_traitsILi256ELi64ELi64ELi8ELi4ELi2ELi2ELb0ELb1EN7cutlass10bfloat16_tE19Flash_kernel_traitsILi256ELi64ELi64ELi8ES3_EELb1ELb0ELb0ELb0ELb0ELb0ELb0EEEvNS_16Flash_bwd_paramsE,@function
        .size           _ZN5flash44flash_bwd_dq_dk_dv_loop_seqk_parallel_kernelI23Flash_bwd_kernel_traitsILi256ELi64ELi64ELi8ELi4ELi2ELi2ELb0ELb1EN7cutlass10bfloat16_tE19Flash_kernel_traitsILi256ELi64ELi64ELi8ES3_EELb1ELb0ELb0ELb0ELb0ELb0ELb0EEEvNS_16Flash_bwd_paramsE,(.L_x_2025 - _ZN5flash44flash_bwd_dq_dk_dv_loop_seqk_parallel_kernelI23Flash_bwd_kernel_traitsILi256ELi64ELi64ELi8ELi4ELi2ELi2ELb0ELb1EN7cutlass10bfloat16_tE19Flash_kernel_traitsILi256ELi64ELi64ELi8ES3_EELb1ELb0ELb0ELb0ELb0ELb0ELb0EEEvNS_16Flash_bwd_paramsE)
        .other          _ZN5flash44flash_bwd_dq_dk_dv_loop_seqk_parallel_kernelI23Flash_bwd_kernel_traitsILi256ELi64ELi64ELi8ELi4ELi2ELi2ELb0ELb1EN7cutlass10bfloat16_tE19Flash_kernel_traitsILi256ELi64ELi64ELi8ES3_EELb1ELb0ELb0ELb0ELb0ELb0ELb0EEEvNS_16Flash_bwd_paramsE,@"STO_CUDA_ENTRY STV_DEFAULT"
_ZN5flash44flash_bwd_dq_dk_dv_loop_seqk_parallel_kernelI23Flash_bwd_kernel_traitsILi256ELi64ELi64ELi8ELi4ELi2ELi2ELb0ELb1EN7cutlass10bfloat16_tE19Flash_kernel_traitsILi256ELi64ELi64ELi8ES3_EELb1ELb0ELb0ELb0ELb0ELb0ELb0EEEvNS_16Flash_bwd_paramsE:
.text._ZN5flash44flash_bwd_dq_dk_dv_loop_seqk_parallel_kernelI23Flash_bwd_kernel_traitsILi256ELi64ELi64ELi8ELi4ELi2ELi2ELb0ELb1EN7cutlass10bfloat16_tE19Flash_kernel_traitsILi256ELi64ELi64ELi8ES3_EELb1ELb0ELb0ELb0ELb0ELb0ELb0EEEvNS_16Flash_bwd_paramsE:
        /* <DEDUP_REMOVED lines=21> */
[----:B------:R-:W-:Y:S02]  /*0150*/  ULDC.U8 UR9, c[0x0][0x328] ;  /* 0x0000ca0000097ab9 */ /* 0x000fe40000000000 */
[----:B------:R-:W-:Y:S02]  /*0160*/  UIMAD UR57, UR7, UR6, UR57 ;  /* 0x00000006073972a4 */ /* 0x000fe4000f8e0239 */
        /* <DEDUP_REMOVED lines=10> */
[----:B------:R-:W-:Y:S01]  /*0210*/  UIMAD.WIDE UR38, UR47, UR38, URZ ;  /* 0x000000262f2672a5 */ /* 0x000fe2000f8e023f */
[CC--:B------:R-:W-:Y:S01]  /*0220*/  LEA.HI R3, R6.reuse, R5.reuse, RZ, 0x4 ;  /* 0x0000000506037211 */ /* 0x0c0fe200078f20ff */
[----:B---3--:R-:W-:Y:S01]  /*0230*/  USHF.R.S32.HI UR6, URZ, 0x1f, UR36 ;  /* 0x0000001f3f067899 */ /* 0x008fe20008011424 */
[CC--:B------:R-:W-:Y:S01]  /*0240*/  LEA.HI R245, R6.reuse, R5.reuse, RZ, 0x7 ;  /* 0x0000000506f57211 */ /* 0x0c0fe200078f38ff */
[----:B------:R-:W-:Y:S01]  /*0250*/  UIMAD UR48, UR36, UR47, URZ ;  /* 0x0000002f243072a4 */ /* 0x000fe2000f8e023f */
[CC--:B------:R-:W-:Y:S01]  /*0260*/  LEA.HI R13, R6.reuse, R5.reuse, RZ, 0x6 ;  /* 0x00000005060d7211 */ /* 0x0c0fe200078f30ff */
[----:B------:R-:W-:Y:S01]  /*0270*/  USHF.R.S32.HI UR9, URZ, 0x1f, UR34 ;  /* 0x0000001f3f097899 */ /* 0x000fe20008011422 */
[----:B------:R-:W-:Y:S01]  /*0280*/  LEA.HI R6, R6, R5, RZ, 0x2 ;  /* 0x0000000506067211 */ /* 0x000fe200078f10ff */
[----:B------:R-:W-:Y:S01]  /*0290*/  IMAD.U32 R252, RZ, RZ, UR6 ;  /* 0x00000006fffc7e24 */ /* 0x000fe2000f8e00ff */
[----:B------:R-:W-:Y:S01]  /*02a0*/  LOP3.LUT R4, R2, 0xffffffe0, RZ, 0xc0, !PT ;  /* 0xffffffe002047812 */ /* 0x000fe200078ec0ff */
[----:B------:R-:W-:Y:S01]  /*02b0*/  UIMAD UR47, UR47, UR12, URZ ;  /* 0x0000000c2f2f72a4 */ /* 0x000fe2000f8e023f */
[--C-:B------:R-:W-:Y:S01]  /*02c0*/  SHF.R.S32.HI R0, RZ, 0x5, R2.reuse ;  /* 0x00000005ff007819 */ /* 0x100fe20000011402 */
[----:B------:R-:W-:Y:S01]  /*02d0*/  UIMAD UR6, UR34, UR13, UR36 ;  /* 0x0000000d220672a4 */ /* 0x000fe2000f8e0224 */
[----:B------:R-:W-:Y:S01]  /*02e0*/  SHF.R.S32.HI R12, RZ, 0x1f, R2 ;  /* 0x0000001fff0c7819 */ /* 0x000fe20000011402 */
[----:B------:R-:W-:Y:S01]  /*02f0*/  IMAD.IADD R9, R5, 0x1, -R4 ;  /* 0x0000000105097824 */ /* 0x000fe200078e0a04 */
[----:B------:R-:W-:Y:S01]  /*0300*/  LOP3.LUT R7, R10, 0xfffffff8, RZ, 0xc0, !PT ;  /* 0xfffffff80a077812 */ /* 0x000fe200078ec0ff */
[----:B------:R-:W-:Y:S01]  /*0310*/  ULDC UR14, c[0x0][0x1c0] ;  /* 0x00007000000e7ab9 */ /* 0x000fe20000000800 */
[----:B------:R-:W-:Y:S01]  /*0320*/  LOP3.LUT R8, R3, 0xfffffff0, RZ, 0xc0, !PT ;  /* 0xfffffff003087812 */ /* 0x000fe200078ec0ff */
[----:B------:R-:W-:Y:S01]  /*0330*/  ULDC UR11, c[0x0][0x1c0] ;  /* 0x00007000000b7ab9 */ /* 0x000fe20000000800 */
[----:B------:R-:W-:Y:S01]  /*0340*/  LOP3.LUT R11, R6, 0x7ffffffc, RZ, 0xc0, !PT ;  /* 0x7ffffffc060b7812 */ /* 0x000fe200078ec0ff */
[C---:B------:R-:W-:Y:S01]  /*0350*/  IMAD.IADD R7, R5.reuse, 0x1, -R7 ;  /* 0x0000000105077824 */ /* 0x040fe200078e0a07 */
[-C--:B------:R-:W-:Y:S01]  /*0360*/  LEA.HI R4, R12, R0.reuse, RZ, 0x2 ;  /* 0x000000000c047211 */ /* 0x080fe200078f10ff */
[C---:B------:R-:W-:Y:S01]  /*0370*/  IMAD.IADD R8, R5.reuse, 0x1, -R8 ;  /* 0x0000000105087824 */ /* 0x040fe200078e0a08 */
[----:B------:R-:W-:Y:S01]  /*0380*/  LEA.HI R2, R2, R0, RZ, 0x1 ;  /* 0x0000000002027211 */ /* 0x000fe200078f08ff */
[----:B------:R-:W-:Y:S01]  /*0390*/  IMAD.IADD R14, R5, 0x1, -R11 ;  /* 0x00000001050e7824 */ /* 0x000fe200078e0a0b */
[----:B------:R-:W-:Y:S01]  /*03a0*/  LOP3.LUT R5, R4, 0xfffffffc, RZ, 0xc0, !PT ;  /* 0xfffffffc04057812 */ /* 0x000fe200078ec0ff */
[----:B------:R-:W-:Y:S01]  /*03b0*/  IMAD.SHL.U32 R228, R7, 0x8, RZ ;  /* 0x0000000807e47824 */ /* 0x000fe200078e00ff */
[----:B------:R-:W-:Y:S01]  /*03c0*/  LOP3.LUT R2, R2, 0xfffffffe, RZ, 0xc0, !PT ;  /* 0xfffffffe02027812 */ /* 0x000fe200078ec0ff */
[----:B------:R-:W-:Y:S01]  /*03d0*/  UIMAD UR54, UR8, UR34, URZ ;  /* 0x00000022083672a4 */ /* 0x000fe2000f8e023f */
[----:B------:R-:W-:Y:S01]  /*03e0*/  SHF.R.S32.HI R4, RZ, 0x4, R3 ;  /* 0x00000004ff047819 */ /* 0x000fe20000011403 */
[C---:B------:R-:W-:Y:S01]  /*03f0*/  IMAD.IADD R246, R0.reuse, 0x1, -R5 ;  /* 0x0000000100f67824 */ /* 0x040fe200078e0a05 */
[----:B------:R-:W-:Y:S01]  /*0400*/  SHF.R.S32.HI R239, RZ, 0x3, R10 ;  /* 0x00000003ffef7819 */ /* 0x000fe2000001140a */
[----:B------:R-:W-:Y:S01]  /*0410*/  IMAD.IADD R216, R0, 0x1, -R2 ;  /* 0x0000000100d87824 */ /* 0x000fe200078e0a02 */
[----:B------:R-:W-:Y:S01]  /*0420*/  LEA.HI R0, R3, R4, RZ, 0x1 ;  /* 0x0000000403007211 */ /* 0x000fe200078f08ff */
[----:B------:R-:W-:Y:S01]  /*0430*/  UIMAD UR7, UR34, UR11, UR36 ;  /* 0x0000000b220772a4 */ /* 0x000fe2000f8e0224 */
[--C-:B------:R-:W-:Y:S01]  /*0440*/  SHF.R.S32.HI R3, RZ, 0x2, R6.reuse ;  /* 0x00000002ff037819 */ /* 0x100fe20000011406 */
[----:B------:R-:W-:Y:S01]  /*0450*/  @!UP2 UIMAD UR8, UR34, UR14, UR36 ;  /* 0x0000000e2208a2a4 */ /* 0x000fe2000f8e0224 */
[----:B------:R-:W-:Y:S01]  /*0460*/  LOP3.LUT R2, R0, 0xfffffffe, RZ, 0xc0, !PT ;  /* 0xfffffffe00027812 */ /* 0x000fe200078ec0ff */
[----:B------:R-:W-:Y:S01]  /*0470*/  USHF.L.U32 UR46, UR47, 0x6, URZ ;  /* 0x000000062f2e7899 */ /* 0x000fe2000800063f */
[----:B------:R-:W-:Y:S01]  /*0480*/  SHF.R.S32.HI R0, RZ, 0x1f, R6 ;  /* 0x0000001fff007819 */ /* 0x000fe20000011406 */
[----:B------:R-:W-:Y:S01]  /*0490*/  USHF.L.U32 UR41, UR6, 0x5, URZ ;  /* 0x0000000506297899 */ /* 0x000fe2000800063f */
[----:B------:R-:W-:Y:S01]  /*04a0*/  SHF.R.S32.HI R5, RZ, 0x1f, R8 ;  /* 0x0000001fff057819 */ /* 0x000fe20000011408 */
[----:B------:R-:W-:Y:S01]  /*04b0*/  IMAD.IADD R11, R4, 0x1, -R2 ;  /* 0x00000001040b7824 */ /* 0x000fe200078e0a02 */
[----:B------:R-:W-:Y:S01]  /*04c0*/  LEA.HI R0, R0, R3, RZ, 0x3 ;  /* 0x0000000300007211 */ /* 0x000fe200078f18ff */
[----:B------:R-:W-:Y:S01]  /*04d0*/  IMAD.SHL.U32 R2, R239, 0x40, RZ ;  /* 0x00000040ef027824 */ /* 0x000fe200078e00ff */
[----:B------:R-:W-:Y:S01]  /*04e0*/  SHF.R.S32.HI R245, RZ, 0x7, R245 ;  /* 0x00000007fff57819 */ /* 0x000fe200000114f5 */
[----:B------:R-:W-:Y:S01]  /*04f0*/  IMAD.SHL.U32 R213, R11, 0x200, RZ ;  /* 0x000002000bd57824 */ /* 0x000fe200078e00ff */
[----:B------:R-:W-:Y:S01]  /*0500*/  LOP3.LUT R0, R0, 0xfffffff8, RZ, 0xc0, !PT ;  /* 0xfffffff800007812 */ /* 0x000fe200078ec0ff */
[----:B------:R-:W-:Y:S01]  /*0510*/  ULDC UR51, c[0x0][0x214] ;  /* 0x0000850000337ab9 */ /* 0x000fe20000000800 */
[C---:B------:R-:W-:Y:S01]  /*0520*/  LOP3.LUT P4, RZ, R7.reuse, 0x4, RZ, 0xc0, !PT ;  /* 0x0000000407ff7812 */ /* 0x040fe2000788c0ff */
[----:B------:R-:W-:Y:S01]  /*0530*/  IMAD.U32 R251, RZ, RZ, UR9 ;  /* 0x00000009fffb7e24 */ /* 0x000fe2000f8e00ff */
[----:B------:R-:W-:Y:S01]  /*0540*/  LOP3.LUT P3, RZ, R7, 0x2, RZ, 0xc0, !PT ;  /* 0x0000000207ff7812 */ /* 0x000fe2000786c0ff */
[----:B------:R-:W-:Y:S01]  /*0550*/  IMAD.IADD R4, R3, 0x1, -R0 ;  /* 0x0000000103047824 */ /* 0x000fe200078e0a00 */
[----:B------:R-:W-:Y:S01]  /*0560*/  LOP3.LUT R0, R2, 0x1c0, RZ, 0xc0, !PT ;  /* 0x000001c002007812 */ /* 0x000fe200078ec0ff */
[----:B------:R-:W-:Y:S01]  /*0570*/  ULDC UR58, c[0x0][0x1c8] ;  /* 0x00007200003a7ab9 */ /* 0x000fe20000000800 */
[----:B------:R-:W-:Y:S01]  /*0580*/  SHF.R.S32.HI R3, RZ, 0x1f, R9 ;  /* 0x0000001fff037819 */ /* 0x000fe20000011409 */
[----:B------:R-:W-:Y:S01]  /*0590*/  ULDC.U8 UR10, c[0x0][0x3d0] ;  /* 0x0000f400000a7ab9 */ /* 0x000fe20000000000 */
[----:B------:R-:W-:Y:S01]  /*05a0*/  LOP3.LUT R2, R0, 0x38, R228, 0xf8, !PT ;  /* 0x0000003800027812 */ /* 0x000fe200078ef8e4 */
[----:B------:R-:W-:Y:S01]  /*05b0*/  ULDC UR52, c[0x0][0x224] ;  /* 0x0000890000347ab9 */ /* 0x000fe20000000800 */
[----:B------:R-:W-:Y:S01]  /*05c0*/  SHF.R.U32.HI R0, RZ, 0x3, R0 ;  /* 0x00000003ff007819 */ /* 0x000fe20000011600 */
[----:B------:R-:W-:Y:S01]  /*05d0*/  @UP2 UIMAD UR56, UR34, UR51, URZ ;  /* 0x00000033223822a4 */ /* 0x000fe2000f8e023f */
[----:B------:R-:W-:Y:S01]  /*05e0*/  LEA.HI R238, R3, R9, RZ, 0x2 ;  /* 0x0000000903ee7211 */ /* 0x000fe200078f10ff */
[----:B------:R-:W-:Y:S01]  /*05f0*/  IMAD.U32 R3, RZ, RZ, UR15 ;  /* 0x0000000fff037e24 */ /* 0x000fe2000f8e00ff */
[----:B------:R-:W-:Y:S01]  /*0600*/  LEA.HI R9, R5, R8, RZ, 0x3 ;  /* 0x0000000805097211 */ /* 0x000fe200078f18ff */
[----:B------:R-:W-:Y:S01]  /*0610*/  UMOV UR40, URZ ;  /* 0x0000003f00287c82 */ /* 0x000fe20008000000 */
[----:B------:R-:W-:Y:S01]  /*0620*/  LOP3.LUT R6, R2, R0, RZ, 0x3c, !PT ;  /* 0x0000000002067212 */ /* 0x000fe200078e3cff */
[----:B------:R-:W-:Y:S01]  /*0630*/  IMAD.SHL.U32 R0, R7, 0x40, RZ ;  /* 0x0000004007007824 */ /* 0x000fe200078e00ff */
[----:B------:R-:W-:Y:S01]  /*0640*/  LOP3.LUT R2, R9, 0xfffffff8, RZ, 0xc0, !PT ;  /* 0xfffffff809027812 */ /* 0x000fe200078ec0ff */
[----:B------:R-:W-:Y:S01]  /*0650*/  ULDC.64 UR4, c[0x0][0x118] ;  /* 0x0000460000047ab9 */ /* 0x000fe20000000a00 */
[----:B------:R-:W-:Y:S01]  /*0660*/  LOP3.LUT R3, R4, 0x1, RZ, 0xc0, !PT ;  /* 0x0000000104037812 */ /* 0x000fe200078ec0ff */
[----:B------:R-:W-:Y:S01]  /*0670*/  ULOP3.LUT UR58, UR36, UR58, URZ, 0x3c, !UPT ;  /* 0x0000003a243a7292 */ /* 0x000fe2000f8e3c3f */
[----:B------:R-:W-:Y:S01]  /*0680*/  LOP3.LUT R0, R0, 0x1c0, RZ, 0xc0, !PT ;  /* 0x000001c000007812 */ /* 0x000fe200078ec0ff */
[----:B------:R-:W-:Y:S01]  /*0690*/  IMAD.IADD R8, R8, 0x1, -R2 ;  /* 0x0000000108087824 */ /* 0x000fe200078e0a02 */
[----:B------:R-:W-:Y:S01]  /*06a0*/  ISETP.NE.U32.AND P0, PT, R3, 0x1, PT ;  /* 0x000000010300780c */ /* 0x000fe20003f05070 */
[----:B------:R-:W-:Y:S01]  /*06b0*/  IMAD.SHL.U32 R2, R216, 0x10, RZ ;  /* 0x00000010d8027824 */ /* 0x000fe200078e00ff */
[----:B------:R-:W-:Y:S01]  /*06c0*/  LOP3.LUT R208, R0, 0x8, R10, 0xf8, !PT ;  /* 0x0000000800d07812 */ /* 0x000fe200078ef80a */
[C---:B------:R-:W-:Y:S01]  /*06d0*/  IMAD.SHL.U32 R3, R4.reuse, 0x40, RZ ;  /* 0x0000004004037824 */ /* 0x040fe200078e00ff */
[----:B------:R-:W-:Y:S01]  /*06e0*/  R2P PR, R4, 0x6 ;  /* 0x0000000604007804 */ /* 0x000fe20000000000 */
[----:B------:R-:W-:Y:S01]  /*06f0*/  IMAD.SHL.U32 R4, R11, 0x20, RZ ;  /* 0x000000200b047824 */ /* 0x000fe200078e00ff */
[----:B------:R-:W-:Y:S01]  /*0700*/  LOP3.LUT R5, R0, 0x10, R2, 0xf8, !PT ;  /* 0x0000001000057812 */ /* 0x000fe200078ef802 */
[----:B------:R-:W-:Y:S01]  /*0710*/  IMAD R2, R245, 0x800, R213 ;  /* 0x00000800f5027824 */ /* 0x000fe200078e02d5 */
[----:B------:R-:W-:Y:S01]  /*0720*/  SHF.R.U32.HI R0, RZ, 0x3, R0 ;  /* 0x00000003ff007819 */ /* 0x000fe20000011600 */
[----:B------:R-:W-:Y:S01]  /*0730*/  UISETP.NE.AND UP3, UPT, UR10, URZ, UPT ;  /* 0x0000003f0a00728c */ /* 0x000fe2000bf65270 */
[----:B------:R-:W-:Y:S01]  /*0740*/  LOP3.LUT R5, R5, 0x8, R10, 0xf8, !PT ;  /* 0x0000000805057812 */ /* 0x000fe200078ef80a */
[----:B------:R-:W-:Y:S01]  /*0750*/  USHF.R.S32.HI UR61, URZ, 0x1f, UR36 ;  /* 0x0000001f3f3d7899 */ /* 0x000fe20008011424 */
[----:B------:R-:W-:Y:S01]  /*0760*/  LOP3.LUT R208, R208, R0, RZ, 0x3c, !PT ;  /* 0x00000000d0d07212 */ /* 0x000fe200078e3cff */
[----:B------:R-:W-:Y:S01]  /*0770*/  USHF.R.S32.HI UR60, URZ, 0x1f, UR34 ;  /* 0x0000001f3f3c7899 */ /* 0x000fe20008011422 */
[----:B------:R-:W-:Y:S01]  /*0780*/  LOP3.LUT R213, R213, R5, R0, 0xf6, !PT ;  /* 0x00000005d5d57212 */ /* 0x000fe200078ef600 */
[----:B------:R-:W-:Y:S01]  /*0790*/  IMAD.SHL.U32 R5, R245, 0x20, RZ ;  /* 0x00000020f5057824 */ /* 0x000fe200078e00ff */
[----:B------:R-:W-:Y:S01]  /*07a0*/  LOP3.LUT R0, R3, 0x1c0, RZ, 0xc0, !PT ;  /* 0x000001c003007812 */ /* 0x000fe200078ec0ff */
[----:B------:R-:W-:Y:S01]  /*07b0*/  IMAD.IADD R208, R2, 0x1, R208 ;  /* 0x0000000102d07824 */ /* 0x000fe200078e02d0 */
[----:B------:R-:W-:Y:S01]  /*07c0*/  SHF.R.S32.HI R2, RZ, 0x6, R13 ;  /* 0x00000006ff027819 */ /* 0x000fe2000001140d */
[----:B------:R-:W-:Y:S01]  /*07d0*/  USHF.R.S32.HI UR59, URZ, 0x1f, UR36 ;  /* 0x0000001f3f3b7899 */ /* 0x000fe20008011424 */
[----:B------:R-:W-:Y:S01]  /*07e0*/  SHF.R.U32.HI R3, RZ, 0x3, R0 ;  /* 0x00000003ff037819 */ /* 0x000fe20000011600 */
[----:B------:R-:W-:Y:S01]  /*07f0*/  IMAD.SHL.U32 R209, R208, 0x2, RZ ;  /* 0x00000002d0d17824 */ /* 0x000fe200078e00ff */
[----:B------:R-:W-:Y:S01]  /*0800*/  LOP3.LUT P6, RZ, R8, 0x4, RZ, 0xc0, !PT ;  /* 0x0000000408ff7812 */ /* 0x000fe200078cc0ff */
[----:B------:R-:W-:Y:S01]  /*0810*/  IMAD R222, R2, 0x200, R6 ;  /* 0x0000020002de7824 */ /* 0x000fe200078e0206 */
[----:B------:R-:W-:Y:S01]  /*0820*/  LOP3.LUT P5, RZ, R8, 0x2, RZ, 0xc0, !PT ;  /* 0x0000000208ff7812 */ /* 0x000fe200078ac0ff */
[----:B------:R-:W-:Y:S01]  /*0830*/  IMAD.SHL.U32 R2, R2, 0x8, RZ ;  /* 0x0000000802027824 */ /* 0x000fe200078e00ff */
[----:B------:R-:W-:Y:S01]  /*0840*/  SEL R212, R214, 0xffffffc0, !P4 ;  /* 0xffffffc0d6d47807 */ /* 0x000fe20006000000 */
[----:B------:R-:W-:Y:S01]  /*0850*/  IMAD.SHL.U32 R222, R222, 0x2, RZ ;  /* 0x00000002dede7824 */ /* 0x000fe200078e00ff */
[----:B------:R-:W-:Y:S01]  /*0860*/  SEL R214, R214, 0xffffffc0, !P6 ;  /* 0xffffffc0d6d67807 */ /* 0x000fe20007000000 */
[----:B------:R-:W-:Y:S01]  /*0870*/  UIMAD.WIDE.U32 UR42, UR38, UR44, URZ ;  /* 0x0000002c262a72a5 */ /* 0x000fe2000f8e003f */
[----:B------:R-:W-:Y:S01]  /*0880*/  LOP3.LUT R2, R2, 0x18, RZ, 0xc0, !PT ;  /* 0x0000001802027812 */ /* 0x000fe200078ec0ff */
[----:B------:R-:W-:Y:S01]  /*0890*/  UIMAD UR53, UR39, UR44, URZ ;  /* 0x0000002c273572a4 */ /* 0x000fe2000f8e023f */
[----:B------:R-:W-:Y:S01]  /*08a0*/  SEL R231, R231, 0x10, !P0 ;  /* 0x00000010e7e77807 */ /* 0x000fe20004000000 */
[----:B------:R-:W-:Y:S01]  /*08b0*/  USHF.R.S32.HI UR55, URZ, 0x1f, UR48 ;  /* 0x0000001f3f377899 */ /* 0x000fe20008011430 */
[----:B------:R-:W-:Y:S01]  /*08c0*/  LOP3.LUT R7, R2, 0x20, R4, 0xf8, !PT ;  /* 0x0000002002077812 */ /* 0x000fe200078ef804 */
[----:B------:R-:W-:Y:S01]  /*08d0*/  UIMAD UR52, UR7, UR52, URZ ;  /* 0x00000034073472a4 */ /* 0x000fe2000f8e023f */
[----:B------:R-:W-:Y:S01]  /*08e0*/  LOP3.LUT R4, R0, 0x20, R5, 0xf8, !PT ;  /* 0x0000002000047812 */ /* 0x000fe200078ef805 */
[----:B------:R-:W-:Y:S01]  /*08f0*/  IMAD.SHL.U32 R5, R8, 0x40, RZ ;  /* 0x0000004008057824 */ /* 0x000fe200078e00ff */
[----:B------:R-:W-:Y:S01]  /*0900*/  LOP3.LUT R6, R3, R0, R2, 0x1e, !PT ;  /* 0x0000000003067212 */ /* 0x000fe200078e1e02 */
[----:B------:R-:W-:Y:S01]  /*0910*/  IMAD.SHL.U32 R0, R14, 0x2, RZ ;  /* 0x000000020e007824 */ /* 0x000fe200078e00ff */
[----:B------:R-:W-:Y:S01]  /*0920*/  LOP3.LUT R3, R4, R3, RZ, 0x3c, !PT ;  /* 0x0000000304037212 */ /* 0x000fe200078e3cff */
[----:B------:R-:W-:Y:S01]  /*0930*/  @!UP2 UIMAD UR51, UR8, UR51, URZ ;  /* 0x000000330833a2a4 */ /* 0x000fe2000f8e023f */
[----:B------:R-:W-:Y:S01]  /*0940*/  SHF.R.S32.HI R238, RZ, 0x2, R238 ;  /* 0x00000002ffee7819 */ /* 0x000fe200000114ee */
[--C-:B------:R-:W-:Y:S01]  /*0950*/  IMAD R4, R246, 0x400, R0.reuse ;  /* 0x00000400f6047824 */ /* 0x100fe200078e0200 */
[----:B------:R-:W-:Y:S01]  /*0960*/  IADD3 R236, R228, 0x40, RZ ;  /* 0x00000040e4ec7810 */ /* 0x000fe20007ffe0ff */
[----:B------:R-:W-:Y:S01]  /*0970*/  IMAD R2, R216, 0x400, R0 ;  /* 0x00000400d8027824 */ /* 0x000fe200078e0200 */
[----:B------:R-:W-:Y:S01]  /*0980*/  LOP3.LUT R0, R5, 0x1c0, RZ, 0xc0, !PT ;  /* 0x000001c005007812 */ /* 0x000fe200078ec0ff */
[----:B------:R-:W-:Y:S01]  /*0990*/  IMAD.IADD R227, R4, 0x1, R3 ;  /* 0x0000000104e37824 */ /* 0x000fe200078e0203 */
[----:B------:R-:W-:Y:S01]  /*09a0*/  IADD3 R235, R228, 0x80, RZ ;  /* 0x00000080e4eb7810 */ /* 0x000fe20007ffe0ff */
        /* <DEDUP_REMOVED lines=8> */
[----:B------:R-:W-:Y:S01]  /*0a30*/  IMAD R238, R246, 0x10, R238 ;  /* 0x00000010f6ee7824 */ /* 0x000fe200078e02ee */
[----:B------:R-:W-:Y:S01]  /*0a40*/  LOP3.LUT R0, R3, 0xfffffe00, RZ, 0xc0, !PT ;  /* 0xfffffe0003007812 */ /* 0x000fe200078ec0ff */
[C---:B------:R-:W-:Y:S01]  /*0a50*/  IMAD.IADD R232, R227.reuse, 0x1, R231 ;  /* 0x00000001e3e87824 */ /* 0x040fe200078e02e7 */
[----:B------:R-:W-:Y:S01]  /*0a60*/  LOP3.LUT R2, R4, R2, RZ, 0x3c, !PT ;  /* 0x0000000204027212 */ /* 0x000fe200078e3cff */
[----:B------:R-:W-:Y:S01]  /*0a70*/  USHF.R.S32.HI UR50, URZ, 0x1f, UR46 ;  /* 0x0000001f3f327899 */ /* 0x000fe2000801142e */
[----:B------:R-:W-:Y:S01]  /*0a80*/  IADD3 R230, R227, 0x20, RZ ;  /* 0x00000020e3e67810 */ /* 0x000fe20007ffe0ff */
[--C-:B------:R-:W-:Y:S01]  /*0a90*/  IMAD R216, R216, 0x400, R0.reuse ;  /* 0x00000400d8d87824 */ /* 0x100fe200078e0200 */
        /* <DEDUP_REMOVED lines=11> */
[----:B------:R-:W-:Y:S01]  /*0b50*/  IMAD R2, R208, 0x2, R2 ;  /* 0x00000002d0027824 */ /* 0x000fe200078e0202 */
[----:B------:R-:W-:Y:S01]  /*0b60*/  IADD3 R243, R242, 0x40, RZ ;  /* 0x00000040f2f37810 */ /* 0x000fe20007ffe0ff */
[----:B------:R-:W-:Y:S01]  /*0b70*/  IMAD.IADD R211, R210, 0x1, R218 ;  /* 0x00000001d2d37824 */ /* 0x000fe200078e02da */
[----:B------:R-:W-:Y:S01]  /*0b80*/  @P2 IADD3 R243, R242, -0x40, RZ ;  /* 0xffffffc0f2f32810 */ /* 0x000fe20007ffe0ff */
[----:B------:R-:W-:Y:S01]  /*0b90*/  IMAD.IADD R217, R214, 0x1, R216 ;  /* 0x00000001d6d97824 */ /* 0x000fe200078e02d8 */
[----:B------:R-:W-:Y:S01]  /*0ba0*/  USHF.R.S32.HI UR49, URZ, 0x1f, UR41 ;  /* 0x0000001f3f317899 */ /* 0x000fe20008011429 */
[----:B------:R-:W-:Y:S01]  /*0bb0*/  IMAD R208, R208, 0x2, R212 ;  /* 0x00000002d0d07824 */ /* 0x000fe200078e02d4 */
[----:B------:R-:W-:Y:S01]  /*0bc0*/  ULDC.U8 UR29, c[0x0][0x2d8] ;  /* 0x0000b600001d7ab9 */ /* 0x000fe20000000000 */
[----:B------:R-:W-:-:S02]  /*0bd0*/  IMAD.IADD R3, R212, 0x1, R2 ;  /* 0x00000001d4037824 */ /* 0x000fc400078e0202 */
[C---:B------:R-:W-:Y:S02]  /*0be0*/  IMAD R212, R213.reuse, 0x2, R212 ;  /* 0x00000002d5d47824 */ /* 0x040fe400078e02d4 */
[----:B------:R-:W-:Y:S02]  /*0bf0*/  IMAD.IADD R215, R210, 0x1, R214 ;  /* 0x00000001d2d77824 */ /* 0x000fe400078e02d6 */
[----:B------:R-:W-:Y:S02]  /*0c00*/  IMAD.IADD R219, R218, 0x1, R216 ;  /* 0x00000001dadb7824 */ /* 0x000fe400078e02d8 */
[----:B------:R-:W-:Y:S02]  /*0c10*/  IMAD.SHL.U32 R213, R213, 0x2, RZ ;  /* 0x00000002d5d57824 */ /* 0x000fe400078e00ff */
[----:B------:R-:W-:Y:S02]  /*0c20*/  IMAD.IADD R231, R231, 0x1, R230 ;  /* 0x00000001e7e77824 */ /* 0x000fe400078e02e6 */
[----:B------:R-:W-:-:S02]  /*0c30*/  IMAD.IADD R214, R211, 0x1, R214 ;  /* 0x00000001d3d67824 */ /* 0x000fc400078e02d6 */
[----:B------:R-:W-:Y:S02]  /*0c40*/  IMAD.IADD R218, R218, 0x1, R217 ;  /* 0x00000001dada7824 */ /* 0x000fe400078e02d9 */
.L_x_952:
        /* <DEDUP_REMOVED lines=21> */
[----:B------:R1:W2:Y:S01]  /*0da0*/  @P2 LDG.E R9, [R4.64] ;  /* 0x0000000404092981 */ /* 0x0002a2000c1e1900 */
[----:B------:R-:W-:Y:S01]  /*0db0*/  UIADD3 UR8, UP0, UR13, UR8, URZ ;  /* 0x000000080d087290 */ /* 0x000fe2000ff1e03f */
[----:B------:R-:W-:-:S02]  /*0dc0*/  PLOP3.LUT P0, PT, PT, PT, UP4, 0x80, 0x0 ;  /* 0x000000000000781c */ /* 0x000fc40003f0f048 */
[----:B------:R1:W3:Y:S01]  /*0dd0*/  @P2 LDG.E R8, [R4.64+0x4] ;  /* 0x0000040404082981 */ /* 0x0002e2000c1e1900 */
[----:B------:R-:W-:Y:S01]  /*0de0*/  PLOP3.LUT P1, PT, PT, PT, UP1, 0x80, 0x0 ;  /* 0x000000000000781c */ /* 0x000fe20003f2f018 */
[----:B------:R-:W-:Y:S01]  /*0df0*/  UIADD3.X UR9, UR12, UR9, URZ, UP0, !UPT ;  /* 0x000000090c097290 */ /* 0x000fe200087fe43f */
[----:B------:R-:W-:Y:S02]  /*0e00*/  IMAD.U32 R6, RZ, RZ, UR6 ;  /* 0x00000006ff067e24 */ /* 0x000fe4000f8e00ff */
[----:B----4-:R-:W-:-:S06]  /*0e10*/  IMAD.U32 R7, RZ, RZ, UR7 ;  /* 0x00000007ff077e24 */ /* 0x010fcc000f8e00ff */
        /* <DEDUP_REMOVED lines=33> */
.L_x_908:
        /* <DEDUP_REMOVED lines=21> */
[----:B------:R-:W-:Y:S02]  /*1180*/  ULDC.64 UR8, c[0x0][0x178] ;  /* 0x00005e0000087ab9 */ /* 0x000fe40000000a00 */
[----:B------:R-:W-:Y:S02]  /*1190*/  UIMAD UR12, UR37, UR8, URZ ;  /* 0x00000008250c72a4 */ /* 0x000fe4000f8e023f */
[----:B------:R-:W-:Y:S02]  /*11a0*/  UIADD3 UR7, UR27, 0x3f, URZ ;  /* 0x0000003f1b077890 */ /* 0x000fe4000fffe03f */
[----:B------:R-:W-:Y:S02]  /*11b0*/  UISETP.NE.AND UP1, UPT, UR14, -0x1, UPT ;  /* 0xffffffff0e00788c */ /* 0x000fe4000bf25270 */
[----:B------:R-:W-:Y:S02]  /*11c0*/  UIMAD.WIDE.U32 UR10, UR34, UR8, URZ ;  /* 0x00000008220a72a5 */ /* 0x000fe4000f8e003f */
[----:B------:R-:W-:-:S02]  /*11d0*/  UISETP.NE.AND UP0, UPT, UR31, -0x1, UPT ;  /* 0xffffffff1f00788c */ /* 0x000fc4000bf05270 */
[----:B------:R-:W-:Y:S02]  /*11e0*/  USHF.R.S32.HI UR8, URZ, 0x1f, UR7 ;  /* 0x0000001f3f087899 */ /* 0x000fe40008011407 */
[----:B------:R-:W-:Y:S02]  /*11f0*/  UIMAD UR15, UR34, UR9, UR12 ;  /* 0x00000009220f72a4 */ /* 0x000fe4000f8e020c */
[----:B------:R-:W-:Y:S01]  /*1200*/  ULEA.HI UR35, UR8, UR7, URZ, 0x6 ;  /* 0x0000000708237291 */ /* 0x000fe2000f8f303f */
[----:B------:R-:W-:Y:S01]  /*1210*/  PLOP3.LUT P0, PT, PT, PT, UP0, 0x80, 0x0 ;  /* 0x000000000000781c */ /* 0x000fe20003f0f008 */
[----:B------:R-:W-:Y:S02]  /*1220*/  ULDC.64 UR12, c[0x0][0x190] ;  /* 0x00006400000c7ab9 */ /* 0x000fe40000000a00 */
[----:B------:R-:W-:Y:S02]  /*1230*/  UIMAD.WIDE.U32 UR8, UR14, UR12, URZ ;  /* 0x0000000c0e0872a5 */ /* 0x000fe4000f8e003f */
[----:B------:R-:W-:-:S02]  /*1240*/  UIMAD UR7, UR14, UR13, URZ ;  /* 0x0000000d0e0772a4 */ /* 0x000fc4000f8e023f */
[----:B------:R-:W-:Y:S02]  /*1250*/  UIADD3 UR26, UR11, UR15, URZ ;  /* 0x0000000f0b1a7290 */ /* 0x000fe4000fffe03f */
[----:B------:R-:W-:Y:S02]  /*1260*/  @UP1 UIADD3 UR26, UR9, UR7, URZ ;  /* 0x00000007091a1290 */ /* 0x000fe4000fffe03f */
[----:B------:R-:W-:Y:S02]  /*1270*/  @UP0 UIADD3 UR7, UR30, UR31, URZ ;  /* 0x0000001f1e070290 */ /* 0x000fe4000fffe03f */
[----:B------:R-:W-:Y:S02]  /*1280*/  USEL UR32, UR10, UR8, !UP1 ;  /* 0x000000080a207287 */ /* 0x000fe4000c800000 */
[----:B------:R-:W-:Y:S02]  /*1290*/  ULDC.64 UR12, c[0x0][0x198] ;  /* 0x00006600000c7ab9 */ /* 0x000fe40000000a00 */
        /* <DEDUP_REMOVED lines=10> */
[----:B------:R-:W-:Y:S02]  /*1340*/  ULDC.64 UR10, c[0x0][0x180] ;  /* 0x00006000000a7ab9 */ /* 0x000fe40000000a00 */
[----:B------:R-:W-:Y:S02]  /*1350*/  UIMAD UR12, UR30, UR9, UR7 ;  /* 0x000000091e0c72a4 */ /* 0x000fe4000f8e0207 */
[----:B------:R-:W-:Y:S02]  /*1360*/  UIMAD.WIDE.U32 UR8, UR30, UR8, URZ ;  /* 0x000000081e0872a5 */ /* 0x000fe4000f8e003f */
[----:B------:R-:W-:Y:S02]  /*1370*/  UIMAD UR7, UR37, UR10, URZ ;  /* 0x0000000a250772a4 */ /* 0x000fe4000f8e023f */
[----:B------:R-:W-:-:S02]  /*1380*/  UIADD3 UR9, UR9, UR12, URZ ;  /* 0x0000000c09097290 */ /* 0x000fc4000fffe03f */
[----:B------:R-:W-:Y:S02]  /*1390*/  UIMAD UR7, UR34, UR11, UR7 ;  /* 0x0000000b220772a4 */ /* 0x000fe4000f8e0207 */
[----:B------:R-:W-:-:S04]  /*13a0*/  UIMAD.WIDE.U32 UR8, UR34, UR10, UR8 ;  /* 0x0000000a220872a5 */ /* 0x000fc8000f8e0008 */
[----:B------:R-:W-:-:S03]  /*13b0*/  UIADD3 UR23, UR9, UR7, URZ ;  /* 0x0000000709177290 */ /* 0x000fc6000fffe03f */
[----:B------:R-:W-:Y:S02]  /*13c0*/  UMOV UR21, UR8 ;  /* 0x0000000800157c82 */ /* 0x000fe40008000000 */
.L_x_910:
        /* <DEDUP_REMOVED lines=43> */
.L_x_911:
        /* <DEDUP_REMOVED lines=45> */
.L_x_912:
[----:B------:R-:W-:-:S03]  /*1950*/  UMOV UR11, UR52 ;  /* 0x00000034000b7c82 */ /* 0x000fc60008000000 */
.L_x_913:
[----:B------:R-:W1:Y:S01]  /*1960*/  S2R R21, SR_TID.X ;  /* 0x0000000000157919 */ /* 0x000e620000002100 */
[--C-:B------:R-:W-:Y:S01]  /*1970*/  SHF.R.S32.HI R229, RZ, 0x1f, R228.reuse ;  /* 0x0000001fffe57819 */ /* 0x100fe200000114e4 */
        /* <DEDUP_REMOVED lines=9> */
[----:B------:R-:W-:Y:S01]  /*1a10*/  IMAD.WIDE.U32 R8, R14, c[0x0][0x190], R228 ;  /* 0x000064000e087a25 */ /* 0x000fe200078e00e4 */
[----:B------:R-:W-:Y:S01]  /*1a20*/  ULDC.64 UR8, c[0x0][0x370] ;  /* 0x0000dc0000087ab9 */ /* 0x000fe20000000a00 */
[----:B------:R-:W-:Y:S01]  /*1a30*/  BSSY B1, `(.L_x_909) ;  /* 0x0000912000017945 */ /* 0x000fe20003800000 */
[----:B------:R-:W-:Y:S01]  /*1a40*/  UIADD3.X UR12, UR12, UR7, UR15, UP1, UP0 ;  /* 0x000000070c0c7290 */ /* 0x000fe20008fe040f */
[----:B------:R-:W-:Y:S01]  /*1a50*/  IMAD.WIDE.U32 R4, R6, c[0x0][0x370], R4 ;  /* 0x0000dc0006047a25 */ /* 0x000fe200078e0004 */
[----:B------:R-:W-:Y:S01]  /*1a60*/  UISETP.GE.AND UP0, UPT, UR27, 0x1, UPT ;  /* 0x000000011b00788c */ /* 0x000fe2000bf06270 */
[----:B------:R-:W-:Y:S01]  /*1a70*/  IADD3 R8, P1, R8, UR32, RZ ;  /* 0x0000002008087c10 */ /* 0x000fe2000ff3e0ff */
[----:B------:R-:W-:-:S02]  /*1a80*/  UIMAD UR7, UR33, UR8, URZ ;  /* 0x00000008210772a4 */ /* 0x000fc4000f8e023f */
[----:B------:R-:W-:Y:S02]  /*1a90*/  UMOV UR15, 0x4 ;  /* 0x00000004000f7882 */ /* 0x000fe40000000000 */
[----:B------:R-:W-:Y:S01]  /*1aa0*/  UIMAD UR10, UR16, UR9, UR7 ;  /* 0x00000009100a72a4 */ /* 0x000fe2000f8e0207 */
[----:B-1----:R-:W-:Y:S02]  /*1ab0*/  SHF.R.S32.HI R6, RZ, 0x1f, R21 ;  /* 0x0000001fff067819 */ /* 0x002fe40000011415 */
[----:B------:R-:W-:Y:S02]  /*1ac0*/  ULDC.64 UR8, c[0x0][0x378] ;  /* 0x0000de0000087ab9 */ /* 0x000fe40000000a00 */
[----:B------:R-:W-:Y:S01]  /*1ad0*/  UIMAD UR7, UR14, UR8, URZ ;  /* 0x000000080e0772a4 */ /* 0x000fe2000f8e023f */
[----:B------:R-:W-:Y:S01]  /*1ae0*/  LEA.HI R6, R6, R21, RZ, 0x5 ;  /* 0x0000001506067211 */ /* 0x000fe200078f28ff */
[----:B------:R-:W-:Y:S01]  /*1af0*/  UIADD3 UR8, UR16, UR11, URZ ;  /* 0x0000000b10087290 */ /* 0x000fe2000fffe03f */
[----:B------:R-:W-:Y:S01]  /*1b00*/  IADD3 R5, R5, UR10, RZ ;  /* 0x0000000a05057c10 */ /* 0x000fe2000fffe0ff */
[----:B------:R-:W-:Y:S01]  /*1b10*/  UIMAD UR14, UR36, UR9, UR7 ;  /* 0x00000009240e72a4 */ /* 0x000fe2000f8e0207 */
[----:B------:R-:W-:Y:S01]  /*1b20*/  LOP3.LUT R7, R6, 0xffffffe0, RZ, 0xc0, !PT ;  /* 0xffffffe006077812 */ /* 0x000fe200078ec0ff */
[----:B------:R-:W-:Y:S01]  /*1b30*/  UIADD3 UR7, UR16, UR13, URZ ;  /* 0x0000000d10077290 */ /* 0x000fe2000fffe03f */
[----:B------:R-:W-:Y:S01]  /*1b40*/  SHF.R.S32.HI R6, RZ, 0x5, R6 ;  /* 0x00000005ff067819 */ /* 0x000fe20000011406 */
[----:B------:R-:W-:-:S02]  /*1b50*/  ULDC.64 UR10, c[0x0][0x200] ;  /* 0x00008000000a7ab9 */ /* 0x000fc40000000a00 */
[----:B------:R-:W-:Y:S02]  /*1b60*/  IMAD.IADD R21, R21, 0x1, -R7 ;  /* 0x0000000115157824 */ /* 0x000fe400078e0a07 */
[----:B------:R-:W-:Y:S02]  /*1b70*/  IMAD.U32 R7, RZ, RZ, UR36 ;  /* 0x00000024ff077e24 */ /* 0x000fe4000f8e00ff */
[----:B------:R-:W-:Y:S02]  /*1b80*/  IMAD R6, R6, UR47, R21 ;  /* 0x0000002f06067c24 */ /* 0x000fe4000f8e0215 */
[----:B------:R-:W-:-:S03]  /*1b90*/  IMAD.WIDE.U32 R4, R7, c[0x0][0x378], R4 ;  /* 0x0000de0007047a25 */ /* 0x000fc600078e0004 */
[C---:B------:R-:W-:Y:S01]  /*1ba0*/  IADD3 R10, P0, R6.reuse, UR17, RZ ;  /* 0x00000011060a7c10 */ /* 0x040fe2000ff1e0ff */
[----:B------:R-:W-:Y:S01]  /*1bb0*/  ULDC.64 UR16, c[0x0][0x3c8] ;  /* 0x0000f20000107ab9 */ /* 0x000fe20000000a00 */
[----:B------:R-:W-:Y:S01]  /*1bc0*/  IADD3 R7, R5, UR14, RZ ;  /* 0x0000000e05077c10 */ /* 0x000fe2000fffe0ff */
[----:B------:R-:W-:Y:S01]  /*1bd0*/  UIMAD.WIDE UR8, UR8, UR15, UR16 ;  /* 0x0000000f080872a5 */ /* 0x000fe2000f8e0210 */
[----:B------:R-:W-:Y:S01]  /*1be0*/  LEA.HI.X.SX32 R12, R6, UR12, 0x1, P0 ;  /* 0x0000000c060c7c11 */ /* 0x000fe200080f0eff */
[----:B------:R-:W-:Y:S01]  /*1bf0*/  IMAD R6, R11, c[0x0][0x190], RZ ;  /* 0x000064000b067a24 */ /* 0x000fe200078e02ff */
[----:B------:R-:W-:Y:S01]  /*1c00*/  LEA R220, P0, R10, c[0x0][0x350], 0x2 ;  /* 0x0000d4000adc7a11 */ /* 0x000fe200078010ff */
[----:B------:R-:W-:Y:S02]  /*1c10*/  ULEA.HI.SX32 UR12, UR35, 0xffffffff, 0x1a ;  /* 0xffffffff230c7891 */ /* 0x000fe4000f8fd23f */
[----:B------:R-:W-:Y:S01]  /*1c20*/  IMAD R17, R14, c[0x0][0x194], R6 ;  /* 0x000065000e117a24 */ /* 0x000fe200078e0206 */
[----:B------:R-:W-:Y:S01]  /*1c30*/  LEA.HI.X R221, R10, c[0x0][0x354], R12, 0x2, P0 ;  /* 0x0000d5000add7a11 */ /* 0x000fe200000f140c */
[----:B------:R-:W-:Y:S01]  /*1c40*/  UIMAD.WIDE UR16, UR7, UR15, UR10 ;  /* 0x0000000f071072a5 */ /* 0x000fe2000f8e020a */
[----:B------:R-:W-:Y:S01]  /*1c50*/  PLOP3.LUT P0, PT, PT, PT, UP0, 0x80, 0x0 ;  /* 0x000000000000781c */ /* 0x000fe20003f0f008 */
[----:B------:R-:W-:Y:S01]  /*1c60*/  IMAD.MOV.U32 R6, RZ, RZ, R4 ;  /* 0x000000ffff067224 */ /* 0x000fe200078e0004 */
[----:B------:R-:W-:-:S11]  /*1c70*/  IADD3.X R9, R9, UR26, R17, P1, !PT ;  /* 0x0000001a09097c10 */ /* 0x000fd60008ffe411 */
[----:B------:R-:W-:Y:S05]  /*1c80*/  @!P0 BRA `(.L_x_914) ;  /* 0x0000858000008947 */ /* 0x000fea0003800000 */
        /* <DEDUP_REMOVED lines=10> */
[----:B------:R-:W-:-:S02]  /*1d30*/  IMAD.WIDE.U32 R12, R12, c[0x0][0x1a8], R8 ;  /* 0x00006a000c0c7a25 */ /* 0x000fc400078e0008 */
[----:B------:R-:W-:Y:S01]  /*1d40*/  UMOV UR7, UR12 ;  /* 0x0000000c00077c82 */ /* 0x000fe20008000000 */
        /* <DEDUP_REMOVED lines=8> */
[----:B------:R-:W-:Y:S01]  /*1dd0*/  LEA R223, P1, R12, c[0x0][0x160], 0x1 ;  /* 0x000058000cdf7a11 */ /* 0x000fe200078208ff */
[----:B------:R-:W-:Y:S01]  /*1de0*/  UMOV UR9, UR17 ;  /* 0x0000001100097c82 */ /* 0x000fe20008000000 */
        /* <DEDUP_REMOVED lines=48> */
.L_x_916:
[----:B------:R-:W-:Y:S05]  /*20f0*/  BSYNC B0 ;  /* 0x0000000000007941 */ /* 0x000fea0003800000 */
.L_x_915:
        /* <DEDUP_REMOVED lines=48> */
.L_x_918:
[----:B------:R-:W-:Y:S05]  /*2400*/  BSYNC B0 ;  /* 0x0000000000007941 */ /* 0x000fea0003800000 */
.L_x_917:
        /* <DEDUP_REMOVED lines=44> */
.L_x_920:
[----:B------:R-:W-:Y:S05]  /*26d0*/  BSYNC B0 ;  /* 0x0000000000007941 */ /* 0x000fea0003800000 */
.L_x_919:
        /* <DEDUP_REMOVED lines=45> */
.L_x_922:
[----:B------:R-:W-:Y:S05]  /*29b0*/  BSYNC B0 ;  /* 0x0000000000007941 */ /* 0x000fea0003800000 */
.L_x_921:
[C---:B--23--:R-:W-:Y:S01]  /*29c0*/  IADD3 R4, R238.reuse, 0x8, RZ ;  /* 0x00000008ee047810 */ /* 0x04cfe20007ffe0ff */
[----:B------:R-:W-:Y:S01]  /*29d0*/  ULDC.64 UR14, c[0x0][0x198] ;  /* 0x00006600000e7ab9 */ /* 0x000fe20000000a00 */
[----:B------:R-:W-:Y:S01]  /*29e0*/  ISETP.GE.AND P1, PT, R238, UR12, PT ;  /* 0x0000000cee007c0c */ /* 0x000fe2000bf26270 */
[----:B------:R-:W-:Y:S01]  /*29f0*/  IMAD.MOV.U32 R233, RZ, RZ, 0x7f800000 ;  /* 0x7f800000ffe97424 */ /* 0x000fe200078e00ff */
[----:B------:R-:W-:Y:S01]  /*2a00*/  ISETP.GE.AND P0, PT, R4, UR12, PT ;  /* 0x0000000c04007c0c */ /* 0x000fe2000bf06270 */
[----:B------:R-:W-:Y:S01]  /*2a10*/  USHF.R.S32.HI UR12, URZ, 0x1f, UR24 ;  /* 0x0000001f3f0c7899 */ /* 0x000fe20008011418 */
[----:B------:R-:W-:Y:S01]  /*2a20*/  IMAD.MOV.U32 R4, RZ, RZ, 0x4 ;  /* 0x00000004ff047424 */ /* 0x000fe200078e00ff */
[----:B------:R-:W-:Y:S02]  /*2a30*/  MOV R234, 0x7f800000 ;  /* 0x7f80000000ea7802 */ /* 0x000fe40000000f00 */
[----:B------:R-:W-:Y:S01]  /*2a40*/  UIMAD UR13, UR12, UR14, URZ ;  /* 0x0000000e0c0d72a4 */ /* 0x000fe2000f8e023f */
[----:B------:R-:W-:-:S03]  /*2a50*/  IMAD.WIDE R4, R238, R4, UR8 ;  /* 0x00000008ee047e25 */ /* 0x000fc6000f8e0204 */
[----:B------:R-:W-:Y:S02]  /*2a60*/  UIMAD UR14, UR24, UR15, UR13 ;  /* 0x0000000f180e72a4 */ /* 0x000fe4000f8e020d */
[----:B------:R-:W-:Y:S01]  /*2a70*/  UIADD3 UR13, -UR24, UR6, URZ ;  /* 0x00000006180d7290 */ /* 0x000fe2000fffe13f */
[----:B------:R-:W-:Y:S01]  /*2a80*/  IMAD.U32 R17, RZ, RZ, UR24 ;  /* 0x00000018ff117e24 */ /* 0x000fe2000f8e00ff */
[----:B------:R2:W5:Y:S04]  /*2a90*/  @!P1 LDG.E R233, [R4.64] ;  /* 0x0000000404e99981 */ /* 0x000568000c1e1900 */
[----:B------:R-:W-:Y:S01]  /*2aa0*/  ISETP.GE.AND P5, PT, R239, UR13, PT ;  /* 0x0000000def007c0c */ /* 0x000fe2000bfa6270 */
[----:B------:R2:W5:Y:S01]  /*2ab0*/  @!P0 LDG.E R234, [R4.64+0x20] ;  /* 0x0000200404ea8981 */ /* 0x000562000c1e1900 */
[----:B------:R-:W-:Y:S01]  /*2ac0*/  MOV R6, UR14 ;  /* 0x0000000e00067c02 */ /* 0x000fe20008000f00 */
[----:B------:R-:W-:Y:S10]  /*2ad0*/  BSSY B0, `(.L_x_923) ;  /* 0x000003a000007945 */ /* 0x000ff40003800000 */
[----:B------:R3:W-:Y:S04]  /*2ae0*/  @P5 STS.128 [R222+0x10000], RZ ;  /* 0x010000ffde005388 */ /* 0x0007e80000000c00 */
[----:B------:R3:W-:Y:S04]  /*2af0*/  @P5 STS.128 [R222+0x12000], RZ ;  /* 0x012000ffde005388 */ /* 0x0007e80000000c00 */
[----:B------:R3:W-:Y:S04]  /*2b00*/  @P5 STS.128 [R222+0x14000], RZ ;  /* 0x014000ffde005388 */ /* 0x0007e80000000c00 */
[----:B------:R3:W-:Y:S01]  /*2b10*/  @P5 STS.128 [R222+0x16000], RZ ;  /* 0x016000ffde005388 */ /* 0x0007e20000000c00 */
[----:B--2---:R-:W-:-:S05]  /*2b20*/  IMAD.WIDE.U32 R4, R17, c[0x0][0x198], R228 ;  /* 0x0000660011047a25 */ /* 0x004fca00078e00e4 */
[----:B------:R-:W-:-:S04]  /*2b30*/  IADD3 R4, P0, R4, UR21, RZ ;  /* 0x0000001504047c10 */ /* 0x000fc8000ff1e0ff */
[----:B------:R-:W-:Y:S01]  /*2b40*/  IADD3.X R5, R5, UR23, R6, P0, !PT ;  /* 0x0000001705057c10 */ /* 0x000fe200087fe406 */
[----:B------:R-:W-:-:S04]  /*2b50*/  IMAD R6, R22, c[0x0][0x1b0], RZ ;  /* 0x00006c0016067a24 */ /* 0x000fc800078e02ff */
[C---:B------:R-:W-:Y:S02]  /*2b60*/  IMAD R14, R15.reuse, c[0x0][0x1b4], R6 ;  /* 0x00006d000f0e7a24 */ /* 0x040fe400078e0206 */
[----:B------:R-:W-:-:S05]  /*2b70*/  IMAD.WIDE.U32 R10, R15, c[0x0][0x1b0], R4 ;  /* 0x00006c000f0a7a25 */ /* 0x000fca00078e0004 */
[----:B------:R-:W-:Y:S01]  /*2b80*/  IADD3 R16, R11, R14, RZ ;  /* 0x0000000e0b107210 */ /* 0x000fe20007ffe0ff */
[----:B------:R-:W-:Y:S05]  /*2b90*/  @P5 BRA `(.L_x_924) ;  /* 0x000002d000005947 */ /* 0x000fea0003800000 */
[----:B---3--:R-:W-:Y:S01]  /*2ba0*/  ISETP.GE.AND P3, PT, R228, c[0x0][0x220], PT ;  /* 0x00008800e4007a0c */ /* 0x008fe20003f66270 */
        /* <DEDUP_REMOVED lines=44> */
.L_x_924:
[----:B---3--:R-:W-:Y:S05]  /*2e70*/  BSYNC B0 ;  /* 0x0000000000007941 */ /* 0x008fea0003800000 */
.L_x_923:
        /* <DEDUP_REMOVED lines=55> */
.L_x_926:
[----:B------:R-:W-:Y:S05]  /*31f0*/  BSYNC B0 ;  /* 0x0000000000007941 */ /* 0x000fea0003800000 */
.L_x_925:
        /* <DEDUP_REMOVED lines=62> */
.L_x_928:
[----:B------:R-:W-:Y:S05]  /*35e0*/  BSYNC B0 ;  /* 0x0000000000007941 */ /* 0x000fea0003800000 */
.L_x_927:
        /* <DEDUP_REMOVED lines=52> */
[----:B------:R1:W-:Y:S02]  /*3930*/  @!P0 LDGSTS.E.BYPASS.LTC128B.128 [R222+0x1f000], [R4.64+0x180] ;  /* 0x1f00018004de8fae */ /* 0x0003e4000b901d44 */
.L_x_930:
[----:B------:R-:W-:Y:S05]  /*3940*/  BSYNC B0 ;  /* 0x0000000000007941 */ /* 0x000fea0003800000 */
.L_x_929:
[----:B------:R-:W-:Y:S01]  /*3950*/  IMAD.MOV.U32 R6, RZ, RZ, c[0x0][0x308] ;  /* 0x0000c200ff067624 */ /* 0x000fe200078e00ff */
[----:B------:R-:W-:Y:S01]  /*3960*/  MOV R7, c[0x0][0x30c] ;  /* 0x0000c30000077a02 */ /* 0x000fe20000000f00 */
[----:B------:R-:W0:Y:S04]  /*3970*/  LDGDEPBAR ;  /* 0x00000000000079af */ /* 0x000e280000000000 */
[----:B-12---:R1:W2:Y:S04]  /*3980*/  LDG.E.64 R4, [R6.64+0x8] ;  /* 0x0000080406047981 */ /* 0x0062a8000c1e1b00 */
[----:B-1-3--:R-:W3:Y:S01]  /*3990*/  LDG.E.64 R6, [R6.64] ;  /* 0x0000000406067981 */ /* 0x00aee2000c1e1b00 */
[----:B------:R-:W-:Y:S01]  /*39a0*/  IMAD.MOV.U32 R247, RZ, RZ, c[0x0][0x22c] ;  /* 0x00008b00fff77624 */ /* 0x000fe200078e00ff */
[--C-:B------:R-:W-:Y:S01]  /*39b0*/  SHF.R.S32.HI R8, RZ, 0x1f, R21.reuse ;  /* 0x0000001fff087819 */ /* 0x100fe20000011415 */
[----:B------:R-:W-:Y:S01]  /*39c0*/  UIADD3 UR12, UR24, 0x40, URZ ;  /* 0x00000040180c7890 */ /* 0x000fe2000fffe03f */
        /* <DEDUP_REMOVED lines=65> */
[----:B------:R-:W-:Y:S01]  /*3de0*/  IMAD.U32 R249, R247, -0x40, RZ ;  /* 0xffffffc0f7f97824 */ /* 0x000fe200078e00ff */
[----:B------:R-:W-:Y:S01]  /*3df0*/  UISETP.GE.AND UP0, UPT, UR12, UR6, UPT ;  /* 0x000000060c00728c */ /* 0x000fe2000bf06270 */
[----:B--2---:R-:W-:-:S02]  /*3e00*/  IADD3 R240, P1, P0, R4, UR41, R21 ;  /* 0x0000002904f07c10 */ /* 0x004fc4000f83e015 */
[----:B------:R-:W-:Y:S02]  /*3e10*/  CS2R R20, SRZ ;  /* 0x0000000000147805 */ /* 0x000fe4000001ff00 */
[----:B------:R-:W-:Y:S01]  /*3e20*/  IADD3.X R244, R5, UR49, R8, P1, P0 ;  /* 0x0000003105f47c10 */ /* 0x000fe20008fe0408 */
[----:B------:R-:W-:Y:S01]  /*3e30*/  IMAD.WIDE.U32 R240, R240, -0x2daee0ad, RZ ;  /* 0xd2511f53f0f07825 */ /* 0x000fe200078e00ff */
[----:B---3--:R-:W1:Y:S08]  /*3e40*/  R2UR UR14, R7 ;  /* 0x00000000070e73c2 */ /* 0x008e7000000e0000 */
[----:B------:R-:W2:Y:S01]  /*3e50*/  R2UR UR15, R6 ;  /* 0x00000000060f73c2 */ /* 0x000ea200000e0000 */
[----:B-1----:R-:W-:-:S02]  /*3e60*/  UIADD3 UR26, UR14, -0x4498517b, URZ ;  /* 0xbb67ae850e1a7890 */ /* 0x002fc4000fffe03f */
[----:B------:R-:W-:Y:S02]  /*3e70*/  UIADD3 UR24, UR14, 0x76cf5d0a, URZ ;  /* 0x76cf5d0a0e187890 */ /* 0x000fe4000fffe03f */
[----:B------:R-:W-:Y:S02]  /*3e80*/  UIADD3 UR22, UR14, 0x32370b8f, URZ ;  /* 0x32370b8f0e167890 */ /* 0x000fe4000fffe03f */
[----:B------:R-:W-:Y:S02]  /*3e90*/  UIADD3 UR20, UR14, -0x126145ec, URZ ;  /* 0xed9eba140e147890 */ /* 0x000fe4000fffe03f */
[----:B--2---:R-:W-:Y:S02]  /*3ea0*/  UIADD3 UR27, UR15, -0x61c88647, URZ ;  /* 0x9e3779b90f1b7890 */ /* 0x004fe4000fffe03f */
[----:B------:R-:W-:Y:S02]  /*3eb0*/  UIADD3 UR25, UR15, 0x3c6ef372, URZ ;  /* 0x3c6ef3720f197890 */ /* 0x000fe4000fffe03f */
[----:B------:R-:W-:-:S02]  /*3ec0*/  UIADD3 UR23, UR15, -0x255992d5, URZ ;  /* 0xdaa66d2b0f177890 */ /* 0x000fc4000fffe03f */
[----:B------:R-:W-:Y:S02]  /*3ed0*/  UIADD3 UR21, UR15, 0x78dde6e4, URZ ;  /* 0x78dde6e40f157890 */ /* 0x000fe4000fffe03f */
[----:B------:R-:W-:Y:S02]  /*3ee0*/  UIADD3 UR19, UR15, 0x1715609d, URZ ;  /* 0x1715609d0f137890 */ /* 0x000fe4000fffe03f */
[----:B------:R-:W-:Y:S02]  /*3ef0*/  UIADD3 UR18, UR14, -0x56f99767, URZ ;  /* 0xa90668990e127890 */ /* 0x000fe4000fffe03f */
[----:B------:R-:W-:Y:S02]  /*3f00*/  UIADD3 UR17, UR15, -0x4ab325aa, URZ ;  /* 0xb54cda560f117890 */ /* 0x000fe4000fffe03f */
[----:B------:R-:W-:Y:S02]  /*3f10*/  UIADD3 UR16, UR14, 0x646e171e, URZ ;  /* 0x646e171e0e107890 */ /* 0x000fe4000fffe03f */
.L_x_933:
[----:B------:R-:W0:Y:S01]  /*3f20*/  LDGDEPBAR ;  /* 0x00000000000079af */ /* 0x000e220000000000 */
[----:B------:R-:W-:Y:S01]  /*3f30*/  PLOP3.LUT P5, PT, PT, PT, UP0, 0x80, 0x0 ;  /* 0x000000000000781c */ /* 0x000fe20003faf008 */
[----:B------:R-:W-:Y:S01]  /*3f40*/  UISETP.GE.AND UP4, UPT, UR7, 0x1, UPT ;  /* 0x000000010700788c */ /* 0x000fe2000bf86270 */
[----:B------:R-:W-:Y:S02]  /*3f50*/  PLOP3.LUT P2, PT, PT, PT, UP0, 0x80, 0x0 ;  /* 0x000000000000781c */ /* 0x000fe40003f4f008 */
[----:B------:R-:W-:Y:S02]  /*3f60*/  PLOP3.LUT P6, PT, PT, PT, UP0, 0x80, 0x0 ;  /* 0x000000000000781c */ /* 0x000fe40003fcf008 */
[----:B------:R-:W-:Y:S02]  /*3f70*/  PLOP3.LUT P3, PT, PT, PT, UP0, 0x80, 0x0 ;  /* 0x000000000000781c */ /* 0x000fe40003f6f008 */
[C---:B-----5:R-:W-:Y:S02]  /*3f80*/  FSETP.NEU.FTZ.AND P4, PT, R233.reuse, -INF , PT ;  /* 0xff800000e900780b */ /* 0x060fe40003f9d000 */
[----:B------:R-:W-:Y:S02]  /*3f90*/  PLOP3.LUT P0, PT, PT, PT, UP0, 0x80, 0x0 ;  /* 0x000000000000781c */ /* 0x000fe40003f0f008 */
[----:B------:R-:W-:Y:S01]  /*3fa0*/  PLOP3.LUT P1, PT, PT, PT, UP0, 0x80, 0x0 ;  /* 0x000000000000781c */ /* 0x000fe20003f2f008 */
[----:B------:R-:W-:Y:S04]  /*3fb0*/  DEPBAR.LE SB0, 0x0 ;  /* 0x000080000000791a */ /* 0x000fe80000000000 */
[----:B------:R-:W-:Y:S06]  /*3fc0*/  BAR.SYNC.DEFER_BLOCKING 0x0 ;  /* 0x0000000000007b1d */ /* 0x000fec0000010000 */
[----:B------:R-:W-:Y:S06]  /*3fd0*/  LDSM.16.M88.4 R16, [R210] ;  /* 0x00000000d210783b */ /* 0x000fec0000000200 */
[----:B-1----:R-:W1:Y:S06]  /*3fe0*/  LDSM.16.M88.4 R8, [R209+0x10000] ;  /* 0x01000000d108783b */ /* 0x002e6c0000000200 */
[----:B------:R-:W2:Y:S06]  /*3ff0*/  LDSM.16.M88.4 R84, [R209+0x10800] ;  /* 0x01080000d154783b */ /* 0x000eac0000000200 */
[----:B------:R-:W-:Y:S06]  /*4000*/  LDSM.16.M88.4 R88, [R211] ;  /* 0x00000000d358783b */ /* 0x000fec0000000200 */
[----:B------:R-:W3:Y:S06]  /*4010*/  LDSM.16.M88.4 R92, [R2+0x10000] ;  /* 0x01000000025c783b */ /* 0x000eec0000000200 */
[----:B------:R-:W4:Y:S06]  /*4020*/  LDSM.16.M88.4 R96, [R2+0x10800] ;  /* 0x010800000260783b */ /* 0x000f2c0000000200 */
[----:B------:R-:W-:Y:S06]  /*4030*/  LDSM.16.M88.4 R100, [R215] ;  /* 0x00000000d764783b */ /* 0x000fec0000000200 */
[----:B------:R-:W4:Y:S01]  /*4040*/  LDSM.16.M88.4 R104, [R208+0x10000] ;  /* 0x01000000d068783b */ /* 0x000f220000000200 */
[C---:B-1----:R-:W-:Y:S05]  /*4050*/  HMMA.16816.F32.BF16 R4, R16.reuse, R8, RZ ;  /* 0x000000081004723c */ /* 0x042fea00000418ff */
[----:B------:R-:W1:Y:S03]  /*4060*/  LDSM.16.M88.4 R108, [R208+0x10800] ;  /* 0x01080000d06c783b */ /* 0x000e660000000200 */
[C---:B------:R-:W-:Y:S03]  /*4070*/  HMMA.16816.F32.BF16 R8, R16.reuse, R10, RZ ;  /* 0x0000000a1008723c */ /* 0x040fe600000418ff */
[----:B------:R-:W-:Y:S05]  /*4080*/  LDSM.16.M88.4 R112, [R3+0x10800] ;  /* 0x010800000370783b */ /* 0x000fea0000000200 */
[C---:B--2---:R-:W-:Y:S08]  /*4090*/  HMMA.16816.F32.BF16 R12, R16.reuse, R84, RZ ;  /* 0x00000054100c723c */ /* 0x044ff000000418ff */
[----:B------:R-:W-:Y:S01]  /*40a0*/  HMMA.16816.F32.BF16 R16, R16, R86, RZ ;  /* 0x000000561010723c */ /* 0x000fe200000418ff */
[----:B------:R-:W-:Y:S07]  /*40b0*/  LDSM.16.M88.4 R84, [R214] ;  /* 0x00000000d654783b */ /* 0x000fee0000000200 */
[C---:B---3--:R-:W-:Y:S08]  /*40c0*/  HMMA.16816.F32.BF16 R4, R88.reuse, R92, R4 ;  /* 0x0000005c5804723c */ /* 0x048ff00000041804 */
[C---:B------:R-:W-:Y:S01]  /*40d0*/  HMMA.16816.F32.BF16 R8, R88.reuse, R94, R8 ;  /* 0x0000005e5808723c */ /* 0x040fe20000041808 */
[----:B------:R-:W2:Y:S07]  /*40e0*/  LDSM.16.M88.4 R92, [R3+0x10000] ;  /* 0x01000000035c783b */ /* 0x000eae0000000200 */
[C---:B----4-:R-:W-:Y:S08]  /*40f0*/  HMMA.16816.F32.BF16 R12, R88.reuse, R96, R12 ;  /* 0x00000060580c723c */ /* 0x050ff0000004180c */
[----:B------:R-:W-:Y:S01]  /*4100*/  HMMA.16816.F32.BF16 R16, R88, R98, R16 ;  /* 0x000000625810723c */ /* 0x000fe20000041810 */
[----:B------:R-:W-:Y:S06]  /*4110*/  LDSM.16.M88.4 R88, [R210+0x2000] ;  /* 0x00200000d258783b */ /* 0x000fec0000000200 */
[----:B------:R-:W3:Y:S01]  /*4120*/  LDSM.16.M88.4 R96, [R209+0x12000] ;  /* 0x01200000d160783b */ /* 0x000ee20000000200 */
[C---:B------:R-:W-:Y:S08]  /*4130*/  HMMA.16816.F32.BF16 R4, R100.reuse, R104, R4 ;  /* 0x000000686404723c */ /* 0x040ff00000041804 */
[C---:B------:R-:W-:Y:S01]  /*4140*/  HMMA.16816.F32.BF16 R8, R100.reuse, R106, R8 ;  /* 0x0000006a6408723c */ /* 0x040fe20000041808 */
[----:B------:R-:W4:Y:S07]  /*4150*/  LDSM.16.M88.4 R104, [R209+0x12800] ;  /* 0x01280000d168783b */ /* 0x000f2e0000000200 */
[C---:B-1----:R-:W-:Y:S08]  /*4160*/  HMMA.16816.F32.BF16 R12, R100.reuse, R108, R12 ;  /* 0x0000006c640c723c */ /* 0x042ff0000004180c */
[----:B------:R-:W-:Y:S01]  /*4170*/  HMMA.16816.F32.BF16 R16, R100, R110, R16 ;  /* 0x0000006e6410723c */ /* 0x000fe20000041810 */
[----:B------:R-:W-:Y:S06]  /*4180*/  LDSM.16.M88.4 R100, [R2+0x12000] ;  /* 0x012000000264783b */ /* 0x000fec0000000200 */
[----:B------:R-:W-:Y:S01]  /*4190*/  LDSM.16.M88.4 R108, [R2+0x12800] ;  /* 0x01280000026c783b */ /* 0x000fe20000000200 */
[C---:B--2---:R-:W-:Y:S08]  /*41a0*/  HMMA.16816.F32.BF16 R4, R84.reuse, R92, R4 ;  /* 0x0000005c5404723c */ /* 0x044ff00000041804 */
[C---:B------:R-:W-:Y:S01]  /*41b0*/  HMMA.16816.F32.BF16 R8, R84.reuse, R94, R8 ;  /* 0x0000005e5408723c */ /* 0x040fe20000041808 */
[----:B------:R-:W1:Y:S07]  /*41c0*/  LDSM.16.M88.4 R92, [R211+0x2000] ;  /* 0x00200000d35c783b */ /* 0x000e6e0000000200 */
[C---:B------:R-:W-:Y:S08]  /*41d0*/  HMMA.16816.F32.BF16 R12, R84.reuse, R112, R12 ;  /* 0x00000070540c723c */ /* 0x040ff0000004180c */
[----:B------:R-:W-:Y:S01]  /*41e0*/  HMMA.16816.F32.BF16 R16, R84, R114, R16 ;  /* 0x000000725410723c */ /* 0x000fe20000041810 */
[----:B------:R-:W-:Y:S06]  /*41f0*/  LDSM.16.M88.4 R84, [R215+0x2000] ;  /* 0x00200000d754783b */ /* 0x000fec0000000200 */
[----:B------:R-:W-:Y:S01]  /*4200*/  LDSM.16.M88.4 R112, [R208+0x12800] ;  /* 0x01280000d070783b */ /* 0x000fe20000000200 */
[C---:B---3--:R-:W-:Y:S08]  /*4210*/  HMMA.16816.F32.BF16 R4, R88.reuse, R96, R4 ;  /* 0x000000605804723c */ /* 0x048ff00000041804 */
[C---:B------:R-:W-:Y:S01]  /*4220*/  HMMA.16816.F32.BF16 R8, R88.reuse, R98, R8 ;  /* 0x000000625808723c */ /* 0x040fe20000041808 */
[----:B------:R-:W2:Y:S07]  /*4230*/  LDSM.16.M88.4 R96, [R208+0x12000] ;  /* 0x01200000d060783b */ /* 0x000eae0000000200 */
[C---:B----4-:R-:W-:Y:S08]  /*4240*/  HMMA.16816.F32.BF16 R12, R88.reuse, R104, R12 ;  /* 0x00000068580c723c */ /* 0x050ff0000004180c */
[----:B------:R-:W-:Y:S01]  /*4250*/  HMMA.16816.F32.BF16 R16, R88, R106, R16 ;  /* 0x0000006a5810723c */ /* 0x000fe20000041810 */
[----:B------:R-:W-:Y:S06]  /*4260*/  LDSM.16.M88.4 R88, [R214+0x2000] ;  /* 0x00200000d658783b */ /* 0x000fec0000000200 */
[----:B------:R-:W-:Y:S01]  /*4270*/  LDSM.16.M88.4 R104, [R3+0x12800] ;  /* 0x012800000368783b */ /* 0x000fe20000000200 */
[C---:B-1----:R-:W-:Y:S08]  /*4280*/  HMMA.16816.F32.BF16 R4, R92.reuse, R100, R4 ;  /* 0x000000645c04723c */ /* 0x042ff00000041804 */
[C---:B------:R-:W-:Y:S01]  /*4290*/  HMMA.16816.F32.BF16 R8, R92.reuse, R102, R8 ;  /* 0x000000665c08723c */ /* 0x040fe20000041808 */
[----:B------:R-:W1:Y:S07]  /*42a0*/  LDSM.16.M88.4 R100, [R3+0x12000] ;  /* 0x012000000364783b */ /* 0x000e6e0000000200 */
[C---:B------:R-:W-:Y:S08]  /*42b0*/  HMMA.16816.F32.BF16 R12, R92.reuse, R108, R12 ;  /* 0x0000006c5c0c723c */ /* 0x040ff0000004180c */
[----:B------:R-:W-:Y:S01]  /*42c0*/  HMMA.16816.F32.BF16 R16, R92, R110, R16 ;  /* 0x0000006e5c10723c */ /* 0x000fe20000041810 */
[----:B------:R-:W-:Y:S06]  /*42d0*/  LDSM.16.M88.4 R92, [R210+0x4000] ;  /* 0x00400000d25c783b */ /* 0x000fec0000000200 */
[----:B------:R-:W-:Y:S01]  /*42e0*/  LDSM.16.M88.4 R108, [R209+0x14800] ;  /* 0x01480000d16c783b */ /* 0x000fe20000000200 */
[C---:B--2---:R-:W-:Y:S08]  /*42f0*/  HMMA.16816.F32.BF16 R4, R84.reuse, R96, R4 ;  /* 0x000000605404723c */ /* 0x044ff00000041804 */
[C---:B------:R-:W-:Y:S01]  /*4300*/  HMMA.16816.F32.BF16 R8, R84.reuse, R98, R8 ;  /* 0x000000625408723c */ /* 0x040fe20000041808 */
[----:B------:R-:W2:Y:S07]  /*4310*/  LDSM.16.M88.4 R96, [R209+0x14000] ;  /* 0x01400000d160783b */ /* 0x000eae0000000200 */
[C---:B------:R-:W-:Y:S08]  /*4320*/  HMMA.16816.F32.BF16 R12, R84.reuse, R112, R12 ;  /* 0x00000070540c723c */ /* 0x040ff0000004180c */
        /* <DEDUP_REMOVED lines=43> */
[----:B------:R-:W3:Y:S07]  /*45e0*/  LDSM.16.M88.4 R84, [R208+0x16800] ;  /* 0x01680000d054783b */ /* 0x000eee0000000200 */
[C---:B-1----:R-:W-:Y:S08]  /*45f0*/  HMMA.16816.F32.BF16 R4, R88.reuse, R100, R4 ;  /* 0x000000645804723c */ /* 0x042ff00000041804 */
[C---:B------:R-:W-:Y:S01]  /*4600*/  HMMA.16816.F32.BF16 R8, R88.reuse, R102, R8 ;  /* 0x000000665808723c */ /* 0x040fe20000041808 */
[----:B------:R-:W1:Y:S07]  /*4610*/  LDSM.16.M88.4 R100, [R214+0x6000] ;  /* 0x00600000d664783b */ /* 0x000e6e0000000200 */
[C---:B------:R-:W-:Y:S08]  /*4620*/  HMMA.16816.F32.BF16 R12, R88.reuse, R104, R12 ;  /* 0x00000068580c723c */ /* 0x040ff0000004180c */
[----:B------:R-:W-:Y:S01]  /*4630*/  HMMA.16816.F32.BF16 R16, R88, R106, R16 ;  /* 0x0000006a5810723c */ /* 0x000fe20000041810 */
[----:B------:R-:W4:Y:S01]  /*4640*/  @P0 S2R R88, SR_TID.X ;  /* 0x0000000000580919 */ /* 0x000f220000002100 */
[----:B------:R-:W-:Y:S05]  /*4650*/  PLOP3.LUT P0, PT, PT, PT, UP0, 0x80, 0x0 ;  /* 0x000000000000781c */ /* 0x000fea0003f0f008 */
[----:B------:R-:W-:Y:S01]  /*4660*/  FMUL.FTZ R89, R233, 1.4426950216293334961 ;  /* 0x3fb8aa3be9597820 */ /* 0x000fe20000410000 */
[C---:B--2---:R-:W-:Y:S05]  /*4670*/  HMMA.16816.F32.BF16 R4, R92.reuse, R96, R4 ;  /* 0x000000605c04723c */ /* 0x044fea0000041804 */
[----:B------:R-:W-:Y:S02]  /*4680*/  FSEL R89, R89, RZ, P4 ;  /* 0x000000ff59597208 */ /* 0x000fe40002000000 */
[----:B------:R-:W-:Y:S01]  /*4690*/  FSETP.NEU.FTZ.AND P4, PT, R234, -INF , PT ;  /* 0xff800000ea00780b */ /* 0x000fe20003f9d000 */
[C---:B------:R-:W-:Y:S08]  /*46a0*/  HMMA.16816.F32.BF16 R8, R92.reuse, R98, R8 ;  /* 0x000000625c08723c */ /* 0x040ff00000041808 */
[C---:B---3--:R-:W-:Y:S07]  /*46b0*/  HMMA.16816.F32.BF16 R12, R92.reuse, R84, R12 ;  /* 0x000000545c0c723c */ /* 0x048fee000004180c */
[----:B----4-:R-:W-:Y:S01]  /*46c0*/  @P2 IMAD.SHL.U32 R84, R88, 0x2, RZ ;  /* 0x0000000258542824 */ /* 0x010fe200078e00ff */
[----:B------:R-:W-:Y:S01]  /*46d0*/  HMMA.16816.F32.BF16 R16, R92, R86, R16 ;  /* 0x000000565c10723c */ /* 0x000fe20000041810 */
[----:B------:R-:W-:Y:S01]  /*46e0*/  IMAD.U32 R88, RZ, RZ, UR28 ;  /* 0x0000001cff587e24 */ /* 0x000fe2000f8e00ff */
[----:B------:R-:W-:Y:S02]  /*46f0*/  PLOP3.LUT P2, PT, PT, PT, UP0, 0x80, 0x0 ;  /* 0x000000000000781c */ /* 0x000fe40003f4f008 */
[----:B------:R-:W-:Y:S01]  /*4700*/  @P1 LOP3.LUT R84, R250, 0x6, R84, 0xf8, !PT ;  /* 0x00000006fa541812 */ /* 0x000fe200078ef854 */
[----:B------:R-:W-:Y:S01]  /*4710*/  IMAD.U32 R85, RZ, RZ, UR7 ;  /* 0x00000007ff557e24 */ /* 0x000fe2000f8e00ff */
[----:B------:R-:W-:Y:S02]  /*4720*/  PLOP3.LUT P1, PT, PT, PT, UP0, 0x80, 0x0 ;  /* 0x000000000000781c */ /* 0x000fe40003f2f008 */
[C---:B-1----:R-:W-:Y:S05]  /*4730*/  HMMA.16816.F32.BF16 R4, R100.reuse, R108, R4 ;  /* 0x0000006c6404723c */ /* 0x042fea0000041804 */
[----:B------:R-:W-:Y:S01]  /*4740*/  @P0 IMAD R88, R88, 0x40, R84 ;  /* 0x0000004058580824 */ /* 0x000fe200078e0254 */
[----:B------:R-:W-:Y:S01]  /*4750*/  PLOP3.LUT P0, PT, PT, PT, UP0, 0x80, 0x0 ;  /* 0x000000000000781c */ /* 0x000fe20003f0f008 */
[----:B------:R-:W-:Y:S01]  /*4760*/  IMAD.U32 R84, RZ, RZ, UR28 ;  /* 0x0000001cff547e24 */ /* 0x000fe2000f8e00ff */
[C---:B------:R-:W-:Y:S03]  /*4770*/  HMMA.16816.F32.BF16 R8, R100.reuse, R110, R8 ;  /* 0x0000006e6408723c */ /* 0x040fe60000041808 */
[----:B------:R-:W-:Y:S01]  /*4780*/  @P3 ISETP.GE.AND P3, PT, R88, UR6, PT ;  /* 0x0000000658003c0c */ /* 0x000fe2000bf66270 */
[----:B------:R-:W-:Y:S01]  /*4790*/  IMAD R84, R84, 0x2, R245 ;  /* 0x0000000254547824 */ /* 0x000fe200078e02f5 */
[----:B------:R-:W-:Y:S01]  /*47a0*/  @P1 IADD3 R86, R88, 0x1, RZ ;  /* 0x0000000158561810 */ /* 0x000fe20007ffe0ff */
[----:B------:R-:W-:Y:S01]  /*47b0*/  IMAD R85, R85, 0x4, R246 ;  /* 0x0000000455557824 */ /* 0x000fe200078e02f6 */
[----:B------:R-:W-:Y:S02]  /*47c0*/  PLOP3.LUT P1, PT, PT, PT, UP0, 0x80, 0x0 ;  /* 0x000000000000781c */ /* 0x000fe40003f2f008 */
[----:B------:R-:W-:Y:S03]  /*47d0*/  @P6 ISETP.GE.AND P6, PT, R86, UR6, PT ;  /* 0x0000000656006c0c */ /* 0x000fe6000bfc6270 */
[----:B------:R-:W-:Y:S01]  /*47e0*/  LOP3.LUT R96, R241, UR14, R84, 0x96, !PT ;  /* 0x0000000ef1607c12 */ /* 0x000fe2000f8e9654 */
[----:B------:R-:W-:Y:S01]  /*47f0*/  IMAD.WIDE.U32 R84, R85, -0x326172a9, RZ ;  /* 0xcd9e8d5755547825 */ /* 0x000fe200078e00ff */
[----:B------:R-:W-:Y:S02]  /*4800*/  @P2 IADD3 R86, R88, 0x8, RZ ;  /* 0x0000000858562810 */ /* 0x000fe40007ffe0ff */
[----:B------:R-:W-:Y:S01]  /*4810*/  @P0 FSEL R4, R4, -INF , !P3 ;  /* 0xff80000004040808 */ /* 0x000fe20005800000 */
[----:B------:R-:W-:Y:S01]  /*4820*/  IMAD.WIDE.U32 R96, R96, -0x326172a9, RZ ;  /* 0xcd9e8d5760607825 */ /* 0x000fe200078e00ff */
[----:B------:R-:W-:Y:S02]  /*4830*/  PLOP3.LUT P0, PT, PT, PT, UP0, 0x80, 0x0 ;  /* 0x000000000000781c */ /* 0x000fe40003f0f008 */
[----:B------:R-:W-:Y:S01]  /*4840*/  LOP3.LUT R90, R85, UR15, R244, 0x96, !PT ;  /* 0x0000000f555a7c12 */ /* 0x000fe2000f8e96f4 */
[--C-:B------:R-:W-:Y:S01]  /*4850*/  FFMA.FTZ R4, R4, c[0x0][0x23c], -R89.reuse ;  /* 0x00008f0004047a23 */ /* 0x100fe20000010859 */
[----:B------:R-:W-:Y:S02]  /*4860*/  @P1 FSEL R5, R5, -INF , !P6 ;  /* 0xff80000005051808 */ /* 0x000fe40007000000 */
[----:B------:R-:W-:Y:S01]  /*4870*/  PLOP3.LUT P1, PT, PT, PT, UP0, 0x80, 0x0 ;  /* 0x000000000000781c */ /* 0x000fe20003f2f008 */
[----:B------:R1:W2:Y:S01]  /*4880*/  MUFU.EX2 R131, R4 ;  /* 0x0000000400837308 */ /* 0x0002a20000000800 */
[----:B------:R-:W-:Y:S01]  /*4890*/  LOP3.LUT R92, R97, UR27, R84, 0x96, !PT ;  /* 0x0000001b615c7c12 */ /* 0x000fe2000f8e9654 */
[--C-:B------:R-:W-:Y:S01]  /*48a0*/  FFMA.FTZ R5, R5, c[0x0][0x23c], -R89.reuse ;  /* 0x00008f0005057a23 */ /* 0x100fe20000010859 */
[----:B------:R-:W-:Y:S01]  /*48b0*/  @P5 ISETP.GE.AND P5, PT, R86, UR6, PT ;  /* 0x0000000656005c0c */ /* 0x000fe2000bfa6270 */
[----:B------:R-:W-:Y:S01]  /*48c0*/  IMAD.WIDE.U32 R90, R90, -0x2daee0ad, RZ ;  /* 0xd2511f535a5a7825 */ /* 0x000fe200078e00ff */
[----:B------:R-:W3:Y:S01]  /*48d0*/  LDSM.16.M88.4 R84, [R3+0x16800] ;  /* 0x016800000354783b */ /* 0x000ee20000000200 */
[----:B------:R-:W-:Y:S02]  /*48e0*/  PLOP3.LUT P2, PT, PT, PT, UP0, 0x80, 0x0 ;  /* 0x000000000000781c */ /* 0x000fe40003f4f008 */
[----:B------:R-:W-:Y:S01]  /*48f0*/  @P0 FSEL R6, R6, -INF , !P3 ;  /* 0xff80000006060808 */ /* 0x000fe20005800000 */
[----:B------:R-:W-:Y:S01]  /*4900*/  IMAD.WIDE.U32 R92, R92, -0x2daee0ad, RZ ;  /* 0xd2511f535c5c7825 */ /* 0x000fe200078e00ff */
[----:B------:R4:W-:Y:S01]  /*4910*/  MUFU.EX2 R130, R5 ;  /* 0x0000000500827308 */ /* 0x0009e20000000800 */
[----:B------:R-:W-:Y:S02]  /*4920*/  PLOP3.LUT P0, PT, PT, PT, UP0, 0x80, 0x0 ;  /* 0x000000000000781c */ /* 0x000fe40003f0f008 */
[----:B------:R-:W-:Y:S02]  /*4930*/  PLOP3.LUT P3, PT, PT, PT, UP0, 0x80, 0x0 ;  /* 0x000000000000781c */ /* 0x000fe40003f6f008 */
[----:B------:R-:W-:Y:S04]  /*4940*/  LOP3.LUT R94, R93, UR24, R90, 0x96, !PT ;  /* 0x000000185d5e7c12 */ /* 0x000fe8000f8e965a */
[----:B------:R-:W-:Y:S01]  /*4950*/  @P2 FSEL R7, R7, -INF , !P6 ;  /* 0xff80000007072808 */ /* 0x000fe20007000000 */
[----:B------:R-:W-:Y:S01]  /*4960*/  IMAD.WIDE.U32 R94, R94, -0x326172a9, RZ ;  /* 0xcd9e8d575e5e7825 */ /* 0x000fe200078e00ff */
[----:B------:R-:W-:Y:S03]  /*4970*/  PLOP3.LUT P6, PT, PT, PT, UP0, 0x80, 0x0 ;  /* 0x000000000000781c */ /* 0x000fe60003fcf008 */
[----:B-1----:R-:W-:Y:S01]  /*4980*/  FMUL.FTZ R4, R234, 1.4426950216293334961 ;  /* 0x3fb8aa3bea047820 */ /* 0x002fe20000410000 */
[----:B------:R-:W-:Y:S02]  /*4990*/  @P0 IADD3 R90, R88, 0x10, RZ ;  /* 0x00000010585a0810 */ /* 0x000fe40007ffe0ff */
[----:B------:R-:W-:Y:S02]  /*49a0*/  PLOP3.LUT P0, PT, PT, PT, UP0, 0x80, 0x0 ;  /* 0x000000000000781c */ /* 0x000fe40003f0f008 */
[----:B------:R-:W-:Y:S02]  /*49b0*/  FSEL R4, R4, RZ, P4 ;  /* 0x000000ff04047208 */ /* 0x000fe40002000000 */
[----:B------:R-:W-:Y:S02]  /*49c0*/  PLOP3.LUT P4, PT, PT, PT, UP0, 0x80, 0x0 ;  /* 0x000000000000781c */ /* 0x000fe40003f8f008 */
[----:B------:R-:W-:Y:S01]  /*49d0*/  @P3 ISETP.GE.AND P3, PT, R90, UR6, PT ;  /* 0x000000065a003c0c */ /* 0x000fe2000bf66270 */
[--C-:B------:R-:W-:Y:S01]  /*49e0*/  FFMA.FTZ R6, R6, c[0x0][0x23c], -R4.reuse ;  /* 0x00008f0006067a23 */ /* 0x100fe20000010804 */
[----:B----4-:R-:W-:Y:S02]  /*49f0*/  @P1 IADD3 R5, R88, 0x9, RZ ;  /* 0x0000000958051810 */ /* 0x010fe40007ffe0ff */
[----:B------:R-:W-:Y:S01]  /*4a00*/  PLOP3.LUT P1, PT, PT, PT, UP0, 0x80, 0x0 ;  /* 0x000000000000781c */ /* 0x000fe20003f2f008 */
[----:B------:R1:W4:Y:S06]  /*4a10*/  MUFU.EX2 R197, R6 ;  /* 0x0000000600c57308 */ /* 0x00032c0000000800 */
[----:B------:R-:W-:Y:S01]  /*4a20*/  @P4 ISETP.GE.AND P2, PT, R5, UR6, PT ;  /* 0x0000000605004c0c */ /* 0x000fe2000bf46270 */
[C---:B---3--:R-:W-:Y:S01]  /*4a30*/  HMMA.16816.F32.BF16 R12, R100.reuse, R84, R12 ;  /* 0x00000054640c723c */ /* 0x048fe2000004180c */
[----:B------:R-:W-:Y:S02]  /*4a40*/  PLOP3.LUT P4, PT, PT, PT, UP0, 0x80, 0x0 ;  /* 0x000000000000781c */ /* 0x000fe40003f8f008 */
[----:B------:R-:W-:Y:S02]  /*4a50*/  FFMA.FTZ R5, R7, c[0x0][0x23c], -R4 ;  /* 0x00008f0007057a23 */ /* 0x000fe40000010804 */
[----:B------:R-:W-:Y:S02]  /*4a60*/  @P1 FSEL R8, R8, -INF , !P5 ;  /* 0xff80000008081808 */ /* 0x000fe40006800000 */
[----:B------:R3:W2:Y:S01]  /*4a70*/  MUFU.EX2 R196, R5 ;  /* 0x0000000500c47308 */ /* 0x0006a20000000800 */
[----:B------:R-:W-:Y:S01]  /*4a80*/  HMMA.16816.F32.BF16 R16, R100, R86, R16 ;  /* 0x000000566410723c */ /* 0x000fe20000041810 */
[----:B------:R-:W-:Y:S03]  /*4a90*/  PLOP3.LUT P1, PT, PT, PT, UP0, 0x80, 0x0 ;  /* 0x000000000000781c */ /* 0x000fe60003f2f008 */
[--C-:B------:R-:W-:Y:S01]  /*4aa0*/  FFMA.FTZ R8, R8, c[0x0][0x23c], -R89.reuse ;  /* 0x00008f0008087a23 */ /* 0x100fe20000010859 */
[----:B------:R-:W-:Y:S02]  /*4ab0*/  @P0 FSEL R9, R9, -INF , !P2 ;  /* 0xff80000009090808 */ /* 0x000fe40005000000 */
[----:B------:R-:W-:Y:S02]  /*4ac0*/  PLOP3.LUT P0, PT, PT, PT, UP0, 0x80, 0x0 ;  /* 0x000000000000781c */ /* 0x000fe40003f0f008 */
[----:B------:R2:W2:Y:S03]  /*4ad0*/  MUFU.EX2 R127, R8 ;  /* 0x00000008007f7308 */ /* 0x0004a60000000800 */
[----:B------:R-:W-:Y:S01]  /*4ae0*/  @P4 FSEL R10, R10, -INF , !P5 ;  /* 0xff8000000a0a4808 */ /* 0x000fe20006800000 */
[--C-:B------:R-:W-:Y:S01]  /*4af0*/  FFMA.FTZ R9, R9, c[0x0][0x23c], -R89.reuse ;  /* 0x00008f0009097a23 */ /* 0x100fe20000010859 */
[----:B------:R-:W-:Y:S02]  /*4b00*/  PLOP3.LUT P4, PT, PT, PT, UP0, 0x80, 0x0 ;  /* 0x000000000000781c */ /* 0x000fe40003f8f008 */
[----:B-1----:R-:W-:Y:S01]  /*4b10*/  LOP3.LUT R6, R91, UR26, R240, 0x96, !PT ;  /* 0x0000001a5b067c12 */ /* 0x002fe2000f8e96f0 */
[----:B------:R-:W-:Y:S01]  /*4b20*/  FFMA.FTZ R10, R10, c[0x0][0x23c], -R4 ;  /* 0x00008f000a0a7a23 */ /* 0x000fe20000010804 */
[----:B------:R-:W-:Y:S01]  /*4b30*/  @P1 FSEL R11, R11, -INF , !P2 ;  /* 0xff8000000b0b1808 */ /* 0x000fe20005000000 */
[----:B------:R-:W-:Y:S01]  /*4b40*/  MUFU.EX2 R126, R9 ;  /* 0x00000009007e7308 */ /* 0x000fe20000000800 */
[----:B------:R-:W-:Y:S01]  /*4b50*/  PLOP3.LUT P1, PT, PT, PT, UP0, 0x80, 0x0 ;  /* 0x000000000000781c */ /* 0x000fe20003f2f008 */
[----:B------:R-:W-:Y:S01]  /*4b60*/  IMAD.WIDE.U32 R6, R6, -0x326172a9, RZ ;  /* 0xcd9e8d5706067825 */ /* 0x000fe200078e00ff */
[----:B------:R-:W-:Y:S02]  /*4b70*/  PLOP3.LUT P5, PT, PT, PT, UP0, 0x80, 0x0 ;  /* 0x000000000000781c */ /* 0x000fe40003faf008 */
[C---:B---3--:R-:W-:Y:S02]  /*4b80*/  @P0 IADD3 R5, R88.reuse, 0x18, RZ ;  /* 0x0000001858050810 */ /* 0x048fe40007ffe0ff */
[----:B------:R-:W-:Y:S02]  /*4b90*/  PLOP3.LUT P0, PT, PT, PT, UP0, 0x80, 0x0 ;  /* 0x000000000000781c */ /* 0x000fe40003f0f008 */
[----:B------:R-:W-:Y:S01]  /*4ba0*/  LOP3.LUT R7, R7, UR25, R96, 0x96, !PT ;  /* 0x0000001907077c12 */ /* 0x000fe2000f8e9660 */
[----:B------:R1:W-:Y:S01]  /*4bb0*/  MUFU.EX2 R129, R10 ;  /* 0x0000000a00817308 */ /* 0x0003e20000000800 */
[----:B------:R-:W-:Y:S02]  /*4bc0*/  LOP3.LUT R90, R95, UR23, R6, 0x96, !PT ;  /* 0x000000175f5a7c12 */ /* 0x000fe4000f8e9606 */
[----:B------:R-:W-:Y:S01]  /*4bd0*/  PLOP3.LUT P2, PT, PT, PT, UP0, 0x80, 0x0 ;  /* 0x000000000000781c */ /* 0x000fe20003f4f008 */
[----:B------:R-:W-:Y:S01]  /*4be0*/  IMAD.WIDE.U32 R6, R7, -0x2daee0ad, RZ ;  /* 0xd2511f5307067825 */ /* 0x000fe200078e00ff */
[----:B--2---:R-:W-:Y:S02]  /*4bf0*/  @P6 IADD3 R8, R88, 0x11, RZ ;  /* 0x0000001158086810 */ /* 0x004fe40007ffe0ff */
[----:B------:R-:W-:Y:S01]  /*4c00*/  @P1 FSEL R12, R12, -INF , !P3 ;  /* 0xff8000000c0c1808 */ /* 0x000fe20005800000 */
[----:B------:R-:W-:Y:S01]  /*4c10*/  IMAD.WIDE.U32 R90, R90, -0x2daee0ad, RZ ;  /* 0xd2511f535a5a7825 */ /* 0x000fe200078e00ff */
[----:B------:R-:W-:Y:S02]  /*4c20*/  @P4 ISETP.GE.AND P4, PT, R8, UR6, PT ;  /* 0x0000000608004c0c */ /* 0x000fe4000bf86270 */
[----:B------:R-:W-:Y:S01]  /*4c30*/  LOP3.LUT R7, R7, UR22, R92, 0x96, !PT ;  /* 0x0000001607077c12 */ /* 0x000fe2000f8e965c */
[--C-:B------:R-:W-:Y:S01]  /*4c40*/  FFMA.FTZ R12, R12, c[0x0][0x23c], -R89.reuse ;  /* 0x00008f000c0c7a23 */ /* 0x100fe20000010859 */
[----:B------:R-:W-:Y:S01]  /*4c50*/  @P5 ISETP.GE.AND P5, PT, R5, UR6, PT ;  /* 0x0000000605005c0c */ /* 0x000fe2000bfa6270 */
[----:B------:R-:W-:Y:S01]  /*4c60*/  FFMA.FTZ R5, R11, c[0x0][0x23c], -R4 ;  /* 0x00008f000b057a23 */ /* 0x000fe20000010804 */
[----:B------:R-:W-:Y:S01]  /*4c70*/  LOP3.LUT R91, R91, UR20, R6, 0x96, !PT ;  /* 0x000000145b5b7c12 */ /* 0x000fe2000f8e9606 */
[----:B------:R-:W-:Y:S01]  /*4c80*/  IMAD.WIDE.U32 R6, R7, -0x326172a9, RZ ;  /* 0xcd9e8d5707067825 */ /* 0x000fe200078e00ff */
[----:B------:R-:W2:Y:S01]  /*4c90*/  MUFU.EX2 R123, R12 ;  /* 0x0000000c007b7308 */ /* 0x000ea20000000800 */
[----:B------:R-:W-:Y:S02]  /*4ca0*/  @P2 IADD3 R88, R88, 0x19, RZ ;  /* 0x0000001958582810 */ /* 0x000fe40007ffe0ff */
[----:B------:R-:W-:Y:S01]  /*4cb0*/  IMAD.WIDE.U32 R84, R91, -0x326172a9, RZ ;  /* 0xcd9e8d575b547825 */ /* 0x000fe200078e00ff */
[----:B------:R-:W-:Y:S02]  /*4cc0*/  PLOP3.LUT P6, PT, PT, PT, UP0, 0x80, 0x0 ;  /* 0x000000000000781c */ /* 0x000fe40003fcf008 */
[----:B------:R-:W-:Y:S02]  /*4cd0*/  @P0 FSEL R13, R13, -INF , !P4 ;  /* 0xff8000000d0d0808 */ /* 0x000fe40006000000 */
[----:B-1----:R-:W-:Y:S02]  /*4ce0*/  LOP3.LUT R10, R7, UR21, R94, 0x96, !PT ;  /* 0x00000015070a7c12 */ /* 0x002fe4000f8e965e */
[----:B------:R1:W3:Y:S01]  /*4cf0*/  MUFU.EX2 R128, R5 ;  /* 0x0000000500807308 */ /* 0x0002e20000000800 */
[----:B------:R-:W-:Y:S01]  /*4d00*/  FFMA.FTZ R13, R13, c[0x0][0x23c], -R89 ;  /* 0x00008f000d0d7a23 */ /* 0x000fe20000010859 */
[----:B------:R-:W-:Y:S01]  /*4d10*/  PLOP3.LUT P2, PT, PT, PT, UP0, 0x80, 0x0 ;  /* 0x000000000000781c */ /* 0x000fe20003f4f008 */
[----:B------:R-:W-:Y:S01]  /*4d20*/  IMAD.WIDE.U32 R10, R10, -0x2daee0ad, RZ ;  /* 0xd2511f530a0a7825 */ /* 0x000fe200078e00ff */
[----:B------:R-:W-:Y:S02]  /*4d30*/  LOP3.LUT R8, R85, UR19, R6, 0x96, !PT ;  /* 0x0000001355087c12 */ /* 0x000fe4000f8e9606 */
[----:B------:R-:W-:Y:S02]  /*4d40*/  PLOP3.LUT P1, PT, PT, PT, UP0, 0x80, 0x0 ;  /* 0x000000000000781c */ /* 0x000fe40003f2f008 */
[----:B------:R-:W-:Y:S01]  /*4d50*/  LOP3.LUT R6, R11, UR18, R90, 0x96, !PT ;  /* 0x000000120b067c12 */ /* 0x000fe2000f8e965a */
[----:B------:R-:W-:Y:S01]  /*4d60*/  IMAD.WIDE.U32 R8, R8, -0x2daee0ad, RZ ;  /* 0xd2511f5308087825 */ /* 0x000fe200078e00ff */
[----:B------:R2:W-:Y:S01]  /*4d70*/  MUFU.EX2 R122, R13 ;  /* 0x0000000d007a7308 */ /* 0x0005e20000000800 */
[----:B------:R-:W-:Y:S02]  /*4d80*/  PLOP3.LUT P0, PT, PT, PT, UP0, 0x80, 0x0 ;  /* 0x000000000000781c */ /* 0x000fe40003f0f008 */
[----:B------:R-:W-:Y:S01]  /*4d90*/  IMAD.WIDE.U32 R6, R6, -0x326172a9, RZ ;  /* 0xcd9e8d5706067825 */ /* 0x000fe200078e00ff */
[----:B------:R-:W-:Y:S02]  /*4da0*/  @P6 ISETP.GE.AND P6, PT, R88, UR6, PT ;  /* 0x0000000658006c0c */ /* 0x000fe4000bfc6270 */
[----:B------:R-:W-:Y:S02]  /*4db0*/  @P2 FSEL R14, R14, -INF , !P3 ;  /* 0xff8000000e0e2808 */ /* 0x000fe40005800000 */
[----:B------:R-:W-:Y:S02]  /*4dc0*/  PLOP3.LUT P3, PT, PT, PT, UP0, 0x80, 0x0 ;  /* 0x000000000000781c */ /* 0x000fe40003f6f008 */
[----:B------:R-:W-:Y:S01]  /*4dd0*/  PLOP3.LUT P2, PT, PT, PT, UP0, 0x80, 0x0 ;  /* 0x000000000000781c */ /* 0x000fe20003f4f008 */
[----:B------:R-:W-:Y:S01]  /*4de0*/  FFMA.FTZ R14, R14, c[0x0][0x23c], -R4 ;  /* 0x00008f000e0e7a23 */ /* 0x000fe20000010804 */
[----:B------:R-:W-:Y:S02]  /*4df0*/  @P1 FSEL R15, R15, -INF , !P4 ;  /* 0xff8000000f0f1808 */ /* 0x000fe40006000000 */
[----:B-1----:R-:W-:Y:S01]  /*4e00*/  LOP3.LUT R5, R7, UR17, R84, 0x96, !PT ;  /* 0x0000001107057c12 */ /* 0x002fe2000f8e9654 */
[----:B------:R-:W-:Y:S01]  /*4e10*/  MUFU.EX2 R125, R14 ;  /* 0x0000000e007d7308 */ /* 0x000fe20000000800 */
[----:B------:R-:W-:Y:S01]  /*4e20*/  PLOP3.LUT P1, PT, PT, PT, UP0, 0x80, 0x0 ;  /* 0x000000000000781c */ /* 0x000fe20003f2f008 */
[----:B------:R-:W-:Y:S01]  /*4e30*/  FFMA.FTZ R15, R15, c[0x0][0x23c], -R4 ;  /* 0x00008f000f0f7a23 */ /* 0x000fe20000010804 */
[C---:B------:R-:W-:Y:S02]  /*4e40*/  LOP3.LUT R11, R8.reuse, 0xff, RZ, 0xc0, !PT ;  /* 0x000000ff080b7812 */ /* 0x040fe400078ec0ff */
[--C-:B------:R-:W-:Y:S02]  /*4e50*/  SHF.R.U32.HI R85, RZ, 0x18, R8.reuse ;  /* 0x00000018ff557819 */ /* 0x100fe40000011608 */
[----:B------:R-:W-:Y:S02]  /*4e60*/  LOP3.LUT R87, R8, 0xffff, RZ, 0xc0, !PT ;  /* 0x0000ffff08577812 */ /* 0x000fe400078ec0ff */
[----:B------:R-:W-:Y:S01]  /*4e70*/  SHF.R.U32.HI R86, RZ, 0x10, R8 ;  /* 0x00000010ff567819 */ /* 0x000fe20000011608 */
[----:B------:R-:W1:Y:S01]  /*4e80*/  MUFU.EX2 R124, R15 ;  /* 0x0000000f007c7308 */ /* 0x000e620000000800 */
[----:B------:R-:W-:Y:S02]  /*4e90*/  LOP3.LUT R10, R9, UR16, R10, 0x96, !PT ;  /* 0x00000010090a7c12 */ /* 0x000fe4000f8e960a */
[--C-:B------:R-:W-:Y:S02]  /*4ea0*/  SHF.R.U32.HI R9, RZ, 0x18, R6.reuse ;  /* 0x00000018ff097819 */ /* 0x100fe40000011606 */
[C---:B------:R-:W-:Y:S02]  /*4eb0*/  LOP3.LUT R12, R6.reuse, 0xff, RZ, 0xc0, !PT ;  /* 0x000000ff060c7812 */ /* 0x040fe400078ec0ff */
[----:B------:R-:W-:Y:S02]  /*4ec0*/  LOP3.LUT R8, R6, 0xffff, RZ, 0xc0, !PT ;  /* 0x0000ffff06087812 */ /* 0x000fe400078ec0ff */
[----:B--2---:R-:W-:Y:S02]  /*4ed0*/  SHF.R.U32.HI R13, RZ, 0x10, R6 ;  /* 0x00000010ff0d7819 */ /* 0x004fe40000011606 */
[C---:B------:R-:W-:Y:S02]  /*4ee0*/  LOP3.LUT R7, R5.reuse, 0xff, RZ, 0xc0, !PT ;  /* 0x000000ff05077812 */ /* 0x040fe400078ec0ff */
[----:B------:R-:W-:Y:S02]  /*4ef0*/  LOP3.LUT R6, R5, 0xffff, RZ, 0xc0, !PT ;  /* 0x0000ffff05067812 */ /* 0x000fe400078ec0ff */
[----:B------:R-:W-:Y:S02]  /*4f00*/  @P0 FSEL R16, R16, -INF , !P5 ;  /* 0xff80000010100808 */ /* 0x000fe40006800000 */
[----:B------:R-:W-:Y:S02]  /*4f10*/  ISETP.LE.U32.AND P0, PT, R7, UR29, PT ;  /* 0x0000001d07007c0c */ /* 0x000fe4000bf03070 */
[----:B------:R-:W-:Y:S01]  /*4f20*/  SHF.R.U32.HI R7, RZ, 0x10, R5 ;  /* 0x00000010ff077819 */ /* 0x000fe20000011605 */
[----:B------:R-:W-:Y:S01]  /*4f30*/  FFMA.FTZ R16, R16, c[0x0][0x23c], -R89 ;  /* 0x00008f0010107a23 */ /* 0x000fe20000010859 */
[----:B------:R-:W-:Y:S02]  /*4f40*/  SHF.R.U32.HI R6, RZ, 0x8, R6 ;  /* 0x00000008ff067819 */ /* 0x000fe40000011606 */
[----:B------:R-:W-:Y:S01]  /*4f50*/  @P2 FSEL R19, R19, -INF , !P6 ;  /* 0xff80000013132808 */ /* 0x000fe20007000000 */
[----:B------:R-:W-:Y:S01]  /*4f60*/  MUFU.EX2 R119, R16 ;  /* 0x0000001000777308 */ /* 0x000fe20000000800 */
[----:B------:R-:W-:Y:S02]  /*4f70*/  @P3 FSEL R18, R18, -INF , !P5 ;  /* 0xff80000012123808 */ /* 0x000fe40006800000 */
[----:B------:R-:W-:Y:S02]  /*4f80*/  LOP3.LUT R7, R7, 0xff, RZ, 0xc0, !PT ;  /* 0x000000ff07077812 */ /* 0x000fe400078ec0ff */
[----:B------:R-:W-:Y:S01]  /*4f90*/  LOP3.LUT R6, R6, 0xffff, RZ, 0xc0, !PT ;  /* 0x0000ffff06067812 */ /* 0x000fe200078ec0ff */
[--C-:B------:R-:W-:Y:S01]  /*4fa0*/  FFMA.FTZ R18, R18, c[0x0][0x23c], -R4.reuse ;  /* 0x00008f0012127a23 */ /* 0x100fe20000010804 */
[----:B------:R-:W-:Y:S01]  /*4fb0*/  @P1 FSEL R17, R17, -INF , !P6 ;  /* 0xff80000011111808 */ /* 0x000fe20007000000 */
[----:B------:R-:W-:Y:S01]  /*4fc0*/  FFMA.FTZ R4, R19, c[0x0][0x23c], -R4 ;  /* 0x00008f0013047a23 */ /* 0x000fe20000010804 */
[----:B------:R-:W-:Y:S01]  /*4fd0*/  ISETP.LE.U32.AND P1, PT, R7, UR29, PT ;  /* 0x0000001d07007c0c */ /* 0x000fe2000bf23070 */
[----:B------:R-:W-:Y:S01]  /*4fe0*/  @!P0 FADD.FTZ R131, -R131, -RZ ;  /* 0x800000ff83838221 */ /* 0x000fe20000010100 */
[----:B------:R-:W-:Y:S01]  /*4ff0*/  ISETP.LE.U32.AND P5, PT, R6, UR29, PT ;  /* 0x0000001d06007c0c */ /* 0x000fe2000bfa3070 */
[----:B------:R2:W-:Y:S01]  /*5000*/  MUFU.EX2 R120, R4 ;  /* 0x0000000400787308 */ /* 0x0005e20000000800 */
[----:B------:R-:W-:Y:S01]  /*5010*/  SHF.R.U32.HI R5, RZ, 0x18, R5 ;  /* 0x00000018ff057819 */ /* 0x000fe20000011605 */
[----:B------:R-:W-:Y:S01]  /*5020*/  FFMA.FTZ R89, R17, c[0x0][0x23c], -R89 ;  /* 0x00008f0011597a23 */ /* 0x000fe20000010859 */
[----:B------:R-:W-:Y:S02]  /*5030*/  SHF.R.U32.HI R6, RZ, 0x8, R8 ;  /* 0x00000008ff067819 */ /* 0x000fe40000011608 */
[----:B------:R-:W-:Y:S02]  /*5040*/  ISETP.LE.U32.AND P6, PT, R5, UR29, PT ;  /* 0x0000001d05007c0c */ /* 0x000fe4000bfc3070 */
[----:B------:R-:W-:Y:S02]  /*5050*/  ISETP.LE.U32.AND P2, PT, R12, UR29, PT ;  /* 0x0000001d0c007c0c */ /* 0x000fe4000bf43070 */
[----:B------:R-:W-:Y:S01]  /*5060*/  LOP3.LUT R5, R10, 0xff, RZ, 0xc0, !PT ;  /* 0x000000ff0a057812 */ /* 0x000fe200078ec0ff */
[----:B----4-:R-:W-:Y:S01]  /*5070*/  @!P1 FADD.FTZ R197, -R197, -RZ ;  /* 0x800000ffc5c59221 */ /* 0x010fe20000010100 */
[----:B------:R-:W-:Y:S01]  /*5080*/  LOP3.LUT R6, R6, 0xffff, RZ, 0xc0, !PT ;  /* 0x0000ffff06067812 */ /* 0x000fe200078ec0ff */
[----:B------:R-:W-:Y:S01]  /*5090*/  @!P5 FADD.FTZ R130, -R130, -RZ ;  /* 0x800000ff8282d221 */ /* 0x000fe20000010100 */
[----:B------:R-:W-:Y:S01]  /*50a0*/  ISETP.LE.U32.AND P5, PT, R5, UR29, PT ;  /* 0x0000001d05007c0c */ /* 0x000fe2000bfa3070 */
[----:B------:R-:W-:Y:S01]  /*50b0*/  MUFU.EX2 R118, R89 ;  /* 0x0000005900767308 */ /* 0x000fe20000000800 */
[----:B------:R-:W-:Y:S02]  /*50c0*/  LOP3.LUT R5, R13, 0xff, RZ, 0xc0, !PT ;  /* 0x000000ff0d057812 */ /* 0x000fe400078ec0ff */
[----:B------:R-:W-:Y:S01]  /*50d0*/  ISETP.LE.U32.AND P1, PT, R6, UR29, PT ;  /* 0x0000001d06007c0c */ /* 0x000fe2000bf23070 */
[----:B------:R-:W-:Y:S01]  /*50e0*/  @!P6 FADD.FTZ R196, -R196, -RZ ;  /* 0x800000ffc4c4e221 */ /* 0x000fe20000010100 */
[----:B------:R-:W-:Y:S01]  /*50f0*/  ISETP.LE.U32.AND P0, PT, R9, UR29, PT ;  /* 0x0000001d09007c0c */ /* 0x000fe2000bf03070 */
[----:B------:R-:W-:Y:S01]  /*5100*/  @!P2 FADD.FTZ R127, -R127, -RZ ;  /* 0x800000ff7f7fa221 */ /* 0x000fe20000010100 */
[----:B------:R-:W-:Y:S02]  /*5110*/  ISETP.LE.U32.AND P6, PT, R5, UR29, PT ;  /* 0x0000001d05007c0c */ /* 0x000fe4000bfc3070 */
[--C-:B------:R-:W-:Y:S01]  /*5120*/  SHF.R.U32.HI R5, RZ, 0x18, R10.reuse ;  /* 0x00000018ff057819 */ /* 0x100fe2000001160a */
[----:B------:R-:W4:Y:S01]  /*5130*/  MUFU.EX2 R121, R18 ;  /* 0x0000001200797308 */ /* 0x000f220000000800 */
[----:B------:R-:W-:Y:S01]  /*5140*/  SHF.R.U32.HI R6, RZ, 0x10, R10 ;  /* 0x00000010ff067819 */ /* 0x000fe2000001160a */
[----:B------:R-:W-:Y:S01]  /*5150*/  @!P5 FADD.FTZ R123, -R123, -RZ ;  /* 0x800000ff7b7bd221 */ /* 0x000fe20000010100 */
[----:B------:R-:W-:Y:S02]  /*5160*/  LOP3.LUT R10, R10, 0xffff, RZ, 0xc0, !PT ;  /* 0x0000ffff0a0a7812 */ /* 0x000fe400078ec0ff */
[----:B------:R-:W-:Y:S01]  /*5170*/  ISETP.LE.U32.AND P2, PT, R5, UR29, PT ;  /* 0x0000001d05007c0c */ /* 0x000fe2000bf43070 */
[----:B------:R-:W-:Y:S01]  /*5180*/  @!P1 FADD.FTZ R126, -R126, -RZ ;  /* 0x800000ff7e7e9221 */ /* 0x000fe20000010100 */
[----:B------:R-:W-:Y:S01]  /*5190*/  SHF.R.U32.HI R5, RZ, 0x8, R10 ;  /* 0x00000008ff057819 */ /* 0x000fe2000001160a */
[----:B---3--:R-:W-:Y:S01]  /*51a0*/  @!P0 FADD.FTZ R128, -R128, -RZ ;  /* 0x800000ff80808221 */ /* 0x008fe20000010100 */
[----:B------:R-:W-:Y:S01]  /*51b0*/  LOP3.LUT R6, R6, 0xff, RZ, 0xc0, !PT ;  /* 0x000000ff06067812 */ /* 0x000fe200078ec0ff */
[----:B------:R-:W-:Y:S01]  /*51c0*/  @!P6 FADD.FTZ R129, -R129, -RZ ;  /* 0x800000ff8181e221 */ /* 0x000fe20000010100 */
[----:B------:R-:W-:Y:S02]  /*51d0*/  LOP3.LUT R5, R5, 0xffff, RZ, 0xc0, !PT ;  /* 0x0000ffff05057812 */ /* 0x000fe400078ec0ff */
[----:B------:R-:W-:Y:S02]  /*51e0*/  ISETP.LE.U32.AND P1, PT, R6, UR29, PT ;  /* 0x0000001d06007c0c */ /* 0x000fe4000bf23070 */
[----:B------:R-:W-:Y:S02]  /*51f0*/  LOP3.LUT R6, R86, 0xff, RZ, 0xc0, !PT ;  /* 0x000000ff56067812 */ /* 0x000fe400078ec0ff */
[----:B--2---:R-:W-:Y:S01]  /*5200*/  SHF.R.U32.HI R4, RZ, 0x8, R87 ;  /* 0x00000008ff047819 */ /* 0x004fe20000011657 */
[----:B-1----:R-:W-:Y:S01]  /*5210*/  @!P2 FADD.FTZ R124, -R124, -RZ ;  /* 0x800000ff7c7ca221 */ /* 0x002fe20000010100 */
[----:B------:R-:W-:Y:S02]  /*5220*/  ISETP.LE.U32.AND P0, PT, R6, UR29, PT ;  /* 0x0000001d06007c0c */ /* 0x000fe4000bf03070 */
[----:B------:R-:W-:Y:S02]  /*5230*/  F2FP.RELU.BF16.PACK_AB R6, R130, R131 ;  /* 0x000000838206723e */ /* 0x000fe400000018ff */
[----:B------:R-:W-:Y:S02]  /*5240*/  ISETP.LE.U32.AND P6, PT, R5, UR29, PT ;  /* 0x0000001d05007c0c */ /* 0x000fe4000bfc3070 */
[----:B------:R-:W-:Y:S01]  /*5250*/  F2FP.RELU.BF16.PACK_AB R5, R196, R197 ;  /* 0x000000c5c405723e */ /* 0x000fe200000018ff */
[----:B------:R1:W-:Y:S01]  /*5260*/  STS [R227+0x22000], R6 ;  /* 0x02200006e3007388 */ /* 0x0003e20000000800 */
[----:B------:R-:W-:Y:S01]  /*5270*/  LOP3.LUT R4, R4, 0xffff, RZ, 0xc0, !PT ;  /* 0x0000ffff04047812 */ /* 0x000fe200078ec0ff */
[----:B------:R-:W-:Y:S01]  /*5280*/  @!P1 FADD.FTZ R125, -R125, -RZ ;  /* 0x800000ff7d7d9221 */ /* 0x000fe20000010100 */
[----:B------:R-:W-:Y:S02]  /*5290*/  ISETP.LE.U32.AND P4, PT, R11, UR29, PT ;  /* 0x0000001d0b007c0c */ /* 0x000fe4000bf83070 */
[----:B------:R-:W-:Y:S01]  /*52a0*/  ISETP.LE.U32.AND P5, PT, R4, UR29, PT ;  /* 0x0000001d04007c0c */ /* 0x000fe2000bfa3070 */
[----:B------:R2:W-:Y:S01]  /*52b0*/  STS [R227+0x22400], R5 ;  /* 0x02240005e3007388 */ /* 0x0005e20000000800 */
[----:B------:R-:W-:Y:S01]  /*52c0*/  F2FP.RELU.BF16.PACK_AB R4, R126, R127 ;  /* 0x0000007f7e04723e */ /* 0x000fe200000018ff */
[----:B----4-:R-:W-:Y:S01]  /*52d0*/  @!P0 FADD.FTZ R121, -R121, -RZ ;  /* 0x800000ff79798221 */ /* 0x010fe20000010100 */
[----:B------:R-:W-:Y:S01]  /*52e0*/  ISETP.LE.U32.AND P3, PT, R85, UR29, PT ;  /* 0x0000001d55007c0c */ /* 0x000fe2000bf63070 */
[----:B------:R-:W-:Y:S01]  /*52f0*/  @!P6 FADD.FTZ R122, -R122, -RZ ;  /* 0x800000ff7a7ae221 */ /* 0x000fe20000010100 */
[----:B------:R-:W-:Y:S01]  /*5300*/  F2FP.RELU.BF16.PACK_AB R8, R128, R129 ;  /* 0x000000818008723e */ /* 0x000fe200000018ff */
[----:B------:R3:W-:Y:S01]  /*5310*/  STS [R232+0x22000], R4 ;  /* 0x02200004e8007388 */ /* 0x0007e20000000800 */
[----:B------:R-:W-:Y:S02]  /*5320*/  FSETP.GE.FTZ.AND P2, PT, R131, RZ, PT ;  /* 0x000000ff8300720b */ /* 0x000fe40003f56000 */
[----:B------:R-:W-:Y:S01]  /*5330*/  F2FP.RELU.BF16.PACK_AB R7, R122, R123 ;  /* 0x0000007b7a07723e */ /* 0x000fe200000018ff */
[----:B------:R-:W-:Y:S01]  /*5340*/  @!P4 FADD.FTZ R119, -R119, -RZ ;  /* 0x800000ff7777c221 */ /* 0x000fe20000010100 */
[----:B------:R-:W-:Y:S01]  /*5350*/  FSETP.GE.FTZ.AND P1, PT, R130, RZ, PT ;  /* 0x000000ff8200720b */ /* 0x000fe20003f36000 */
[----:B------:R-:W-:Y:S01]  /*5360*/  STS [R232+0x22400], R8 ;  /* 0x02240008e8007388 */ /* 0x000fe20000000800 */
[----:B------:R-:W-:Y:S03]  /*5370*/  @!P5 FADD.FTZ R118, -R118, -RZ ;  /* 0x800000ff7676d221 */ /* 0x000fe60000010100 */
[----:B------:R-:W-:Y:S01]  /*5380*/  @!P3 FADD.FTZ R120, -R120, -RZ ;  /* 0x800000ff7878b221 */ /* 0x000fe20000010100 */
[----:B------:R-:W-:Y:S01]  /*5390*/  FSETP.GE.FTZ.AND P3, PT, R123, RZ, PT ;  /* 0x000000ff7b00720b */ /* 0x000fe20003f76000 */
[----:B------:R-:W-:Y:S01]  /*53a0*/  STS [R230+0x22000], R7 ;  /* 0x02200007e6007388 */ /* 0x000fe20000000800 */
[----:B-1----:R-:W-:Y:S05]  /*53b0*/  F2FP.RELU.BF16.PACK_AB R6, R124, R125 ;  /* 0x0000007d7c06723e */ /* 0x002fea00000018ff */
[----:B------:R-:W-:Y:S01]  /*53c0*/  STS [R230+0x22400], R6 ;  /* 0x02240006e6007388 */ /* 0x000fe20000000800 */
[----:B--2---:R-:W-:Y:S05]  /*53d0*/  F2FP.RELU.BF16.PACK_AB R5, R118, R119 ;  /* 0x000000777605723e */ /* 0x004fea00000018ff */
[----:B------:R-:W-:Y:S01]  /*53e0*/  STS [R231+0x22000], R5 ;  /* 0x02200005e7007388 */ /* 0x000fe20000000800 */
[----:B---3--:R-:W-:Y:S05]  /*53f0*/  F2FP.RELU.BF16.PACK_AB R4, R120, R121 ;  /* 0x000000797804723e */ /* 0x008fea00000018ff */
        /* <DEDUP_REMOVED lines=29> */
[----:B------:R-:W-:Y:S01]  /*55d0*/  IMAD.U32 R100, RZ, RZ, UR11 ;  /* 0x0000000bff647e24 */ /* 0x000fe2000f8e00ff */
[C---:B------:R-:W-:Y:S01]  /*55e0*/  HMMA.16816.F32.BF16 R4, R108.reuse, R112, R4 ;  /* 0x000000706c04723c */ /* 0x040fe20000041804 */
[----:B------:R-:W-:Y:S04]  /*55f0*/  IMAD.U32 R101, RZ, RZ, UR10 ;  /* 0x0000000aff657e24 */ /* 0x000fe8000f8e00ff */
[C---:B------:R-:W-:Y:S03]  /*5600*/  LEA R116, P0, R238.reuse, R100, 0x2 ;  /* 0x00000064ee747211 */ /* 0x040fe600078010ff */
[C---:B------:R-:W-:Y:S04]  /*5610*/  HMMA.16816.F32.BF16 R8, R108.reuse, R114, R8 ;  /* 0x000000726c08723c */ /* 0x040fe80000041808 */
[----:B------:R-:W-:Y:S02]  /*5620*/  LEA.HI.X.SX32 R117, R238, R101, 0x2, P0 ;  /* 0x00000065ee757211 */ /* 0x000fe400000f16ff */
[----:B------:R-:W4:Y:S01]  /*5630*/  LDSM.16.M88.4 R100, [R211+0xa000] ;  /* 0x00a00000d364783b */ /* 0x000f220000000200 */
[----:B------:R-:W-:Y:S01]  /*5640*/  FSETP.GE.FTZ.AND P0, PT, R127, RZ, PT ;  /* 0x000000ff7f00720b */ /* 0x000fe20003f16000 */
[C---:B--2---:R-:W-:Y:S04]  /*5650*/  HMMA.16816.F32.BF16 R12, R108.reuse, R88, R12 ;  /* 0x000000586c0c723c */ /* 0x044fe8000004180c */
[----:B------:R-:W2:Y:S04]  /*5660*/  LDG.E R113, [R116.64] ;  /* 0x0000000474717981 */ /* 0x000ea8000c1e1900 */
[----:B------:R-:W-:Y:S02]  /*5670*/  HMMA.16816.F32.BF16 R16, R108, R90, R16 ;  /* 0x0000005a6c10723c */ /* 0x000fe40000041810 */
[----:B------:R-:W4:Y:S06]  /*5680*/  LDSM.16.M88.4 R88, [R2+0x1a800] ;  /* 0x01a800000258783b */ /* 0x000f2c0000000200 */
[C---:B---3--:R-:W-:Y:S01]  /*5690*/  HMMA.16816.F32.BF16 R4, R92.reuse, R96, R4 ;  /* 0x000000605c04723c */ /* 0x048fe20000041804 */
[----:B------:R-:W3:Y:S06]  /*56a0*/  LDG.E R112, [R116.64+0x20] ;  /* 0x0000200474707981 */ /* 0x000eec000c1e1900 */
[----:B------:R-:W-:Y:S01]  /*56b0*/  LDSM.16.M88.4 R108, [R208+0x1a000] ;  /* 0x01a00000d06c783b */ /* 0x000fe20000000200 */
[C---:B------:R-:W-:Y:S05]  /*56c0*/  HMMA.16816.F32.BF16 R8, R92.reuse, R98, R8 ;  /* 0x000000625c08723c */ /* 0x040fea0000041808 */
[----:B------:R-:W4:Y:S03]  /*56d0*/  LDSM.16.M88.4 R96, [R215+0xa000] ;  /* 0x00a00000d760783b */ /* 0x000f260000000200 */
[C---:B-1----:R-:W-:Y:S08]  /*56e0*/  HMMA.16816.F32.BF16 R12, R92.reuse, R84, R12 ;  /* 0x000000545c0c723c */ /* 0x042ff0000004180c */
[----:B------:R-:W-:Y:S01]  /*56f0*/  HMMA.16816.F32.BF16 R16, R92, R86, R16 ;  /* 0x000000565c10723c */ /* 0x000fe20000041810 */
[----:B------:R-:W1:Y:S06]  /*5700*/  LDSM.16.M88.4 R84, [R208+0x1a800] ;  /* 0x01a80000d054783b */ /* 0x000e6c0000000200 */
[----:B------:R-:W-:Y:S01]  /*5710*/  LDSM.16.M88.4 R92, [R214+0xa000] ;  /* 0x00a00000d65c783b */ /* 0x000fe20000000200 */
[C---:B----4-:R-:W-:Y:S08]  /*5720*/  HMMA.16816.F32.BF16 R4, R100.reuse, R104, R4 ;  /* 0x000000686404723c */ /* 0x050ff00000041804 */
[C---:B------:R-:W-:Y:S01]  /*5730*/  HMMA.16816.F32.BF16 R8, R100.reuse, R106, R8 ;  /* 0x0000006a6408723c */ /* 0x040fe20000041808 */
[----:B------:R-:W4:Y:S07]  /*5740*/  LDSM.16.M88.4 R104, [R3+0x1a000] ;  /* 0x01a000000368783b */ /* 0x000f2e0000000200 */
[C---:B------:R-:W-:Y:S08]  /*5750*/  HMMA.16816.F32.BF16 R12, R100.reuse, R88, R12 ;  /* 0x00000058640c723c */ /* 0x040ff0000004180c */
[----:B------:R-:W-:Y:S01]  /*5760*/  HMMA.16816.F32.BF16 R16, R100, R90, R16 ;  /* 0x0000005a6410723c */ /* 0x000fe20000041810 */
[----:B------:R-:W4:Y:S06]  /*5770*/  LDSM.16.M88.4 R88, [R3+0x1a800] ;  /* 0x01a800000358783b */ /* 0x000f2c0000000200 */
        /* <DEDUP_REMOVED lines=41> */
[----:B------:R-:W2:Y:S06]  /*5a10*/  LDSM.16.M88.4 R88, [R2+0x1e800] ;  /* 0x01e800000258783b */ /* 0x000eac0000000200 */
[----:B------:R-:W-:Y:S01]  /*5a20*/  LDSM.16.M88.4 R100, [R215+0xe000] ;  /* 0x00e00000d764783b */ /* 0x000fe20000000200 */
[C---:B------:R-:W-:Y:S08]  /*5a30*/  HMMA.16816.F32.BF16 R4, R96.reuse, R108, R4 ;  /* 0x0000006c6004723c */ /* 0x040ff00000041804 */
[C---:B------:R-:W-:Y:S01]  /*5a40*/  HMMA.16816.F32.BF16 R8, R96.reuse, R110, R8 ;  /* 0x0000006e6008723c */ /* 0x040fe20000041808 */
[----:B------:R-:W3:Y:S07]  /*5a50*/  LDSM.16.M88.4 R108, [R208+0x1e000] ;  /* 0x01e00000d06c783b */ /* 0x000eee0000000200 */
[C---:B-1----:R-:W-:Y:S08]  /*5a60*/  HMMA.16816.F32.BF16 R12, R96.reuse, R84, R12 ;  /* 0x00000054600c723c */ /* 0x042ff0000004180c */
[----:B------:R-:W-:Y:S01]  /*5a70*/  HMMA.16816.F32.BF16 R16, R96, R86, R16 ;  /* 0x000000566010723c */ /* 0x000fe20000041810 */
[----:B------:R-:W1:Y:S06]  /*5a80*/  LDSM.16.M88.4 R84, [R208+0x1e800] ;  /* 0x01e80000d054783b */ /* 0x000e6c0000000200 */
[----:B------:R-:W-:Y:S01]  /*5a90*/  LDSM.16.M88.4 R96, [R214+0xe000] ;  /* 0x00e00000d660783b */ /* 0x000fe20000000200 */
[C---:B----4-:R-:W-:Y:S08]  /*5aa0*/  HMMA.16816.F32.BF16 R4, R92.reuse, R104, R4 ;  /* 0x000000685c04723c */ /* 0x050ff00000041804 */
[C---:B------:R-:W-:Y:S01]  /*5ab0*/  HMMA.16816.F32.BF16 R8, R92.reuse, R106, R8 ;  /* 0x0000006a5c08723c */ /* 0x040fe20000041808 */
[----:B------:R-:W4:Y:S07]  /*5ac0*/  LDSM.16.M88.4 R104, [R3+0x1e000] ;  /* 0x01e000000368783b */ /* 0x000f2e0000000200 */
[C---:B--2---:R-:W-:Y:S08]  /*5ad0*/  HMMA.16816.F32.BF16 R12, R92.reuse, R88, R12 ;  /* 0x000000585c0c723c */ /* 0x044ff0000004180c */
[----:B------:R-:W-:Y:S01]  /*5ae0*/  HMMA.16816.F32.BF16 R16, R92, R90, R16 ;  /* 0x0000005a5c10723c */ /* 0x000fe20000041810 */
[----:B------:R-:W2:Y:S07]  /*5af0*/  LDSM.16.M88.4 R88, [R3+0x1e800] ;  /* 0x01e800000358783b */ /* 0x000eae0000000200 */
[C---:B---3--:R-:W-:Y:S08]  /*5b00*/  HMMA.16816.F32.BF16 R4, R100.reuse, R108, R4 ;  /* 0x0000006c6404723c */ /* 0x048ff00000041804 */
[C---:B------:R-:W-:Y:S08]  /*5b10*/  HMMA.16816.F32.BF16 R8, R100.reuse, R110, R8 ;  /* 0x0000006e6408723c */ /* 0x040ff00000041808 */
[C---:B-1----:R-:W-:Y:S08]  /*5b20*/  HMMA.16816.F32.BF16 R12, R100.reuse, R84, R12 ;  /* 0x00000054640c723c */ /* 0x042ff0000004180c */
[----:B------:R-:W-:Y:S08]  /*5b30*/  HMMA.16816.F32.BF16 R16, R100, R86, R16 ;  /* 0x000000566410723c */ /* 0x000ff00000041810 */
[C---:B----4-:R-:W-:Y:S08]  /*5b40*/  HMMA.16816.F32.BF16 R4, R96.reuse, R104, R4 ;  /* 0x000000686004723c */ /* 0x050ff00000041804 */
[C---:B------:R-:W-:Y:S08]  /*5b50*/  HMMA.16816.F32.BF16 R8, R96.reuse, R106, R8 ;  /* 0x0000006a6008723c */ /* 0x040ff00000041808 */
[C---:B--2---:R-:W-:Y:S08]  /*5b60*/  HMMA.16816.F32.BF16 R12, R96.reuse, R88, R12 ;  /* 0x00000058600c723c */ /* 0x044ff0000004180c */
[----:B------:R-:W-:Y:S04]  /*5b70*/  HMMA.16816.F32.BF16 R16, R96, R90, R16 ;  /* 0x0000005a6010723c */ /* 0x000fe80000041810 */
[C---:B------:R-:W-:Y:S02]  /*5b80*/  FADD.FTZ R84, -R113.reuse, R4 ;  /* 0x0000000471547221 */ /* 0x040fe40000010100 */
[C---:B------:R-:W-:Y:S02]  /*5b90*/  FADD.FTZ R5, -R113.reuse, R5 ;  /* 0x0000000571057221 */ /* 0x040fe40000010100 */
[C---:B------:R-:W-:Y:S01]  /*5ba0*/  FADD.FTZ R4, -R113.reuse, R8 ;  /* 0x0000000871047221 */ /* 0x040fe20000010100 */
[-C--:B------:R-:W-:Y:S02]  /*5bb0*/  FSEL R8, R84, R113.reuse, P2 ;  /* 0x0000007154087208 */ /* 0x080fe40001000000 */
[----:B------:R-:W-:Y:S01]  /*5bc0*/  FSETP.GE.FTZ.AND P2, PT, R122, RZ, PT ;  /* 0x000000ff7a00720b */ /* 0x000fe20003f56000 */
[----:B------:R-:W-:Y:S01]  /*5bd0*/  FADD.FTZ R9, -R113, R9 ;  /* 0x0000000971097221 */ /* 0x000fe20000010100 */
[-C--:B------:R-:W-:Y:S01]  /*5be0*/  FSEL R5, R5, R113.reuse, P1 ;  /* 0x0000007105057208 */ /* 0x080fe20000800000 */
[----:B------:R-:W-:Y:S01]  /*5bf0*/  FMUL.FTZ R8, R131, R8 ;  /* 0x0000000883087220 */ /* 0x000fe20000410000 */
[----:B------:R-:W-:Y:S01]  /*5c00*/  FSEL R4, R4, R113, P0 ;  /* 0x0000007104047208 */ /* 0x000fe20000000000 */
[----:B------:R-:W-:Y:S01]  /*5c10*/  FADD.FTZ R12, -R113, R12 ;  /* 0x0000000c710c7221 */ /* 0x000fe20000010100 */
[----:B------:R-:W-:Y:S01]  /*5c20*/  FSETP.GE.FTZ.AND P0, PT, R118, RZ, PT ;  /* 0x000000ff7600720b */ /* 0x000fe20003f16000 */
[----:B------:R-:W-:Y:S01]  /*5c30*/  FMUL.FTZ R5, R130, R5 ;  /* 0x0000000582057220 */ /* 0x000fe20000410000 */
[----:B------:R-:W-:Y:S01]  /*5c40*/  FSETP.GE.FTZ.AND P1, PT, R126, RZ, PT ;  /* 0x000000ff7e00720b */ /* 0x000fe20003f36000 */
[----:B------:R-:W-:Y:S01]  /*5c50*/  FMUL.FTZ R84, R127, R4 ;  /* 0x000000047f547220 */ /* 0x000fe20000410000 */
[-C--:B------:R-:W-:Y:S01]  /*5c60*/  FSEL R12, R12, R113.reuse, P3 ;  /* 0x000000710c0c7208 */ /* 0x080fe20001800000 */
[----:B------:R-:W-:Y:S01]  /*5c70*/  FADD.FTZ R13, -R113, R13 ;  /* 0x0000000d710d7221 */ /* 0x000fe20000010100 */
[----:B------:R-:W-:Y:S01]  /*5c80*/  F2FP.BF16.PACK_AB R4, R5, R8 ;  /* 0x000000080504723e */ /* 0x000fe200000010ff */
[----:B------:R-:W-:Y:S01]  /*5c90*/  FADD.FTZ R16, -R113, R16 ;  /* 0x0000001071107221 */ /* 0x000fe20000010100 */
[-C--:B------:R-:W-:Y:S01]  /*5ca0*/  FSEL R9, R9, R113.reuse, P1 ;  /* 0x0000007109097208 */ /* 0x080fe20000800000 */
[C---:B------:R-:W-:Y:S01]  /*5cb0*/  FADD.FTZ R6, -R112.reuse, R6 ;  /* 0x0000000670067221 */ /* 0x040fe20000010100 */
[----:B------:R-:W-:Y:S01]  /*5cc0*/  FSETP.GE.FTZ.AND P1, PT, R119, RZ, PT ;  /* 0x000000ff7700720b */ /* 0x000fe20003f36000 */
[----:B------:R1:W-:Y:S01]  /*5cd0*/  STS [R227+0x20000], R4 ;  /* 0x02000004e3007388 */ /* 0x0003e20000000800 */
[-C--:B------:R-:W-:Y:S01]  /*5ce0*/  FSEL R13, R13, R113.reuse, P2 ;  /* 0x000000710d0d7208 */ /* 0x080fe20001000000 */
[----:B------:R-:W-:Y:S01]  /*5cf0*/  FADD.FTZ R11, -R112, R11 ;  /* 0x0000000b700b7221 */ /* 0x000fe20000010100 */
[----:B------:R-:W-:Y:S01]  /*5d00*/  FSEL R16, R16, R113, P1 ;  /* 0x0000007110107208 */ /* 0x000fe20000800000 */
[----:B------:R-:W-:Y:S01]  /*5d10*/  @P0 FADD.FTZ R113, -R113, R17 ;  /* 0x0000001171710221 */ /* 0x000fe20000010100 */
[----:B------:R-:W-:Y:S01]  /*5d20*/  FSETP.GE.FTZ.AND P0, PT, R196, RZ, PT ;  /* 0x000000ffc400720b */ /* 0x000fe20003f16000 */
[----:B------:R-:W-:Y:S01]  /*5d30*/  FMUL.FTZ R12, R123, R12 ;  /* 0x0000000c7b0c7220 */ /* 0x000fe20000410000 */
[C---:B------:R-:W-:Y:S01]  /*5d40*/  FSETP.GE.FTZ.AND P1, PT, R197.reuse, RZ, PT ;  /* 0x000000ffc500720b */ /* 0x040fe20003f36000 */
[----:B------:R-:W-:Y:S01]  /*5d50*/  FMUL.FTZ R8, R122, R13 ;  /* 0x0000000d7a087220 */ /* 0x000fe20000410000 */
[----:B------:R-:W-:Y:S01]  /*5d60*/  FSETP.GE.FTZ.AND P2, PT, R124, RZ, PT ;  /* 0x000000ff7c00720b */ /* 0x000fe20003f56000 */
[----:B------:R-:W-:Y:S01]  /*5d70*/  FADD.FTZ R15, -R112, R15 ;  /* 0x0000000f700f7221 */ /* 0x000fe20000010100 */
[----:B------:R-:W-:Y:S01]  /*5d80*/  FSEL R6, R6, R112, P1 ;  /* 0x0000007006067208 */ /* 0x000fe20000800000 */
[----:B------:R-:W-:Y:S01]  /*5d90*/  FMUL.FTZ R9, R126, R9 ;  /* 0x000000097e097220 */ /* 0x000fe20000410000 */
[----:B------:R-:W-:Y:S01]  /*5da0*/  FSETP.GE.FTZ.AND P1, PT, R128, RZ, PT ;  /* 0x000000ff8000720b */ /* 0x000fe20003f36000 */
[----:B------:R-:W-:Y:S01]  /*5db0*/  FADD.FTZ R18, -R112, R18 ;  /* 0x0000001270127221 */ /* 0x000fe20000010100 */
[----:B------:R-:W-:Y:S01]  /*5dc0*/  F2FP.BF16.PACK_AB R8, R8, R12 ;  /* 0x0000000c0808723e */ /* 0x000fe200000010ff */
[----:B------:R-:W-:Y:S01]  /*5dd0*/  FMUL.FTZ R13, R197, R6 ;  /* 0x00000006c50d7220 */ /* 0x000fe20000410000 */
[----:B------:R-:W-:Y:S01]  /*5de0*/  FSETP.GE.FTZ.AND P3, PT, R125, RZ, PT ;  /* 0x000000ff7d00720b */ /* 0x000fe20003f76000 */
[----:B------:R-:W-:Y:S01]  /*5df0*/  FMUL.FTZ R16, R119, R16 ;  /* 0x0000001077107220 */ /* 0x000fe20000410000 */
[----:B------:R-:W-:Y:S01]  /*5e00*/  FSEL R15, R15, R112, P2 ;  /* 0x000000700f0f7208 */ /* 0x000fe20001000000 */
[----:B------:R-:W-:Y:S01]  /*5e10*/  FMUL.FTZ R113, R118, R113 ;  /* 0x0000007176717220 */ /* 0x000fe20000410000 */
[----:B------:R-:W-:Y:S01]  /*5e20*/  F2FP.BF16.PACK_AB R9, R9, R84 ;  /* 0x000000540909723e */ /* 0x000fe200000010ff */
[----:B-1----:R-:W-:Y:S03]  /*5e30*/  FADD.FTZ R4, -R112, R7 ;  /* 0x0000000770047221 */ /* 0x002fe60000010100 */
[----:B------:R-:W-:Y:S02]  /*5e40*/  F2FP.BF16.PACK_AB R7, R113, R16 ;  /* 0x000000107107723e */ /* 0x000fe400000010ff */
[-C--:B------:R-:W-:Y:S01]  /*5e50*/  FSEL R5, R4, R112.reuse, P0 ;  /* 0x0000007004057208 */ /* 0x080fe20000000000 */
[----:B------:R-:W-:Y:S01]  /*5e60*/  FADD.FTZ R4, -R112, R10 ;  /* 0x0000000a70047221 */ /* 0x000fe20000010100 */
[C---:B------:R-:W-:Y:S03]  /*5e70*/  FSETP.GE.FTZ.AND P0, PT, R129.reuse, RZ, PT ;  /* 0x000000ff8100720b */ /* 0x040fe60003f16000 */
[----:B------:R-:W-:Y:S01]  /*5e80*/  FMUL.FTZ R10, R196, R5 ;  /* 0x00000005c40a7220 */ /* 0x000fe20000410000 */
[----:B------:R-:W-:Y:S01]  /*5e90*/  FSEL R4, R4, R112, P0 ;  /* 0x0000007004047208 */ /* 0x000fe20000000000 */
[----:B------:R-:W-:Y:S01]  /*5ea0*/  FADD.FTZ R5, -R112, R14 ;  /* 0x0000000e70057221 */ /* 0x000fe20000010100 */
[----:B------:R-:W-:Y:S03]  /*5eb0*/  FSETP.GE.FTZ.AND P0, PT, R120, RZ, PT ;  /* 0x000000ff7800720b */ /* 0x000fe60003f16000 */
[----:B------:R-:W-:Y:S01]  /*5ec0*/  FMUL.FTZ R12, R129, R4 ;  /* 0x00000004810c7220 */ /* 0x000fe20000410000 */
[-C--:B------:R-:W-:Y:S02]  /*5ed0*/  FSEL R4, R11, R112.reuse, P1 ;  /* 0x000000700b047208 */ /* 0x080fe40000800000 */
[----:B------:R-:W-:Y:S02]  /*5ee0*/  FSEL R5, R5, R112, P3 ;  /* 0x0000007005057208 */ /* 0x000fe40001800000 */
[----:B------:R-:W-:Y:S01]  /*5ef0*/  FSETP.GE.FTZ.AND P1, PT, R121, RZ, PT ;  /* 0x000000ff7900720b */ /* 0x000fe20003f36000 */
[----:B------:R-:W-:Y:S01]  /*5f00*/  FMUL.FTZ R6, R128, R4 ;  /* 0x0000000480067220 */ /* 0x000fe20000410000 */
[----:B------:R-:W-:Y:S01]  /*5f10*/  F2FP.BF16.PACK_AB R4, R10, R13 ;  /* 0x0000000d0a04723e */ /* 0x000fe200000010ff */
[----:B------:R-:W-:Y:S01]  /*5f20*/  FMUL.FTZ R10, R125, R5 ;  /* 0x000000057d0a7220 */ /* 0x000fe20000410000 */
[----:B------:R-:W-:Y:S01]  /*5f30*/  FSEL R18, R18, R112, P1 ;  /* 0x0000007012127208 */ /* 0x000fe20000800000 */
[----:B------:R-:W-:Y:S01]  /*5f40*/  FMUL.FTZ R5, R124, R15 ;  /* 0x0000000f7c057220 */ /* 0x000fe20000410000 */
[----:B------:R-:W-:Y:S01]  /*5f50*/  F2FP.BF16.PACK_AB R6, R6, R12 ;  /* 0x0000000c0606723e */ /* 0x000fe200000010ff */
[----:B------:R1:W-:Y:S01]  /*5f60*/  STS [R227+0x20400], R4 ;  /* 0x02040004e3007388 */ /* 0x0003e20000000800 */
[----:B------:R-:W-:Y:S01]  /*5f70*/  @P0 FADD.FTZ R112, -R112, R19 ;  /* 0x0000001370700221 */ /* 0x000fe20000010100 */
[----:B------:R-:W-:Y:S01]  /*5f80*/  PLOP3.LUT P1, PT, PT, PT, UP4, 0x80, 0x0 ;  /* 0x000000000000781c */ /* 0x000fe20003f2f048 */
[----:B------:R-:W-:Y:S01]  /*5f90*/  FMUL.FTZ R18, R121, R18 ;  /* 0x0000001279127220 */ /* 0x000fe20000410000 */
[----:B------:R-:W-:Y:S01]  /*5fa0*/  F2FP.BF16.PACK_AB R5, R5, R10 ;  /* 0x0000000a0505723e */ /* 0x000fe200000010ff */
[----:B------:R-:W-:Y:S01]  /*5fb0*/  FMUL.FTZ R112, R120, R112 ;  /* 0x0000007078707220 */ /* 0x000fe20000410000 */
[----:B------:R-:W-:Y:S01]  /*5fc0*/  STS [R232+0x20000], R9 ;  /* 0x02000009e8007388 */ /* 0x000fe20000000800 */
[C---:B------:R-:W-:Y:S04]  /*5fd0*/  LEA R220, P0, R249.reuse, R220, 0x2 ;  /* 0x000000dcf9dc7211 */ /* 0x040fe800078010ff */
[----:B------:R-:W-:Y:S01]  /*5fe0*/  LEA.HI.X.SX32 R221, R249, R221, 0x2, P0 ;  /* 0x000000ddf9dd7211 */ /* 0x000fe200000f16ff */
[----:B------:R-:W-:Y:S06]  /*5ff0*/  STS [R232+0x20400], R6 ;  /* 0x02040006e8007388 */ /* 0x000fec0000000800 */
[----:B------:R-:W-:Y:S06]  /*6000*/  STS [R230+0x20000], R8 ;  /* 0x02000008e6007388 */ /* 0x000fec0000000800 */
[----:B------:R-:W-:Y:S01]  /*6010*/  STS [R230+0x20400], R5 ;  /* 0x02040005e6007388 */ /* 0x000fe20000000800 */
[----:B-1----:R-:W-:Y:S05]  /*6020*/  F2FP.BF16.PACK_AB R4, R112, R18 ;  /* 0x000000127004723e */ /* 0x002fea00000010ff */
        /* <DEDUP_REMOVED lines=158> */
.L_x_931:
[----:B------:R-:W-:Y:S01]  /*6a10*/  LDSM.16.M88.4 R128, [R216] ;  /* 0x00000000d880783b */ /* 0x000fe20000000200 */
[----:B------:R-:W-:Y:S01]  /*6a20*/  @UP4 UIADD3 UR13, UP1, UR8, -0x100, URZ ;  /* 0xffffff00080d4890 */ /* 0x000fe2000ff3e03f */
[----:B------:R-:W-:Y:S03]  /*6a30*/  IMAD.MOV.U32 R248, RZ, RZ, 0x4 ;  /* 0x00000004fff87424 */ /* 0x000fe600078e00ff */
[----:B------:R-:W2:Y:S01]  /*6a40*/  LDSM.16.MT88.4 R16, [R0+0x10000] ;  /* 0x010000000010783b */ /* 0x000ea20000004200 */
[----:B------:R-:W-:Y:S02]  /*6a50*/  @UP4 UIADD3.X UR12, UR9, -0x1, URZ, UP1, !UPT ;  /* 0xffffffff090c4890 */ /* 0x000fe40008ffe43f */
[----:B------:R-:W-:Y:S02]  /*6a60*/  @UP4 UMOV UR8, UR13 ;  /* 0x0000000d00084c82 */ /* 0x000fe40008000000 */
[----:B------:R-:W3:Y:S01]  /*6a70*/  LDSM.16.M88.4 R124, [R216+0x1000] ;  /* 0x00100000d87c783b */ /* 0x000ee20000000200 */
[----:B------:R-:W-:Y:S02]  /*6a80*/  @UP4 UIADD3 UR11, UP1, UR11, -0x100, URZ ;  /* 0xffffff000b0b4890 */ /* 0x000fe4000ff3e03f */
[----:B------:R-:W-:Y:S02]  /*6a90*/  @UP4 UMOV UR9, UR12 ;  /* 0x0000000c00094c82 */ /* 0x000fe40008000000 */
[----:B------:R-:W4:Y:S01]  /*6aa0*/  LDSM.16.MT88.4 R96, [R0+0x12000] ;  /* 0x012000000060783b */ /* 0x000f220000004200 */
[----:B------:R-:W-:Y:S04]  /*6ab0*/  @UP4 UIADD3.X UR10, UR10, -0x1, URZ, UP1, !UPT ;  /* 0xffffffff0a0a4890 */ /* 0x000fe80008ffe43f */
[----:B------:R-:W1:Y:S05]  /*6ac0*/  LDSM.16.MT88.4 R112, [R0+0x14000] ;  /* 0x014000000070783b */ /* 0x000e6a0000004200 */
[----:B------:R-:W1:Y:S05]  /*6ad0*/  LDSM.16.MT88.4 R196, [R0+0x16000] ;  /* 0x0160000000c4783b */ /* 0x000e6a0000004200 */
[----:B------:R-:W-:Y:S05]  /*6ae0*/  LDSM.16.M88.4 R200, [R219] ;  /* 0x00000000dbc8783b */ /* 0x000fea0000000200 */
[----:B------:R-:W-:Y:S01]  /*6af0*/  LDSM.16.M88.4 R204, [R219+0x1000] ;  /* 0x00100000dbcc783b */ /* 0x000fe20000000200 */
        /* <DEDUP_REMOVED lines=78> */
[----:B------:R-:W-:Y:S01]  /*6fe0*/  @P1 IMAD.WIDE R196, R238, R248, UR8 ;  /* 0x00000008eec41e25 */ /* 0x000fe2000f8e02f8 */
[-C--:B------:R-:W-:Y:S04]  /*6ff0*/  HMMA.16816.F32.BF16 R124, R204, R198.reuse, R124 ;  /* 0x000000c6cc7c723c */ /* 0x080fe8000004187c */
[----:B------:R1:W5:Y:S03]  /*7000*/  @P1 LDG.E R233, [R196.64] ;  /* 0x00000004c4e91981 */ /* 0x000366000c1e1900 */
[C---:B------:R-:W-:Y:S01]  /*7010*/  IMAD.SHL.U32 R204, R247.reuse, 0x8, RZ ;  /* 0x00000008f7cc7824 */ /* 0x040fe200078e00ff */
[----:B------:R-:W-:Y:S01]  /*7020*/  HMMA.16816.F32.BF16 R128, R200, R198, R128 ;  /* 0x000000c6c880723c */ /* 0x000fe20000041880 */
[----:B------:R1:W5:Y:S03]  /*7030*/  @P1 LDG.E R234, [R196.64+0x20] ;  /* 0x00002004c4ea1981 */ /* 0x000366000c1e1900 */
[C---:B------:R-:W-:Y:S02]  /*7040*/  IMAD.SHL.U32 R205, R247.reuse, 0x10, RZ ;  /* 0x00000010f7cd7824 */ /* 0x040fe400078e00ff */
[----:B------:R2:W-:Y:S01]  /*7050*/  RED.E.ADD.F32.FTZ.RN.STRONG.GPU [R220.64], R4 ;  /* 0x00000004dc00798e */ /* 0x0005e2000c10e784 */
[----:B------:R-:W-:Y:S02]  /*7060*/  IMAD R201, R247, 0x18, RZ ;  /* 0x00000018f7c97824 */ /* 0x000fe400078e02ff */
[-C--:B------:R-:W-:Y:S03]  /*7070*/  LEA R198, P2, R205, R220.reuse, 0x2 ;  /* 0x000000dccdc67211 */ /* 0x080fe600078410ff */
[----:B------:R-:W-:Y:S01]  /*7080*/  IMAD.SHL.U32 R203, R247, 0x20, RZ ;  /* 0x00000020f7cb7824 */ /* 0x000fe200078e00ff */
[-C--:B------:R-:W-:Y:S01]  /*7090*/  LEA.HI.X.SX32 R199, R205, R221.reuse, 0x2, P2 ;  /* 0x000000ddcdc77211 */ /* 0x080fe200010f16ff */
[C---:B------:R-:W-:Y:S02]  /*70a0*/  IMAD R206, R247.reuse, 0x28, RZ ;  /* 0x00000028f7ce7824 */ /* 0x040fe400078e02ff */
[----:B------:R-:W-:Y:S01]  /*70b0*/  IMAD R202, R247, 0x30, RZ ;  /* 0x00000030f7ca7824 */ /* 0x000fe200078e02ff */
[-C--:B------:R-:W-:Y:S02]  /*70c0*/  LEA R200, P2, R203, R220.reuse, 0x2 ;  /* 0x000000dccbc87211 */ /* 0x080fe400078410ff */
[CC--:B-1----:R-:W-:Y:S04]  /*70d0*/  LEA R196, P0, R204.reuse, R220.reuse, 0x2 ;  /* 0x000000dcccc47211 */ /* 0x0c2fe800078010ff */
[-C--:B------:R-:W-:Y:S02]  /*70e0*/  LEA.HI.X.SX32 R197, R204, R221.reuse, 0x2, P0 ;  /* 0x000000ddccc57211 */ /* 0x080fe400000f16ff */
[CC--:B--2---:R-:W-:Y:S03]  /*70f0*/  LEA R4, P0, R201.reuse, R220.reuse, 0x2 ;  /* 0x000000dcc9047211 */ /* 0x0c4fe600078010ff */
[----:B------:R1:W-:Y:S05]  /*7100*/  RED.E.ADD.F32.FTZ.RN.STRONG.GPU [R196.64], R5 ;  /* 0x00000005c400798e */ /* 0x0003ea000c10e784 */
[----:B------:R2:W-:Y:S01]  /*7110*/  RED.E.ADD.F32.FTZ.RN.STRONG.GPU [R198.64], R6 ;  /* 0x00000006c600798e */ /* 0x0005e2000c10e784 */
[-C--:B-1----:R-:W-:Y:S02]  /*7120*/  LEA.HI.X.SX32 R5, R201, R221.reuse, 0x2, P0 ;  /* 0x000000ddc9057211 */ /* 0x082fe400000f16ff */
[-C--:B------:R-:W-:Y:S03]  /*7130*/  LEA.HI.X.SX32 R201, R203, R221.reuse, 0x2, P2 ;  /* 0x000000ddcbc97211 */ /* 0x080fe600010f16ff */
[----:B------:R1:W-:Y:S01]  /*7140*/  RED.E.ADD.F32.FTZ.RN.STRONG.GPU [R4.64], R7 ;  /* 0x000000070400798e */ /* 0x0003e2000c10e784 */
[CC--:B--2---:R-:W-:Y:S04]  /*7150*/  LEA R198, P0, R206.reuse, R220.reuse, 0x2 ;  /* 0x000000dccec67211 */ /* 0x0c4fe800078010ff */
[----:B------:R-:W-:Y:S01]  /*7160*/  RED.E.ADD.F32.FTZ.RN.STRONG.GPU [R200.64], R8 ;  /* 0x00000008c800798e */ /* 0x000fe2000c10e784 */
[-C--:B------:R-:W-:Y:S05]  /*7170*/  LEA.HI.X.SX32 R199, R206, R221.reuse, 0x2, P0 ;  /* 0x000000ddcec77211 */ /* 0x080fea00000f16ff */
        /* <DEDUP_REMOVED lines=345> */
.L_x_932:
[----:B------:R-:W-:Y:S01]  /*8710*/  ISETP.LT.AND P0, PT, RZ, UR7, PT ;  /* 0x00000007ff007c0c */ /* 0x000fe2000bf01270 */
[----:B------:R-:W-:Y:S11]  /*8720*/  UIADD3 UR7, UR7, -0x1, URZ ;  /* 0xffffffff07077890 */ /* 0x000ff6000fffe03f */
[----:B------:R-:W-:Y:S01]  /*8730*/  @!UPT UIADD3 URZ, URZ, URZ, URZ ;  /* 0x0000003f3f3ff290 */ /* 0x000fe2000fffe03f */
[----:B------:R-:W-:-:S05]  /*8740*/  @P0 BRA `(.L_x_933) ;  /* 0xffffb7d000000947 */ /* 0x000fca000383ffff */
[----:B------:R-:W-:Y:S01]  /*8750*/  BAR.SYNC.DEFER_BLOCKING 0x0 ;  /* 0x0000000000007b1d */ /* 0x000fe20000010000 */
[----:B------:R-:W-:Y:S01]  /*8760*/  FMUL.FTZ R84, R64, c[0x0][0x2dc] ;  /* 0x0000b70040547a20 */ /* 0x000fe20000410000 */
[----:B------:R-:W-:Y:S01]  /*8770*/  UISETP.NE.AND UP0, UPT, UR31, -0x1, UPT ;  /* 0xffffffff1f00788c */ /* 0x000fe2000bf05270 */
[----:B------:R-:W-:Y:S02]  /*8780*/  FMUL.FTZ R64, R62, c[0x0][0x2dc] ;  /* 0x0000b7003e407a20 */ /* 0x000fe40000410000 */
[----:B-1----:R-:W-:Y:S01]  /*8790*/  FMUL.FTZ R12, R63, c[0x0][0x2dc] ;  /* 0x0000b7003f0c7a20 */ /* 0x002fe20000410000 */
[----:B------:R-:W-:Y:S01]  /*87a0*/  ULDC.64 UR10, c[0x0][0x3a0] ;  /* 0x0000e800000a7ab9 */ /* 0x000fe20000000a00 */
[----:B------:R-:W-:Y:S01]  /*87b0*/  FMUL.FTZ R85, R58, c[0x0][0x2dc] ;  /* 0x0000b7003a557a20 */ /* 0x000fe20000410000 */
[----:B------:R-:W-:Y:S01]  /*87c0*/  PLOP3.LUT P0, PT, PT, PT, UP0, 0x80, 0x0 ;  /* 0x000000000000781c */ /* 0x000fe20003f0f008 */
[----:B------:R-:W-:Y:S01]  /*87d0*/  FMUL.FTZ R16, R59, c[0x0][0x2dc] ;  /* 0x0000b7003b107a20 */ /* 0x000fe20000410000 */
[----:B------:R-:W-:Y:S01]  /*87e0*/  F2FP.BF16.PACK_AB R12, R12, R64 ;  /* 0x000000400c0c723e */ /* 0x000fe200000010ff */
[----:B------:R-:W-:-:S02]  /*87f0*/  FMUL.FTZ R15, R65, c[0x0][0x2dc] ;  /* 0x0000b700410f7a20 */ /* 0x000fc40000410000 */
[----:B------:R-:W-:Y:S01]  /*8800*/  FMUL.FTZ R132, R132, c[0x0][0x2e0] ;  /* 0x0000b80084847a20 */ /* 0x000fe20000410000 */
[----:B------:R-:W-:Y:S01]  /*8810*/  F2FP.BF16.PACK_AB R16, R16, R85 ;  /* 0x000000551010723e */ /* 0x000fe200000010ff */
[----:B------:R-:W-:Y:S01]  /*8820*/  FMUL.FTZ R63, R133, c[0x0][0x2e0] ;  /* 0x0000b800853f7a20 */ /* 0x000fe20000410000 */
[----:B------:R-:W-:Y:S01]  /*8830*/  F2FP.BF16.PACK_AB R15, R15, R84 ;  /* 0x000000540f0f723e */ /* 0x000fe200000010ff */
[----:B------:R-:W-:Y:S01]  /*8840*/  FMUL.FTZ R134, R134, c[0x0][0x2e0] ;  /* 0x0000b80086867a20 */ /* 0x000fe20000410000 */
[----:B------:R-:W-:Y:S01]  /*8850*/  @UP0 UIADD3 UR7, UR30, UR31, URZ ;  /* 0x0000001f1e070290 */ /* 0x000fe2000fffe03f */
[----:B------:R-:W-:Y:S01]  /*8860*/  FMUL.FTZ R62, R135, c[0x0][0x2e0] ;  /* 0x0000b800873e7a20 */ /* 0x000fe20000410000 */
[----:B------:R-:W-:Y:S01]  /*8870*/  F2FP.BF16.PACK_AB R63, R63, R132 ;  /* 0x000000843f3f723e */ /* 0x000fe200000010ff */
[----:B------:R-:W-:Y:S01]  /*8880*/  FMUL.FTZ R65, R60, c[0x0][0x2dc] ;  /* 0x0000b7003c417a20 */ /* 0x000fe20000410000 */
[----:B------:R-:W-:Y:S01]  /*8890*/  @UP0 UIMAD.WIDE.U32 UR8, UR7, UR10, URZ ;  /* 0x0000000a070802a5 */ /* 0x000fe2000f8e003f */
        /* <DEDUP_REMOVED lines=11> */
[----:B------:R-:W-:Y:S01]  /*8950*/  @UP0 UIMAD UR15, UR7, UR11, UR9 ;  /* 0x0000000b070f02a4 */ /* 0x000fe2000f8e0209 */
        /* <DEDUP_REMOVED lines=11> */
[----:B------:R-:W-:Y:S01]  /*8a10*/  @UP0 UMOV UR14, UR8 ;  /* 0x00000008000e0c82 */ /* 0x000fe20008000000 */
[----:B------:R-:W-:Y:S01]  /*8a20*/  FMUL.FTZ R87, R54, c[0x0][0x2dc] ;  /* 0x0000b70036577a20 */ /* 0x000fe20000410000 */
[----:B------:R-:W-:Y:S01]  /*8a30*/  F2FP.BF16.PACK_AB R60, R60, R138 ;  /* 0x0000008a3c3c723e */ /* 0x000fe200000010ff */
[----:B------:R-:W-:Y:S01]  /*8a40*/  FMUL.FTZ R18, R55, c[0x0][0x2dc] ;  /* 0x0000b70037127a20 */ /* 0x000fe20000410000 */
[----:B------:R1:W-:Y:S01]  /*8a50*/  STS [R242+0x1000], R61 ;  /* 0x0010003df2007388 */ /* 0x0003e20000000800 */
[----:B------:R-:W-:-:S02]  /*8a60*/  FMUL.FTZ R140, R140, c[0x0][0x2e0] ;  /* 0x0000b8008c8c7a20 */ /* 0x000fc40000410000 */
[----:B------:R-:W-:Y:S01]  /*8a70*/  FMUL.FTZ R57, R141, c[0x0][0x2e0] ;  /* 0x0000b8008d397a20 */ /* 0x000fe20000410000 */
[----:B------:R1:W-:Y:S01]  /*8a80*/  STS [R242+0x1400], R60 ;  /* 0x0014003cf2007388 */ /* 0x0003e20000000800 */
[----:B------:R-:W-:Y:S01]  /*8a90*/  FMUL.FTZ R142, R142, c[0x0][0x2e0] ;  /* 0x0000b8008e8e7a20 */ /* 0x000fe20000410000 */
[----:B------:R-:W-:Y:S01]  /*8aa0*/  F2FP.BF16.PACK_AB R18, R18, R87 ;  /* 0x000000571212723e */ /* 0x000fe200000010ff */
[----:B------:R-:W-:Y:S01]  /*8ab0*/  FMUL.FTZ R56, R143, c[0x0][0x2e0] ;  /* 0x0000b8008f387a20 */ /* 0x000fe20000410000 */
[----:B------:R-:W-:Y:S01]  /*8ac0*/  F2FP.BF16.PACK_AB R57, R57, R140 ;  /* 0x0000008c3939723e */ /* 0x000fe200000010ff */
[----:B------:R-:W-:Y:S02]  /*8ad0*/  FMUL.FTZ R91, R50, c[0x0][0x2dc] ;  /* 0x0000b700325b7a20 */ /* 0x000fe40000410000 */
        /* <DEDUP_REMOVED lines=10> */
[----:B------:R-:W-:-:S02]  /*8b80*/  FMUL.FTZ R107, R23, c[0x0][0x2dc] ;  /* 0x0000b700176b7a20 */ /* 0x000fc40000410000 */
[----:B------:R-:W-:Y:S01]  /*8b90*/  FMUL.FTZ R88, R52, c[0x0][0x2dc] ;  /* 0x0000b70034587a20 */ /* 0x000fe20000410000 */
[----:B------:R-:W-:Y:S01]  /*8ba0*/  F2FP.BF16.PACK_AB R54, R54, R150 ;  /* 0x000000963636723e */ /* 0x000fe200000010ff */
[----:B------:R-:W-:Y:S01]  /*8bb0*/  FMUL.FTZ R19, R53, c[0x0][0x2dc] ;  /* 0x0000b70035137a20 */ /* 0x000fe20000410000 */
[----:B------:R1:W-:Y:S01]  /*8bc0*/  STS [R242+0x2000], R55 ;  /* 0x00200037f2007388 */ /* 0x0003e20000000800 */
[----:B------:R-:W-:Y:S02]  /*8bd0*/  FMUL.FTZ R160, R160, c[0x0][0x2e0] ;  /* 0x0000b800a0a07a20 */ /* 0x000fe40000410000 */
[----:B------:R-:W-:Y:S01]  /*8be0*/  FMUL.FTZ R51, R161, c[0x0][0x2e0] ;  /* 0x0000b800a1337a20 */ /* 0x000fe20000410000 */
[----:B------:R1:W-:Y:S01]  /*8bf0*/  STS [R242+0x2400], R54 ;  /* 0x00240036f2007388 */ /* 0x0003e20000000800 */
[----:B------:R-:W-:Y:S01]  /*8c00*/  FMUL.FTZ R162, R162, c[0x0][0x2e0] ;  /* 0x0000b800a2a27a20 */ /* 0x000fe20000410000 */
[----:B------:R-:W-:Y:S01]  /*8c10*/  F2FP.BF16.PACK_AB R19, R19, R88 ;  /* 0x000000581313723e */ /* 0x000fe200000010ff */
        /* <DEDUP_REMOVED lines=128> */
[----:B------:R1:W-:Y:S01]  /*9420*/  STS [R243+0x7000], R188 ;  /* 0x007000bcf3007388 */ /* 0x0003e20000000800 */
[----:B------:R-:W-:-:S02]  /*9430*/  FMUL.FTZ R68, R68, c[0x0][0x2dc] ;  /* 0x0000b70044447a20 */ /* 0x000fc40000410000 */
        /* <DEDUP_REMOVED lines=30> */
[----:B------:R-:W-:-:S03]  /*9620*/  F2FP.BF16.PACK_AB R5, R5, R76 ;  /* 0x0000004c0505723e */ /* 0x000fc600000010ff */
[----:B------:R1:W-:Y:S01]  /*9630*/  STS [R243+0x9400], R28 ;  /* 0x0094001cf3007388 */ /* 0x0003e20000000800 */
[----:B------:R-:W-:-:S03]  /*9640*/  F2FP.BF16.PACK_AB R4, R4, R78 ;  /* 0x0000004e0404723e */ /* 0x000fc600000010ff */
        /* <DEDUP_REMOVED lines=38> */
.L_x_934:
        /* <DEDUP_REMOVED lines=19> */
.L_x_935:
[----:B------:R-:W-:Y:S01]  /*99e0*/  BAR.SYNC.DEFER_BLOCKING 0x0 ;  /* 0x0000000000007b1d */ /* 0x000fe20000010000 */
[----:B------:R-:W-:Y:S01]  /*99f0*/  USHF.L.U32 UR7, UR28, 0x6, URZ ;  /* 0x000000061c077899 */ /* 0x000fe2000800063f */
[--C-:B-1----:R-:W-:Y:S01]  /*9a00*/  SHF.R.S32.HI R7, RZ, 0x1f, R228.reuse ;  /* 0x0000001fff077819 */ /* 0x102fe200000114e4 */
        /* <DEDUP_REMOVED lines=53> */
.L_x_937:
[----:B--23--:R-:W-:Y:S05]  /*9d60*/  BSYNC B0 ;  /* 0x0000000000007941 */ /* 0x00cfea0003800000 */
.L_x_936:
        /* <DEDUP_REMOVED lines=21> */
.L_x_939:
[----:B------:R-:W-:Y:S05]  /*9ec0*/  BSYNC B0 ;  /* 0x0000000000007941 */ /* 0x000fea0003800000 */
.L_x_938:
        /* <DEDUP_REMOVED lines=31> */
.L_x_941:
[----:B------:R-:W-:Y:S05]  /*a0c0*/  BSYNC B0 ;  /* 0x0000000000007941 */ /* 0x000fea0003800000 */
.L_x_940:
        /* <DEDUP_REMOVED lines=20> */
.L_x_914:
        /* <DEDUP_REMOVED lines=20> */
.L_x_943:
        /* <DEDUP_REMOVED lines=18> */
.L_x_944:
        /* <DEDUP_REMOVED lines=37> */
.L_x_946:
[----:B------:R-:W-:Y:S05]  /*a6c0*/  BSYNC B0 ;  /* 0x0000000000007941 */ /* 0x000fea0003800000 */
.L_x_945:
        /* <DEDUP_REMOVED lines=21> */
.L_x_948:
[----:B------:R-:W-:Y:S05]  /*a820*/  BSYNC B0 ;  /* 0x0000000000007941 */ /* 0x000fea0003800000 */
.L_x_947:
        /* <DEDUP_REMOVED lines=31> */
.L_x_950:
[----:B------:R-:W-:Y:S05]  /*aa20*/  BSYNC B0 ;  /* 0x0000000000007941 */ /* 0x000fea0003800000 */
.L_x_949:
        /* <DEDUP_REMOVED lines=18> */
.L_x_942:
[----:B------:R-:W-:Y:S05]  /*ab50*/  BSYNC B1 ;  /* 0x0000000000017941 */ /* 0x000fea0003800000 */
.L_x_909:
        /* <DEDUP_REMOVED lines=12> */
.L_x_951:
[----:B------:R-:W-:Y:S05]  /*ac20*/  EXIT ;  /* 0x000000000000794d */ /* 0x000fea0003800000 */
.L_x_953:
        /* <DEDUP_REMOVED lines=13> */
.L_x_2025:


//--------------------- .text._ZN5flash44flash_bwd_dq_dk_dv_loop_seqk_parallel_kernelI23Flash_bwd_kernel_traitsILi256ELi64ELi64ELi8ELi4ELi2ELi2ELb0ELb1EN7cutlass10bfloat16_tE19Flash_kernel_traitsILi256ELi64ELi64ELi8ES3_EELb0ELb0ELb0ELb0ELb0ELb0ELb1EEEvNS_16Flash_bwd_paramsE --------------------------
	.section	.text._ZN5flash44flash_bwd_dq_dk_dv_loop_seqk_parallel_kernelI23Flash_bwd_kernel_traitsILi256ELi64ELi64ELi8ELi4ELi2ELi2ELb0ELb1EN7cutlass10bfloat16_tE19Flash_kernel_traitsILi256ELi64ELi64ELi8ES3_EELb0ELb0ELb0ELb0ELb0ELb0ELb1EEEvNS_16Flash_bwd_paramsE,"ax",@progbits
	.sectioninfo	@"SHI_REGISTERS=255"
	.align	128
        .global         _ZN5flash44flash_bwd_dq_dk_dv_loop_seqk_parallel_kernelI23Flash_bwd_kernel_traitsILi256ELi64ELi64ELi8ELi4ELi2ELi2ELb0ELb1EN7cutlass10bfloat16_tE19Flash_kernel_traitsILi256ELi64ELi64ELi8ES3_EELb0ELb0ELb0ELb0ELb0ELb0ELb1EEEvNS_16Flash_bwd_paramsE
        .type           _ZN5flash44flash_bwd_dq_dk_dv_loop_seqk_parallel_kernelI23Flash_bwd_kernel_traitsILi256ELi64ELi64ELi8ELi4ELi2ELi2ELb0ELb1EN7cutlass10bfloat16_tE19Flash_kernel_traitsILi256ELi64ELi64ELi8ES3_EELb0ELb0ELb0ELb0ELb0ELb0ELb1EEEvNS_16Flash_bwd_paramsE,@function
        .size           _ZN5flash44flash_bwd_dq_dk_dv_loop_seqk_parallel_kernelI23Flash_bwd_kernel_traitsILi256ELi64ELi64ELi8ELi4ELi2ELi2ELb0ELb1EN7cutlass10bfloat16_tE19Flash_kernel_traitsILi256ELi64ELi64ELi8ES3_EELb0ELb0ELb0ELb0ELb0ELb0ELb1EEEvNS_16Flash_bwd_paramsE,(.L_x_2026 - _ZN5flash44flash_bwd_dq_dk_dv_loop_seqk_parallel_kernelI23Flash_bwd_kernel_traitsILi256ELi64ELi64ELi8ELi4ELi2ELi2ELb0ELb1EN7cutlass10bfloat16_tE19Flash_kernel_traitsILi256ELi64ELi64ELi8ES3_EELb0ELb0ELb0ELb0ELb0ELb0ELb1EEEvNS_16Flash_bwd_paramsE)
        .other          _ZN5flash44flash_bwd_dq_dk_dv_loop_seqk_parallel_kernelI23Flash_bwd_kernel_traitsILi256ELi64ELi64ELi8ELi4ELi2ELi2ELb0ELb1EN7cutlass10bfloat16_tE19Flash_kernel_traitsILi256ELi64ELi64ELi8ES3_EELb0ELb0ELb0ELb0ELb0ELb0ELb1EEEvNS_16Flash_bwd_paramsE,@"STO_CUDA_ENTRY STV_DEFAULT"
_ZN5flash44flash_bwd_dq_dk_dv_loop_seqk_parallel_kernelI23Flash_bwd_kernel_traitsILi256ELi64ELi64ELi8ELi4ELi2ELi2ELb0ELb1EN7cutlass10bfloat16_tE19Flash_kernel_traitsILi256ELi64ELi64ELi8ES3_EELb0ELb0ELb0ELb0ELb0ELb0ELb1EEEvNS_16Flash_bwd_paramsE:
.text._ZN5flash44flash_bwd_dq_dk_dv_loop_seqk_parallel_kernelI23Flash_bwd_kernel_traitsILi256ELi64ELi64ELi8ELi4ELi2ELi2ELb0ELb1EN7cutlass10bfloat16_tE19Flash_kernel_traitsILi256ELi64ELi64ELi8ES3_EELb0ELb0ELb0ELb0ELb0ELb0ELb1EEEvNS_16Flash_bwd_paramsE:
        /* <DEDUP_REMOVED lines=187> */
.L_x_998:
        /* <DEDUP_REMOVED lines=62> */
.L_x_954:
        /* <DEDUP_REMOVED lines=58> */
.L_x_956:
        /* <DEDUP_REMOVED lines=42> */
.L_x_957:
        /* <DEDUP_REMOVED lines=45> */
.L_x_958:
[----:B------:R-:W-:-:S03]  /*18a0*/  UMOV UR11, UR49 ;  /* 0x00000031000b7c82 */ /* 0x000fc60008000000 */
.L_x_959:
[----:B------:R-:W-:Y:S01]  /*18b0*/  IADD3 R17, P0, R229, UR15, RZ ;  /* 0x0000000fe5117c10 */ /* 0x000fe2000ff1e0ff */
[----:B------:R-:W-:Y:S01]  /*18c0*/  IMAD.U32 R14, RZ, RZ, UR15 ;  /* 0x0000000fff0e7e24 */ /* 0x000fe2000f8e00ff */
[--C-:B------:R-:W-:Y:S01]  /*18d0*/  SHF.R.S32.HI R233, RZ, 0x1f, R232.reuse ;  /* 0x0000001fffe97819 */ /* 0x100fe200000114e8 */
[----:B------:R-:W-:Y:S01]  /*18e0*/  UIADD3 UR8, UP5, UP4, UR8, UR44, UR46 ;  /* 0x0000002c08087290 */ /* 0x000fe2000fcbe02e */
[----:B------:R-:W-:Y:S01]  /*18f0*/  IADD3.X R9, R4, UR32, RZ, P0, !PT ;  /* 0x0000002004097c10 */ /* 0x000fe200087fe4ff */
[----:B------:R-:W-:Y:S01]  /*1900*/  IMAD.U32 R18, RZ, RZ, UR35 ;  /* 0x00000023ff127e24 */ /* 0x000fe2000f8e00ff */
[----:B------:R-:W-:Y:S01]  /*1910*/  IADD3 R10, P0, R232, UR18, RZ ;  /* 0x00000012e80a7c10 */ /* 0x000fe2000ff1e0ff */
[----:B------:R-:W-:Y:S01]  /*1920*/  UIADD3 UR26, UP1, UP0, UR26, UR8, UR28 ;  /* 0x000000081a1a7290 */ /* 0x000fe2000f83e01c */
[----:B------:R-:W-:Y:S01]  /*1930*/  IMAD.WIDE.U32 R22, R17, c[0x0][0x190], R232 ;  /* 0x0000640011167a25 */ /* 0x000fe200078e00e8 */
[----:B------:R-:W-:Y:S01]  /*1940*/  UIADD3.X UR7, UR10, UR47, UR52, UP5, UP4 ;  /* 0x0000002f0a077290 */ /* 0x000fe2000afe8434 */
[----:B------:R-:W-:Y:S01]  /*1950*/  IADD3.X R11, R233, UR19, RZ, P0, !PT ;  /* 0x00000013e90b7c10 */ /* 0x000fe200087fe4ff */
[----:B------:R-:W-:Y:S01]  /*1960*/  ULDC.64 UR8, c[0x0][0x370] ;  /* 0x0000dc0000087ab9 */ /* 0x000fe20000000a00 */
[----:B------:R-:W-:Y:S01]  /*1970*/  IMAD R16, R9, c[0x0][0x190], RZ ;  /* 0x0000640009107a24 */ /* 0x000fe200078e02ff */
[----:B------:R-:W-:Y:S01]  /*1980*/  UIADD3.X UR12, UR12, UR7, UR13, UP1, UP0 ;  /* 0x000000070c0c7290 */ /* 0x000fe20008fe040d */
[----:B------:R-:W-:Y:S01]  /*1990*/  IADD3 R24, P2, R22, UR31, RZ ;  /* 0x0000001f16187c10 */ /* 0x000fe2000ff5e0ff */
[----:B------:R-:W-:Y:S01]  /*19a0*/  IMAD.WIDE.U32 R14, R14, c[0x0][0x370], R10 ;  /* 0x0000dc000e0e7a25 */ /* 0x000fe200078e000a */
[----:B------:R-:W-:Y:S01]  /*19b0*/  UIMAD UR7, UR32, UR8, URZ ;  /* 0x00000008200772a4 */ /* 0x000fe2000f8e023f */
[----:B------:R-:W1:Y:S01]  /*19c0*/  S2R R10, SR_TID.X ;  /* 0x00000000000a7919 */ /* 0x000e620000002100 */
[----:B------:R-:W-:Y:S01]  /*19d0*/  UISETP.GE.AND UP0, UPT, UR30, 0x1, UPT ;  /* 0x000000011e00788c */ /* 0x000fe2000bf06270 */
[----:B------:R-:W-:Y:S01]  /*19e0*/  IMAD R21, R17, c[0x0][0x194], R16 ;  /* 0x0000650011157a24 */ /* 0x000fe200078e0210 */
[----:B------:R-:W-:Y:S01]  /*19f0*/  UIMAD UR10, UR15, UR9, UR7 ;  /* 0x000000090f0a72a4 */ /* 0x000fe2000f8e0207 */
[----:B------:R-:W-:Y:S01]  /*1a00*/  BSSY B1, `(.L_x_955) ;  /* 0x0000897000017945 */ /* 0x000fe20003800000 */
[----:B------:R-:W-:-:S02]  /*1a10*/  UIADD3 UR14, UR15, UR14, URZ ;  /* 0x0000000e0f0e7290 */ /* 0x000fc4000fffe03f */
[----:B------:R-:W-:Y:S01]  /*1a20*/  PLOP3.LUT P0, PT, PT, PT, UP0, 0x80, 0x0 ;  /* 0x000000000000781c */ /* 0x000fe20003f0f008 */
[----:B------:R-:W-:Y:S01]  /*1a30*/  ULDC.64 UR8, c[0x0][0x378] ;  /* 0x0000de0000087ab9 */ /* 0x000fe20000000a00 */
[----:B------:R-:W-:Y:S01]  /*1a40*/  IADD3 R15, R15, UR10, RZ ;  /* 0x0000000a0f0f7c10 */ /* 0x000fe2000fffe0ff */
[----:B------:R-:W-:Y:S01]  /*1a50*/  UIMAD UR7, UR60, UR8, URZ ;  /* 0x000000083c0772a4 */ /* 0x000fe2000f8e023f */
[----:B------:R-:W-:Y:S01]  /*1a60*/  IADD3.X R25, R23, UR29, R21, P2, !PT ;  /* 0x0000001d17197c10 */ /* 0x000fe200097fe415 */
[----:B------:R-:W-:Y:S02]  /*1a70*/  UIADD3 UR8, UR15, UR11, URZ ;  /* 0x0000000b0f087290 */ /* 0x000fe4000fffe03f */
[----:B------:R-:W-:Y:S01]  /*1a80*/  IMAD.WIDE.U32 R18, R18, c[0x0][0x378], R14 ;  /* 0x0000de0012127a25 */ /* 0x000fe200078e000e */
[----:B------:R-:W-:Y:S02]  /*1a90*/  ULDC.64 UR10, c[0x0][0x3c8] ;  /* 0x0000f200000a7ab9 */ /* 0x000fe40000000a00 */
[----:B------:R-:W-:-:S02]  /*1aa0*/  UIMAD UR16, UR35, UR9, UR7 ;  /* 0x00000009231072a4 */ /* 0x000fc4000f8e0207 */
[----:B------:R-:W-:Y:S02]  /*1ab0*/  UIMAD.WIDE UR8, UR8, UR61, UR10 ;  /* 0x0000003d080872a5 */ /* 0x000fe4000f8e020a */
[----:B------:R-:W-:Y:S02]  /*1ac0*/  ULEA.HI.SX32 UR7, UR34, 0xffffffff, 0x1a ;  /* 0xffffffff22077891 */ /* 0x000fe4000f8fd23f */
[----:B------:R-:W-:Y:S01]  /*1ad0*/  ULDC.64 UR10, c[0x0][0x200] ;  /* 0x00008000000a7ab9 */ /* 0x000fe20000000a00 */
[----:B-1----:R-:W-:Y:S01]  /*1ae0*/  SHF.R.S32.HI R11, RZ, 0x1f, R10 ;  /* 0x0000001fff0b7819 */ /* 0x002fe2000001140a */
[----:B------:R-:W-:Y:S01]  /*1af0*/  UIMAD.WIDE UR14, UR14, UR61, UR10 ;  /* 0x0000003d0e0e72a5 */ /* 0x000fe2000f8e020a */
[----:B------:R-:W-:Y:S02]  /*1b00*/  IADD3 R19, R19, UR16, RZ ;  /* 0x0000001013137c10 */ /* 0x000fe4000fffe0ff */
[----:B------:R-:W-:-:S04]  /*1b10*/  LEA.HI R12, R11, R10, RZ, 0x5 ;  /* 0x0000000a0b0c7211 */ /* 0x000fc800078f28ff */
[----:B------:R-:W-:-:S05]  /*1b20*/  LOP3.LUT R11, R12, 0xffffffe0, RZ, 0xc0, !PT ;  /* 0xffffffe00c0b7812 */ /* 0x000fca00078ec0ff */
[----:B------:R-:W-:Y:S01]  /*1b30*/  IMAD.IADD R11, R10, 0x1, -R11 ;  /* 0x000000010a0b7824 */ /* 0x000fe200078e0a0b */
[----:B------:R-:W-:-:S05]  /*1b40*/  SHF.R.S32.HI R10, RZ, 0x5, R12 ;  /* 0x00000005ff0a7819 */ /* 0x000fca000001140c */
[----:B------:R-:W-:-:S05]  /*1b50*/  IMAD R13, R10, UR45, R11 ;  /* 0x0000002d0a0d7c24 */ /* 0x000fca000f8e020b */
[----:B------:R-:W-:-:S04]  /*1b60*/  IADD3 R14, P1, R13, UR26, RZ ;  /* 0x0000001a0d0e7c10 */ /* 0x000fc8000ff3e0ff */
[----:B------:R-:W-:Y:S02]  /*1b70*/  LEA.HI.X.SX32 R13, R13, UR12, 0x1, P1 ;  /* 0x0000000c0d0d7c11 */ /* 0x000fe400088f0eff */
[----:B------:R-:W-:-:S04]  /*1b80*/  LEA R250, P1, R14, c[0x0][0x350], 0x2 ;  /* 0x0000d4000efa7a11 */ /* 0x000fc800078210ff */
[----:B------:R-:W-:Y:S01]  /*1b90*/  LEA.HI.X R251, R14, c[0x0][0x354], R13, 0x2, P1 ;  /* 0x0000d5000efb7a11 */ /* 0x000fe200008f140d */
[----:B------:R-:W-:Y:S05]  /*1ba0*/  @!P0 BRA `(.L_x_960) ;  /* 0x00007e8000008947 */ /* 0x000fea0003800000 */
[----:B------:R-:W-:Y:S01]  /*1bb0*/  PLOP3.LUT P0, PT, PT, PT, UP3, 0x80, 0x0 ;  /* 0x000000000000781c */ /* 0x000fe20003f0f038 */
[----:B------:R-:W-:Y:S01]  /*1bc0*/  UIMAD UR12, UR7, -0x40, UR30 ;  /* 0xffffffc0070c78a4 */ /* 0x000fe2000f8e021e */
[----:B------:R-:W-:Y:S01]  /*1bd0*/  IMAD.U32 R22, RZ, RZ, UR35 ;  /* 0x00000023ff167e24 */ /* 0x000fe2000f8e00ff */
[----:B------:R-:W-:Y:S01]  /*1be0*/  UMOV UR11, UR8 ;  /* 0x00000008000b7c82 */ /* 0x000fe20008000000 */
[----:B------:R-:W-:Y:S01]  /*1bf0*/  IMAD R14, R4, c[0x0][0x370], RZ ;  /* 0x0000dc00040e7a24 */ /* 0x000fe200078e02ff */
[----:B------:R-:W-:Y:S01]  /*1c00*/  UMOV UR10, UR9 ;  /* 0x00000009000a7c82 */ /* 0x000fe20008000000 */
[----:B------:R-:W-:-:S07]  /*1c10*/  IMAD.WIDE.U32 R18, R229, c[0x0][0x370], R18 ;  /* 0x0000dc00e5127a25 */ /* 0x000fce00078e0012 */
[----:B------:R-:W-:Y:S01]  /*1c20*/  @P0 BAR.SYNC.DEFER_BLOCKING 0x0 ;  /* 0x0000000000000b1d */ /* 0x000fe20000010000 */
[----:B------:R-:W-:Y:S01]  /*1c30*/  ISETP.GE.AND P6, PT, R229, UR12, PT ;  /* 0x0000000ce5007c0c */ /* 0x000fe2000bfc6270 */
[----:B------:R-:W-:Y:S01]  /*1c40*/  IMAD.WIDE.U32 R22, R22, c[0x0][0x1a8], R24 ;  /* 0x00006a0016167a25 */ /* 0x000fe200078e0018 */
[----:B------:R-:W-:-:S03]  /*1c50*/  LEA R244, P0, R18, c[0x0][0x330], 0x1 ;  /* 0x0000cc0012f47a11 */ /* 0x000fc600078008ff */
[----:B------:R-:W-:Y:S01]  /*1c60*/  ULDC.64 UR8, c[0x0][0x1a8] ;  /* 0x00006a0000087ab9 */ /* 0x000fe20000000a00 */
[----:B------:R-:W-:Y:S01]  /*1c70*/  IMAD R15, R229, c[0x0][0x374], R14 ;  /* 0x0000dd00e50f7a24 */ /* 0x000fe200078e020e */
[----:B------:R-:W-:Y:S01]  /*1c80*/  UIMAD UR13, UR60, UR8, URZ ;  /* 0x000000083c0d72a4 */ /* 0x000fe2000f8e023f */
[----:B------:R-:W-:Y:S01]  /*1c90*/  LEA R242, P1, R22, c[0x0][0x160], 0x1 ;  /* 0x0000580016f27a11 */ /* 0x000fe200078208ff */
[----:B------:R-:W-:Y:S01]  /*1ca0*/  BSSY B0, `(.L_x_961) ;  /* 0x0000033000007945 */ /* 0x000fe20003800000 */
[----:B------:R-:W-:Y:S01]  /*1cb0*/  IMAD.IADD R15, R19, 0x1, R15 ;  /* 0x00000001130f7824 */ /* 0x000fe200078e020f */
[----:B------:R-:W-:Y:S02]  /*1cc0*/  UIMAD UR13, UR35, UR9, UR13 ;  /* 0x00000009230d72a4 */ /* 0x000fe4000f8e020d */
[----:B------:R-:W-:Y:S02]  /*1cd0*/  UMOV UR8, UR15 ;  /* 0x0000000f00087c82 */ /* 0x000fe40008000000 */
[----:B------:R-:W-:Y:S01]  /*1ce0*/  UMOV UR9, UR14 ;  /* 0x0000000e00097c82 */ /* 0x000fe20008000000 */
[----:B------:R-:W-:-:S02]  /*1cf0*/  LEA.HI.X R245, R18, c[0x0][0x334], R15, 0x1, P0 ;  /* 0x0000cd0012f57a11 */ /* 0x000fc400000f0c0f */
[----:B------:R-:W-:-:S04]  /*1d00*/  IADD3 R16, R23, UR13, RZ ;  /* 0x0000000d17107c10 */ /* 0x000fc8000fffe0ff */
[----:B------:R-:W-:Y:S01]  /*1d10*/  LEA.HI.X R241, R22, c[0x0][0x164], R16, 0x1, P1 ;  /* 0x0000590016f17a11 */ /* 0x000fe200008f0c10 */
        /* <DEDUP_REMOVED lines=43> */
.L_x_962:
[----:B------:R-:W-:Y:S05]  /*1fd0*/  BSYNC B0 ;  /* 0x0000000000007941 */ /* 0x000fea0003800000 */
.L_x_961:
        /* <DEDUP_REMOVED lines=48> */
.L_x_964:
[----:B------:R-:W-:Y:S05]  /*22e0*/  BSYNC B0 ;  /* 0x0000000000007941 */ /* 0x000fea0003800000 */
.L_x_963:
[----:B------:R1:W-:Y:S01]  /*22f0*/  @P6 STS.128 [R225], RZ ;  /* 0x000000ffe1006388 */ /* 0x0003e20000000c00 */
[----:B------:R-:W-:Y:S03]  /*2300*/  BSSY B0, `(.L_x_965) ;  /* 0x000002a000007945 */ /* 0x000fe60003800000 */
[----:B------:R1:W-:Y:S04]  /*2310*/  @P6 STS.128 [R225+0x2000], RZ ;  /* 0x002000ffe1006388 */ /* 0x0003e80000000c00 */
[----:B------:R1:W-:Y:S04]  /*2320*/  @P6 STS.128 [R225+0x4000], RZ ;  /* 0x004000ffe1006388 */ /* 0x0003e80000000c00 */
[----:B------:R1:W-:Y:S01]  /*2330*/  @P6 STS.128 [R225+0x6000], RZ ;  /* 0x006000ffe1006388 */ /* 0x0003e20000000c00 */
[----:B------:R-:W-:Y:S05]  /*2340*/  @P6 BRA `(.L_x_966) ;  /* 0x0000025000006947 */ /* 0x000fea0003800000 */
[----:B-1----:R-:W-:Y:S01]  /*2350*/  IMAD.U32 R18, RZ, RZ, UR31 ;  /* 0x0000001fff127e24 */ /* 0x002fe2000f8e00ff */
        /* <DEDUP_REMOVED lines=36> */
.L_x_966:
[----:B------:R-:W-:Y:S05]  /*25a0*/  BSYNC B0 ;  /* 0x0000000000007941 */ /* 0x000fea0003800000 */
.L_x_965:
        /* <DEDUP_REMOVED lines=45> */
.L_x_968:
[----:B------:R-:W-:Y:S05]  /*2880*/  BSYNC B0 ;  /* 0x0000000000007941 */ /* 0x000fea0003800000 */
.L_x_967:
[----:B------:R-:W-:Y:S01]  /*2890*/  SHF.R.S32.HI R13, RZ, 0x1f, R12 ;  /* 0x0000001fff0d7819 */ /* 0x000fe2000001140c */
[----:B------:R-:W-:Y:S01]  /*28a0*/  UIADD3 UR13, -UR20, UR6, URZ ;  /* 0x00000006140d7290 */ /* 0x000fe2000fffe13f */
[----:B------:R-:W-:Y:S01]  /*28b0*/  SHF.R.S32.HI R12, RZ, 0x1f, R11 ;  /* 0x0000001fff0c7819 */ /* 0x000fe2000001140b */
[----:B------:R-:W-:Y:S01]  /*28c0*/  ULDC.64 UR14, c[0x0][0x198] ;  /* 0x00006600000e7ab9 */ /* 0x000fe20000000a00 */
[----:B------:R-:W-:Y:S01]  /*28d0*/  LEA.HI R13, R13, R10, RZ, 0x2 ;  /* 0x0000000a0d0d7211 */ /* 0x000fe200078f10ff */
[----:B------:R-:W-:Y:S01]  /*28e0*/  IMAD.MOV.U32 R248, RZ, RZ, 0x7f800000 ;  /* 0x7f800000fff87424 */ /* 0x000fe200078e00ff */
[----:B------:R-:W-:Y:S01]  /*28f0*/  LEA.HI R12, R12, R11, RZ, 0x2 ;  /* 0x0000000b0c0c7211 */ /* 0x000fe200078f10ff */
[----:B------:R-:W-:Y:S01]  /*2900*/  IMAD.MOV.U32 R249, RZ, RZ, 0x7f800000 ;  /* 0x7f800000fff97424 */ /* 0x000fe200078e00ff */
[----:B------:R-:W-:Y:S02]  /*2910*/  LOP3.LUT R13, R13, 0xfffffffc, RZ, 0xc0, !PT ;  /* 0xfffffffc0d0d7812 */ /* 0x000fe400078ec0ff */
[----:B------:R-:W-:-:S03]  /*2920*/  SHF.R.S32.HI R11, RZ, 0x2, R12 ;  /* 0x00000002ff0b7819 */ /* 0x000fc6000001140c */
[----:B------:R-:W-:-:S04]  /*2930*/  IMAD.IADD R10, R10, 0x1, -R13 ;  /* 0x000000010a0a7824 */ /* 0x000fc800078e0a0d */
[----:B------:R-:W-:Y:S01]  /*2940*/  IMAD R11, R10, 0x10, R11 ;  /* 0x000000100a0b7824 */ /* 0x000fe200078e020b */
[----:B------:R-:W-:-:S03]  /*2950*/  ISETP.GE.AND P5, PT, R229, UR13, PT ;  /* 0x0000000de5007c0c */ /* 0x000fc6000bfa6270 */
[C---:B------:R-:W-:Y:S01]  /*2960*/  IMAD.SHL.U32 R247, R11.reuse, 0x4, RZ ;  /* 0x000000040bf77824 */ /* 0x040fe200078e00ff */
[C---:B------:R-:W-:Y:S02]  /*2970*/  IADD3 R10, R11.reuse, 0x8, RZ ;  /* 0x000000080b0a7810 */ /* 0x040fe40007ffe0ff */
[----:B------:R-:W-:Y:S02]  /*2980*/  SHF.R.S32.HI R246, RZ, 0x1f, R11 ;  /* 0x0000001ffff67819 */ /* 0x000fe4000001140b */
[C---:B------:R-:W-:Y:S02]  /*2990*/  ISETP.GE.AND P2, PT, R11.reuse, UR12, PT ;  /* 0x0000000c0b007c0c */ /* 0x040fe4000bf46270 */
        /* <DEDUP_REMOVED lines=70> */
.L_x_970:
[----:B------:R-:W-:Y:S05]  /*2e00*/  BSYNC B0 ;  /* 0x0000000000007941 */ /* 0x000fea0003800000 */
.L_x_969:
        /* <DEDUP_REMOVED lines=55> */
.L_x_972:
[----:B------:R-:W-:Y:S05]  /*3180*/  BSYNC B0 ;  /* 0x0000000000007941 */ /* 0x000fea0003800000 */
.L_x_971:
        /* <DEDUP_REMOVED lines=64> */
.L_x_974:
[----:B------:R-:W-:Y:S05]  /*3590*/  BSYNC B0 ;  /* 0x0000000000007941 */ /* 0x000fea0003800000 */
.L_x_973:
        /* <DEDUP_REMOVED lines=54> */
.L_x_976:
[----:B------:R-:W-:Y:S05]  /*3900*/  BSYNC B0 ;  /* 0x0000000000007941 */ /* 0x000fea0003800000 */
.L_x_975:
[----:B------:R-:W0:Y:S01]  /*3910*/  LDGDEPBAR ;  /* 0x00000000000079af */ /* 0x000e220000000000 */
[----:B------:R-:W-:Y:S01]  /*3920*/  MOV R239, c[0x0][0x22c] ;  /* 0x00008b0000ef7a02 */ /* 0x000fe20000000f00 */
[----:B------:R-:W-:Y:S01]  /*3930*/  CS2R R190, SRZ ;  /* 0x0000000000be7805 */ /* 0x000fe2000001ff00 */
        /* <DEDUP_REMOVED lines=61> */
[----:B------:R-:W-:Y:S01]  /*3d10*/  CS2R R24, SRZ ;  /* 0x0000000000187805 */ /* 0x000fe2000001ff00 */
[----:B------:R-:W-:Y:S01]  /*3d20*/  CS2R R22, SRZ ;  /* 0x0000000000167805 */ /* 0x000fe2000001ff00 */
[----:B-1----:R-:W-:Y:S01]  /*3d30*/  CS2R R20, SRZ ;  /* 0x0000000000147805 */ /* 0x002fe2000001ff00 */
[----:B------:R-:W-:Y:S01]  /*3d40*/  LEA R240, -R239, RZ, 0x6 ;  /* 0x000000ffeff07211 */ /* 0x000fe200078e31ff */
[----:B------:R-:W-:-:S03]  /*3d50*/  UIADD3 UR14, UR20, 0x40, URZ ;  /* 0x00000040140e7890 */ /* 0x000fc6000fffe03f */
.L_x_979:
[----:B------:R-:W0:Y:S01]  /*3d60*/  LDGDEPBAR ;  /* 0x00000000000079af */ /* 0x000e220000000000 */
[----:B------:R-:W-:Y:S01]  /*3d70*/  UISETP.GE.AND UP0, UPT, UR14, UR6, UPT ;  /* 0x000000060e00728c */ /* 0x000fe2000bf06270 */
[----:B-----5:R-:W-:Y:S01]  /*3d80*/  FMUL.FTZ R203, R248, 1.4426950216293334961 ;  /* 0x3fb8aa3bf8cb7820 */ /* 0x020fe20000410000 */
[----:B------:R-:W-:Y:S01]  /*3d90*/  MOV R131, UR21 ;  /* 0x0000001500837c02 */ /* 0x000fe20008000f00 */
[----:B------:R-:W-:Y:S03]  /*3da0*/  UISETP.GE.AND UP4, UPT, UR7, 0x1, UPT ;  /* 0x000000010700788c */ /* 0x000fe6000bf86270 */
[----:B------:R-:W-:Y:S02]  /*3db0*/  PLOP3.LUT P2, PT, PT, PT, UP0, 0x80, 0x0 ;  /* 0x000000000000781c */ /* 0x000fe40003f4f008 */
[----:B------:R-:W-:Y:S02]  /*3dc0*/  PLOP3.LUT P0, PT, PT, PT, UP0, 0x80, 0x0 ;  /* 0x000000000000781c */ /* 0x000fe40003f0f008 */
[----:B------:R-:W-:Y:S02]  /*3dd0*/  PLOP3.LUT P5, PT, PT, PT, UP0, 0x80, 0x0 ;  /* 0x000000000000781c */ /* 0x000fe40003faf008 */
[----:B------:R-:W-:Y:S02]  /*3de0*/  PLOP3.LUT P1, PT, PT, PT, UP0, 0x80, 0x0 ;  /* 0x000000000000781c */ /* 0x000fe40003f2f008 */
[----:B------:R-:W-:Y:S02]  /*3df0*/  PLOP3.LUT P4, PT, PT, PT, UP0, 0x80, 0x0 ;  /* 0x000000000000781c */ /* 0x000fe40003f8f008 */
[----:B------:R-:W-:Y:S02]  /*3e00*/  PLOP3.LUT P3, PT, PT, PT, UP0, 0x80, 0x0 ;  /* 0x000000000000781c */ /* 0x000fe40003f6f008 */
[----:B------:R-:W-:Y:S03]  /*3e10*/  PLOP3.LUT P6, PT, PT, PT, UP0, 0x80, 0x0 ;  /* 0x000000000000781c */ /* 0x000fe60003fcf008 */
[----:B------:R-:W-:Y:S01]  /*3e20*/  @P0 LEA R196, R131, R224, 0x6 ;  /* 0x000000e083c40211 */ /* 0x000fe200078e30ff */
[----:B------:R-:W-:Y:S04]  /*3e30*/  DEPBAR.LE SB0, 0x0 ;  /* 0x000080000000791a */ /* 0x000fe80000000000 */
[----:B------:R-:W-:Y:S01]  /*3e40*/  BAR.SYNC.DEFER_BLOCKING 0x0 ;  /* 0x0000000000007b1d */ /* 0x000fe20000010000 */
[----:B------:R-:W-:Y:S02]  /*3e50*/  PLOP3.LUT P0, PT, PT, PT, UP0, 0x80, 0x0 ;  /* 0x000000000000781c */ /* 0x000fe40003f0f008 */
[C---:B------:R-:W-:Y:S02]  /*3e60*/  @P5 ISETP.GE.AND P5, PT, R196.reuse, UR6, PT ;  /* 0x00000006c4005c0c */ /* 0x040fe4000bfa6270 */
[----:B------:R-:W-:Y:S02]  /*3e70*/  @P1 IADD3 R131, R196, 0x1, RZ ;  /* 0x00000001c4831810 */ /* 0x000fe40007ffe0ff */
[----:B------:R-:W-:Y:S02]  /*3e80*/  FSETP.NEU.FTZ.AND P1, PT, R248, -INF , PT ;  /* 0xff800000f800780b */ /* 0x000fe40003f3d000 */
[----:B------:R-:W-:Y:S01]  /*3e90*/  @P4 ISETP.GE.AND P4, PT, R131, UR6, PT ;  /* 0x0000000683004c0c */ /* 0x000fe2000bf86270 */
[----:B------:R-:W-:Y:S01]  /*3ea0*/  FMUL.FTZ R131, R249, 1.4426950216293334961 ;  /* 0x3fb8aa3bf9837820 */ /* 0x000fe20000410000 */
[----:B------:R-:W-:Y:S02]  /*3eb0*/  FSEL R203, R203, RZ, P1 ;  /* 0x000000ffcbcb7208 */ /* 0x000fe40000800000 */
[----:B------:R-:W-:Y:S02]  /*3ec0*/  FSETP.NEU.FTZ.AND P1, PT, R249, -INF , PT ;  /* 0xff800000f900780b */ /* 0x000fe40003f3d000 */
[----:B------:R-:W-:Y:S02]  /*3ed0*/  @P3 IADD3 R197, R196, 0x8, RZ ;  /* 0x00000008c4c53810 */ /* 0x000fe40007ffe0ff */
[----:B------:R-:W-:Y:S02]  /*3ee0*/  FSEL R131, R131, RZ, P1 ;  /* 0x000000ff83837208 */ /* 0x000fe40000800000 */
[----:B------:R-:W-:Y:S02]  /*3ef0*/  PLOP3.LUT P1, PT, PT, PT, UP0, 0x80, 0x0 ;  /* 0x000000000000781c */ /* 0x000fe40003f2f008 */
[----:B------:R-:W-:Y:S02]  /*3f00*/  @P6 ISETP.GE.AND P6, PT, R197, UR6, PT ;  /* 0x00000006c5006c0c */ /* 0x000fe4000bfc6270 */
[----:B------:R-:W-:Y:S01]  /*3f10*/  PLOP3.LUT P3, PT, PT, PT, UP0, 0x80, 0x0 ;  /* 0x000000000000781c */ /* 0x000fe20003f6f008 */
        /* <DEDUP_REMOVED lines=8> */
[C---:B-1----:R-:W-:Y:S08]  /*3fa0*/  HMMA.16816.F32.BF16 R4, R84.reuse, R88, RZ ;  /* 0x000000585404723c */ /* 0x042ff000000418ff */
[C---:B------:R-:W-:Y:S01]  /*3fb0*/  HMMA.16816.F32.BF16 R8, R84.reuse, R90, RZ ;  /* 0x0000005a5408723c */ /* 0x040fe200000418ff */
[----:B------:R-:W-:Y:S07]  /*3fc0*/  LDSM.16.M88.4 R88, [R219] ;  /* 0x00000000db58783b */ /* 0x000fee0000000200 */
[C---:B--2---:R-:W-:Y:S08]  /*3fd0*/  HMMA.16816.F32.BF16 R12, R84.reuse, R92, RZ ;  /* 0x0000005c540c723c */ /* 0x044ff000000418ff */
[----:B------:R-:W-:Y:S01]  /*3fe0*/  HMMA.16816.F32.BF16 R16, R84, R94, RZ ;  /* 0x0000005e5410723c */ /* 0x000fe200000418ff */
[----:B------:R-:W1:Y:S06]  /*3ff0*/  LDSM.16.M88.4 R84, [R3+0x10800] ;  /* 0x010800000354783b */ /* 0x000e6c0000000200 */
[----:B------:R-:W2:Y:S01]  /*4000*/  LDSM.16.M88.4 R92, [R2+0x10000] ;  /* 0x01000000025c783b */ /* 0x000ea20000000200 */
[C---:B---3--:R-:W-:Y:S08]  /*4010*/  HMMA.16816.F32.BF16 R4, R96.reuse, R100, R4 ;  /* 0x000000646004723c */ /* 0x048ff00000041804 */
[C---:B------:R-:W-:Y:S01]  /*4020*/  HMMA.16816.F32.BF16 R8, R96.reuse, R102, R8 ;  /* 0x000000666008723c */ /* 0x040fe20000041808 */
[----:B------:R-:W-:Y:S07]  /*4030*/  LDSM.16.M88.4 R100, [R223+0x2000] ;  /* 0x00200000df64783b */ /* 0x000fee0000000200 */
[C---:B----4-:R-:W-:Y:S08]  /*4040*/  HMMA.16816.F32.BF16 R12, R96.reuse, R104, R12 ;  /* 0x00000068600c723c */ /* 0x050ff0000004180c */
        /* <DEDUP_REMOVED lines=81> */
[C---:B------:R-:W-:Y:S08]  /*4560*/  HMMA.16816.F32.BF16 R8, R100.reuse, R106, R8 ;  /* 0x0000006a6408723c */ /* 0x040ff00000041808 */
[C---:B--2---:R-:W-:Y:S08]  /*4570*/  HMMA.16816.F32.BF16 R12, R100.reuse, R88, R12 ;  /* 0x00000058640c723c */ /* 0x044ff0000004180c */
[----:B------:R-:W-:Y:S08]  /*4580*/  HMMA.16816.F32.BF16 R16, R100, R90, R16 ;  /* 0x0000005a6410723c */ /* 0x000ff00000041810 */
[C---:B------:R-:W-:Y:S08]  /*4590*/  HMMA.16816.F32.BF16 R4, R108.reuse, R112, R4 ;  /* 0x000000706c04723c */ /* 0x040ff00000041804 */
[C---:B------:R-:W-:Y:S08]  /*45a0*/  HMMA.16816.F32.BF16 R8, R108.reuse, R114, R8 ;  /* 0x000000726c08723c */ /* 0x040ff00000041808 */
[C---:B-1----:R-:W-:Y:S08]  /*45b0*/  HMMA.16816.F32.BF16 R12, R108.reuse, R84, R12 ;  /* 0x000000546c0c723c */ /* 0x042ff0000004180c */
[----:B------:R-:W-:Y:S01]  /*45c0*/  HMMA.16816.F32.BF16 R16, R108, R86, R16 ;  /* 0x000000566c10723c */ /* 0x000fe20000041810 */
[----:B------:R-:W1:Y:S07]  /*45d0*/  LDSM.16.M88.4 R84, [R2+0x16800] ;  /* 0x016800000254783b */ /* 0x000e6e0000000200 */
[C---:B---3--:R-:W-:Y:S08]  /*45e0*/  HMMA.16816.F32.BF16 R4, R92.reuse, R96, R4 ;  /* 0x000000605c04723c */ /* 0x048ff00000041804 */
[C---:B------:R-:W-:Y:S11]  /*45f0*/  HMMA.16816.F32.BF16 R8, R92.reuse, R98, R8 ;  /* 0x000000625c08723c */ /* 0x040ff60000041808 */
[----:B------:R-:W-:Y:S05]  /*4600*/  @!UPT UIADD3 URZ, URZ, URZ, URZ ;  /* 0x0000003f3f3ff290 */ /* 0x000fea000fffe03f */
[----:B------:R-:W-:Y:S02]  /*4610*/  FMUL.FTZ R116, R4, c[0x0][0x2ec] ;  /* 0x0000bb0004747a20 */ /* 0x000fe40000410000 */
[----:B------:R-:W-:Y:S02]  /*4620*/  FMUL.FTZ R117, R5, c[0x0][0x2ec] ;  /* 0x0000bb0005757a20 */ /* 0x000fe40000410000 */
[----:B------:R-:W-:Y:S02]  /*4630*/  FMUL.FTZ R118, R6, c[0x0][0x2ec] ;  /* 0x0000bb0006767a20 */ /* 0x000fe40000410000 */
[----:B------:R-:W2:Y:S01]  /*4640*/  MUFU.TANH R116, R116 ;  /* 0x0000007400747308 */ /* 0x000ea20000002400 */
[----:B------:R-:W-:Y:S01]  /*4650*/  FMUL.FTZ R119, R7, c[0x0][0x2ec] ;  /* 0x0000bb0007777a20 */ /* 0x000fe20000410000 */
[C---:B-1----:R-:W-:Y:S03]  /*4660*/  HMMA.16816.F32.BF16 R12, R92.reuse, R84, R12 ;  /* 0x000000545c0c723c */ /* 0x042fe6000004180c */
[----:B------:R-:W-:Y:S02]  /*4670*/  FMUL.FTZ R120, R8, c[0x0][0x2ec] ;  /* 0x0000bb0008787a20 */ /* 0x000fe40000410000 */
[----:B------:R-:W-:Y:S03]  /*4680*/  FMUL.FTZ R121, R9, c[0x0][0x2ec] ;  /* 0x0000bb0009797a20 */ /* 0x000fe60000410000 */
[----:B------:R-:W1:Y:S01]  /*4690*/  MUFU.TANH R117, R117 ;  /* 0x0000007500757308 */ /* 0x000e620000002400 */
[----:B------:R-:W-:Y:S03]  /*46a0*/  HMMA.16816.F32.BF16 R16, R92, R86, R16 ;  /* 0x000000565c10723c */ /* 0x000fe60000041810 */
[----:B------:R-:W-:Y:S02]  /*46b0*/  FMUL.FTZ R122, R10, c[0x0][0x2ec] ;  /* 0x0000bb000a7a7a20 */ /* 0x000fe40000410000 */
[----:B------:R-:W-:Y:S04]  /*46c0*/  FMUL.FTZ R123, R11, c[0x0][0x2ec] ;  /* 0x0000bb000b7b7a20 */ /* 0x000fe80000410000 */
[----:B------:R-:W3:Y:S03]  /*46d0*/  MUFU.TANH R118, R118 ;  /* 0x0000007600767308 */ /* 0x000ee60000002400 */
[----:B--2---:R-:W-:Y:S02]  /*46e0*/  MOV R198, R116 ;  /* 0x0000007400c67202 */ /* 0x004fe40000000f00 */
[----:B------:R-:W-:Y:S01]  /*46f0*/  @P0 FSEL R198, R116, -INF , !P5 ;  /* 0xff80000074c60808 */ /* 0x000fe20006800000 */
[----:B------:R-:W-:Y:S01]  /*4700*/  FMUL.FTZ R124, R12, c[0x0][0x2ec] ;  /* 0x0000bb000c7c7a20 */ /* 0x000fe20000410000 */
[----:B------:R-:W-:Y:S01]  /*4710*/  PLOP3.LUT P0, PT, PT, PT, UP0, 0x80, 0x0 ;  /* 0x000000000000781c */ /* 0x000fe20003f0f008 */
[----:B------:R-:W-:Y:S02]  /*4720*/  FMUL.FTZ R125, R13, c[0x0][0x2ec] ;  /* 0x0000bb000d7d7a20 */ /* 0x000fe40000410000 */
[----:B------:R-:W2:Y:S01]  /*4730*/  MUFU.TANH R119, R119 ;  /* 0x0000007700777308 */ /* 0x000ea20000002400 */
[--C-:B------:R-:W-:Y:S02]  /*4740*/  FFMA.FTZ R210, R198, c[0x0][0x23c], -R203.reuse ;  /* 0x00008f00c6d27a23 */ /* 0x100fe400000108cb */
[----:B------:R-:W-:Y:S01]  /*4750*/  FMUL.FTZ R126, R14, c[0x0][0x2ec] ;  /* 0x0000bb000e7e7a20 */ /* 0x000fe20000410000 */
[----:B-1----:R-:W-:Y:S01]  /*4760*/  MOV R198, R117 ;  /* 0x0000007500c67202 */ /* 0x002fe20000000f00 */
[----:B------:R-:W-:Y:S01]  /*4770*/  FMUL.FTZ R127, R15, c[0x0][0x2ec] ;  /* 0x0000bb000f7f7a20 */ /* 0x000fe20000410000 */
[----:B------:R-:W-:Y:S01]  /*4780*/  @P2 FSEL R198, R117, -INF , !P4 ;  /* 0xff80000075c62808 */ /* 0x000fe20006000000 */
[----:B------:R-:W-:Y:S01]  /*4790*/  FMUL.FTZ R128, R16, c[0x0][0x2ec] ;  /* 0x0000bb0010807a20 */ /* 0x000fe20000410000 */
[----:B------:R-:W-:Y:S01]  /*47a0*/  PLOP3.LUT P2, PT, PT, PT, UP0, 0x80, 0x0 ;  /* 0x000000000000781c */ /* 0x000fe20003f4f008 */
[----:B------:R-:W-:Y:S01]  /*47b0*/  FMUL.FTZ R129, R17, c[0x0][0x2ec] ;  /* 0x0000bb0011817a20 */ /* 0x000fe20000410000 */
[----:B------:R-:W1:Y:S01]  /*47c0*/  MUFU.TANH R120, R120 ;  /* 0x0000007800787308 */ /* 0x000e620000002400 */
[----:B------:R-:W-:Y:S02]  /*47d0*/  FFMA.FTZ R209, R198, c[0x0][0x23c], -R203 ;  /* 0x00008f00c6d17a23 */ /* 0x000fe400000108cb */
[----:B------:R-:W-:Y:S01]  /*47e0*/  FMUL.FTZ R130, R18, c[0x0][0x2ec] ;  /* 0x0000bb0012827a20 */ /* 0x000fe20000410000 */
[-C--:B---3--:R-:W-:Y:S01]  /*47f0*/  MOV R198, R118.reuse ;  /* 0x0000007600c67202 */ /* 0x088fe20000000f00 */
[----:B------:R-:W-:Y:S01]  /*4800*/  FMUL.FTZ R211, R19, c[0x0][0x2ec] ;  /* 0x0000bb0013d37a20 */ /* 0x000fe20000410000 */
[C---:B------:R-:W-:Y:S01]  /*4810*/  @P0 FSEL R198, R118.reuse, -INF , !P5 ;  /* 0xff80000076c60808 */ /* 0x040fe20006800000 */
[----:B------:R-:W-:Y:S01]  /*4820*/  FFMA.FTZ R118, -R118, R118, 1 ;  /* 0x3f80000076767423 */ /* 0x000fe20000010176 */
[----:B------:R-:W-:Y:S01]  /*4830*/  PLOP3.LUT P0, PT, PT, PT, UP0, 0x80, 0x0 ;  /* 0x000000000000781c */ /* 0x000fe20003f0f008 */
[----:B------:R-:W-:Y:S01]  /*4840*/  FFMA.FTZ R116, -R116, R116, 1 ;  /* 0x3f80000074747423 */ /* 0x000fe20000010174 */
[----:B------:R-:W3:Y:S01]  /*4850*/  MUFU.TANH R121, R121 ;  /* 0x0000007900797308 */ /* 0x000ee20000002400 */
[----:B------:R-:W-:Y:S01]  /*4860*/  @P2 IADD3 R197, R196, 0x9, RZ ;  /* 0x00000009c4c52810 */ /* 0x000fe20007ffe0ff */
[--C-:B------:R-:W-:Y:S01]  /*4870*/  FFMA.FTZ R202, R198, c[0x0][0x23c], -R131.reuse ;  /* 0x00008f00c6ca7a23 */ /* 0x100fe20000010883 */
[----:B------:R-:W-:Y:S01]  /*4880*/  PLOP3.LUT P5, PT, PT, PT, UP0, 0x80, 0x0 ;  /* 0x000000000000781c */ /* 0x000fe20003faf008 */
[----:B------:R-:W-:Y:S01]  /*4890*/  FMUL.FTZ R118, R118, c[0x0][0x2ec] ;  /* 0x0000bb0076767a20 */ /* 0x000fe20000410000 */
[----:B--2---:R-:W-:Y:S01]  /*48a0*/  MOV R198, R119 ;  /* 0x0000007700c67202 */ /* 0x004fe20000000f00 */
[----:B------:R-:W-:Y:S01]  /*48b0*/  FMUL.FTZ R116, R116, c[0x0][0x2ec] ;  /* 0x0000bb0074747a20 */ /* 0x000fe20000410000 */
[----:B------:R-:W-:Y:S01]  /*48c0*/  @P1 FSEL R198, R119, -INF , !P4 ;  /* 0xff80000077c61808 */ /* 0x000fe20006000000 */
[----:B------:R-:W-:Y:S01]  /*48d0*/  FFMA.FTZ R117, -R117, R117, 1 ;  /* 0x3f80000075757423 */ /* 0x000fe20000010175 */
[----:B------:R-:W-:Y:S01]  /*48e0*/  PLOP3.LUT P1, PT, PT, PT, UP0, 0x80, 0x0 ;  /* 0x000000000000781c */ /* 0x000fe20003f2f008 */
[----:B------:R-:W2:Y:S01]  /*48f0*/  MUFU.TANH R122, R122 ;  /* 0x0000007a007a7308 */ /* 0x000ea20000002400 */
[----:B------:R-:W-:Y:S01]  /*4900*/  @P3 ISETP.GE.AND P3, PT, R197, UR6, PT ;  /* 0x00000006c5003c0c */ /* 0x000fe2000bf66270 */
[----:B------:R-:W-:Y:S01]  /*4910*/  FFMA.FTZ R201, R198, c[0x0][0x23c], -R131 ;  /* 0x00008f00c6c97a23 */ /* 0x000fe20000010883 */
[----:B------:R-:W-:Y:S01]  /*4920*/  PLOP3.LUT P4, PT, PT, PT, UP0, 0x80, 0x0 ;  /* 0x000000000000781c */ /* 0x000fe20003f8f008 */
[----:B------:R-:W-:Y:S01]  /*4930*/  FMUL.FTZ R117, R117, c[0x0][0x2ec] ;  /* 0x0000bb0075757a20 */ /* 0x000fe20000410000 */
[-C--:B-1----:R-:W-:Y:S01]  /*4940*/  MOV R198, R120.reuse ;  /* 0x0000007800c67202 */ /* 0x082fe20000000f00 */
[----:B------:R-:W-:Y:S01]  /*4950*/  FFMA.FTZ R119, -R119, R119, 1 ;  /* 0x3f80000077777423 */ /* 0x000fe20000010177 */
[C---:B------:R-:W-:Y:S01]  /*4960*/  @P0 FSEL R198, R120.reuse, -INF , !P6 ;  /* 0xff80000078c60808 */ /* 0x040fe20007000000 */
[----:B------:R-:W-:Y:S01]  /*4970*/  FFMA.FTZ R120, -R120, R120, 1 ;  /* 0x3f80000078787423 */ /* 0x000fe20000010178 */
[----:B------:R-:W-:Y:S01]  /*4980*/  PLOP3.LUT P0, PT, PT, PT, UP0, 0x80, 0x0 ;  /* 0x000000000000781c */ /* 0x000fe20003f0f008 */
[----:B------:R-:W1:Y:S01]  /*4990*/  MUFU.TANH R123, R123 ;  /* 0x0000007b007b7308 */ /* 0x000e620000002400 */
[----:B------:R-:W-:Y:S01]  /*49a0*/  PLOP3.LUT P2, PT, PT, PT, UP0, 0x80, 0x0 ;  /* 0x000000000000781c */ /* 0x000fe20003f4f008 */
[--C-:B------:R-:W-:Y:S01]  /*49b0*/  FFMA.FTZ R208, R198, c[0x0][0x23c], -R203.reuse ;  /* 0x00008f00c6d07a23 */ /* 0x100fe200000108cb */
[-C--:B---3--:R-:W-:Y:S01]  /*49c0*/  MOV R198, R121.reuse ;  /* 0x0000007900c67202 */ /* 0x088fe20000000f00 */
[----:B------:R-:W-:Y:S01]  /*49d0*/  FMUL.FTZ R120, R120, c[0x0][0x2ec] ;  /* 0x0000bb0078787a20 */ /* 0x000fe20000410000 */
[----:B------:R-:W-:Y:S01]  /*49e0*/  @P1 FSEL R198, R121, -INF , !P3 ;  /* 0xff80000079c61808 */ /* 0x000fe20005800000 */
[----:B------:R-:W-:Y:S01]  /*49f0*/  FMUL.FTZ R119, R119, c[0x0][0x2ec] ;  /* 0x0000bb0077777a20 */ /* 0x000fe20000410000 */
[----:B------:R-:W-:Y:S01]  /*4a00*/  PLOP3.LUT P1, PT, PT, PT, UP0, 0x80, 0x0 ;  /* 0x000000000000781c */ /* 0x000fe20003f2f008 */
[----:B------:R-:W-:Y:S02]  /*4a10*/  FFMA.FTZ R121, -R121, R121, 1 ;  /* 0x3f80000079797423 */ /* 0x000fe40000010179 */
[----:B------:R-:W3:Y:S01]  /*4a20*/  MUFU.TANH R124, R124 ;  /* 0x0000007c007c7308 */ /* 0x000ee20000002400 */
[----:B------:R-:W-:Y:S01]  /*4a30*/  FFMA.FTZ R207, R198, c[0x0][0x23c], -R203 ;  /* 0x00008f00c6cf7a23 */ /* 0x000fe200000108cb */
[----:B------:R-:W-:Y:S01]  /*4a40*/  @P4 IADD3 R197, R196, 0x10, RZ ;  /* 0x00000010c4c54810 */ /* 0x000fe20007ffe0ff */
[----:B------:R-:W-:Y:S01]  /*4a50*/  FMUL.FTZ R121, R121, c[0x0][0x2ec] ;  /* 0x0000bb0079797a20 */ /* 0x000fe20000410000 */
[-C--:B--2---:R-:W-:Y:S02]  /*4a60*/  MOV R198, R122.reuse ;  /* 0x0000007a00c67202 */ /* 0x084fe40000000f00 */
[C---:B------:R-:W-:Y:S01]  /*4a70*/  @P0 FSEL R198, R122.reuse, -INF , !P6 ;  /* 0xff8000007ac60808 */ /* 0x040fe20007000000 */
[----:B------:R-:W-:Y:S01]  /*4a80*/  FFMA.FTZ R122, -R122, R122, 1 ;  /* 0x3f8000007a7a7423 */ /* 0x000fe2000001017a */
[----:B------:R-:W-:Y:S02]  /*4a90*/  PLOP3.LUT P6, PT, PT, PT, UP0, 0x80, 0x0 ;  /* 0x000000000000781c */ /* 0x000fe40003fcf008 */
[----:B------:R-:W2:Y:S01]  /*4aa0*/  MUFU.TANH R125, R125 ;  /* 0x0000007d007d7308 */ /* 0x000ea20000002400 */
[----:B------:R-:W-:Y:S01]  /*4ab0*/  @P5 ISETP.GE.AND P5, PT, R197, UR6, PT ;  /* 0x00000006c5005c0c */ /* 0x000fe2000bfa6270 */
[--C-:B------:R-:W-:Y:S01]  /*4ac0*/  FFMA.FTZ R200, R198, c[0x0][0x23c], -R131.reuse ;  /* 0x00008f00c6c87a23 */ /* 0x100fe20000010883 */
[----:B------:R-:W-:Y:S01]  /*4ad0*/  PLOP3.LUT P0, PT, PT, PT, UP0, 0x80, 0x0 ;  /* 0x000000000000781c */ /* 0x000fe20003f0f008 */
[----:B------:R-:W-:Y:S01]  /*4ae0*/  FMUL.FTZ R122, R122, c[0x0][0x2ec] ;  /* 0x0000bb007a7a7a20 */ /* 0x000fe20000410000 */
[----:B------:R-:W-:Y:S02]  /*4af0*/  @P2 IADD3 R197, R196, 0x11, RZ ;  /* 0x00000011c4c52810 */ /* 0x000fe40007ffe0ff */
[-C--:B-1----:R-:W-:Y:S02]  /*4b00*/  MOV R198, R123.reuse ;  /* 0x0000007b00c67202 */ /* 0x082fe40000000f00 */
[----:B------:R-:W-:Y:S01]  /*4b10*/  PLOP3.LUT P2, PT, PT, PT, UP0, 0x80, 0x0 ;  /* 0x000000000000781c */ /* 0x000fe20003f4f008 */
[----:B------:R-:W1:Y:S01]  /*4b20*/  MUFU.TANH R126, R126 ;  /* 0x0000007e007e7308 */ /* 0x000e620000002400 */
[----:B------:R-:W-:Y:S02]  /*4b30*/  @P6 ISETP.GE.AND P6, PT, R197, UR6, PT ;  /* 0x00000006c5006c0c */ /* 0x000fe4000bfc6270 */
[C---:B------:R-:W-:Y:S01]  /*4b40*/  @P1 FSEL R198, R123.reuse, -INF , !P3 ;  /* 0xff8000007bc61808 */ /* 0x040fe20005800000 */
[----:B------:R-:W-:Y:S01]  /*4b50*/  FFMA.FTZ R123, -R123, R123, 1 ;  /* 0x3f8000007b7b7423 */ /* 0x000fe2000001017b */
[----:B------:R-:W-:Y:S02]  /*4b60*/  PLOP3.LUT P1, PT, PT, PT, UP0, 0x80, 0x0 ;  /* 0x000000000000781c */ /* 0x000fe40003f2f008 */
[----:B------:R-:W-:Y:S01]  /*4b70*/  PLOP3.LUT P3, PT, PT, PT, UP0, 0x80, 0x0 ;  /* 0x000000000000781c */ /* 0x000fe20003f6f008 */
[----:B------:R-:W-:Y:S01]  /*4b80*/  FFMA.FTZ R199, R198, c[0x0][0x23c], -R131 ;  /* 0x00008f00c6c77a23 */ /* 0x000fe20000010883 */
[-C--:B---3--:R-:W-:Y:S01]  /*4b90*/  MOV R198, R124.reuse ;  /* 0x0000007c00c67202 */ /* 0x088fe20000000f00 */
[----:B------:R-:W3:Y:S01]  /*4ba0*/  MUFU.TANH R127, R127 ;  /* 0x0000007f007f7308 */ /* 0x000ee20000002400 */
[C---:B------:R-:W-:Y:S01]  /*4bb0*/  @P0 FSEL R198, R124.reuse, -INF , !P5 ;  /* 0xff8000007cc60808 */ /* 0x040fe20006800000 */
[----:B------:R-:W-:Y:S01]  /*4bc0*/  FMUL.FTZ R123, R123, c[0x0][0x2ec] ;  /* 0x0000bb007b7b7a20 */ /* 0x000fe20000410000 */
[----:B------:R-:W-:Y:S01]  /*4bd0*/  PLOP3.LUT P4, PT, PT, PT, UP0, 0x80, 0x0 ;  /* 0x000000000000781c */ /* 0x000fe20003f8f008 */
[----:B------:R-:W-:Y:S01]  /*4be0*/  FFMA.FTZ R124, -R124, R124, 1 ;  /* 0x3f8000007c7c7423 */ /* 0x000fe2000001017c */
[----:B------:R-:W-:Y:S01]  /*4bf0*/  PLOP3.LUT P0, PT, PT, PT, UP0, 0x80, 0x0 ;  /* 0x000000000000781c */ /* 0x000fe20003f0f008 */
[--C-:B------:R-:W-:Y:S01]  /*4c00*/  FFMA.FTZ R206, R198, c[0x0][0x23c], -R203.reuse ;  /* 0x00008f00c6ce7a23 */ /* 0x100fe200000108cb */
[-C--:B--2---:R-:W-:Y:S01]  /*4c10*/  MOV R198, R125.reuse ;  /* 0x0000007d00c67202 */ /* 0x084fe20000000f00 */
[----:B------:R-:W-:Y:S01]  /*4c20*/  FMUL.FTZ R124, R124, c[0x0][0x2ec] ;  /* 0x0000bb007c7c7a20 */ /* 0x000fe20000410000 */
[C---:B------:R-:W-:Y:S01]  /*4c30*/  @P2 FSEL R198, R125.reuse, -INF , !P6 ;  /* 0xff8000007dc62808 */ /* 0x040fe20007000000 */
[----:B------:R-:W2:Y:S01]  /*4c40*/  MUFU.TANH R128, R128 ;  /* 0x0000008000807308 */ /* 0x000ea20000002400 */
[----:B------:R-:W-:Y:S01]  /*4c50*/  PLOP3.LUT P2, PT, PT, PT, UP0, 0x80, 0x0 ;  /* 0x000000000000781c */ /* 0x000fe20003f4f008 */
[----:B------:R-:W-:Y:S01]  /*4c60*/  FFMA.FTZ R125, -R125, R125, 1 ;  /* 0x3f8000007d7d7423 */ /* 0x000fe2000001017d */
[----:B------:R-:W-:Y:S01]  /*4c70*/  @P3 IADD3 R197, R196, 0x18, RZ ;  /* 0x00000018c4c53810 */ /* 0x000fe20007ffe0ff */
[----:B------:R-:W-:Y:S01]  /*4c80*/  FFMA.FTZ R205, R198, c[0x0][0x23c], -R203 ;  /* 0x00008f00c6cd7a23 */ /* 0x000fe200000108cb */
[-C--:B-1----:R-:W-:Y:S01]  /*4c90*/  MOV R204, R126.reuse ;  /* 0x0000007e00cc7202 */ /* 0x082fe20000000f00 */
[----:B------:R-:W-:Y:S01]  /*4ca0*/  FMUL.FTZ R125, R125, c[0x0][0x2ec] ;  /* 0x0000bb007d7d7a20 */ /* 0x000fe20000410000 */
[C---:B------:R-:W-:Y:S01]  /*4cb0*/  @P1 FSEL R204, R126.reuse, -INF , !P5 ;  /* 0xff8000007ecc1808 */ /* 0x040fe20006800000 */
[----:B------:R-:W-:Y:S01]  /*4cc0*/  FFMA.FTZ R126, -R126, R126, 1 ;  /* 0x3f8000007e7e7423 */ /* 0x000fe2000001017e */
[----:B------:R-:W-:Y:S01]  /*4cd0*/  PLOP3.LUT P1, PT, PT, PT, UP0, 0x80, 0x0 ;  /* 0x000000000000781c */ /* 0x000fe20003f2f008 */
[----:B------:R-:W1:Y:S01]  /*4ce0*/  MUFU.TANH R129, R129 ;  /* 0x0000008100817308 */ /* 0x000e620000002400 */
[----:B------:R-:W-:Y:S01]  /*4cf0*/  @P4 IADD3 R196, R196, 0x19, RZ ;  /* 0x00000019c4c44810 */ /* 0x000fe20007ffe0ff */
[--C-:B------:R-:W-:Y:S02]  /*4d00*/  FFMA.FTZ R198, R204, c[0x0][0x23c], -R131.reuse ;  /* 0x00008f00ccc67a23 */ /* 0x100fe40000010883 */
[----:B------:R-:W-:Y:S01]  /*4d10*/  @P2 ISETP.GE.AND P3, PT, R197, UR6, PT ;  /* 0x00000006c5002c0c */ /* 0x000fe2000bf66270 */
[----:B------:R-:W-:Y:S01]  /*4d20*/  FMUL.FTZ R126, R126, c[0x0][0x2ec] ;  /* 0x0000bb007e7e7a20 */ /* 0x000fe20000410000 */
[----:B------:R-:W-:Y:S02]  /*4d30*/  PLOP3.LUT P2, PT, PT, PT, UP0, 0x80, 0x0 ;  /* 0x000000000000781c */ /* 0x000fe40003f4f008 */
[-C--:B---3--:R-:W-:Y:S02]  /*4d40*/  MOV R252, R127.reuse ;  /* 0x0000007f00fc7202 */ /* 0x088fe40000000f00 */
[----:B------:R-:W3:Y:S01]  /*4d50*/  MUFU.TANH R130, R130 ;  /* 0x0000008200827308 */ /* 0x000ee20000002400 */
[C---:B------:R-:W-:Y:S01]  /*4d60*/  @P0 FSEL R252, R127.reuse, -INF , !P6 ;  /* 0xff8000007ffc0808 */ /* 0x040fe20007000000 */
[----:B------:R-:W-:Y:S01]  /*4d70*/  FFMA.FTZ R127, -R127, R127, 1 ;  /* 0x3f8000007f7f7423 */ /* 0x000fe2000001017f */
[----:B------:R-:W-:Y:S02]  /*4d80*/  @P1 ISETP.GE.AND P1, PT, R196, UR6, PT ;  /* 0x00000006c4001c0c */ /* 0x000fe4000bf26270 */
[----:B------:R-:W-:Y:S01]  /*4d90*/  PLOP3.LUT P0, PT, PT, PT, UP0, 0x80, 0x0 ;  /* 0x000000000000781c */ /* 0x000fe20003f0f008 */
[----:B------:R-:W-:Y:S01]  /*4da0*/  FFMA.FTZ R197, R252, c[0x0][0x23c], -R131 ;  /* 0x00008f00fcc57a23 */ /* 0x000fe20000010883 */
[-C--:B--2---:R-:W-:Y:S01]  /*4db0*/  MOV R196, R128.reuse ;  /* 0x0000008000c47202 */ /* 0x084fe20000000f00 */
[----:B------:R-:W-:Y:S01]  /*4dc0*/  FMUL.FTZ R127, R127, c[0x0][0x2ec] ;  /* 0x0000bb007f7f7a20 */ /* 0x000fe20000410000 */
[C---:B------:R-:W-:Y:S01]  /*4dd0*/  @P2 FSEL R196, R128.reuse, -INF , !P3 ;  /* 0xff80000080c42808 */ /* 0x040fe20005800000 */
[----:B------:R-:W2:Y:S01]  /*4de0*/  MUFU.TANH R211, R211 ;  /* 0x000000d300d37308 */ /* 0x000ea20000002400 */
[----:B------:R-:W-:Y:S01]  /*4df0*/  PLOP3.LUT P2, PT, PT, PT, UP0, 0x80, 0x0 ;  /* 0x000000000000781c */ /* 0x000fe20003f4f008 */
[----:B------:R-:W-:Y:S01]  /*4e00*/  FFMA.FTZ R128, -R128, R128, 1 ;  /* 0x3f80000080807423 */ /* 0x000fe20000010180 */
[-C--:B-1----:R-:W-:Y:S01]  /*4e10*/  MOV R252, R129.reuse ;  /* 0x0000008100fc7202 */ /* 0x082fe20000000f00 */
[--C-:B------:R-:W-:Y:S04]  /*4e20*/  FFMA.FTZ R204, R196, c[0x0][0x23c], -R203.reuse ;  /* 0x00008f00c4cc7a23 */ /* 0x100fe800000108cb */
[C---:B------:R-:W-:Y:S01]  /*4e30*/  @P0 FSEL R252, R129.reuse, -INF , !P1 ;  /* 0xff80000081fc0808 */ /* 0x040fe20004800000 */
[----:B------:R-:W-:Y:S01]  /*4e40*/  FFMA.FTZ R129, -R129, R129, 1 ;  /* 0x3f80000081817423 */ /* 0x000fe20000010181 */
[----:B------:R-:W-:Y:S01]  /*4e50*/  PLOP3.LUT P0, PT, PT, PT, UP0, 0x80, 0x0 ;  /* 0x000000000000781c */ /* 0x000fe20003f0f008 */
[----:B------:R-:W-:Y:S02]  /*4e60*/  MUFU.EX2 R210, R210 ;  /* 0x000000d200d27308 */ /* 0x000fe40000000800 */
[----:B------:R-:W-:Y:S01]  /*4e70*/  FFMA.FTZ R203, R252, c[0x0][0x23c], -R203 ;  /* 0x00008f00fccb7a23 */ /* 0x000fe200000108cb */
[-C--:B---3--:R-:W-:Y:S02]  /*4e80*/  MOV R252, R130.reuse ;  /* 0x0000008200fc7202 */ /* 0x088fe40000000f00 */
[C---:B------:R-:W-:Y:S01]  /*4e90*/  @P2 FSEL R252, R130.reuse, -INF , !P3 ;  /* 0xff80000082fc2808 */ /* 0x040fe20005800000 */
[----:B------:R-:W-:Y:S04]  /*4ea0*/  FFMA.FTZ R130, -R130, R130, 1 ;  /* 0x3f80000082827423 */ /* 0x000fe80000010182 */
[----:B------:R-:W1:Y:S01]  /*4eb0*/  MUFU.EX2 R209, R209 ;  /* 0x000000d100d17308 */ /* 0x000e620000000800 */
[--C-:B------:R-:W-:Y:S01]  /*4ec0*/  FFMA.FTZ R196, R252, c[0x0][0x23c], -R131.reuse ;  /* 0x00008f00fcc47a23 */ /* 0x100fe20000010883 */
[-C--:B--2---:R-:W-:Y:S01]  /*4ed0*/  MOV R252, R211.reuse ;  /* 0x000000d300fc7202 */ /* 0x084fe20000000f00 */
[----:B------:R-:W-:Y:S01]  /*4ee0*/  FMUL.FTZ R130, R130, c[0x0][0x2ec] ;  /* 0x0000bb0082827a20 */ /* 0x000fe20000410000 */
[C---:B------:R-:W-:Y:S01]  /*4ef0*/  @P0 FSEL R252, R211.reuse, -INF , !P1 ;  /* 0xff800000d3fc0808 */ /* 0x040fe20004800000 */
[----:B------:R-:W-:Y:S01]  /*4f00*/  FFMA.FTZ R211, -R211, R211, 1 ;  /* 0x3f800000d3d37423 */ /* 0x000fe200000101d3 */
[----:B------:R-:W-:Y:S02]  /*4f10*/  IADD3 R114, P0, R247, UR11, RZ ;  /* 0x0000000bf7727c10 */ /* 0x000fe4000ff1e0ff */
[----:B------:R-:W-:Y:S02]  /*4f20*/  PLOP3.LUT P1, PT, PT, PT, UP4, 0x80, 0x0 ;  /* 0x000000000000781c */ /* 0x000fe40003f2f048 */
[----:B------:R-:W-:Y:S01]  /*4f30*/  MUFU.EX2 R202, R202 ;  /* 0x000000ca00ca7308 */ /* 0x000fe20000000800 */
[----:B------:R-:W-:Y:S01]  /*4f40*/  FFMA.FTZ R131, R252, c[0x0][0x23c], -R131 ;  /* 0x00008f00fc837a23 */ /* 0x000fe20000010883 */
[----:B------:R-:W-:Y:S01]  /*4f50*/  IADD3.X R115, R246, UR10, RZ, P0, !PT ;  /* 0x0000000af6737c10 */ /* 0x000fe200087fe4ff */
[----:B------:R-:W-:Y:S01]  /*4f60*/  FMUL.FTZ R211, R211, c[0x0][0x2ec] ;  /* 0x0000bb00d3d37a20 */ /* 0x000fe20000410000 */
[C---:B------:R-:W-:Y:S04]  /*4f70*/  LEA R250, P0, R240.reuse, R250, 0x2 ;  /* 0x000000faf0fa7211 */ /* 0x040fe800078010ff */
[----:B------:R-:W-:Y:S02]  /*4f80*/  LEA.HI.X.SX32 R251, R240, R251, 0x2, P0 ;  /* 0x000000fbf0fb7211 */ /* 0x000fe400000f16ff */
[----:B------:R-:W2:Y:S01]  /*4f90*/  MUFU.EX2 R201, R201 ;  /* 0x000000c900c97308 */ /* 0x000ea20000000800 */
[----:B-1----:R-:W-:Y:S05]  /*4fa0*/  F2FP.BF16.PACK_AB R15, R209, R210 ;  /* 0x000000d2d10f723e */ /* 0x002fea00000010ff */
[----:B------:R-:W-:Y:S04]  /*4fb0*/  STS [R234+0x22000], R15 ;  /* 0x0220000fea007388 */ /* 0x000fe80000000800 */
[----:B------:R-:W-:Y:S10]  /*4fc0*/  MUFU.EX2 R208, R208 ;  /* 0x000000d000d07308 */ /* 0x000ff40000000800 */
[----:B------:R-:W1:Y:S01]  /*4fd0*/  MUFU.EX2 R207, R207 ;  /* 0x000000cf00cf7308 */ /* 0x000e620000000800 */
[----:B--2---:R-:W-:Y:S05]  /*4fe0*/  F2FP.BF16.PACK_AB R13, R201, R202 ;  /* 0x000000cac90d723e */ /* 0x004fea00000010ff */
[----:B------:R-:W-:Y:S04]  /*4ff0*/  STS [R234+0x22400], R13 ;  /* 0x0224000dea007388 */ /* 0x000fe80000000800 */
[----:B------:R-:W-:Y:S10]  /*5000*/  MUFU.EX2 R200, R200 ;  /* 0x000000c800c87308 */ /* 0x000ff40000000800 */
        /* <DEDUP_REMOVED lines=18> */
[----:B------:R-:W-:Y:S01]  /*5130*/  STS [R238+0x22000], R252 ;  /* 0x022000fcee007388 */ /* 0x000fe20000000800 */
[----:B--2---:R-:W-:Y:S05]  /*5140*/  F2FP.BF16.PACK_AB R243, R131, R196 ;  /* 0x000000c483f3723e */ /* 0x004fea00000010ff */
[----:B------:R1:W-:Y:S06]  /*5150*/  STS [R238+0x22400], R243 ;  /* 0x022400f3ee007388 */ /* 0x0003ec0000000800 */
[----:B------:R-:W-:Y:S06]  /*5160*/  LDSM.16.M88.4 R84, [R223+0x8000] ;  /* 0x00800000df54783b */ /* 0x000fec0000000200 */
[----:B------:R-:W2:Y:S06]  /*5170*/  LDSM.16.M88.4 R88, [R222+0x18000] ;  /* 0x01800000de58783b */ /* 0x000eac0000000200 */
[----:B------:R-:W3:Y:S06]  /*5180*/  LDSM.16.M88.4 R92, [R222+0x18800] ;  /* 0x01880000de5c783b */ /* 0x000eec0000000200 */
[----:B------:R-:W-:Y:S06]  /*5190*/  LDSM.16.M88.4 R96, [R221+0x8000] ;  /* 0x00800000dd60783b */ /* 0x000fec0000000200 */
[----:B------:R-:W3:Y:S06]  /*51a0*/  LDSM.16.M88.4 R100, [R212+0x18000] ;  /* 0x01800000d464783b */ /* 0x000eec0000000200 */
[----:B-1----:R-:W4:Y:S06]  /*51b0*/  LDG.E R243, [R114.64] ;  /* 0x0000000472f37981 */ /* 0x002f2c000c1e1900 */
[----:B------:R-:W1:Y:S06]  /*51c0*/  LDSM.16.M88.4 R104, [R212+0x18800] ;  /* 0x01880000d468783b */ /* 0x000e6c0000000200 */
[----:B------:R-:W4:Y:S01]  /*51d0*/  LDG.E R252, [R114.64+0x20] ;  /* 0x0000200472fc7981 */ /* 0x000f22000c1e1900 */
[C---:B--2---:R-:W-:Y:S05]  /*51e0*/  HMMA.16816.F32.BF16 R4, R84.reuse, R88, RZ ;  /* 0x000000585404723c */ /* 0x044fea00000418ff */
[----:B------:R-:W-:Y:S03]  /*51f0*/  LDSM.16.M88.4 R108, [R220+0x8000] ;  /* 0x00800000dc6c783b */ /* 0x000fe60000000200 */
[C---:B------:R-:W-:Y:S03]  /*5200*/  HMMA.16816.F32.BF16 R8, R84.reuse, R90, RZ ;  /* 0x0000005a5408723c */ /* 0x040fe600000418ff */
[----:B------:R-:W2:Y:S05]  /*5210*/  LDSM.16.M88.4 R88, [R3+0x18000] ;  /* 0x018000000358783b */ /* 0x000eaa0000000200 */
[C---:B---3--:R-:W-:Y:S08]  /*5220*/  HMMA.16816.F32.BF16 R12, R84.reuse, R92, RZ ;  /* 0x0000005c540c723c */ /* 0x048ff000000418ff */
[----:B------:R-:W-:Y:S01]  /*5230*/  HMMA.16816.F32.BF16 R16, R84, R94, RZ ;  /* 0x0000005e5410723c */ /* 0x000fe200000418ff */
[----:B------:R-:W3:Y:S06]  /*5240*/  LDSM.16.M88.4 R84, [R3+0x18800] ;  /* 0x018800000354783b */ /* 0x000eec0000000200 */
        /* <DEDUP_REMOVED lines=90> */
[----:B------:R-:W1:Y:S07]  /*57f0*/  LDSM.16.M88.4 R88, [R2+0x1e800] ;  /* 0x01e800000258783b */ /* 0x000e6e0000000200 */
[C---:B--2---:R-:W-:Y:S08]  /*5800*/  HMMA.16816.F32.BF16 R4, R100.reuse, R104, R4 ;  /* 0x000000686404723c */ /* 0x044ff00000041804 */
[C---:B------:R-:W-:Y:S08]  /*5810*/  HMMA.16816.F32.BF16 R8, R100.reuse, R106, R8 ;  /* 0x0000006a6408723c */ /* 0x040ff00000041808 */
[C---:B---3--:R-:W-:Y:S08]  /*5820*/  HMMA.16816.F32.BF16 R12, R100.reuse, R84, R12 ;  /* 0x00000054640c723c */ /* 0x048ff0000004180c */
[----:B------:R-:W-:Y:S08]  /*5830*/  HMMA.16816.F32.BF16 R16, R100, R86, R16 ;  /* 0x000000566410723c */ /* 0x000ff00000041810 */
[C---:B----4-:R-:W-:Y:S08]  /*5840*/  HMMA.16816.F32.BF16 R4, R96.reuse, R108, R4 ;  /* 0x0000006c6004723c */ /* 0x050ff00000041804 */
[C---:B------:R-:W-:Y:S08]  /*5850*/  HMMA.16816.F32.BF16 R8, R96.reuse, R110, R8 ;  /* 0x0000006e6008723c */ /* 0x040ff00000041808 */
[C---:B-1----:R-:W-:Y:S08]  /*5860*/  HMMA.16816.F32.BF16 R12, R96.reuse, R88, R12 ;  /* 0x00000058600c723c */ /* 0x042ff0000004180c */
[----:B------:R-:W-:Y:S04]  /*5870*/  HMMA.16816.F32.BF16 R16, R96, R90, R16 ;  /* 0x0000005a6010723c */ /* 0x000fe80000041810 */
[C---:B------:R-:W-:Y:S02]  /*5880*/  FADD.FTZ R103, -R243.reuse, R4 ;  /* 0x00000004f3677221 */ /* 0x040fe40000010100 */
[----:B------:R-:W-:Y:S02]  /*5890*/  FADD.FTZ R102, -R243, R5 ;  /* 0x00000005f3667221 */ /* 0x000fe40000010100 */
[----:B------:R-:W-:Y:S04]  /*58a0*/  FMUL.FTZ R210, R210, R103 ;  /* 0x00000067d2d27220 */ /* 0x000fe80000410000 */
        /* <DEDUP_REMOVED lines=10> */
[C---:B------:R-:W-:Y:S02]  /*5950*/  FADD.FTZ R210, -R243.reuse, R13 ;  /* 0x0000000df3d27221 */ /* 0x040fe40000010100 */
[C---:B------:R-:W-:Y:S02]  /*5960*/  FADD.FTZ R9, -R243.reuse, R16 ;  /* 0x00000010f3097221 */ /* 0x040fe40000010100 */
[----:B------:R-:W-:Y:S02]  /*5970*/  FADD.FTZ R243, -R243, R17 ;  /* 0x00000011f3f37221 */ /* 0x000fe40000010100 */
[----:B------:R-:W-:Y:S02]  /*5980*/  FMUL.FTZ R120, R208, R120 ;  /* 0x00000078d0787220 */ /* 0x000fe40000410000 */
[----:B------:R-:W-:Y:S02]  /*5990*/  FMUL.FTZ R121, R207, R121 ;  /* 0x00000079cf797220 */ /* 0x000fe40000410000 */
[----:B------:R-:W-:Y:S02]  /*59a0*/  FMUL.FTZ R204, R204, R9 ;  /* 0x00000009cccc7220 */ /* 0x000fe40000410000 */
[----:B------:R-:W-:Y:S01]  /*59b0*/  FMUL.FTZ R243, R203, R243 ;  /* 0x000000f3cbf37220 */ /* 0x000fe20000410000 */
[----:B------:R-:W-:Y:S01]  /*59c0*/  F2FP.BF16.PACK_AB R120, R121, R120 ;  /* 0x000000787978723e */ /* 0x000fe200000010ff */
[----:B------:R-:W-:Y:S02]  /*59d0*/  FMUL.FTZ R203, R128, c[0x0][0x2ec] ;  /* 0x0000bb0080cb7a20 */ /* 0x000fe40000410000 */
[----:B------:R-:W-:Y:S02]  /*59e0*/  FMUL.FTZ R116, R129, c[0x0][0x2ec] ;  /* 0x0000bb0081747a20 */ /* 0x000fe40000410000 */
[C---:B------:R-:W-:Y:S02]  /*59f0*/  FADD.FTZ R121, -R252.reuse, R6 ;  /* 0x00000006fc797221 */ /* 0x040fe40000010100 */
[----:B------:R-:W-:Y:S02]  /*5a00*/  FADD.FTZ R128, -R252, R7 ;  /* 0x00000007fc807221 */ /* 0x000fe40000010100 */
[----:B------:R-:W-:Y:S02]  /*5a10*/  FMUL.FTZ R203, R204, R203 ;  /* 0x000000cbcccb7220 */ /* 0x000fe40000410000 */
[----:B------:R-:W-:Y:S02]  /*5a20*/  FMUL.FTZ R116, R243, R116 ;  /* 0x00000074f3747220 */ /* 0x000fe40000410000 */
[----:B------:R-:W-:Y:S02]  /*5a30*/  FMUL.FTZ R209, R206, R209 ;  /* 0x000000d1ced17220 */ /* 0x000fe40000410000 */
[----:B------:R-:W-:Y:S01]  /*5a40*/  FMUL.FTZ R210, R205, R210 ;  /* 0x000000d2cdd27220 */ /* 0x000fe20000410000 */
[----:B------:R-:W-:Y:S01]  /*5a50*/  F2FP.BF16.PACK_AB R203, R116, R203 ;  /* 0x000000cb74cb723e */ /* 0x000fe200000010ff */
[----:B------:R-:W-:Y:S02]  /*5a60*/  FMUL.FTZ R121, R202, R121 ;  /* 0x00000079ca797220 */ /* 0x000fe40000410000 */
[----:B------:R-:W-:Y:S02]  /*5a70*/  FMUL.FTZ R128, R201, R128 ;  /* 0x00000080c9807220 */ /* 0x000fe40000410000 */
        /* <DEDUP_REMOVED lines=8> */
[----:B------:R-:W-:Y:S01]  /*5b00*/  FMUL.FTZ R129, R200, R129 ;  /* 0x00000081c8817220 */ /* 0x000fe20000410000 */
[----:B------:R-:W-:Y:S01]  /*5b10*/  F2FP.BF16.PACK_AB R119, R119, R118 ;  /* 0x000000767777723e */ /* 0x000fe200000010ff */
[C---:B-1----:R-:W-:Y:S02]  /*5b20*/  FADD.FTZ R117, -R252.reuse, R14 ;  /* 0x0000000efc757221 */ /* 0x042fe40000010100 */
[----:B------:R-:W-:Y:S02]  /*5b30*/  FADD.FTZ R124, -R252, R15 ;  /* 0x0000000ffc7c7221 */ /* 0x000fe40000010100 */
        /* <DEDUP_REMOVED lines=15> */
[----:B------:R-:W-:Y:S01]  /*5c30*/  FMUL.FTZ R121, R121, R130 ;  /* 0x0000008279797220 */ /* 0x000fe20000410000 */
[----:B------:R-:W-:Y:S01]  /*5c40*/  STS [R236+0x20000], R125 ;  /* 0x0200007dec007388 */ /* 0x000fe20000000800 */
[----:B------:R-:W-:Y:S05]  /*5c50*/  FMUL.FTZ R252, R252, R211 ;  /* 0x000000d3fcfc7220 */ /* 0x000fea0000410000 */
[----:B------:R-:W-:Y:S01]  /*5c60*/  STS [R236+0x20400], R117 ;  /* 0x02040075ec007388 */ /* 0x000fe20000000800 */
[----:B------:R-:W-:Y:S05]  /*5c70*/  F2FP.BF16.PACK_AB R121, R252, R121 ;  /* 0x00000079fc79723e */ /* 0x000fea00000010ff */
        /* <DEDUP_REMOVED lines=156> */
.L_x_977:
        /* <DEDUP_REMOVED lines=463> */
.L_x_978:
        /* <DEDUP_REMOVED lines=217> */
.L_x_980:
        /* <DEDUP_REMOVED lines=18> */
.L_x_981:
        /* <DEDUP_REMOVED lines=55> */
.L_x_983:
[----:B---34-:R-:W-:Y:S05]  /*9550*/  BSYNC B0 ;  /* 0x0000000000007941 */ /* 0x018fea0003800000 */
.L_x_982:
        /* <DEDUP_REMOVED lines=22> */
.L_x_985:
[----:B------:R-:W-:Y:S05]  /*96c0*/  BSYNC B0 ;  /* 0x0000000000007941 */ /* 0x000fea0003800000 */
.L_x_984:
        /* <DEDUP_REMOVED lines=32> */
.L_x_987:
[----:B------:R-:W-:Y:S05]  /*98d0*/  BSYNC B0 ;  /* 0x0000000000007941 */ /* 0x000fea0003800000 */
.L_x_986:
        /* <DEDUP_REMOVED lines=21> */
.L_x_960:
        /* <DEDUP_REMOVED lines=20> */
.L_x_989:
        /* <DEDUP_REMOVED lines=18> */
.L_x_990:
        /* <DEDUP_REMOVED lines=36> */
.L_x_992:
[----:B------:R-:W-:Y:S05]  /*9ed0*/  BSYNC B0 ;  /* 0x0000000000007941 */ /* 0x000fea0003800000 */
.L_x_991:
        /* <DEDUP_REMOVED lines=21> */
.L_x_994:
[----:B------:R-:W-:Y:S05]  /*a030*/  BSYNC B0 ;  /* 0x0000000000007941 */ /* 0x000fea0003800000 */
.L_x_993:
        /* <DEDUP_REMOVED lines=32> */
.L_x_996:
[----:B------:R-:W-:Y:S05]  /*a240*/  BSYNC B0 ;  /* 0x0000000000007941 */ /* 0x000fea0003800000 */
.L_x_995:
        /* <DEDUP_REMOVED lines=18> */
.L_x_988:
[----:B------:R-:W-:Y:S05]  /*a370*/  BSYNC B1 ;  /* 0x0000000000017941 */ /* 0x000fea0003800000 */
.L_x_955:
        /* <DEDUP_REMOVED lines=12> */
.L_x_997:
[----:B------:R-:W-:Y:S05]  /*a440*/  EXIT ;  /* 0x000000000000794d */ /* 0x000fea0003800000 */
.L_x_999:
        /* <DEDUP_REMOVED lines=11> */
.L_x_2026:


//--------------------- .text._ZN5flash44flash_bwd_dq_dk_dv_loop_seqk_parallel_kernelI23Flash_bwd_kernel_traitsILi256ELi64ELi64ELi8ELi4ELi2ELi2ELb0ELb1EN7cutlass10bfloat16_tE19Flash_kernel_traitsILi256ELi64ELi64ELi8ES3_EELb1ELb0ELb1ELb0ELb0ELb0ELb0EEEvNS_16Flash_bwd_paramsE --------------------------
	.section	.text._ZN5flash44flash_bwd_dq_dk_dv_loop_seqk_parallel_kernelI23Flash_bwd_kernel_traitsILi256ELi64ELi64ELi8ELi4ELi2ELi2ELb0ELb1EN7cutlass10bfloat16_tE19Flash_kernel_traitsILi256ELi64ELi64ELi8ES3_EELb1ELb0ELb1ELb0ELb0ELb0ELb0EEEvNS_16Flash_bwd_paramsE,"ax",@progbits
	.sectioninfo	@"SHI_REGISTERS=255"
	.align	128
        .global         _ZN5flash44flash_bwd_dq_dk_dv_loop_seqk_parallel_kernelI23Flash_bwd_kernel_traitsILi256ELi64ELi64ELi8ELi4ELi2ELi2ELb0ELb1EN7cutlass10bfloat16_tE19Flash_kernel_traitsILi256ELi64ELi64ELi8ES3_EELb1ELb0ELb1ELb0ELb0ELb0ELb0EEEvNS_16Flash_bwd_paramsE
        .type           _ZN5flash44flash_bwd_dq_dk_dv_loop_seqk_parallel_kernelI23Flash_bwd_kernel_traitsILi256ELi64ELi64ELi8ELi4ELi2ELi2ELb0ELb1EN7cutlass10bfloat16_tE19Flash_kernel_traitsILi256ELi64ELi64ELi8ES3_EELb1ELb0ELb1ELb0ELb0ELb0ELb0EEEvNS_16Flash_bwd_paramsE,@function
        .size           _ZN5flash44flash_bwd_dq_dk_dv_loop_seqk_parallel_kernelI23Flash_bwd_kernel_traitsILi256ELi64ELi64ELi8ELi4ELi2ELi2ELb0ELb1EN7cutlass10bfloat16_tE19Flash_kernel_traitsILi256ELi64ELi64ELi8ES3_EELb1ELb0ELb1ELb0ELb0ELb0ELb0EEEvNS_16Flash_bwd_paramsE,(.L_x_2027 - _ZN5flash44flash_bwd_dq_dk_dv_loop_seqk_parallel_kernelI23Flash_bwd_kernel_traitsILi256ELi64ELi64ELi8ELi4ELi2ELi2ELb0ELb1EN7cutlass10bfloat16_tE19Flash_kernel_traitsILi256ELi64ELi64ELi8ES3_EELb1ELb0ELb1ELb0ELb0ELb0ELb0EEEvNS_16Flash_bwd_paramsE)
        .other          _ZN5flash44flash_bwd_dq_dk_dv_loop_seqk_parallel_kernelI23Flash_bwd_kernel_traitsILi256ELi64ELi64ELi8ELi4ELi2ELi2ELb0ELb1EN7cutlass10bfloat16_tE19Flash_kernel_traitsILi256ELi64ELi64ELi8ES3_EELb1ELb0ELb1ELb0ELb0ELb0ELb0EEEvNS_16Flash_bwd_paramsE,@"STO_CUDA_ENTRY STV_DEFAULT"
_ZN5flash44flash_bwd_dq_dk_dv_loop_seqk_parallel_kernelI23Flash_bwd_kernel_traitsILi256ELi64ELi64ELi8ELi4ELi2ELi2ELb0ELb1EN7cutlass10bfloat16_tE19Flash_kernel_traitsILi256ELi64ELi64ELi8ES3_EELb1ELb0ELb1ELb0ELb0ELb0ELb0EEEvNS_16Flash_bwd_paramsE:
.text._ZN5flash44flash_bwd_dq_dk_dv_loop_seqk_parallel_kernelI23Flash_bwd_kernel_traitsILi256ELi64ELi64ELi8ELi4ELi2ELi2ELb0ELb1EN7cutlass10bfloat16_tE19Flash_kernel_traitsILi256ELi64ELi64ELi8ES3_EELb1ELb0ELb1ELb0ELb0ELb0ELb0EEEvNS_16Flash_bwd_paramsE:
        /* <DEDUP_REMOVED lines=24> */
[----:B------:R-:W-:Y:S02]  /*0180*/  ULDC.U8 UR10, c[0x0][0x3d0] ;  /* 0x0000f400000a7ab9 */ /* 0x000fe40000000000 */
        /* <DEDUP_REMOVED lines=9> */
[CC--:B------:R-:W-:Y:S01]  /*0220*/  LEA.HI R3, R5.reuse, R6.reuse, RZ, 0x4 ;  /* 0x0000000605037211 */ /* 0x0c0fe200078f20ff */
[----:B---3--:R-:W-:Y:S01]  /*0230*/  USHF.R.S32.HI UR6, URZ, 0x1f, UR39 ;  /* 0x0000001f3f067899 */ /* 0x008fe20008011427 */
[CC--:B------:R-:W-:Y:S01]  /*0240*/  LEA.HI R244, R5.reuse, R6.reuse, RZ, 0x7 ;  /* 0x0000000605f47211 */ /* 0x0c0fe200078f38ff */
[----:B------:R-:W-:Y:S01]  /*0250*/  UISETP.NE.AND UP6, UPT, UR10, URZ, UPT ;  /* 0x0000003f0a00728c */ /* 0x000fe2000bfc5270 */
[CC--:B------:R-:W-:Y:S01]  /*0260*/  LEA.HI R12, R5.reuse, R6.reuse, RZ, 0x6 ;  /* 0x00000006050c7211 */ /* 0x0c0fe200078f30ff */
[----:B------:R-:W-:Y:S01]  /*0270*/  UIMAD.WIDE UR40, UR50, UR40, URZ ;  /* 0x00000028322872a5 */ /* 0x000fe2000f8e023f */
[----:B------:R-:W-:Y:S01]  /*0280*/  LEA.HI R5, R5, R6, RZ, 0x2 ;  /* 0x0000000605057211 */ /* 0x000fe200078f10ff */
[----:B------:R-:W-:Y:S01]  /*0290*/  UIMAD UR51, UR39, UR50, URZ ;  /* 0x00000032273372a4 */ /* 0x000fe2000f8e023f */
[----:B------:R-:W-:Y:S01]  /*02a0*/  LOP3.LUT R2, R0, 0xffffffe0, RZ, 0xc0, !PT ;  /* 0xffffffe000027812 */ /* 0x000fe200078ec0ff */
[----:B------:R-:W-:Y:S01]  /*02b0*/  USHF.R.S32.HI UR10, URZ, 0x1f, UR38 ;  /* 0x0000001f3f0a7899 */ /* 0x000fe20008011426 */
[----:B------:R-:W-:Y:S01]  /*02c0*/  LOP3.LUT R4, R5, 0x7ffffffc, RZ, 0xc0, !PT ;  /* 0x7ffffffc05047812 */ /* 0x000fe200078ec0ff */
[----:B------:R-:W-:Y:S01]  /*02d0*/  USHF.R.S32.HI UR9, URZ, 0x1f, UR39 ;  /* 0x0000001f3f097899 */ /* 0x000fe20008011427 */
[----:B------:R-:W-:Y:S01]  /*02e0*/  LOP3.LUT R7, R10, 0xfffffff8, RZ, 0xc0, !PT ;  /* 0xfffffff80a077812 */ /* 0x000fe200078ec0ff */
[C---:B------:R-:W-:Y:S01]  /*02f0*/  IMAD.IADD R9, R6.reuse, 0x1, -R2 ;  /* 0x0000000106097824 */ /* 0x040fe200078e0a02 */
[----:B------:R-:W-:Y:S01]  /*0300*/  LOP3.LUT R8, R3, 0xfffffff0, RZ, 0xc0, !PT ;  /* 0xfffffff003087812 */ /* 0x000fe200078ec0ff */
[C---:B------:R-:W-:Y:S01]  /*0310*/  IMAD.IADD R13, R6.reuse, 0x1, -R4 ;  /* 0x00000001060d7824 */ /* 0x040fe200078e0a04 */
[----:B------:R-:W-:Y:S01]  /*0320*/  SHF.R.S32.HI R2, RZ, 0x5, R0 ;  /* 0x00000005ff027819 */ /* 0x000fe20000011400 */
[C---:B------:R-:W-:Y:S01]  /*0330*/  IMAD.IADD R7, R6.reuse, 0x1, -R7 ;  /* 0x0000000106077824 */ /* 0x040fe200078e0a07 */
[----:B------:R-:W-:Y:S01]  /*0340*/  SHF.R.S32.HI R4, RZ, 0x4, R3 ;  /* 0x00000004ff047819 */ /* 0x000fe20000011403 */
[----:B------:R-:W-:Y:S01]  /*0350*/  IMAD.IADD R8, R6, 0x1, -R8 ;  /* 0x0000000106087824 */ /* 0x000fe200078e0a08 */
[----:B------:R-:W-:Y:S01]  /*0360*/  SHF.R.S32.HI R6, RZ, 0x1f, R0 ;  /* 0x0000001fff067819 */ /* 0x000fe20000011400 */
[----:B------:R-:W-:Y:S01]  /*0370*/  IMAD.SHL.U32 R232, R7, 0x8, RZ ;  /* 0x0000000807e87824 */ /* 0x000fe200078e00ff */
        /* <DEDUP_REMOVED lines=8> */
[----:B------:R-:W-:Y:S01]  /*0400*/  LEA.HI R6, R6, R2, RZ, 0x2 ;  /* 0x0000000206067211 */ /* 0x000fe200078f10ff */
[----:B------:R-:W-:Y:S01]  /*0410*/  IMAD.IADD R220, R2, 0x1, -R0 ;  /* 0x0000000102dc7824 */ /* 0x000fe200078e0a00 */
[----:B------:R-:W-:Y:S01]  /*0420*/  SHF.R.S32.HI R0, RZ, 0x1f, R5 ;  /* 0x0000001fff007819 */ /* 0x000fe20000011405 */
[----:B------:R-:W-:Y:S01]  /*0430*/  IMAD.IADD R11, R4, 0x1, -R3 ;  /* 0x00000001040b7824 */ /* 0x000fe200078e0a03 */
[----:B------:R-:W-:Y:S01]  /*0440*/  SHF.R.S32.HI R3, RZ, 0x2, R5 ;  /* 0x00000002ff037819 */ /* 0x000fe20000011405 */
[----:B------:R-:W-:Y:S01]  /*0450*/  UIMAD UR7, UR38, UR11, UR39 ;  /* 0x0000000b260772a4 */ /* 0x000fe2000f8e0227 */
[----:B------:R-:W-:Y:S01]  /*0460*/  LOP3.LUT R6, R6, 0xfffffffc, RZ, 0xc0, !PT ;  /* 0xfffffffc06067812 */ /* 0x000fe200078ec0ff */
[----:B------:R-:W-:Y:S01]  /*0470*/  IMAD.SHL.U32 R217, R11, 0x200, RZ ;  /* 0x000002000bd97824 */ /* 0x000fe200078e00ff */
[----:B------:R-:W-:Y:S01]  /*0480*/  LEA.HI R0, R0, R3, RZ, 0x3 ;  /* 0x0000000300007211 */ /* 0x000fe200078f18ff */
[----:B------:R-:W-:Y:S01]  /*0490*/  @!UP5 UIMAD UR8, UR38, UR14, UR39 ;  /* 0x0000000e2608d2a4 */ /* 0x000fe2000f8e0227 */
[----:B------:R-:W-:Y:S01]  /*04a0*/  SHF.R.S32.HI R245, RZ, 0x3, R10 ;  /* 0x00000003fff57819 */ /* 0x000fe2000001140a */
[----:B------:R-:W-:Y:S01]  /*04b0*/  IMAD.IADD R250, R2, 0x1, -R6 ;  /* 0x0000000102fa7824 */ /* 0x000fe200078e0a06 */
[----:B------:R-:W-:Y:S01]  /*04c0*/  LOP3.LUT R0, R0, 0xfffffff8, RZ, 0xc0, !PT ;  /* 0xfffffff800007812 */ /* 0x000fe200078ec0ff */
[----:B------:R-:W-:Y:S01]  /*04d0*/  USHF.L.U32 UR49, UR50, 0x6, URZ ;  /* 0x0000000632317899 */ /* 0x000fe2000800063f */
[----:B------:R-:W-:Y:S01]  /*04e0*/  SHF.R.S32.HI R5, RZ, 0x1f, R8 ;  /* 0x0000001fff057819 */ /* 0x000fe20000011408 */
[----:B------:R-:W-:Y:S01]  /*04f0*/  IMAD.SHL.U32 R2, R245, 0x40, RZ ;  /* 0x00000040f5027824 */ /* 0x000fe200078e00ff */
[----:B------:R-:W-:Y:S01]  /*0500*/  SHF.R.S32.HI R244, RZ, 0x7, R244 ;  /* 0x00000007fff47819 */ /* 0x000fe200000114f4 */
[----:B------:R-:W-:Y:S01]  /*0510*/  IMAD.IADD R4, R3, 0x1, -R0 ;  /* 0x0000000103047824 */ /* 0x000fe200078e0a00 */
[----:B------:R-:W-:Y:S01]  /*0520*/  SHF.R.S32.HI R3, RZ, 0x1f, R9 ;  /* 0x0000001fff037819 */ /* 0x000fe20000011409 */
[----:B------:R-:W-:Y:S01]  /*0530*/  ULDC UR54, c[0x0][0x214] ;  /* 0x0000850000367ab9 */ /* 0x000fe20000000800 */
[----:B------:R-:W-:Y:S01]  /*0540*/  LOP3.LUT R0, R2, 0x1c0, RZ, 0xc0, !PT ;  /* 0x000001c002007812 */ /* 0x000fe200078ec0ff */
[----:B------:R-:W-:Y:S01]  /*0550*/  IMAD.U32 R252, RZ, RZ, UR10 ;  /* 0x0000000afffc7e24 */ /* 0x000fe2000f8e00ff */
[----:B------:R-:W-:Y:S01]  /*0560*/  LEA.HI R231, R3, R9, RZ, 0x2 ;  /* 0x0000000903e77211 */ /* 0x000fe200078f10ff */
[----:B------:R-:W-:Y:S01]  /*0570*/  IMAD.U32 R3, RZ, RZ, UR15 ;  /* 0x0000000fff037e24 */ /* 0x000fe2000f8e00ff */
[----:B------:R-:W-:Y:S01]  /*0580*/  LOP3.LUT R2, R0, 0x38, R232, 0xf8, !PT ;  /* 0x0000003800027812 */ /* 0x000fe200078ef8e8 */
[----:B------:R-:W-:Y:S01]  /*0590*/  IMAD.U32 R251, RZ, RZ, UR9 ;  /* 0x00000009fffb7e24 */ /* 0x000fe2000f8e00ff */
[----:B------:R-:W-:Y:S01]  /*05a0*/  SHF.R.U32.HI R0, RZ, 0x3, R0 ;  /* 0x00000003ff007819 */ /* 0x000fe20000011600 */
[----:B------:R-:W-:Y:S01]  /*05b0*/  ULDC UR61, c[0x0][0x1c8] ;  /* 0x00007200003d7ab9 */ /* 0x000fe20000000800 */
[----:B------:R-:W-:Y:S01]  /*05c0*/  LEA.HI R9, R5, R8, RZ, 0x3 ;  /* 0x0000000805097211 */ /* 0x000fe200078f18ff */
[----:B------:R-:W-:Y:S01]  /*05d0*/  ULDC UR55, c[0x0][0x224] ;  /* 0x0000890000377ab9 */ /* 0x000fe20000000800 */
[----:B------:R-:W-:Y:S01]  /*05e0*/  LOP3.LUT R6, R2, R0, RZ, 0x3c, !PT ;  /* 0x0000000002067212 */ /* 0x000fe200078e3cff */
[----:B------:R-:W-:Y:S01]  /*05f0*/  IMAD.SHL.U32 R0, R7, 0x40, RZ ;  /* 0x0000004007007824 */ /* 0x000fe200078e00ff */
[----:B------:R-:W-:Y:S01]  /*0600*/  LOP3.LUT R2, R9, 0xfffffff8, RZ, 0xc0, !PT ;  /* 0xfffffff809027812 */ /* 0x000fe200078ec0ff */
[----:B------:R-:W-:Y:S01]  /*0610*/  @UP5 UIMAD UR59, UR38, UR54, URZ ;  /* 0x00000036263b52a4 */ /* 0x000fe2000f8e023f */
[----:B------:R-:W-:Y:S01]  /*0620*/  LOP3.LUT R3, R4, 0x1, RZ, 0xc0, !PT ;  /* 0x0000000104037812 */ /* 0x000fe200078ec0ff */
[----:B------:R-:W-:Y:S01]  /*0630*/  UMOV UR42, URZ ;  /* 0x0000003f002a7c82 */ /* 0x000fe20008000000 */
[----:B------:R-:W-:Y:S01]  /*0640*/  LOP3.LUT R0, R0, 0x1c0, RZ, 0xc0, !PT ;  /* 0x000001c000007812 */ /* 0x000fe200078ec0ff */
[----:B------:R-:W-:Y:S01]  /*0650*/  IMAD.IADD R8, R8, 0x1, -R2 ;  /* 0x0000000108087824 */ /* 0x000fe200078e0a02 */
[C---:B------:R-:W-:Y:S01]  /*0660*/  LOP3.LUT P4, RZ, R7.reuse, 0x4, RZ, 0xc0, !PT ;  /* 0x0000000407ff7812 */ /* 0x040fe2000788c0ff */
[----:B------:R-:W-:Y:S01]  /*0670*/  IMAD.SHL.U32 R2, R220, 0x10, RZ ;  /* 0x00000010dc027824 */ /* 0x000fe200078e00ff */
[C---:B------:R-:W-:Y:S01]  /*0680*/  LOP3.LUT R212, R0.reuse, 0x8, R10, 0xf8, !PT ;  /* 0x0000000800d47812 */ /* 0x040fe200078ef80a */
[----:B------:R-:W-:Y:S01]  /*0690*/  ULDC.64 UR4, c[0x0][0x118] ;  /* 0x0000460000047ab9 */ /* 0x000fe20000000a00 */
[----:B------:R-:W-:Y:S01]  /*06a0*/  LOP3.LUT P3, RZ, R7, 0x2, RZ, 0xc0, !PT ;  /* 0x0000000207ff7812 */ /* 0x000fe2000786c0ff */
[----:B------:R-:W-:Y:S01]  /*06b0*/  ULDC UR43, c[0x0][0x2e8] ;  /* 0x0000ba00002b7ab9 */ /* 0x000fe20000000800 */
[----:B------:R-:W-:Y:S01]  /*06c0*/  LOP3.LUT R5, R0, 0x10, R2, 0xf8, !PT ;  /* 0x0000001000057812 */ /* 0x000fe200078ef802 */
[----:B------:R-:W-:Y:S01]  /*06d0*/  IMAD R2, R244, 0x800, R217 ;  /* 0x00000800f4027824 */ /* 0x000fe200078e02d9 */
[----:B------:R-:W-:Y:S01]  /*06e0*/  SHF.R.U32.HI R0, RZ, 0x3, R0 ;  /* 0x00000003ff007819 */ /* 0x000fe20000011600 */
[----:B------:R-:W-:Y:S01]  /*06f0*/  ULOP3.LUT UR61, UR39, UR61, URZ, 0x3c, !UPT ;  /* 0x0000003d273d7292 */ /* 0x000fe2000f8e3c3f */
[----:B------:R-:W-:Y:S01]  /*0700*/  ISETP.NE.U32.AND P0, PT, R3, 0x1, PT ;  /* 0x000000010300780c */ /* 0x000fe20003f05070 */
[----:B------:R-:W-:Y:S01]  /*0710*/  IMAD.U32 R3, RZ, RZ, UR6 ;  /* 0x00000006ff037e24 */ /* 0x000fe2000f8e00ff */
[----:B------:R-:W-:Y:S01]  /*0720*/  LOP3.LUT R212, R212, R0, RZ, 0x3c, !PT ;  /* 0x00000000d4d47212 */ /* 0x000fe200078e3cff */
[----:B------:R-:W-:Y:S01]  /*0730*/  UIMAD UR6, UR38, UR13, UR39 ;  /* 0x0000000d260672a4 */ /* 0x000fe2000f8e0227 */
[C---:B------:R-:W-:Y:S01]  /*0740*/  R2P PR, R4.reuse, 0x6 ;  /* 0x0000000604007804 */ /* 0x040fe20000000000 */
[----:B------:R-:W-:Y:S01]  /*0750*/  IMAD.SHL.U32 R4, R4, 0x40, RZ ;  /* 0x0000004004047824 */ /* 0x000fe200078e00ff */
[----:B------:R-:W-:Y:S01]  /*0760*/  LOP3.LUT R5, R5, 0x8, R10, 0xf8, !PT ;  /* 0x0000000805057812 */ /* 0x000fe200078ef80a */
[----:B------:R-:W-:Y:S01]  /*0770*/  IMAD.IADD R212, R2, 0x1, R212 ;  /* 0x0000000102d47824 */ /* 0x000fe200078e02d4 */
[----:B------:R-:W-:Y:S01]  /*0780*/  SHF.R.S32.HI R2, RZ, 0x6, R12 ;  /* 0x00000006ff027819 */ /* 0x000fe2000001140c */
[----:B------:R-:W-:Y:S01]  /*0790*/  USHF.L.U32 UR48, UR6, 0x5, URZ ;  /* 0x0000000506307899 */ /* 0x000fe2000800063f */
[----:B------:R-:W-:Y:S01]  /*07a0*/  LOP3.LUT R217, R217, R5, R0, 0xf6, !PT ;  /* 0x00000005d9d97212 */ /* 0x000fe200078ef600 */
[----:B------:R-:W-:Y:S01]  /*07b0*/  IMAD.SHL.U32 R5, R244, 0x20, RZ ;  /* 0x00000020f4057824 */ /* 0x000fe200078e00ff */
[----:B------:R-:W-:Y:S01]  /*07c0*/  LOP3.LUT R0, R4, 0x1c0, RZ, 0xc0, !PT ;  /* 0x000001c004007812 */ /* 0x000fe200078ec0ff */
[----:B------:R-:W-:Y:S01]  /*07d0*/  IMAD R226, R2, 0x200, R6 ;  /* 0x0000020002e27824 */ /* 0x000fe200078e0206 */
[----:B------:R-:W-:Y:S01]  /*07e0*/  LOP3.LUT P6, RZ, R8, 0x4, RZ, 0xc0, !PT ;  /* 0x0000000408ff7812 */ /* 0x000fe200078cc0ff */
[----:B------:R-:W-:Y:S01]  /*07f0*/  IMAD.SHL.U32 R2, R2, 0x8, RZ ;  /* 0x0000000802027824 */ /* 0x000fe200078e00ff */
[----:B------:R-:W-:Y:S01]  /*0800*/  SHF.R.U32.HI R3, RZ, 0x3, R0 ;  /* 0x00000003ff037819 */ /* 0x000fe20000011600 */
[----:B------:R-:W-:Y:S01]  /*0810*/  IMAD.SHL.U32 R4, R11, 0x20, RZ ;  /* 0x000000200b047824 */ /* 0x000fe200078e00ff */
[----:B------:R-:W-:Y:S01]  /*0820*/  LOP3.LUT P5, RZ, R8, 0x2, RZ, 0xc0, !PT ;  /* 0x0000000208ff7812 */ /* 0x000fe200078ac0ff */
[----:B------:R-:W-:Y:S01]  /*0830*/  IMAD.SHL.U32 R213, R212, 0x2, RZ ;  /* 0x00000002d4d57824 */ /* 0x000fe200078e00ff */
[----:B------:R-:W-:Y:S01]  /*0840*/  LOP3.LUT R2, R2, 0x18, RZ, 0xc0, !PT ;  /* 0x0000001802027812 */ /* 0x000fe200078ec0ff */
[----:B------:R-:W-:Y:S01]  /*0850*/  IMAD.SHL.U32 R226, R226, 0x2, RZ ;  /* 0x00000002e2e27824 */ /* 0x000fe200078e00ff */
[----:B------:R-:W-:Y:S01]  /*0860*/  SEL R216, R218, 0xffffffc0, !P4 ;  /* 0xffffffc0dad87807 */ /* 0x000fe20006000000 */
[----:B------:R-:W-:Y:S01]  /*0870*/  UIMAD.WIDE.U32 UR44, UR40, UR46, URZ ;  /* 0x0000002e282c72a5 */ /* 0x000fe2000f8e003f */
[----:B------:R-:W-:Y:S01]  /*0880*/  LOP3.LUT R7, R2, 0x20, R4, 0xf8, !PT ;  /* 0x0000002002077812 */ /* 0x000fe200078ef804 */
[----:B------:R-:W-:Y:S01]  /*0890*/  UIMAD UR56, UR41, UR46, URZ ;  /* 0x0000002e293872a4 */ /* 0x000fe2000f8e023f */
[----:B------:R-:W-:Y:S01]  /*08a0*/  LOP3.LUT R4, R0, 0x20, R5, 0xf8, !PT ;  /* 0x0000002000047812 */ /* 0x000fe200078ef805 */
[----:B------:R-:W-:Y:S01]  /*08b0*/  IMAD.SHL.U32 R5, R8, 0x40, RZ ;  /* 0x0000004008057824 */ /* 0x000fe200078e00ff */
[----:B------:R-:W-:Y:S01]  /*08c0*/  LOP3.LUT R6, R3, R0, R2, 0x1e, !PT ;  /* 0x0000000003067212 */ /* 0x000fe200078e1e02 */
[----:B------:R-:W-:Y:S01]  /*08d0*/  IMAD.SHL.U32 R0, R13, 0x2, RZ ;  /* 0x000000020d007824 */ /* 0x000fe200078e00ff */
[----:B------:R-:W-:Y:S01]  /*08e0*/  LOP3.LUT R3, R4, R3, RZ, 0x3c, !PT ;  /* 0x0000000304037212 */ /* 0x000fe200078e3cff */
[----:B------:R-:W-:Y:S01]  /*08f0*/  USHF.R.S32.HI UR58, URZ, 0x1f, UR51 ;  /* 0x0000001f3f3a7899 */ /* 0x000fe20008011433 */
[----:B------:R-:W-:Y:S01]  /*0900*/  SEL R218, R218, 0xffffffc0, !P6 ;  /* 0xffffffc0dada7807 */ /* 0x000fe20007000000 */
[--C-:B------:R-:W-:Y:S01]  /*0910*/  IMAD R4, R250, 0x400, R0.reuse ;  /* 0x00000400fa047824 */ /* 0x100fe200078e0200 */
[----:B------:R-:W-:Y:S01]  /*0920*/  SEL R236, R236, 0x10, !P0 ;  /* 0x00000010ecec7807 */ /* 0x000fe20004000000 */
[----:B------:R-:W-:Y:S01]  /*0930*/  IMAD R2, R220, 0x400, R0 ;  /* 0x00000400dc027824 */ /* 0x000fe200078e0200 */
[----:B------:R-:W-:Y:S01]  /*0940*/  LOP3.LUT R0, R5, 0x1c0, RZ, 0xc0, !PT ;  /* 0x000001c005007812 */ /* 0x000fe200078ec0ff */
[----:B------:R-:W-:Y:S01]  /*0950*/  IMAD.IADD R234, R4, 0x1, R3 ;  /* 0x0000000104ea7824 */ /* 0x000fe200078e0203 */
[----:B------:R-:W-:Y:S01]  /*0960*/  SHF.R.S32.HI R231, RZ, 0x2, R231 ;  /* 0x00000002ffe77819 */ /* 0x000fe200000114e7 */
        /* <DEDUP_REMOVED lines=10> */
[----:B------:R-:W-:Y:S01]  /*0a10*/  IMAD.IADD R237, R234, 0x1, R236 ;  /* 0x00000001eaed7824 */ /* 0x000fe200078e02ec */
[----:B------:R-:W-:Y:S01]  /*0a20*/  LOP3.LUT R2, R4, R2, RZ, 0x3c, !PT ;  /* 0x0000000204027212 */ /* 0x000fe200078e3cff */
[----:B------:R-:W-:Y:S01]  /*0a30*/  UIMAD UR55, UR7, UR55, URZ ;  /* 0x00000037073772a4 */ /* 0x000fe2000f8e023f */
        /* <DEDUP_REMOVED lines=16> */
[----:B------:R-:W-:Y:S01]  /*0b40*/  IADD3 R240, R232, 0x80, RZ ;  /* 0x00000080e8f07810 */ /* 0x000fe20007ffe0ff */
[----:B------:R-:W-:Y:S01]  /*0b50*/  IMAD.IADD R221, R218, 0x1, R220 ;  /* 0x00000001dadd7824 */ /* 0x000fe200078e02dc */
[----:B------:R-:W-:Y:S01]  /*0b60*/  IADD3 R242, R232, 0xc0, RZ ;  /* 0x000000c0e8f27810 */ /* 0x000fe20007ffe0ff */
[----:B------:R-:W-:Y:S01]  /*0b70*/  IMAD R212, R212, 0x2, R216 ;  /* 0x00000002d4d47824 */ /* 0x000fe200078e02d8 */
[----:B------:R-:W-:Y:S01]  /*0b80*/  @P2 IADD3 R247, R246, -0x40, RZ ;  /* 0xffffffc0f6f72810 */ /* 0x000fe20007ffe0ff */
[----:B------:R-:W-:Y:S01]  /*0b90*/  IMAD.IADD R3, R216, 0x1, R2 ;  /* 0x00000001d8037824 */ /* 0x000fe200078e0202 */
[----:B------:R-:W-:Y:S01]  /*0ba0*/  @!UP5 UIMAD UR54, UR8, UR54, URZ ;  /* 0x000000360836d2a4 */ /* 0x000fe2000f8e023f */
[C---:B------:R-:W-:Y:S01]  /*0bb0*/  IMAD R216, R217.reuse, 0x2, R216 ;  /* 0x00000002d9d87824 */ /* 0x040fe200078e02d8 */
[----:B------:R-:W-:Y:S01]  /*0bc0*/  USHF.R.S32.HI UR53, URZ, 0x1f, UR49 ;  /* 0x0000001f3f357899 */ /* 0x000fe20008011431 */
[----:B------:R-:W-:Y:S01]  /*0bd0*/  IMAD.IADD R219, R214, 0x1, R218 ;  /* 0x00000001d6db7824 */ /* 0x000fe200078e02da */
[----:B------:R-:W-:Y:S01]  /*0be0*/  USHF.R.S32.HI UR52, URZ, 0x1f, UR48 ;  /* 0x0000001f3f347899 */ /* 0x000fe20008011430 */
[----:B------:R-:W-:Y:S01]  /*0bf0*/  IMAD.IADD R223, R222, 0x1, R220 ;  /* 0x00000001dedf7824 */ /* 0x000fe200078e02dc */
[----:B------:R-:W-:Y:S01]  /*0c00*/  ULDC.U8 UR35, c[0x0][0x2d8] ;  /* 0x0000b60000237ab9 */ /* 0x000fe20000000000 */
[----:B------:R-:W-:-:S02]  /*0c10*/  IMAD.SHL.U32 R217, R217, 0x2, RZ ;  /* 0x00000002d9d97824 */ /* 0x000fc400078e00ff */
[----:B------:R-:W-:Y:S02]  /*0c20*/  IMAD.IADD R236, R236, 0x1, R235 ;  /* 0x00000001ecec7824 */ /* 0x000fe400078e02eb */
[----:B------:R-:W-:Y:S02]  /*0c30*/  IMAD.IADD R218, R215, 0x1, R218 ;  /* 0x00000001d7da7824 */ /* 0x000fe400078e02da */
[----:B------:R-:W-:Y:S02]  /*0c40*/  IMAD.IADD R222, R222, 0x1, R221 ;  /* 0x00000001dede7824 */ /* 0x000fe400078e02dd */
.L_x_1046:
[----:B------:R-:W-:Y:S02]  /*0c50*/  ULDC.64 UR6, c[0x0][0x240] ;  /* 0x0000900000067ab9 */ /* 0x000fe40000000a00 */
[----:B------:R-:W-:Y:S02]  /*0c60*/  ULDC.64 UR10, c[0x0][0x250] ;  /* 0x00009400000a7ab9 */ /* 0x000fe40000000a00 */
[----:B------:R-:W-:Y:S02]  /*0c70*/  UISETP.NE.U32.AND UP1, UPT, URZ, UR6, UPT ;  /* 0x000000063f00728c */ /* 0x000fe4000bf25070 */
[----:B------:R-:W-:-:S02]  /*0c80*/  UISETP.NE.U32.AND UP3, UPT, URZ, UR10, UPT ;  /* 0x0000000a3f00728c */ /* 0x000fc4000bf65070 */
[----:B------:R-:W-:Y:S02]  /*0c90*/  USHF.R.S32.HI UR31, URZ, 0x1f, UR38 ;  /* 0x0000001f3f1f7899 */ /* 0x000fe40008011426 */
        /* <DEDUP_REMOVED lines=9> */
[----:B-12---:R-:W-:Y:S01]  /*0d30*/  IMAD.U32 R4, RZ, RZ, UR6 ;  /* 0x00000006ff047e24 */ /* 0x006fe2000f8e00ff */
[----:B------:R-:W-:Y:S02]  /*0d40*/  UISETP.NE.AND UP4, UPT, UR14, URZ, UPT ;  /* 0x0000003f0e00728c */ /* 0x000fe4000bf85270 */
[----:B------:R-:W-:Y:S01]  /*0d50*/  UISETP.EQ.U32.AND UP2, UPT, URZ, UR8, UPT ;  /* 0x000000083f00728c */ /* 0x000fe2000bf42070 */
[----:B------:R-:W-:Y:S01]  /*0d60*/  IMAD.U32 R5, RZ, RZ, UR7 ;  /* 0x00000007ff057e24 */ /* 0x000fe2000f8e00ff */
[----:B------:R-:W-:Y:S02]  /*0d70*/  @UP3 UIADD3 UR6, UP0, UR13, UR10, URZ ;  /* 0x0000000a0d063290 */ /* 0x000fe4000ff1e03f */
[----:B------:R-:W-:-:S02]  /*0d80*/  UISETP.EQ.OR.EX UP2, UPT, URZ, UR9, !UP4, UP2 ;  /* 0x000000093f00728c */ /* 0x000fc4000e742720 */
[----:B------:R-:W-:Y:S01]  /*0d90*/  @UP3 UIADD3.X UR7, UR12, UR11, URZ, UP0, !UPT ;  /* 0x0000000b0c073290 */ /* 0x000fe200087fe43f */
[----:B------:R1:W2:Y:S01]  /*0da0*/  @P2 LDG.E R9, [R4.64] ;  /* 0x0000000404092981 */ /* 0x0002a2000c1e1900 */
[----:B------:R-:W-:Y:S01]  /*0db0*/  UIADD3 UR8, UP0, UR13, UR8, URZ ;  /* 0x000000080d087290 */ /* 0x000fe2000ff1e03f */
[----:B------:R-:W-:Y:S02]  /*0dc0*/  PLOP3.LUT P0, PT, PT, PT, UP3, 0x80, 0x0 ;  /* 0x000000000000781c */ /* 0x000fe40003f0f038 */
        /* <DEDUP_REMOVED lines=16> */
[----:B------:R-:W-:-:S02]  /*0ed0*/  ULDC UR9, c[0x0][0x218] ;  /* 0x0000860000097ab9 */ /* 0x000fc40000000800 */
[----:B-1----:R-:W-:-:S04]  /*0ee0*/  USHF.L.U32 UR6, UR18, 0x6, URZ ;  /* 0x0000000612067899 */ /* 0x002fc8000800063f */
[----:B------:R-:W-:Y:S01]  /*0ef0*/  UIMAD UR6, UR7, UR42, UR6 ;  /* 0x0000002a070672a4 */ /* 0x000fe2000f8e0206 */
        /* <DEDUP_REMOVED lines=19> */
.L_x_1000:
        /* <DEDUP_REMOVED lines=23> */
[----:B------:R-:W-:Y:S02]  /*11a0*/  UIMAD.WIDE.U32 UR12, UR38, UR6, URZ ;  /* 0x00000006260c72a5 */ /* 0x000fe4000f8e003f */
[----:B------:R-:W-:Y:S02]  /*11b0*/  UIMAD UR9, UR38, UR7, UR9 ;  /* 0x00000007260972a4 */ /* 0x000fe4000f8e0209 */
[----:B------:R-:W-:Y:S02]  /*11c0*/  UISETP.NE.AND UP3, UPT, UR16, -0x1, UPT ;  /* 0xffffffff1000788c */ /* 0x000fe4000bf65270 */
[----:B------:R-:W-:-:S02]  /*11d0*/  ULDC.64 UR14, c[0x0][0x190] ;  /* 0x00006400000e7ab9 */ /* 0x000fc40000000a00 */
[----:B------:R-:W-:Y:S02]  /*11e0*/  UIMAD.WIDE.U32 UR6, UR16, UR14, URZ ;  /* 0x0000000e100672a5 */ /* 0x000fe4000f8e003f */
[----:B------:R-:W-:Y:S02]  /*11f0*/  UIADD3 UR27, UR13, UR9, URZ ;  /* 0x000000090d1b7290 */ /* 0x000fe4000fffe03f */
[----:B------:R-:W-:Y:S02]  /*1200*/  UIADD3 UR9, UR10, 0x40, UR21 ;  /* 0x000000400a097890 */ /* 0x000fe4000fffe015 */
[----:B------:R-:W-:Y:S02]  /*1210*/  ULDC UR11, c[0x0][0x2e4] ;  /* 0x0000b900000b7ab9 */ /* 0x000fe40000000800 */
[----:B------:R-:W-:Y:S02]  /*1220*/  USEL UR29, UR12, UR6, !UP3 ;  /* 0x000000060c1d7287 */ /* 0x000fe4000d800000 */
[----:B------:R-:W-:-:S02]  /*1230*/  UIMAD UR6, UR16, UR15, URZ ;  /* 0x0000000f100672a4 */ /* 0x000fc4000f8e023f */
[----:B------:R-:W-:Y:S02]  /*1240*/  UIADD3 UR9, UR9, UR11, -UR8 ;  /* 0x0000000b09097290 */ /* 0x000fe4000fffe808 */
[----:B------:R-:W-:Y:S02]  /*1250*/  @UP3 UIADD3 UR27, UR7, UR6, URZ ;  /* 0x00000006071b3290 */ /* 0x000fe4000fffe03f */
[----:B------:R-:W-:Y:S02]  /*1260*/  UIADD3 UR7, UR10, 0x3f, URZ ;  /* 0x0000003f0a077890 */ /* 0x000fe4000fffe03f */
[----:B------:R-:W-:Y:S02]  /*1270*/  UIADD3 UR6, UR9, 0x3f, URZ ;  /* 0x0000003f09067890 */ /* 0x000fe4000fffe03f */
[----:B------:R-:W-:Y:S02]  /*1280*/  USHF.R.S32.HI UR9, URZ, 0x1f, UR7 ;  /* 0x0000001f3f097899 */ /* 0x000fe40008011407 */
[----:B------:R-:W-:-:S02]  /*1290*/  USHF.R.S32.HI UR11, URZ, 0x1f, UR6 ;  /* 0x0000001f3f0b7899 */ /* 0x000fc40008011406 */
[----:B------:R-:W-:Y:S02]  /*12a0*/  UISETP.NE.AND UP0, UPT, UR37, -0x1, UPT ;  /* 0xffffffff2500788c */ /* 0x000fe4000bf05270 */
[----:B------:R-:W-:Y:S02]  /*12b0*/  ULEA.HI UR7, UR9, UR7, URZ, 0x6 ;  /* 0x0000000709077291 */ /* 0x000fe4000f8f303f */
[----:B------:R-:W-:Y:S02]  /*12c0*/  ULEA.HI UR6, UR11, UR6, URZ, 0x6 ;  /* 0x000000060b067291 */ /* 0x000fe4000f8f303f */
[----:B------:R-:W-:Y:S01]  /*12d0*/  USHF.R.S32.HI UR7, URZ, 0x6, UR7 ;  /* 0x000000063f077899 */ /* 0x000fe20008011407 */
[----:B------:R-:W-:Y:S01]  /*12e0*/  PLOP3.LUT P1, PT, PT, PT, UP0, 0x80, 0x0 ;  /* 0x000000000000781c */ /* 0x000fe20003f2f008 */
[----:B------:R-:W-:Y:S02]  /*12f0*/  USHF.R.S32.HI UR6, URZ, 0x6, UR6 ;  /* 0x000000063f067899 */ /* 0x000fe40008011406 */
[----:B------:R-:W-:-:S02]  /*1300*/  ULDC.64 UR12, c[0x0][0x198] ;  /* 0x00006600000c7ab9 */ /* 0x000fc40000000a00 */
[----:B------:R-:W-:Y:S02]  /*1310*/  UISETP.LT.AND UP2, UPT, UR7, UR6, UPT ;  /* 0x000000060700728c */ /* 0x000fe4000bf41270 */
[----:B------:R-:W-:Y:S02]  /*1320*/  @UP0 UIADD3 UR9, UR36, UR37, URZ ;  /* 0x0000002524090290 */ /* 0x000fe4000fffe03f */
[----:B------:R-:W-:Y:S02]  /*1330*/  USEL UR30, UR7, UR6, UP2 ;  /* 0x00000006071e7287 */ /* 0x000fe40009000000 */
[----:B------:R-:W-:Y:S02]  /*1340*/  @UP0 UIMAD.WIDE.U32 UR6, UR9, UR12, URZ ;  /* 0x0000000c090602a5 */ /* 0x000fe4000f8e003f */
[----:B------:R-:W-:Y:S02]  /*1350*/  ULEA UR17, UR30, 0xffffffc0, 0x6 ;  /* 0xffffffc01e117891 */ /* 0x000fe4000f8e303f */
[----:B------:R-:W-:-:S02]  /*1360*/  @UP0 UIMAD UR25, UR9, UR13, UR7 ;  /* 0x0000000d091902a4 */ /* 0x000fc4000f8e0207 */
[----:B------:R-:W-:Y:S02]  /*1370*/  USHF.R.S32.HI UR28, URZ, 0x1f, UR17 ;  /* 0x0000001f3f1c7899 */ /* 0x000fe40008011411 */
[----:B------:R-:W-:Y:S01]  /*1380*/  @UP0 UMOV UR23, UR6 ;  /* 0x0000000600170c82 */ /* 0x000fe20008000000 */
[----:B------:R-:W-:Y:S05]  /*1390*/  @P1 BRA `(.L_x_1002) ;  /* 0x000000c000001947 */ /* 0x000fea0003800000 */
[----:B------:R-:W-:Y:S02]  /*13a0*/  USHF.R.S32.HI UR6, URZ, 0x1f, UR36 ;  /* 0x0000001f3f067899 */ /* 0x000fe40008011424 */
[----:B------:R-:W-:Y:S02]  /*13b0*/  ULDC.64 UR14, c[0x0][0x198] ;  /* 0x00006600000e7ab9 */ /* 0x000fe40000000a00 */
[----:B------:R-:W-:Y:S02]  /*13c0*/  UIMAD UR6, UR6, UR14, URZ ;  /* 0x0000000e060672a4 */ /* 0x000fe4000f8e023f */
[----:B------:R-:W-:Y:S02]  /*13d0*/  ULDC.64 UR12, c[0x0][0x180] ;  /* 0x00006000000c7ab9 */ /* 0x000fe40000000a00 */
[----:B------:R-:W-:-:S02]  /*13e0*/  UIMAD UR15, UR36, UR15, UR6 ;  /* 0x0000000f240f72a4 */ /* 0x000fc4000f8e0206 */
[----:B------:R-:W-:-:S04]  /*13f0*/  UIMAD UR6, UR31, UR12, URZ ;  /* 0x0000000c1f0672a4 */ /* 0x000fc8000f8e023f */
[----:B------:R-:W-:Y:S02]  /*1400*/  UIMAD UR13, UR38, UR13, UR6 ;  /* 0x0000000d260d72a4 */ /* 0x000fe4000f8e0206 */
[----:B------:R-:W-:-:S04]  /*1410*/  UIMAD.WIDE.U32 UR6, UR36, UR14, URZ ;  /* 0x0000000e240672a5 */ /* 0x000fc8000f8e003f */
[----:B------:R-:W-:-:S04]  /*1420*/  UIADD3 UR7, UR7, UR15, URZ ;  /* 0x0000000f07077290 */ /* 0x000fc8000fffe03f */
[----:B------:R-:W-:-:S04]  /*1430*/  UIMAD.WIDE.U32 UR6, UR38, UR12, UR6 ;  /* 0x0000000c260672a5 */ /* 0x000fc8000f8e0006 */
[----:B------:R-:W-:-:S03]  /*1440*/  UIADD3 UR25, UR7, UR13, URZ ;  /* 0x0000000d07197290 */ /* 0x000fc6000fffe03f */
[----:B------:R-:W-:Y:S02]  /*1450*/  UMOV UR23, UR6 ;  /* 0x0000000600177c82 */ /* 0x000fe40008000000 */
.L_x_1002:
        /* <DEDUP_REMOVED lines=43> */
.L_x_1003:
        /* <DEDUP_REMOVED lines=19> */
[----:B------:R-:W-:Y:S02]  /*1840*/  USEL UR18, UR44, UR12, !UP3 ;  /* 0x0000000c2c127287 */ /* 0x000fe4000d800000 */
[----:B------:R-:W-:-:S02]  /*1850*/  UIMAD UR7, UR40, UR7, UR56 ;  /* 0x00000007280772a4 */ /* 0x000fc4000f8e0238 */
[----:B------:R-:W-:Y:S02]  /*1860*/  USEL UR12, UR11, URZ, UP6 ;  /* 0x0000003f0b0c7287 */ /* 0x000fe4000b000000 */
[----:B------:R-:W-:Y:S02]  /*1870*/  UIADD3 UR14, UR45, UR7, URZ ;  /* 0x000000072d0e7290 */ /* 0x000fe4000fffe03f */
[----:B------:R-:W-:-:S04]  /*1880*/  UIMAD UR7, UR41, UR16, URZ ;  /* 0x00000010290772a4 */ /* 0x000fc8000f8e023f */
[----:B------:R-:W-:Y:S02]  /*1890*/  @UP3 UIADD3 UR14, UR13, UR7, URZ ;  /* 0x000000070d0e3290 */ /* 0x000fe4000fffe03f */
[----:B------:R-:W-:Y:S02]  /*18a0*/  USEL UR13, UR6, URZ, UP6 ;  /* 0x0000003f060d7287 */ /* 0x000fe4000b000000 */
[----:B------:R-:W-:-:S04]  /*18b0*/  USHF.L.U64.HI UR6, UR38, 0x7, UR31 ;  /* 0x0000000726067899 */ /* 0x000fc8000801021f */
[----:B------:R-:W-:Y:S02]  /*18c0*/  USEL UR7, UR6, URZ, UP1 ;  /* 0x0000003f06077287 */ /* 0x000fe40008800000 */
[----:B------:R-:W-:-:S03]  /*18d0*/  USEL UR6, UR15, URZ, UP1 ;  /* 0x0000003f0f067287 */ /* 0x000fc60008800000 */
[----:B------:R-:W-:Y:S02]  /*18e0*/  ULDC UR15, c[0x0][0x234] ;  /* 0x00008d00000f7ab9 */ /* 0x000fe40000000800 */
[----:B------:R-:W-:-:S04]  /*18f0*/  UIADD3 UR6, UP1, UR17, UR6, URZ ;  /* 0x0000000611067290 */ /* 0x000fc8000ff3e03f */
        /* <DEDUP_REMOVED lines=14> */
.L_x_1004:
[----:B------:R-:W-:-:S04]  /*19e0*/  UMOV UR9, UR55 ;  /* 0x0000003700097c82 */ /* 0x000fc80008000000 */
.L_x_1005:
[----:B------:R-:W-:Y:S01]  /*19f0*/  UIADD3 UR6, UP4, UP3, UR6, UR49, UR51 ;  /* 0x0000003106067290 */ /* 0x000fe2000fb9e033 */
[----:B------:R-:W1:Y:S01]  /*1a00*/  S2R R21, SR_TID.X ;  /* 0x0000000000157919 */ /* 0x000e620000002100 */
[----:B------:R-:W-:Y:S01]  /*1a10*/  USHF.R.S32.HI UR16, URZ, 0x1f, UR39 ;  /* 0x0000001f3f107899 */ /* 0x000fe20008011427 */
[----:B------:R-:W-:Y:S01]  /*1a20*/  IADD3 R14, P0, R245, UR17, RZ ;  /* 0x00000011f50e7c10 */ /* 0x000fe2000ff1e0ff */
[----:B------:R-:W-:Y:S01]  /*1a30*/  UIADD3 UR26, UP2, UP1, UR13, UR6, UR18 ;  /* 0x000000060d1a7290 */ /* 0x000fe2000f95e012 */
[----:B------:R-:W-:Y:S01]  /*1a40*/  IMAD.U32 R7, RZ, RZ, UR17 ;  /* 0x00000011ff077e24 */ /* 0x000fe2000f8e00ff */
[----:B------:R-:W-:Y:S01]  /*1a50*/  UIADD3.X UR6, UR11, UR53, UR58, UP4, UP3 ;  /* 0x000000350b067290 */ /* 0x000fe2000a7e643a */
[----:B------:R-:W-:Y:S01]  /*1a60*/  SHF.R.S32.HI R233, RZ, 0x1f, R232 ;  /* 0x0000001fffe97819 */ /* 0x000fe200000114e8 */
[----:B------:R-:W-:Y:S01]  /*1a70*/  UIADD3 UR15, UR17, UR15, URZ ;  /* 0x0000000f110f7290 */ /* 0x000fe2000fffe03f */
[----:B------:R-:W-:Y:S01]  /*1a80*/  IADD3.X R16, R24, UR28, RZ, P0, !PT ;  /* 0x0000001c18107c10 */ /* 0x000fe200087fe4ff */
[----:B------:R-:W-:Y:S01]  /*1a90*/  UIADD3.X UR14, UR12, UR6, UR14, UP2, UP1 ;  /* 0x000000060c0e7290 */ /* 0x000fe200097e240e */
[----:B------:R-:W-:Y:S01]  /*1aa0*/  IMAD.U32 R9, RZ, RZ, UR39 ;  /* 0x00000027ff097e24 */ /* 0x000fe2000f8e00ff */
[----:B------:R-:W-:Y:S01]  /*1ab0*/  UMOV UR32, 0x4 ;  /* 0x0000000400207882 */ /* 0x000fe20000000000 */
[----:B------:R-:W-:Y:S01]  /*1ac0*/  IMAD.U32 R12, RZ, RZ, UR39 ;  /* 0x00000027ff0c7e24 */ /* 0x000fe2000f8e00ff */
[----:B------:R-:W-:Y:S01]  /*1ad0*/  ULDC.64 UR6, c[0x0][0x1a8] ;  /* 0x00006a0000067ab9 */ /* 0x000fe20000000a00 */
[----:B------:R-:W-:Y:S01]  /*1ae0*/  IMAD R8, R16, c[0x0][0x190], RZ ;  /* 0x0000640010087a24 */ /* 0x000fe200078e02ff */
[----:B------:R-:W-:Y:S01]  /*1af0*/  UIMAD UR6, UR16, UR6, URZ ;  /* 0x00000006100672a4 */ /* 0x000fe2000f8e023f */
[----:B------:R-:W-:Y:S01]  /*1b00*/  BSSY B1, `(.L_x_1001) ;  /* 0x000092a000017945 */ /* 0x000fe20003800000 */
[----:B------:R-:W-:Y:S01]  /*1b10*/  ULDC UR33, c[0x0][0x2e8] ;  /* 0x0000ba0000217ab9 */ /* 0x000fe20000000800 */
[----:B------:R-:W-:Y:S01]  /*1b20*/  IMAD R17, R14, c[0x0][0x194], R8 ;  /* 0x000065000e117a24 */ /* 0x000fe200078e0208 */
[----:B------:R-:W-:-:S03]  /*1b30*/  UIMAD UR13, UR39, UR7, UR6 ;  /* 0x00000007270d72a4 */ /* 0x000fc6000f8e0206 */
[----:B------:R-:W-:Y:S02]  /*1b40*/  ULDC.64 UR6, c[0x0][0x370] ;  /* 0x0000dc0000067ab9 */ /* 0x000fe40000000a00 */
[----:B------:R-:W-:Y:S01]  /*1b50*/  UIMAD UR6, UR28, UR6, URZ ;  /* 0x000000061c0672a4 */ /* 0x000fe2000f8e023f */
[----:B-1----:R-:W-:-:S03]  /*1b60*/  SHF.R.S32.HI R4, RZ, 0x1f, R21 ;  /* 0x0000001fff047819 */ /* 0x002fc60000011415 */
[----:B------:R-:W-:Y:S01]  /*1b70*/  UIMAD UR11, UR17, UR7, UR6 ;  /* 0x00000007110b72a4 */ /* 0x000fe2000f8e0206 */
[----:B------:R-:W-:Y:S02]  /*1b80*/  LEA.HI R4, R4, R21, RZ, 0x5 ;  /* 0x0000001504047211 */ /* 0x000fe400078f28ff */
[----:B------:R-:W-:Y:S02]  /*1b90*/  ULDC.64 UR6, c[0x0][0x378] ;  /* 0x0000de0000067ab9 */ /* 0x000fe40000000a00 */
[----:B------:R-:W-:Y:S01]  /*1ba0*/  UIMAD UR6, UR16, UR6, URZ ;  /* 0x00000006100672a4 */ /* 0x000fe2000f8e023f */
[----:B------:R-:W-:Y:S02]  /*1bb0*/  LOP3.LUT R5, R4, 0xffffffe0, RZ, 0xc0, !PT ;  /* 0xffffffe004057812 */ /* 0x000fe400078ec0ff */
[----:B------:R-:W-:Y:S01]  /*1bc0*/  SHF.R.S32.HI R6, RZ, 0x5, R4 ;  /* 0x00000005ff067819 */ /* 0x000fe20000011404 */
[----:B------:R-:W-:Y:S01]  /*1bd0*/  UIMAD UR12, UR39, UR7, UR6 ;  /* 0x00000007270c72a4 */ /* 0x000fe2000f8e0206 */
[----:B------:R-:W-:Y:S01]  /*1be0*/  IADD3 R4, P2, R232, UR19, RZ ;  /* 0x00000013e8047c10 */ /* 0x000fe2000ff5e0ff */
[----:B------:R-:W-:Y:S01]  /*1bf0*/  UIADD3 UR6, UR17, UR9, URZ ;  /* 0x0000000911067290 */ /* 0x000fe2000fffe03f */
[----:B------:R-:W-:Y:S01]  /*1c00*/  IMAD.IADD R21, R21, 0x1, -R5 ;  /* 0x0000000115157824 */ /* 0x000fe200078e0a05 */
[----:B------:R-:W-:Y:S01]  /*1c10*/  UIADD3 UR9, UR30, -0x1, URZ ;  /* 0xffffffff1e097890 */ /* 0x000fe2000fffe03f */
[----:B------:R-:W-:Y:S01]  /*1c20*/  IADD3.X R5, R233, UR20, RZ, P2, !PT ;  /* 0x00000014e9057c10 */ /* 0x000fe200097fe4ff */
[----:B------:R-:W-:Y:S01]  /*1c30*/  ULDC.64 UR16, c[0x0][0x3c8] ;  /* 0x0000f20000107ab9 */ /* 0x000fe20000000a00 */
[----:B------:R-:W-:Y:S01]  /*1c40*/  IMAD R6, R6, UR50, R21 ;  /* 0x0000003206067c24 */ /* 0x000fe2000f8e0215 */
[----:B------:R-:W-:-:S02]  /*1c50*/  UIMAD.WIDE UR6, UR6, UR32, UR16 ;  /* 0x00000020060672a5 */ /* 0x000fc4000f8e0210 */
[----:B------:R-:W-:Y:S02]  /*1c60*/  IMAD.WIDE.U32 R4, R7, c[0x0][0x370], R4 ;  /* 0x0000dc0007047a25 */ /* 0x000fe400078e0004 */
[----:B------:R-:W-:-:S03]  /*1c70*/  IADD3 R10, P0, R6, UR26, RZ ;  /* 0x0000001a060a7c10 */ /* 0x000fc6000ff1e0ff */
[----:B------:R-:W-:Y:S01]  /*1c80*/  UMOV UR17, UR6 ;  /* 0x0000000600117c82 */ /* 0x000fe20008000000 */
[----:B------:R-:W-:Y:S01]  /*1c90*/  LEA.HI.X.SX32 R11, R6, UR14, 0x1, P0 ;  /* 0x0000000e060b7c11 */ /* 0x000fe200080f0eff */
[----:B------:R-:W-:Y:S01]  /*1ca0*/  UIADD3 UR6, -UR8, UR10, UR21 ;  /* 0x0000000a08067290 */ /* 0x000fe2000fffe115 */
[----:B------:R-:W-:Y:S01]  /*1cb0*/  IMAD.WIDE.U32 R6, R14, c[0x0][0x190], R232 ;  /* 0x000064000e067a25 */ /* 0x000fe200078e00e8 */
[----:B------:R-:W-:Y:S01]  /*1cc0*/  IADD3 R5, R5, UR11, RZ ;  /* 0x0000000b05057c10 */ /* 0x000fe2000fffe0ff */
[----:B------:R-:W-:Y:S02]  /*1cd0*/  UMOV UR16, UR7 ;  /* 0x0000000700107c82 */ /* 0x000fe40008000000 */
[----:B------:R-:W-:Y:S01]  /*1ce0*/  UIADD3 UR6, UR6, -UR33, URZ ;  /* 0x8000002106067290 */ /* 0x000fe2000fffe03f */
[----:B------:R-:W-:Y:S01]  /*1cf0*/  IADD3 R8, P0, R6, UR29, RZ ;  /* 0x0000001d06087c10 */ /* 0x000fe2000ff1e0ff */
[----:B------:R-:W-:Y:S02]  /*1d00*/  IMAD.WIDE.U32 R4, R9, c[0x0][0x378], R4 ;  /* 0x0000de0009047a25 */ /* 0x000fe400078e0004 */
[----:B------:R-:W-:Y:S01]  /*1d10*/  USHF.R.S32.HI UR18, URZ, 0x1f, UR6 ;  /* 0x0000001f3f127899 */ /* 0x000fe20008011406 */
[----:B------:R-:W-:Y:S01]  /*1d20*/  IADD3.X R9, R7, UR27, R17, P0, !PT ;  /* 0x0000001b07097c10 */ /* 0x000fe200087fe411 */
[----:B------:R-:W-:Y:S01]  /*1d30*/  IMAD.MOV.U32 R6, RZ, RZ, R4 ;  /* 0x000000ffff067224 */ /* 0x000fe200078e0004 */
[----:B------:R-:W-:Y:S01]  /*1d40*/  LEA R224, P0, R10, c[0x0][0x350], 0x2 ;  /* 0x0000d4000ae07a11 */ /* 0x000fe200078010ff */
[----:B------:R-:W-:Y:S01]  /*1d50*/  ULEA.HI UR18, UR18, UR6, URZ, 0x6 ;  /* 0x0000000612127291 */ /* 0x000fe2000f8f303f */
[----:B------:R-:W-:Y:S01]  /*1d60*/  IADD3 R7, R5, UR12, RZ ;  /* 0x0000000c05077c10 */ /* 0x000fe2000fffe0ff */
[----:B------:R-:W-:Y:S01]  /*1d70*/  IMAD R5, R24, c[0x0][0x370], RZ ;  /* 0x0000dc0018057a24 */ /* 0x000fe200078e02ff */
[----:B------:R-:W-:Y:S01]  /*1d80*/  LEA.HI.X R225, R10, c[0x0][0x354], R11, 0x2, P0 ;  /* 0x0000d5000ae17a11 */ /* 0x000fe200000f140b */
[----:B------:R-:W-:Y:S01]  /*1d90*/  USHF.R.S32.HI UR18, URZ, 0x6, UR18 ;  /* 0x000000063f127899 */ /* 0x000fe20008011412 */
[----:B------:R-:W-:Y:S01]  /*1da0*/  IMAD.WIDE.U32 R12, R12, c[0x0][0x1a8], R8 ;  /* 0x00006a000c0c7a25 */ /* 0x000fe200078e0008 */
[----:B------:R-:W-:-:S02]  /*1db0*/  ULDC.64 UR6, c[0x0][0x200] ;  /* 0x0000800000067ab9 */ /* 0x000fc40000000a00 */
[----:B------:R-:W-:Y:S01]  /*1dc0*/  UISETP.LT.AND UP1, UPT, URZ, UR18, UPT ;  /* 0x000000123f00728c */ /* 0x000fe2000bf21270 */
[----:B------:R-:W-:Y:S01]  /*1dd0*/  IMAD R4, R245, c[0x0][0x374], R5 ;  /* 0x0000dd00f5047a24 */ /* 0x000fe200078e0205 */
[----:B------:R-:W-:Y:S01]  /*1de0*/  IADD3 R18, R13, UR13, RZ ;  /* 0x0000000d0d127c10 */ /* 0x000fe2000fffe0ff */
[----:B------:R-:W-:Y:S01]  /*1df0*/  IMAD.WIDE.U32 R6, R245, c[0x0][0x370], R6 ;  /* 0x0000dc00f5067a25 */ /* 0x000fe200078e0006 */
[----:B------:R-:W-:Y:S01]  /*1e00*/  USEL UR18, URZ, UR18, !UP1 ;  /* 0x000000123f127287 */ /* 0x000fe2000c800000 */
[----:B------:R-:W-:Y:S01]  /*1e10*/  LEA R228, P3, R12, c[0x0][0x160], 0x1 ;  /* 0x000058000ce47a11 */ /* 0x000fe200078608ff */
[----:B------:R-:W-:Y:S01]  /*1e20*/  UIMAD.WIDE UR6, UR15, UR32, UR6 ;  /* 0x000000200f0672a5 */ /* 0x000fe2000f8e0206 */
[----:B------:R-:W-:Y:S01]  /*1e30*/  IMAD.IADD R11, R7, 0x1, R4 ;  /* 0x00000001070b7824 */ /* 0x000fe200078e0204 */
[----:B------:R-:W-:Y:S01]  /*1e40*/  UISETP.GT.AND UP1, UPT, UR30, UR18, UPT ;  /* 0x000000121e00728c */ /* 0x000fe2000bf24270 */
[----:B------:R-:W-:Y:S02]  /*1e50*/  LEA R227, P2, R6, c[0x0][0x330], 0x1 ;  /* 0x0000cc0006e37a11 */ /* 0x000fe400078408ff */
[----:B------:R-:W-:-:S02]  /*1e60*/  LEA.HI.X R229, R12, c[0x0][0x164], R18, 0x1, P3 ;  /* 0x000059000ce57a11 */ /* 0x000fc400018f0c12 */
[----:B------:R-:W-:Y:S02]  /*1e70*/  LEA.HI.X R230, R6, c[0x0][0x334], R11, 0x1, P2 ;  /* 0x0000cd0006e67a11 */ /* 0x000fe400010f0c0b */
[----:B------:R-:W-:-:S13]  /*1e80*/  PLOP3.LUT P0, PT, PT, PT, UP1, 0x80, 0x0 ;  /* 0x000000000000781c */ /* 0x000fda0003f0f018 */
[----:B------:R-:W-:Y:S05]  /*1e90*/  @P0 BRA `(.L_x_1006) ;  /* 0x0000094000000947 */ /* 0x000fea0003800000 */
        /* <DEDUP_REMOVED lines=18> */
.L_x_1007:
        /* <DEDUP_REMOVED lines=18> */
.L_x_1008:
        /* <DEDUP_REMOVED lines=9> */
[----:B------:R-:W-:Y:S01]  /*2170*/  USHF.R.S32.HI UR14, URZ, 0x1f, UR39 ;  /* 0x0000001f3f0e7899 */ /* 0x000fe20008011427 */
[----:B------:R-:W-:Y:S02]  /*2180*/  ISETP.GE.AND P5, PT, R245, UR8, PT ;  /* 0x00000008f5007c0c */ /* 0x000fe4000bfa6270 */
[----:B------:R-:W-:Y:S01]  /*2190*/  MOV R4, UR6 ;  /* 0x0000000600047c02 */ /* 0x000fe20008000f00 */
[----:B------:R-:W-:Y:S02]  /*21a0*/  ULDC.64 UR6, c[0x0][0x3b8] ;  /* 0x0000ee0000067ab9 */ /* 0x000fe40000000a00 */
[----:B------:R-:W-:Y:S01]  /*21b0*/  UIMAD UR6, UR14, UR6, URZ ;  /* 0x000000060e0672a4 */ /* 0x000fe2000f8e023f */
[----:B------:R-:W-:Y:S01]  /*21c0*/  IADD3.X R7, R5, UR13, R4, P0, !PT ;  /* 0x0000000d05077c10 */ /* 0x000fe200087fe404 */
[----:B------:R-:W-:Y:S02]  /*21d0*/  IMAD.U32 R4, RZ, RZ, UR39 ;  /* 0x00000027ff047e24 */ /* 0x000fe4000f8e00ff */
[----:B------:R-:W-:-:S02]  /*21e0*/  UIMAD UR6, UR39, UR7, UR6 ;  /* 0x00000007270672a4 */ /* 0x000fc4000f8e0206 */
        /* <DEDUP_REMOVED lines=19> */
.L_x_1010:
[----:B------:R-:W-:Y:S05]  /*2320*/  BSYNC B0 ;  /* 0x0000000000007941 */ /* 0x000fea0003800000 */
.L_x_1009:
        /* <DEDUP_REMOVED lines=21> */
.L_x_1012:
[----:B------:R-:W-:Y:S05]  /*2480*/  BSYNC B0 ;  /* 0x0000000000007941 */ /* 0x000fea0003800000 */
.L_x_1011:
[----:B------:R-:W-:Y:S01]  /*2490*/  ULDC.64 UR6, c[0x0][0x3a8] ;  /* 0x0000ea0000067ab9 */ /* 0x000fe20000000a00 */
[----:B-1----:R-:W-:Y:S01]  /*24a0*/  IMAD.WIDE.U32 R4, R11, c[0x0][0x3a8], R232 ;  /* 0x0000ea000b047a25 */ /* 0x002fe200078e00e8 */
[----:B------:R-:W-:Y:S01]  /*24b0*/  UIMAD UR6, UR9, UR6, URZ ;  /* 0x00000006090672a4 */ /* 0x000fe2000f8e023f */
[----:B------:R-:W-:Y:S01]  /*24c0*/  BSSY B0, `(.L_x_1013) ;  /* 0x000001d000007945 */ /* 0x000fe20003800000 */
[----:B------:R-:W-:-:S02]  /*24d0*/  USHF.R.S32.HI UR8, URZ, 0x1f, UR39 ;  /* 0x0000001f3f087899 */ /* 0x000fc40008011427 */
        /* <DEDUP_REMOVED lines=27> */
.L_x_1014:
[----:B------:R-:W-:Y:S05]  /*2690*/  BSYNC B0 ;  /* 0x0000000000007941 */ /* 0x000fea0003800000 */
.L_x_1013:
        /* <DEDUP_REMOVED lines=20> */
.L_x_1006:
        /* <DEDUP_REMOVED lines=50> */
.L_x_1017:
[----:B------:R-:W-:Y:S05]  /*2b00*/  BSYNC B0 ;  /* 0x0000000000007941 */ /* 0x000fea0003800000 */
.L_x_1016:
        /* <DEDUP_REMOVED lines=48> */
.L_x_1019:
[----:B------:R-:W-:Y:S05]  /*2e10*/  BSYNC B0 ;  /* 0x0000000000007941 */ /* 0x000fea0003800000 */
.L_x_1018:
        /* <DEDUP_REMOVED lines=44> */
.L_x_1021:
[----:B------:R-:W-:Y:S05]  /*30e0*/  BSYNC B0 ;  /* 0x0000000000007941 */ /* 0x000fea0003800000 */
.L_x_1020:
        /* <DEDUP_REMOVED lines=45> */
.L_x_1023:
[----:B------:R-:W-:Y:S05]  /*33c0*/  BSYNC B0 ;  /* 0x0000000000007941 */ /* 0x000fea0003800000 */
.L_x_1022:
[C---:B--23--:R-:W-:Y:S01]  /*33d0*/  IADD3 R4, R231.reuse, 0x8, RZ ;  /* 0x00000008e7047810 */ /* 0x04cfe20007ffe0ff */
[----:B------:R-:W-:Y:S01]  /*33e0*/  USHF.R.S32.HI UR12, URZ, 0x1f, UR21 ;  /* 0x0000001f3f0c7899 */ /* 0x000fe20008011415 */
[C---:B------:R-:W-:Y:S01]  /*33f0*/  ISETP.GE.AND P1, PT, R231.reuse, UR11, PT ;  /* 0x0000000be7007c0c */ /* 0x040fe2000bf26270 */
[----:B------:R-:W-:Y:S01]  /*3400*/  ULDC.64 UR14, c[0x0][0x198] ;  /* 0x00006600000e7ab9 */ /* 0x000fe20000000a00 */
[----:B------:R-:W-:Y:S01]  /*3410*/  ISETP.GE.AND P0, PT, R4, UR11, PT ;  /* 0x0000000b04007c0c */ /* 0x000fe2000bf06270 */
[----:B------:R-:W-:Y:S01]  /*3420*/  UIADD3 UR11, -UR21, UR8, URZ ;  /* 0x00000008150b7290 */ /* 0x000fe2000fffe13f */
[----:B------:R-:W-:Y:S01]  /*3430*/  IMAD.MOV.U32 R4, RZ, RZ, 0x4 ;  /* 0x00000004ff047424 */ /* 0x000fe200078e00ff */
[----:B------:R-:W-:Y:S01]  /*3440*/  MOV R238, 0x7f800000 ;  /* 0x7f80000000ee7802 */ /* 0x000fe20000000f00 */
[----:B------:R-:W-:Y:S01]  /*3450*/  IMAD.MOV.U32 R239, RZ, RZ, 0x7f800000 ;  /* 0x7f800000ffef7424 */ /* 0x000fe200078e00ff */
[----:B------:R-:W-:Y:S01]  /*3460*/  UIMAD UR13, UR12, UR14, URZ ;  /* 0x0000000e0c0d72a4 */ /* 0x000fe2000f8e023f */
[----:B------:R-:W-:Y:S01]  /*3470*/  IMAD.WIDE R4, R231, R4, UR6 ;  /* 0x00000006e7047e25 */ /* 0x000fe2000f8e0204 */
[----:B------:R-:W-:-:S02]  /*3480*/  ISETP.GE.AND P5, PT, R245, UR11, PT ;  /* 0x0000000bf5007c0c */ /* 0x000fc4000bfa6270 */
[----:B------:R-:W-:Y:S01]  /*3490*/  MOV R17, UR21 ;  /* 0x0000001500117c02 */ /* 0x000fe20008000f00 */
[----:B------:R-:W-:Y:S01]  /*34a0*/  UIMAD UR13, UR21, UR15, UR13 ;  /* 0x0000000f150d72a4 */ /* 0x000fe2000f8e020d */
[----:B------:R2:W5:Y:S04]  /*34b0*/  @!P1 LDG.E R238, [R4.64] ;  /* 0x0000000404ee9981 */ /* 0x000568000c1e1900 */
[----:B------:R2:W5:Y:S01]  /*34c0*/  @!P0 LDG.E R239, [R4.64+0x20] ;  /* 0x0000200404ef8981 */ /* 0x000562000c1e1900 */
[----:B------:R-:W-:-:S04]  /*34d0*/  IMAD.U32 R6, RZ, RZ, UR13 ;  /* 0x0000000dff067e24 */ /* 0x000fc8000f8e00ff */
[----:B------:R3:W-:Y:S04]  /*34e0*/  @P5 STS.128 [R226+0x10000], RZ ;  /* 0x010000ffe2005388 */ /* 0x0007e80000000c00 */
[----:B------:R3:W-:Y:S04]  /*34f0*/  @P5 STS.128 [R226+0x12000], RZ ;  /* 0x012000ffe2005388 */ /* 0x0007e80000000c00 */
[----:B------:R3:W-:Y:S04]  /*3500*/  @P5 STS.128 [R226+0x14000], RZ ;  /* 0x014000ffe2005388 */ /* 0x0007e80000000c00 */
[----:B------:R3:W-:Y:S01]  /*3510*/  @P5 STS.128 [R226+0x16000], RZ ;  /* 0x016000ffe2005388 */ /* 0x0007e20000000c00 */
[----:B--2---:R-:W-:-:S05]  /*3520*/  IMAD.WIDE.U32 R4, R17, c[0x0][0x198], R232 ;  /* 0x0000660011047a25 */ /* 0x004fca00078e00e8 */
[----:B------:R-:W-:-:S04]  /*3530*/  IADD3 R4, P0, R4, UR23, RZ ;  /* 0x0000001704047c10 */ /* 0x000fc8000ff1e0ff */
[----:B------:R-:W-:Y:S01]  /*3540*/  IADD3.X R5, R5, UR25, R6, P0, !PT ;  /* 0x0000001905057c10 */ /* 0x000fe200087fe406 */
[----:B------:R-:W-:Y:S01]  /*3550*/  IMAD R6, R22, c[0x0][0x1b0], RZ ;  /* 0x00006c0016067a24 */ /* 0x000fe200078e02ff */
[----:B------:R-:W-:Y:S03]  /*3560*/  BSSY B0, `(.L_x_1024) ;  /* 0x0000032000007945 */ /* 0x000fe60003800000 */
        /* <DEDUP_REMOVED lines=49> */
.L_x_1025:
[----:B---3--:R-:W-:Y:S05]  /*3880*/  BSYNC B0 ;  /* 0x0000000000007941 */ /* 0x008fea0003800000 */
.L_x_1024:
        /* <DEDUP_REMOVED lines=19> */
[C---:B------:R-:W-:Y:S01]  /*39c0*/  IMAD.WIDE.U32 R10, R7.reuse, c[0x0][0x198], R10 ;  /* 0x00006600070a7a25 */ /* 0x040fe200078e000a */
        /* <DEDUP_REMOVED lines=35> */
.L_x_1027:
[----:B------:R-:W-:Y:S05]  /*3c00*/  BSYNC B0 ;  /* 0x0000000000007941 */ /* 0x000fea0003800000 */
.L_x_1026:
        /* <DEDUP_REMOVED lines=62> */
.L_x_1029:
[----:B------:R-:W-:Y:S05]  /*3ff0*/  BSYNC B0 ;  /* 0x0000000000007941 */ /* 0x000fea0003800000 */
.L_x_1028:
        /* <DEDUP_REMOVED lines=53> */
.L_x_1031:
[----:B------:R-:W-:Y:S05]  /*4350*/  BSYNC B0 ;  /* 0x0000000000007941 */ /* 0x000fea0003800000 */
.L_x_1030:
[----:B------:R-:W-:Y:S01]  /*4360*/  IMAD.MOV.U32 R6, RZ, RZ, c[0x0][0x308] ;  /* 0x0000c200ff067624 */ /* 0x000fe200078e00ff */
[----:B------:R-:W0:Y:S01]  /*4370*/  LDGDEPBAR ;  /* 0x00000000000079af */ /* 0x000e220000000000 */
[----:B------:R-:W-:-:S05]  /*4380*/  IMAD.MOV.U32 R7, RZ, RZ, c[0x0][0x30c] ;  /* 0x0000c300ff077624 */ /* 0x000fca00078e00ff */
[----:B-12---:R1:W2:Y:S04]  /*4390*/  LDG.E.64 R4, [R6.64+0x8] ;  /* 0x0000080406047981 */ /* 0x0062a8000c1e1b00 */
[----:B-1-3--:R-:W3:Y:S01]  /*43a0*/  LDG.E.64 R6, [R6.64] ;  /* 0x0000000406067981 */ /* 0x00aee2000c1e1b00 */
[----:B------:R-:W-:Y:S01]  /*43b0*/  UIADD3 UR11, UR21, UR10, URZ ;  /* 0x0000000a150b7290 */ /* 0x000fe2000fffe03f */
[----:B------:R-:W-:Y:S01]  /*43c0*/  SHF.R.S32.HI R8, RZ, 0x1f, R21 ;  /* 0x0000001fff087819 */ /* 0x000fe20000011415 */
        /* <DEDUP_REMOVED lines=65> */
[----:B------:R-:W-:Y:S02]  /*47e0*/  UIADD3 UR21, UR11, -UR12, URZ ;  /* 0x8000000c0b157290 */ /* 0x000fe4000fffe03f */
[----:B------:R-:W-:Y:S01]  /*47f0*/  ULDC UR15, c[0x0][0x2e4] ;  /* 0x0000b900000f7ab9 */ /* 0x000fe20000000800 */
[----:B--2---:R-:W-:Y:S02]  /*4800*/  IADD3 R248, P1, P0, R4, UR48, R21 ;  /* 0x0000003004f87c10 */ /* 0x004fe4000f83e015 */
[----:B------:R-:W-:Y:S02]  /*4810*/  CS2R R20, SRZ ;  /* 0x0000000000147805 */ /* 0x000fe4000001ff00 */
[----:B------:R-:W-:Y:S01]  /*4820*/  IADD3.X R249, R5, UR52, R8, P1, P0 ;  /* 0x0000003405f97c10 */ /* 0x000fe20008fe0408 */
        /* <DEDUP_REMOVED lines=14> */
.L_x_1036:
[----:B------:R-:W0:Y:S01]  /*4910*/  LDGDEPBAR ;  /* 0x00000000000079af */ /* 0x000e220000000000 */
[----:B------:R-:W-:Y:S02]  /*4920*/  USHF.L.U32 UR12, UR9, 0x6, URZ ;  /* 0x00000006090c7899 */ /* 0x000fe4000800063f */
[----:B------:R-:W-:Y:S02]  /*4930*/  ULDC UR11, c[0x0][0x2e4] ;  /* 0x0000b900000b7ab9 */ /* 0x000fe40000000800 */
[----:B------:R-:W-:Y:S01]  /*4940*/  UISETP.GE.AND UP0, UPT, UR12, UR21, UPT ;  /* 0x000000150c00728c */ /* 0x000fe2000bf06270 */
        /* <DEDUP_REMOVED lines=8> */
[----:B------:R-:W-:Y:S04]  /*49d0*/  LDSM.16.M88.4 R100, [R219] ;  /* 0x00000000db64783b */ /* 0x000fe80000000200 */
[----:B------:R-:W3:Y:S04]  /*49e0*/  LDSM.16.M88.4 R104, [R212+0x10000] ;  /* 0x01000000d468783b */ /* 0x000ee80000000200 */
        /* <DEDUP_REMOVED lines=11> */
[----:B------:R-:W3:Y:S04]  /*4aa0*/  LDSM.16.M88.4 R88, [R3+0x10800] ;  /* 0x010800000358783b */ /* 0x000ee80000000200 */
[----:B------:R-:W-:Y:S03]  /*4ab0*/  LDSM.16.M88.4 R96, [R213+0x12000] ;  /* 0x01200000d560783b */ /* 0x000fe60000000200 */
[C---:B------:R-:W-:Y:S08]  /*4ac0*/  HMMA.16816.F32.BF16 R4, R100.reuse, R104, R4 ;  /* 0x000000686404723c */ /* 0x040ff00000041804 */
[C---:B------:R-:W-:Y:S01]  /*4ad0*/  HMMA.16816.F32.BF16 R8, R100.reuse, R106, R8 ;  /* 0x0000006a6408723c */ /* 0x040fe20000041808 */
[----:B------:R-:W-:Y:S07]  /*4ae0*/  LDSM.16.M88.4 R104, [R2+0x12800] ;  /* 0x012800000268783b */ /* 0x000fee0000000200 */
[C---:B-1----:R-:W-:Y:S08]  /*4af0*/  HMMA.16816.F32.BF16 R12, R100.reuse, R84, R12 ;  /* 0x00000054640c723c */ /* 0x042ff0000004180c */
[----:B------:R-:W-:Y:S01]  /*4b00*/  HMMA.16816.F32.BF16 R16, R100, R86, R16 ;  /* 0x000000566410723c */ /* 0x000fe20000041810 */
[----:B------:R-:W1:Y:S04]  /*4b10*/  LDSM.16.M88.4 R84, [R214+0x2000] ;  /* 0x00200000d654783b */ /* 0x000e680000000200 */
[----:B------:R-:W4:Y:S03]  /*4b20*/  LDSM.16.M88.4 R100, [R213+0x12800] ;  /* 0x01280000d564783b */ /* 0x000f260000000200 */
[C---:B--2---:R-:W-:Y:S08]  /*4b30*/  HMMA.16816.F32.BF16 R4, R92.reuse, R108, R4 ;  /* 0x0000006c5c04723c */ /* 0x044ff00000041804 */
[C---:B------:R-:W-:Y:S08]  /*4b40*/  HMMA.16816.F32.BF16 R8, R92.reuse, R110, R8 ;  /* 0x0000006e5c08723c */ /* 0x040ff00000041808 */
[C---:B---3--:R-:W-:Y:S07]  /*4b50*/  HMMA.16816.F32.BF16 R12, R92.reuse, R88, R12 ;  /* 0x000000585c0c723c */ /* 0x048fee000004180c */
[----:B------:R-:W-:Y:S01]  /*4b60*/  IMAD.U32 R88, RZ, RZ, UR17 ;  /* 0x00000011ff587e24 */ /* 0x000fe2000f8e00ff */
[----:B------:R-:W-:Y:S01]  /*4b70*/  HMMA.16816.F32.BF16 R16, R92, R90, R16 ;  /* 0x0000005a5c10723c */ /* 0x000fe20000041810 */
[----:B------:R-:W-:Y:S01]  /*4b80*/  IMAD.U32 R89, RZ, RZ, UR16 ;  /* 0x00000010ff597e24 */ /* 0x000fe2000f8e00ff */
[----:B------:R-:W-:Y:S02]  /*4b90*/  LDSM.16.M88.4 R92, [R2+0x12000] ;  /* 0x01200000025c783b */ /* 0x000fe40000000200 */
[C---:B------:R-:W-:Y:S04]  /*4ba0*/  LEA R108, P0, R231.reuse, R88, 0x2 ;  /* 0x00000058e76c7211 */ /* 0x040fe800078010ff */
[----:B------:R-:W-:Y:S01]  /*4bb0*/  LEA.HI.X.SX32 R109, R231, R89, 0x2, P0 ;  /* 0x00000059e76d7211 */ /* 0x000fe200000f16ff */
[C---:B-1----:R-:W-:Y:S01]  /*4bc0*/  HMMA.16816.F32.BF16 R4, R84.reuse, R96, R4 ;  /* 0x000000605404723c */ /* 0x042fe20000041804 */
[----:B------:R-:W1:Y:S01]  /*4bd0*/  LDSM.16.M88.4 R88, [R215+0x2000] ;  /* 0x00200000d758783b */ /* 0x000e620000000200 */
[----:B------:R-:W-:Y:S03]  /*4be0*/  PLOP3.LUT P0, PT, PT, PT, UP0, 0x80, 0x0 ;  /* 0x000000000000781c */ /* 0x000fe60003f0f008 */
[----:B-----5:R2:W5:Y:S03]  /*4bf0*/  LDG.E R113, [R108.64] ;  /* 0x000000046c717981 */ /* 0x020566000c1e1900 */
[C---:B------:R-:W-:Y:S01]  /*4c00*/  HMMA.16816.F32.BF16 R8, R84.reuse, R98, R8 ;  /* 0x000000625408723c */ /* 0x040fe20000041808 */
[----:B------:R-:W-:Y:S04]  /*4c10*/  LDSM.16.M88.4 R96, [R212+0x12000] ;  /* 0x01200000d460783b */ /* 0x000fe80000000200 */
[----:B------:R2:W5:Y:S03]  /*4c20*/  LDG.E R112, [R108.64+0x20] ;  /* 0x000020046c707981 */ /* 0x000566000c1e1900 */
[C---:B----4-:R-:W-:Y:S08]  /*4c30*/  HMMA.16816.F32.BF16 R12, R84.reuse, R100, R12 ;  /* 0x00000064540c723c */ /* 0x050ff0000004180c */
[----:B------:R-:W-:Y:S01]  /*4c40*/  HMMA.16816.F32.BF16 R16, R84, R102, R16 ;  /* 0x000000665410723c */ /* 0x000fe20000041810 */
[----:B------:R-:W3:Y:S04]  /*4c50*/  LDSM.16.M88.4 R84, [R219+0x2000] ;  /* 0x00200000db54783b */ /* 0x000ee80000000200 */
[----:B------:R-:W4:Y:S03]  /*4c60*/  LDSM.16.M88.4 R100, [R212+0x12800] ;  /* 0x01280000d464783b */ /* 0x000f260000000200 */
[C---:B-1----:R-:W-:Y:S08]  /*4c70*/  HMMA.16816.F32.BF16 R4, R88.reuse, R92, R4 ;  /* 0x0000005c5804723c */ /* 0x042ff00000041804 */
[C---:B------:R-:W-:Y:S01]  /*4c80*/  HMMA.16816.F32.BF16 R8, R88.reuse, R94, R8 ;  /* 0x0000005e5808723c */ /* 0x040fe20000041808 */
[----:B------:R-:W-:Y:S07]  /*4c90*/  LDSM.16.M88.4 R92, [R3+0x12000] ;  /* 0x01200000035c783b */ /* 0x000fee0000000200 */
[C---:B------:R-:W-:Y:S08]  /*4ca0*/  HMMA.16816.F32.BF16 R12, R88.reuse, R104, R12 ;  /* 0x00000068580c723c */ /* 0x040ff0000004180c */
        /* <DEDUP_REMOVED lines=60> */
[C---:B------:R-:W-:Y:S08]  /*5070*/  HMMA.16816.F32.BF16 R8, R84.reuse, R98, R8 ;  /* 0x000000625408723c */ /* 0x040ff00000041808 */
[C---:B----4-:R-:W-:Y:S08]  /*5080*/  HMMA.16816.F32.BF16 R12, R84.reuse, R100, R12 ;  /* 0x00000064540c723c */ /* 0x050ff0000004180c */
[----:B------:R-:W-:Y:S08]  /*5090*/  HMMA.16816.F32.BF16 R16, R84, R102, R16 ;  /* 0x000000665410723c */ /* 0x000ff00000041810 */
[C---:B-1----:R-:W-:Y:S08]  /*50a0*/  HMMA.16816.F32.BF16 R4, R88.reuse, R92, R4 ;  /* 0x0000005c5804723c */ /* 0x042ff00000041804 */
[C---:B------:R-:W-:Y:S08]  /*50b0*/  HMMA.16816.F32.BF16 R8, R88.reuse, R94, R8 ;  /* 0x0000005e5808723c */ /* 0x040ff00000041808 */
[C---:B--2---:R-:W-:Y:S08]  /*50c0*/  HMMA.16816.F32.BF16 R12, R88.reuse, R104, R12 ;  /* 0x00000068580c723c */ /* 0x044ff0000004180c */
[----:B------:R-:W-:Y:S01]  /*50d0*/  HMMA.16816.F32.BF16 R16, R88, R106, R16 ;  /* 0x0000006a5810723c */ /* 0x000fe20000041810 */
[----:B------:R-:W-:-:S07]  /*50e0*/  @!P0 BRA `(.L_x_1032) ;  /* 0x000000c000008947 */ /* 0x000fce0003800000 */
        /* <DEDUP_REMOVED lines=12> */
.L_x_1032:
[----:B------:R-:W-:Y:S01]  /*51b0*/  IADD3 R84, R231, UR12, RZ ;  /* 0x0000000ce7547c10 */ /* 0x000fe2000fffe0ff */
[----:B------:R-:W-:Y:S02]  /*51c0*/  UIADD3 UR12, -UR11, UR8, -UR10 ;  /* 0x000000080b0c7290 */ /* 0x000fe4000fffe90a */
[----:B------:R-:W-:Y:S01]  /*51d0*/  UMOV UR15, UR11 ;  /* 0x0000000b000f7c82 */ /* 0x000fe20008000000 */
[C---:B------:R-:W-:Y:S03]  /*51e0*/  IADD3 R85, R84.reuse, 0x8, RZ ;  /* 0x0000000854557810 */ /* 0x040fe60007ffe0ff */
[C---:B------:R-:W-:Y:S02]  /*51f0*/  IADD3 R88, R84.reuse, UR12, RZ ;  /* 0x0000000c54587c10 */ /* 0x040fe4000fffe0ff */
[C---:B------:R-:W-:Y:S01]  /*5200*/  IADD3 R86, R85.reuse, UR12, RZ ;  /* 0x0000000c55567c10 */ /* 0x040fe2000fffe0ff */
[----:B------:R-:W-:Y:S01]  /*5210*/  UIADD3 UR12, UR8, 0x1, -UR10 ;  /* 0x00000001080c7890 */ /* 0x000fe2000fffe80a */
[----:B------:R-:W-:Y:S02]  /*5220*/  IMNMX R88, RZ, R88, !PT ;  /* 0x00000058ff587217 */ /* 0x000fe40007800200 */
[----:B------:R-:W-:Y:S01]  /*5230*/  IMNMX R86, RZ, R86, !PT ;  /* 0x00000056ff567217 */ /* 0x000fe20007800200 */
[----:B------:R-:W-:Y:S06]  /*5240*/  UIADD3 UR12, UR12, UR43, URZ ;  /* 0x0000002b0c0c7290 */ /* 0x000fec000fffe03f */
[----:B------:R-:W-:Y:S02]  /*5250*/  IADD3 R87, R84, UR12, RZ ;  /* 0x0000000c54577c10 */ /* 0x000fe4000fffe0ff */
[----:B------:R-:W-:Y:S01]  /*5260*/  IADD3 R89, R85, UR12, RZ ;  /* 0x0000000c55597c10 */ /* 0x000fe2000fffe0ff */
[----:B------:R-:W1:Y:S01]  /*5270*/  S2R R84, SR_TID.X ;  /* 0x0000000000547919 */ /* 0x000e620000002100 */
[----:B------:R-:W-:Y:S01]  /*5280*/  IMNMX R87, R87, UR8, PT ;  /* 0x0000000857577c17 */ /* 0x000fe2000b800200 */
[----:B------:R-:W-:Y:S02]  /*5290*/  IMAD.SHL.U32 R85, R244, 0x20, RZ ;  /* 0x00000020f4557824 */ /* 0x000fe400078e00ff */
[----:B-1----:R-:W-:Y:S05]  /*52a0*/  IMAD.SHL.U32 R84, R84, 0x2, RZ ;  /* 0x0000000254547824 */ /* 0x002fea00078e00ff */
[----:B------:R-:W-:Y:S01]  /*52b0*/  LOP3.LUT R85, R85, 0x6, R84, 0xf8, !PT ;  /* 0x0000000655557812 */ /* 0x000fe200078ef854 */
[----:B------:R-:W-:Y:S04]  /*52c0*/  IMAD.U32 R84, RZ, RZ, UR34 ;  /* 0x00000022ff547e24 */ /* 0x000fe8000f8e00ff */
[----:B------:R-:W-:Y:S01]  /*52d0*/  IMAD R84, R84, 0x40, R85 ;  /* 0x0000004054547824 */ /* 0x000fe200078e0255 */
[----:B------:R-:W-:Y:S04]  /*52e0*/  IMNMX R85, R89, UR8, PT ;  /* 0x0000000859557c17 */ /* 0x000fe8000b800200 */
[C---:B------:R-:W-:Y:S02]  /*52f0*/  ISETP.GE.AND P1, PT, R84.reuse, R88, PT ;  /* 0x000000585400720c */ /* 0x040fe40003f26270 */
[C---:B------:R-:W-:Y:S02]  /*5300*/  ISETP.GE.AND P0, PT, R84.reuse, R86, PT ;  /* 0x000000565400720c */ /* 0x040fe40003f06270 */
[C---:B------:R-:W-:Y:S02]  /*5310*/  IADD3 R94, R84.reuse, 0x1, RZ ;  /* 0x00000001545e7810 */ /* 0x040fe40007ffe0ff */
[C---:B------:R-:W-:Y:S02]  /*5320*/  IADD3 R93, R84.reuse, 0x8, RZ ;  /* 0x00000008545d7810 */ /* 0x040fe40007ffe0ff */
[C---:B------:R-:W-:Y:S02]  /*5330*/  IADD3 R92, R84.reuse, 0x9, RZ ;  /* 0x00000009545c7810 */ /* 0x040fe40007ffe0ff */
[C---:B------:R-:W-:Y:S02]  /*5340*/  IADD3 R91, R84.reuse, 0x10, RZ ;  /* 0x00000010545b7810 */ /* 0x040fe40007ffe0ff */
[C---:B------:R-:W-:Y:S02]  /*5350*/  IADD3 R90, R84.reuse, 0x11, RZ ;  /* 0x00000011545a7810 */ /* 0x040fe40007ffe0ff */
[C---:B------:R-:W-:Y:S02]  /*5360*/  IADD3 R89, R84.reuse, 0x18, RZ ;  /* 0x0000001854597810 */ /* 0x040fe40007ffe0ff */
[C---:B------:R-:W-:Y:S02]  /*5370*/  ISETP.GE.OR P1, PT, R84.reuse, R87, !P1 ;  /* 0x000000575400720c */ /* 0x040fe40004f26670 */
[C---:B------:R-:W-:Y:S02]  /*5380*/  ISETP.GE.OR P0, PT, R84.reuse, R85, !P0 ;  /* 0x000000555400720c */ /* 0x040fe40004706670 */
[----:B------:R-:W-:Y:S02]  /*5390*/  IADD3 R84, R84, 0x19, RZ ;  /* 0x0000001954547810 */ /* 0x000fe40007ffe0ff */
[-C--:B------:R-:W-:Y:S02]  /*53a0*/  ISETP.GE.AND P6, PT, R94, R88.reuse, PT ;  /* 0x000000585e00720c */ /* 0x080fe40003fc6270 */
[-C--:B------:R-:W-:Y:S02]  /*53b0*/  ISETP.GE.AND P5, PT, R93, R88.reuse, PT ;  /* 0x000000585d00720c */ /* 0x080fe40003fa6270 */
[-C--:B------:R-:W-:Y:S02]  /*53c0*/  ISETP.GE.AND P4, PT, R92, R88.reuse, PT ;  /* 0x000000585c00720c */ /* 0x080fe40003f86270 */
[-C--:B------:R-:W-:Y:S02]  /*53d0*/  ISETP.GE.AND P3, PT, R91, R88.reuse, PT ;  /* 0x000000585b00720c */ /* 0x080fe40003f66270 */
        /* <DEDUP_REMOVED lines=40> */
.L_x_1033:
[C---:B------:R-:W-:Y:S01]  /*5660*/  FMUL.FTZ R84, R238.reuse, 1.4426950216293334961 ;  /* 0x3fb8aa3bee547820 */ /* 0x040fe20000410000 */
[----:B------:R-:W-:Y:S01]  /*5670*/  FSETP.NEU.FTZ.AND P0, PT, R238, -INF , PT ;  /* 0xff800000ee00780b */ /* 0x000fe20003f1d000 */
[C---:B------:R-:W-:Y:S01]  /*5680*/  FMUL.FTZ R85, R239.reuse, 1.4426950216293334961 ;  /* 0x3fb8aa3bef557820 */ /* 0x040fe20000410000 */
[----:B------:R-:W-:Y:S01]  /*5690*/  UISETP.GT.AND UP1, UPT, UR9, UR18, UPT ;  /* 0x000000120900728c */ /* 0x000fe2000bf24270 */
[----:B------:R-:W-:Y:S01]  /*56a0*/  IMAD.WIDE.U32 R90, R248, -0x2daee0ad, RZ ;  /* 0xd2511f53f85a7825 */ /* 0x000fe200078e00ff */
[----:B------:R-:W-:Y:S02]  /*56b0*/  FSEL R84, R84, RZ, P0 ;  /* 0x000000ff54547208 */ /* 0x000fe40000000000 */
[----:B------:R-:W-:Y:S01]  /*56c0*/  FSETP.NEU.FTZ.AND P0, PT, R239, -INF , PT ;  /* 0xff800000ef00780b */ /* 0x000fe20003f1d000 */
[----:B------:R-:W-:Y:S02]  /*56d0*/  IMAD.U32 R86, RZ, RZ, UR9 ;  /* 0x00000009ff567e24 */ /* 0x000fe4000f8e00ff */
[--C-:B------:R-:W-:Y:S02]  /*56e0*/  FFMA.FTZ R16, R16, c[0x0][0x23c], -R84.reuse ;  /* 0x00008f0010107a23 */ /* 0x100fe40000010854 */
[--C-:B------:R-:W-:Y:S02]  /*56f0*/  FFMA.FTZ R8, R8, c[0x0][0x23c], -R84.reuse ;  /* 0x00008f0008087a23 */ /* 0x100fe40000010854 */
[----:B------:R1:W2:Y:S01]  /*5700*/  MUFU.EX2 R129, R16 ;  /* 0x0000001000817308 */ /* 0x0002a20000000800 */
[----:B------:R-:W-:Y:S02]  /*5710*/  FFMA.FTZ R9, R9, c[0x0][0x23c], -R84 ;  /* 0x00008f0009097a23 */ /* 0x000fe40000010854 */
[----:B------:R-:W-:Y:S02]  /*5720*/  IMAD R86, R86, 0x4, R250 ;  /* 0x0000000456567824 */ /* 0x000fe400078e02fa */
[--C-:B------:R-:W-:Y:S02]  /*5730*/  FFMA.FTZ R5, R5, c[0x0][0x23c], -R84.reuse ;  /* 0x00008f0005057a23 */ /* 0x100fe40000010854 */
[----:B------:R-:W-:Y:S03]  /*5740*/  IMAD.WIDE.U32 R86, R86, -0x326172a9, RZ ;  /* 0xcd9e8d5756567825 */ /* 0x000fe600078e00ff */
[----:B------:R3:W-:Y:S01]  /*5750*/  MUFU.EX2 R127, R8 ;  /* 0x00000008007f7308 */ /* 0x0007e20000000800 */
[----:B------:R-:W-:Y:S02]  /*5760*/  FFMA.FTZ R12, R12, c[0x0][0x23c], -R84 ;  /* 0x00008f000c0c7a23 */ /* 0x000fe40000010854 */
[----:B------:R-:W-:Y:S04]  /*5770*/  IMAD.MOV.U32 R243, RZ, RZ, c[0x0][0x22c] ;  /* 0x00008b00fff37624 */ /* 0x000fe800078e00ff */
[----:B------:R-:W-:Y:S03]  /*5780*/  IMAD R243, R243, c[0x0][0x1c0], RZ ;  /* 0x00007000f3f37a24 */ /* 0x000fe600078e02ff */
[----:B------:R-:W-:Y:S01]  /*5790*/  MUFU.EX2 R125, R9 ;  /* 0x00000009007d7308 */ /* 0x000fe20000000800 */
[----:B-1----:R-:W-:Y:S05]  /*57a0*/  FSEL R16, R85, RZ, P0 ;  /* 0x000000ff55107208 */ /* 0x002fea0000000000 */
[--C-:B------:R-:W-:Y:S04]  /*57b0*/  FFMA.FTZ R7, R7, c[0x0][0x23c], -R16.reuse ;  /* 0x00008f0007077a23 */ /* 0x100fe80000010810 */
[----:B------:R-:W-:Y:S01]  /*57c0*/  MUFU.EX2 R120, R5 ;  /* 0x0000000500787308 */ /* 0x000fe20000000800 */
[--C-:B------:R-:W-:Y:S02]  /*57d0*/  FFMA.FTZ R11, R11, c[0x0][0x23c], -R16.reuse ;  /* 0x00008f000b0b7a23 */ /* 0x100fe40000010810 */
[----:B------:R-:W-:Y:S02]  /*57e0*/  FFMA.FTZ R19, R19, c[0x0][0x23c], -R16 ;  /* 0x00008f0013137a23 */ /* 0x000fe40000010810 */
[----:B---3--:R-:W-:Y:S02]  /*57f0*/  FFMA.FTZ R8, R4, c[0x0][0x23c], -R84 ;  /* 0x00008f0004087a23 */ /* 0x008fe40000010854 */
[--C-:B------:R-:W-:Y:S02]  /*5800*/  FFMA.FTZ R15, R15, c[0x0][0x23c], -R16.reuse ;  /* 0x00008f000f0f7a23 */ /* 0x100fe40000010810 */
[----:B------:R-:W-:Y:S01]  /*5810*/  FFMA.FTZ R14, R14, c[0x0][0x23c], -R16 ;  /* 0x00008f000e0e7a23 */ /* 0x000fe20000010810 */
[----:B------:R1:W-:Y:S10]  /*5820*/  MUFU.EX2 R126, R7 ;  /* 0x00000007007e7308 */ /* 0x0003f40000000800 */
[----:B------:R-:W-:Y:S10]  /*5830*/  MUFU.EX2 R124, R8 ;  /* 0x00000008007c7308 */ /* 0x000ff40000000800 */
[----:B------:R3:W-:Y:S01]  /*5840*/  MUFU.EX2 R122, R11 ;  /* 0x0000000b007a7308 */ /* 0x0007e20000000800 */
[----:B-1----:R-:W-:Y:S04]  /*5850*/  IMAD.U32 R7, RZ, RZ, UR34 ;  /* 0x00000022ff077e24 */ /* 0x002fe8000f8e00ff */
[----:B------:R-:W-:Y:S02]  /*5860*/  IMAD R4, R7, 0x2, R244 ;  /* 0x0000000207047824 */ /* 0x000fe400078e02f4 */
[----:B------:R-:W-:Y:S01]  /*5870*/  FFMA.FTZ R7, R6, c[0x0][0x23c], -R16 ;  /* 0x00008f0006077a23 */ /* 0x000fe20000010810 */
[----:B------:R-:W-:Y:S02]  /*5880*/  LOP3.LUT R6, R87, UR20, R249, 0x96, !PT ;  /* 0x0000001457067c12 */ /* 0x000fe4000f8e96f9 */
[----:B------:R1:W4:Y:S01]  /*5890*/  MUFU.EX2 R128, R19 ;  /* 0x0000001300807308 */ /* 0x0003220000000800 */
[----:B------:R-:W-:Y:S05]  /*58a0*/  LOP3.LUT R4, R91, UR19, R4, 0x96, !PT ;  /* 0x000000135b047c12 */ /* 0x000fea000f8e9604 */
[----:B------:R-:W-:Y:S04]  /*58b0*/  IMAD.WIDE.U32 R88, R4, -0x326172a9, RZ ;  /* 0xcd9e8d5704587825 */ /* 0x000fe800078e00ff */
[----:B------:R2:W-:Y:S01]  /*58c0*/  MUFU.EX2 R123, R7 ;  /* 0x00000007007b7308 */ /* 0x0005e20000000800 */
[----:B------:R-:W-:Y:S01]  /*58d0*/  LOP3.LUT R86, R89, UR33, R86, 0x96, !PT ;  /* 0x0000002159567c12 */ /* 0x000fe2000f8e9656 */
[--C-:B---3--:R-:W-:Y:S02]  /*58e0*/  FFMA.FTZ R11, R10, c[0x0][0x23c], -R16.reuse ;  /* 0x00008f000a0b7a23 */ /* 0x108fe40000010810 */
[----:B------:R-:W-:Y:S02]  /*58f0*/  FFMA.FTZ R16, R18, c[0x0][0x23c], -R16 ;  /* 0x00008f0012107a23 */ /* 0x000fe40000010810 */
[----:B------:R-:W-:Y:S04]  /*5900*/  IMAD.WIDE.U32 R86, R86, -0x2daee0ad, RZ ;  /* 0xd2511f5356567825 */ /* 0x000fe800078e00ff */
[----:B------:R3:W3:Y:S01]  /*5910*/  MUFU.EX2 R121, R12 ;  /* 0x0000000c00797308 */ /* 0x0006e20000000800 */
[--C-:B-1----:R-:W-:Y:S02]  /*5920*/  FFMA.FTZ R19, R13, c[0x0][0x23c], -R84.reuse ;  /* 0x00008f000d137a23 */ /* 0x102fe40000010854 */
[----:B------:R-:W-:Y:S07]  /*5930*/  FFMA.FTZ R84, R17, c[0x0][0x23c], -R84 ;  /* 0x00008f0011547a23 */ /* 0x000fee0000010854 */
[----:B------:R1:W-:Y:S01]  /*5940*/  MUFU.EX2 R116, R11 ;  /* 0x0000000b00747308 */ /* 0x0003e20000000800 */
[----:B--2---:R-:W-:Y:S05]  /*5950*/  IMAD.WIDE.U32 R6, R6, -0x2daee0ad, RZ ;  /* 0xd2511f5306067825 */ /* 0x004fea00078e00ff */
[----:B------:R-:W-:Y:S04]  /*5960*/  LOP3.LUT R7, R7, UR32, R90, 0x96, !PT ;  /* 0x0000002007077c12 */ /* 0x000fe8000f8e965a */
[----:B------:R-:W-:Y:S01]  /*5970*/  MUFU.EX2 R118, R19 ;  /* 0x0000001300767308 */ /* 0x000fe20000000800 */
[----:B------:R-:W-:Y:S01]  /*5980*/  LOP3.LUT R8, R87, UR30, R6, 0x96, !PT ;  /* 0x0000001e57087c12 */ /* 0x000fe2000f8e9606 */
[----:B------:R-:W-:Y:S04]  /*5990*/  IMAD.WIDE.U32 R6, R7, -0x326172a9, RZ ;  /* 0xcd9e8d5707067825 */ /* 0x000fe800078e00ff */
[----:B------:R-:W-:Y:S01]  /*59a0*/  IMAD.WIDE.U32 R8, R8, -0x326172a9, RZ ;  /* 0xcd9e8d5708087825 */ /* 0x000fe200078e00ff */
[----:B------:R-:W-:Y:S03]  /*59b0*/  LOP3.LUT R4, R7, UR31, R88, 0x96, !PT ;  /* 0x0000001f07047c12 */ /* 0x000fe6000f8e9658 */
[----:B------:R-:W2:Y:S01]  /*59c0*/  MUFU.EX2 R119, R15 ;  /* 0x0000000f00777308 */ /* 0x000ea20000000800 */
[----:B------:R-:W-:Y:S01]  /*59d0*/  LOP3.LUT R88, R9, UR29, R6, 0x96, !PT ;  /* 0x0000001d09587c12 */ /* 0x000fe2000f8e9606 */
[----:B------:R-:W-:Y:S04]  /*59e0*/  IMAD.WIDE.U32 R4, R4, -0x2daee0ad, RZ ;  /* 0xd2511f5304047825 */ /* 0x000fe800078e00ff */
[----:B------:R-:W-:Y:S01]  /*59f0*/  IMAD.WIDE.U32 R88, R88, -0x2daee0ad, RZ ;  /* 0xd2511f5358587825 */ /* 0x000fe200078e00ff */
[----:B------:R-:W-:Y:S03]  /*5a00*/  LOP3.LUT R5, R5, UR28, R86, 0x96, !PT ;  /* 0x0000001c05057c12 */ /* 0x000fe6000f8e9656 */
[----:B------:R-:W-:Y:S01]  /*5a10*/  MUFU.EX2 R115, R14 ;  /* 0x0000000e00737308 */ /* 0x000fe20000000800 */
        /* <DEDUP_REMOVED lines=9> */
[----:B------:R-:W1:Y:S01]  /*5ab0*/  MUFU.EX2 R114, R16 ;  /* 0x0000001000727308 */ /* 0x000e620000000800 */
[----:B------:R-:W-:Y:S01]  /*5ac0*/  LOP3.LUT R10, R6, 0xff, RZ, 0xc0, !PT ;  /* 0x000000ff060a7812 */ /* 0x000fe200078ec0ff */
[----:B------:R-:W-:Y:S01]  /*5ad0*/  IMAD.WIDE.U32 R4, R4, -0x326172a9, RZ ;  /* 0xcd9e8d5704047825 */ /* 0x000fe200078e00ff */
[----:B------:R-:W-:Y:S02]  /*5ae0*/  SHF.R.U32.HI R9, RZ, 0x18, R6 ;  /* 0x00000018ff097819 */ /* 0x000fe40000011606 */
[----:B------:R-:W-:Y:S02]  /*5af0*/  ISETP.LE.U32.AND P6, PT, R10, UR35, PT ;  /* 0x000000230a007c0c */ /* 0x000fe4000bfc3070 */
[----:B------:R-:W-:Y:S02]  /*5b00*/  LOP3.LUT R8, R7, UR22, R8, 0x96, !PT ;  /* 0x0000001607087c12 */ /* 0x000fe4000f8e9608 */
[----:B------:R-:W-:Y:S02]  /*5b10*/  LOP3.LUT R10, R4, 0xffff, RZ, 0xc0, !PT ;  /* 0x0000ffff040a7812 */ /* 0x000fe400078ec0ff */
[----:B---3--:R-:W-:Y:S02]  /*5b20*/  SHF.R.U32.HI R12, RZ, 0x10, R6 ;  /* 0x00000010ff0c7819 */ /* 0x008fe40000011606 */
[----:B------:R-:W-:Y:S02]  /*5b30*/  LOP3.LUT R13, R6, 0xffff, RZ, 0xc0, !PT ;  /* 0x0000ffff060d7812 */ /* 0x000fe400078ec0ff */
[----:B------:R-:W-:Y:S02]  /*5b40*/  LOP3.LUT R6, R5, UR23, R86, 0x96, !PT ;  /* 0x0000001705067c12 */ /* 0x000fe4000f8e9656 */
[----:B------:R-:W-:Y:S02]  /*5b50*/  ISETP.LE.U32.AND P0, PT, R9, UR35, PT ;  /* 0x0000002309007c0c */ /* 0x000fe4000bf03070 */
[----:B------:R-:W-:Y:S02]  /*5b60*/  LOP3.LUT R7, R4, 0xff, RZ, 0xc0, !PT ;  /* 0x000000ff04077812 */ /* 0x000fe400078ec0ff */
[----:B------:R-:W-:Y:S01]  /*5b70*/  LOP3.LUT R5, R8, 0xff, RZ, 0xc0, !PT ;  /* 0x000000ff08057812 */ /* 0x000fe200078ec0ff */
[----:B------:R-:W-:Y:S01]  /*5b80*/  @!P6 FADD.FTZ R129, -R129, -RZ ;  /* 0x800000ff8181e221 */ /* 0x000fe20000010100 */
[--C-:B------:R-:W-:Y:S02]  /*5b90*/  SHF.R.U32.HI R9, RZ, 0x18, R4.reuse ;  /* 0x00000018ff097819 */ /* 0x100fe40000011604 */
[----:B-1----:R-:W-:Y:S02]  /*5ba0*/  SHF.R.U32.HI R11, RZ, 0x10, R4 ;  /* 0x00000010ff0b7819 */ /* 0x002fe40000011604 */
[----:B------:R-:W-:Y:S02]  /*5bb0*/  SHF.R.U32.HI R4, RZ, 0x18, R8 ;  /* 0x00000018ff047819 */ /* 0x000fe40000011608 */
[----:B------:R-:W-:Y:S01]  /*5bc0*/  ISETP.LE.U32.AND P4, PT, R7, UR35, PT ;  /* 0x0000002307007c0c */ /* 0x000fe2000bf83070 */
[----:B----4-:R-:W-:Y:S01]  /*5bd0*/  @!P0 FADD.FTZ R128, -R128, -RZ ;  /* 0x800000ff80808221 */ /* 0x010fe20000010100 */
[----:B------:R-:W-:Y:S02]  /*5be0*/  ISETP.LE.U32.AND P2, PT, R5, UR35, PT ;  /* 0x0000002305007c0c */ /* 0x000fe4000bf43070 */
[----:B------:R-:W-:Y:S02]  /*5bf0*/  LOP3.LUT R5, R6, 0xff, RZ, 0xc0, !PT ;  /* 0x000000ff06057812 */ /* 0x000fe400078ec0ff */
[----:B------:R-:W-:Y:S02]  /*5c00*/  ISETP.LE.U32.AND P1, PT, R4, UR35, PT ;  /* 0x0000002304007c0c */ /* 0x000fe4000bf23070 */
[--C-:B------:R-:W-:Y:S02]  /*5c10*/  SHF.R.U32.HI R4, RZ, 0x10, R6.reuse ;  /* 0x00000010ff047819 */ /* 0x100fe40000011606 */
[----:B------:R-:W-:Y:S02]  /*5c20*/  SHF.R.U32.HI R7, RZ, 0x18, R6 ;  /* 0x00000018ff077819 */ /* 0x000fe40000011606 */
[----:B------:R-:W-:Y:S01]  /*5c30*/  ISETP.LE.U32.AND P6, PT, R5, UR35, PT ;  /* 0x0000002305007c0c */ /* 0x000fe2000bfc3070 */
[----:B------:R-:W-:Y:S01]  /*5c40*/  @!P4 FADD.FTZ R127, -R127, -RZ ;  /* 0x800000ff7f7fc221 */ /* 0x000fe20000010100 */
[----:B------:R-:W-:Y:S01]  /*5c50*/  LOP3.LUT R4, R4, 0xff, RZ, 0xc0, !PT ;  /* 0x000000ff04047812 */ /* 0x000fe200078ec0ff */
[----:B------:R-:W-:Y:S01]  /*5c60*/  @!P2 FADD.FTZ R121, -R121, -RZ ;  /* 0x800000ff7979a221 */ /* 0x000fe20000010100 */
[----:B------:R-:W-:Y:S02]  /*5c70*/  LOP3.LUT R6, R6, 0xffff, RZ, 0xc0, !PT ;  /* 0x0000ffff06067812 */ /* 0x000fe400078ec0ff */
[----:B------:R-:W-:Y:S01]  /*5c80*/  ISETP.LE.U32.AND P5, PT, R7, UR35, PT ;  /* 0x0000002307007c0c */ /* 0x000fe2000bfa3070 */
[----:B--2---:R-:W-:Y:S01]  /*5c90*/  @!P1 FADD.FTZ R119, -R119, -RZ ;  /* 0x800000ff77779221 */ /* 0x004fe20000010100 */
[----:B------:R-:W-:Y:S02]  /*5ca0*/  SHF.R.U32.HI R5, RZ, 0x8, R10 ;  /* 0x00000008ff057819 */ /* 0x000fe4000001160a */
[----:B------:R-:W-:Y:S02]  /*5cb0*/  SHF.R.U32.HI R6, RZ, 0x8, R6 ;  /* 0x00000008ff067819 */ /* 0x000fe40000011606 */
[----:B------:R-:W-:Y:S01]  /*5cc0*/  ISETP.LE.U32.AND P0, PT, R4, UR35, PT ;  /* 0x0000002304007c0c */ /* 0x000fe2000bf03070 */
[----:B------:R-:W-:Y:S01]  /*5cd0*/  @!P6 FADD.FTZ R124, -R124, -RZ ;  /* 0x800000ff7c7ce221 */ /* 0x000fe20000010100 */
[----:B------:R-:W-:Y:S02]  /*5ce0*/  LOP3.LUT R4, R12, 0xff, RZ, 0xc0, !PT ;  /* 0x000000ff0c047812 */ /* 0x000fe400078ec0ff */
[----:B------:R-:W-:Y:S02]  /*5cf0*/  ISETP.LE.U32.AND P3, PT, R9, UR35, PT ;  /* 0x0000002309007c0c */ /* 0x000fe4000bf63070 */
[----:B------:R-:W-:Y:S01]  /*5d00*/  ISETP.LE.U32.AND P4, PT, R4, UR35, PT ;  /* 0x0000002304007c0c */ /* 0x000fe2000bf83070 */
[----:B------:R-:W-:Y:S01]  /*5d10*/  @!P5 FADD.FTZ R126, -R126, -RZ ;  /* 0x800000ff7e7ed221 */ /* 0x000fe20000010100 */
[----:B------:R-:W-:Y:S02]  /*5d20*/  LOP3.LUT R4, R5, 0xffff, RZ, 0xc0, !PT ;  /* 0x0000ffff05047812 */ /* 0x000fe400078ec0ff */
[----:B------:R-:W-:Y:S02]  /*5d30*/  LOP3.LUT R5, R6, 0xffff, RZ, 0xc0, !PT ;  /* 0x0000ffff06057812 */ /* 0x000fe400078ec0ff */
[----:B------:R-:W-:Y:S01]  /*5d40*/  ISETP.LE.U32.AND P5, PT, R4, UR35, PT ;  /* 0x0000002304007c0c */ /* 0x000fe2000bfa3070 */
[----:B------:R-:W-:Y:S01]  /*5d50*/  @!P0 FADD.FTZ R123, -R123, -RZ ;  /* 0x800000ff7b7b8221 */ /* 0x000fe20000010100 */
[----:B------:R-:W-:Y:S02]  /*5d60*/  ISETP.LE.U32.AND P6, PT, R5, UR35, PT ;  /* 0x0000002305007c0c */ /* 0x000fe4000bfc3070 */
[----:B------:R-:W-:Y:S01]  /*5d70*/  LOP3.LUT R5, R11, 0xff, RZ, 0xc0, !PT ;  /* 0x000000ff0b057812 */ /* 0x000fe200078ec0ff */
[----:B------:R-:W-:Y:S01]  /*5d80*/  @!P3 FADD.FTZ R122, -R122, -RZ ;  /* 0x800000ff7a7ab221 */ /* 0x000fe20000010100 */
[----:B------:R-:W-:Y:S01]  /*5d90*/  LOP3.LUT R4, R8, 0xffff, RZ, 0xc0, !PT ;  /* 0x0000ffff08047812 */ /* 0x000fe200078ec0ff */
[----:B------:R-:W-:Y:S01]  /*5da0*/  @!P4 FADD.FTZ R114, -R114, -RZ ;  /* 0x800000ff7272c221 */ /* 0x000fe20000010100 */
[----:B------:R-:W-:Y:S02]  /*5db0*/  ISETP.LE.U32.AND P0, PT, R5, UR35, PT ;  /* 0x0000002305007c0c */ /* 0x000fe4000bf03070 */
[----:B------:R-:W-:Y:S02]  /*5dc0*/  SHF.R.U32.HI R5, RZ, 0x8, R4 ;  /* 0x00000008ff057819 */ /* 0x000fe40000011604 */
[----:B------:R-:W-:Y:S01]  /*5dd0*/  SHF.R.U32.HI R4, RZ, 0x8, R13 ;  /* 0x00000008ff047819 */ /* 0x000fe2000001160d */
[----:B------:R-:W-:Y:S01]  /*5de0*/  @!P5 FADD.FTZ R125, -R125, -RZ ;  /* 0x800000ff7d7dd221 */ /* 0x000fe20000010100 */
[----:B------:R-:W-:Y:S01]  /*5df0*/  LOP3.LUT R5, R5, 0xffff, RZ, 0xc0, !PT ;  /* 0x0000ffff05057812 */ /* 0x000fe200078ec0ff */
[----:B------:R-:W-:Y:S01]  /*5e00*/  @!P6 FADD.FTZ R120, -R120, -RZ ;  /* 0x800000ff7878e221 */ /* 0x000fe20000010100 */
[----:B------:R-:W-:Y:S02]  /*5e10*/  LOP3.LUT R4, R4, 0xffff, RZ, 0xc0, !PT ;  /* 0x0000ffff04047812 */ /* 0x000fe400078ec0ff */
[----:B------:R-:W-:Y:S02]  /*5e20*/  ISETP.LE.U32.AND P6, PT, R5, UR35, PT ;  /* 0x0000002305007c0c */ /* 0x000fe4000bfc3070 */
[----:B------:R-:W-:Y:S01]  /*5e30*/  F2FP.RELU.BF16.PACK_AB R5, R126, R123 ;  /* 0x0000007b7e05723e */ /* 0x000fe200000018ff */
[----:B------:R-:W-:Y:S01]  /*5e40*/  @!P0 FADD.FTZ R116, -R116, -RZ ;  /* 0x800000ff74748221 */ /* 0x000fe20000010100 */
[----:B------:R-:W-:Y:S02]  /*5e50*/  F2FP.RELU.BF16.PACK_AB R6, R120, R124 ;  /* 0x0000007c7806723e */ /* 0x000fe400000018ff */
[----:B------:R-:W-:Y:S01]  /*5e60*/  ISETP.LE.U32.AND P3, PT, R4, UR35, PT ;  /* 0x0000002304007c0c */ /* 0x000fe2000bf63070 */
[----:B------:R1:W-:Y:S01]  /*5e70*/  STS [R234+0x22400], R5 ;  /* 0x02240005ea007388 */ /* 0x0003e20000000800 */
[----:B------:R-:W-:Y:S02]  /*5e80*/  F2FP.RELU.BF16.PACK_AB R4, R125, R127 ;  /* 0x0000007f7d04723e */ /* 0x000fe400000018ff */
[----:B------:R-:W-:Y:S01]  /*5e90*/  SHF.R.U32.HI R8, RZ, 0x10, R8 ;  /* 0x00000010ff087819 */ /* 0x000fe20000011608 */
[----:B------:R2:W-:Y:S01]  /*5ea0*/  STS [R234+0x22000], R6 ;  /* 0x02200006ea007388 */ /* 0x0005e20000000800 */
[----:B------:R-:W-:Y:S01]  /*5eb0*/  FSETP.GE.FTZ.AND P2, PT, R120, RZ, PT ;  /* 0x000000ff7800720b */ /* 0x000fe20003f56000 */
[----:B------:R-:W-:Y:S01]  /*5ec0*/  @!P6 FADD.FTZ R118, -R118, -RZ ;  /* 0x800000ff7676e221 */ /* 0x000fe20000010100 */
[----:B------:R-:W-:Y:S01]  /*5ed0*/  LOP3.LUT R8, R8, 0xff, RZ, 0xc0, !PT ;  /* 0x000000ff08087812 */ /* 0x000fe200078ec0ff */
[----:B------:R3:W-:Y:S01]  /*5ee0*/  STS [R237+0x22000], R4 ;  /* 0x02200004ed007388 */ /* 0x0007e20000000800 */
[----:B------:R-:W-:Y:S02]  /*5ef0*/  FSETP.GE.FTZ.AND P1, PT, R123, RZ, PT ;  /* 0x000000ff7b00720b */ /* 0x000fe40003f36000 */
[----:B------:R-:W-:Y:S01]  /*5f00*/  ISETP.LE.U32.AND P5, PT, R8, UR35, PT ;  /* 0x0000002308007c0c */ /* 0x000fe2000bfa3070 */
[----:B------:R-:W-:Y:S01]  /*5f10*/  @!P3 FADD.FTZ R117, -R117, -RZ ;  /* 0x800000ff7575b221 */ /* 0x000fe20000010100 */
[----:B------:R-:W-:Y:S02]  /*5f20*/  F2FP.RELU.BF16.PACK_AB R8, R122, R116 ;  /* 0x000000747a08723e */ /* 0x000fe400000018ff */
[----:B------:R-:W-:Y:S02]  /*5f30*/  F2FP.RELU.BF16.PACK_AB R7, R118, R121 ;  /* 0x000000797607723e */ /* 0x000fe400000018ff */
[----:B------:R-:W-:Y:S01]  /*5f40*/  FSETP.GE.FTZ.AND P3, PT, R124, RZ, PT ;  /* 0x000000ff7c00720b */ /* 0x000fe20003f76000 */
[----:B------:R-:W-:Y:S01]  /*5f50*/  STS [R237+0x22400], R8 ;  /* 0x02240008ed007388 */ /* 0x000fe20000000800 */
[----:B------:R-:W-:Y:S03]  /*5f60*/  FSETP.GE.FTZ.AND P0, PT, R126, RZ, PT ;  /* 0x000000ff7e00720b */ /* 0x000fe60003f16000 */
[----:B------:R-:W-:Y:S02]  /*5f70*/  STS [R235+0x22000], R7 ;  /* 0x02200007eb007388 */ /* 0x000fe40000000800 */
[----:B------:R-:W-:Y:S01]  /*5f80*/  @!P5 FADD.FTZ R115, -R115, -RZ ;  /* 0x800000ff7373d221 */ /* 0x000fe20000010100 */
[----:B-1----:R-:W-:Y:S04]  /*5f90*/  F2FP.RELU.BF16.PACK_AB R5, R117, R129 ;  /* 0x000000817505723e */ /* 0x002fe800000018ff */
[----:B--2---:R-:W-:Y:S02]  /*5fa0*/  F2FP.RELU.BF16.PACK_AB R6, R119, R115 ;  /* 0x000000737706723e */ /* 0x004fe400000018ff */
[----:B---3--:R-:W-:Y:S03]  /*5fb0*/  F2FP.RELU.BF16.PACK_AB R4, R128, R114 ;  /* 0x000000728004723e */ /* 0x008fe600000018ff */
[----:B------:R-:W-:Y:S04]  /*5fc0*/  STS [R235+0x22400], R6 ;  /* 0x02240006eb007388 */ /* 0x000fe80000000800 */
[----:B------:R-:W-:Y:S04]  /*5fd0*/  STS [R236+0x22000], R5 ;  /* 0x02200005ec007388 */ /* 0x000fe80000000800 */
[----:B------:R-:W-:Y:S04]  /*5fe0*/  STS [R236+0x22400], R4 ;  /* 0x02240004ec007388 */ /* 0x000fe80000000800 */
[----:B------:R-:W-:Y:S08]  /*5ff0*/  LDSM.16.M88.4 R16, [R214+0x8000] ;  /* 0x00800000d610783b */ /* 0x000ff00000000200 */
[----:B------:R-:W1:Y:S08]  /*6000*/  LDSM.16.M88.4 R8, [R213+0x18000] ;  /* 0x01800000d508783b */ /* 0x000e700000000200 */
[----:B------:R-:W2:Y:S08]  /*6010*/  LDSM.16.M88.4 R84, [R213+0x18800] ;  /* 0x01880000d554783b */ /* 0x000eb00000000200 */
[----:B------:R-:W-:Y:S08]  /*6020*/  LDSM.16.M88.4 R88, [R215+0x8000] ;  /* 0x00800000d758783b */ /* 0x000ff00000000200 */
[----:B------:R-:W3:Y:S08]  /*6030*/  LDSM.16.M88.4 R92, [R2+0x18000] ;  /* 0x01800000025c783b */ /* 0x000ef00000000200 */
[----:B------:R-:W4:Y:S01]  /*6040*/  LDSM.16.M88.4 R96, [R2+0x18800] ;  /* 0x018800000260783b */ /* 0x000f220000000200 */
[C---:B-1----:R-:W-:Y:S07]  /*6050*/  HMMA.16816.F32.BF16 R4, R16.reuse, R8, RZ ;  /* 0x000000081004723c */ /* 0x042fee00000418ff */
[----:B------:R-:W-:Y:S01]  /*6060*/  LDSM.16.M88.4 R100, [R219+0x8000] ;  /* 0x00800000db64783b */ /* 0x000fe20000000200 */
[C---:B------:R-:W-:Y:S07]  /*6070*/  HMMA.16816.F32.BF16 R8, R16.reuse, R10, RZ ;  /* 0x0000000a1008723c */ /* 0x040fee00000418ff */
[----:B------:R-:W1:Y:S01]  /*6080*/  LDSM.16.M88.4 R104, [R212+0x18000] ;  /* 0x01800000d468783b */ /* 0x000e620000000200 */
[C---:B--2---:R-:W-:Y:S07]  /*6090*/  HMMA.16816.F32.BF16 R12, R16.reuse, R84, RZ ;  /* 0x00000054100c723c */ /* 0x044fee00000418ff */
[----:B------:R-:W-:Y:S01]  /*60a0*/  LDSM.16.M88.4 R108, [R3+0x18000] ;  /* 0x01800000036c783b */ /* 0x000fe20000000200 */
[----:B------:R-:W-:Y:S07]  /*60b0*/  HMMA.16816.F32.BF16 R16, R16, R86, RZ ;  /* 0x000000561010723c */ /* 0x000fee00000418ff */
[----:B------:R-:W2:Y:S01]  /*60c0*/  LDSM.16.M88.4 R84, [R212+0x18800] ;  /* 0x01880000d454783b */ /* 0x000ea20000000200 */
[C---:B---3--:R-:W-:Y:S08]  /*60d0*/  HMMA.16816.F32.BF16 R4, R88.reuse, R92, R4 ;  /* 0x0000005c5804723c */ /* 0x048ff00000041804 */
[C---:B------:R-:W-:Y:S01]  /*60e0*/  HMMA.16816.F32.BF16 R8, R88.reuse, R94, R8 ;  /* 0x0000005e5808723c */ /* 0x040fe20000041808 */
[----:B------:R-:W3:Y:S07]  /*60f0*/  LDSM.16.M88.4 R92, [R218+0x8000] ;  /* 0x00800000da5c783b */ /* 0x000eee0000000200 */
[C---:B----4-:R-:W-:Y:S08]  /*6100*/  HMMA.16816.F32.BF16 R12, R88.reuse, R96, R12 ;  /* 0x00000060580c723c */ /* 0x050ff0000004180c */
[----:B------:R-:W-:Y:S01]  /*6110*/  HMMA.16816.F32.BF16 R16, R88, R98, R16 ;  /* 0x000000625810723c */ /* 0x000fe20000041810 */
[----:B------:R-:W4:Y:S07]  /*6120*/  LDSM.16.M88.4 R88, [R3+0x18800] ;  /* 0x018800000358783b */ /* 0x000f2e0000000200 */
[C---:B-1----:R-:W-:Y:S01]  /*6130*/  HMMA.16816.F32.BF16 R4, R100.reuse, R104, R4 ;  /* 0x000000686404723c */ /* 0x042fe20000041804 */
[----:B------:R-:W-:Y:S07]  /*6140*/  LDSM.16.M88.4 R96, [R214+0xa000] ;  /* 0x00a00000d660783b */ /* 0x000fee0000000200 */
[C---:B------:R-:W-:Y:S01]  /*6150*/  HMMA.16816.F32.BF16 R8, R100.reuse, R106, R8 ;  /* 0x0000006a6408723c */ /* 0x040fe20000041808 */
[----:B------:R-:W1:Y:S07]  /*6160*/  LDSM.16.M88.4 R104, [R213+0x1a000] ;  /* 0x01a00000d568783b */ /* 0x000e6e0000000200 */
[C---:B--2---:R-:W-:Y:S08]  /*6170*/  HMMA.16816.F32.BF16 R12, R100.reuse, R84, R12 ;  /* 0x00000054640c723c */ /* 0x044ff0000004180c */
[----:B------:R-:W-:Y:S01]  /*6180*/  HMMA.16816.F32.BF16 R16, R100, R86, R16 ;  /* 0x000000566410723c */ /* 0x000fe20000041810 */
[----:B------:R-:W2:Y:S07]  /*6190*/  LDSM.16.M88.4 R84, [R213+0x1a800] ;  /* 0x01a80000d554783b */ /* 0x000eae0000000200 */
[C---:B---3--:R-:W-:Y:S01]  /*61a0*/  HMMA.16816.F32.BF16 R4, R92.reuse, R108, R4 ;  /* 0x0000006c5c04723c */ /* 0x048fe20000041804 */
[----:B------:R-:W-:Y:S07]  /*61b0*/  LDSM.16.M88.4 R100, [R215+0xa000] ;  /* 0x00a00000d764783b */ /* 0x000fee0000000200 */
        /* <DEDUP_REMOVED lines=75> */
[C---:B-1----:R-:W-:Y:S08]  /*6670*/  HMMA.16816.F32.BF16 R4, R100.reuse, R104, R4 ;  /* 0x000000686404723c */ /* 0x042ff00000041804 */
[C---:B------:R-:W-:Y:S08]  /*6680*/  HMMA.16816.F32.BF16 R8, R100.reuse, R106, R8 ;  /* 0x0000006a6408723c */ /* 0x040ff00000041808 */
[C---:B--2---:R-:W-:Y:S08]  /*6690*/  HMMA.16816.F32.BF16 R12, R100.reuse, R84, R12 ;  /* 0x00000054640c723c */ /* 0x044ff0000004180c */
[----:B------:R-:W-:Y:S08]  /*66a0*/  HMMA.16816.F32.BF16 R16, R100, R86, R16 ;  /* 0x000000566410723c */ /* 0x000ff00000041810 */
[C---:B---3--:R-:W-:Y:S08]  /*66b0*/  HMMA.16816.F32.BF16 R4, R92.reuse, R108, R4 ;  /* 0x0000006c5c04723c */ /* 0x048ff00000041804 */
[C---:B------:R-:W-:Y:S08]  /*66c0*/  HMMA.16816.F32.BF16 R8, R92.reuse, R110, R8 ;  /* 0x0000006e5c08723c */ /* 0x040ff00000041808 */
[C---:B----4-:R-:W-:Y:S08]  /*66d0*/  HMMA.16816.F32.BF16 R12, R92.reuse, R88, R12 ;  /* 0x000000585c0c723c */ /* 0x050ff0000004180c */
[----:B------:R-:W-:Y:S04]  /*66e0*/  HMMA.16816.F32.BF16 R16, R92, R90, R16 ;  /* 0x0000005a5c10723c */ /* 0x000fe80000041810 */
[C---:B-----5:R-:W-:Y:S02]  /*66f0*/  FADD.FTZ R85, -R113.reuse, R4 ;  /* 0x0000000471557221 */ /* 0x060fe40000010100 */
[----:B------:R-:W-:Y:S02]  /*6700*/  FADD.FTZ R84, -R113, R5 ;  /* 0x0000000571547221 */ /* 0x000fe40000010100 */
[C---:B------:R-:W-:Y:S04]  /*6710*/  FADD.FTZ R5, -R112.reuse, R6 ;  /* 0x0000000670057221 */ /* 0x040fe80000010100 */
[C---:B------:R-:W-:Y:S01]  /*6720*/  FADD.FTZ R4, -R112.reuse, R7 ;  /* 0x0000000770047221 */ /* 0x040fe20000010100 */
[-C--:B------:R-:W-:Y:S01]  /*6730*/  FSEL R5, R5, R112.reuse, P1 ;  /* 0x0000007005057208 */ /* 0x080fe20000800000 */
[----:B------:R-:W-:Y:S01]  /*6740*/  FADD.FTZ R7, -R112, R10 ;  /* 0x0000000a70077221 */ /* 0x000fe20000010100 */
[-C--:B------:R-:W-:Y:S01]  /*6750*/  FSEL R10, R84, R113.reuse, P2 ;  /* 0x00000071540a7208 */ /* 0x080fe20001000000 */
[----:B------:R-:W-:Y:S01]  /*6760*/  FADD.FTZ R6, -R112, R11 ;  /* 0x0000000b70067221 */ /* 0x000fe20000010100 */
[----:B------:R-:W-:Y:S01]  /*6770*/  FSEL R11, R85, R113, P3 ;  /* 0x00000071550b7208 */ /* 0x000fe20001800000 */
[----:B------:R-:W-:Y:S01]  /*6780*/  FMUL.FTZ R85, R123, R5 ;  /* 0x000000057b557220 */ /* 0x000fe20000410000 */
[----:B------:R-:W-:Y:S01]  /*6790*/  FSETP.GE.FTZ.AND P1, PT, R116, RZ, PT ;  /* 0x000000ff7400720b */ /* 0x000fe20003f36000 */
[----:B------:R-:W-:Y:S01]  /*67a0*/  FADD.FTZ R86, -R113, R8 ;  /* 0x0000000871567221 */ /* 0x000fe20000010100 */
[-C--:B------:R-:W-:Y:S01]  /*67b0*/  FSEL R4, R4, R112.reuse, P0 ;  /* 0x0000007004047208 */ /* 0x080fe20000000000 */
[----:B------:R-:W-:Y:S01]  /*67c0*/  FMUL.FTZ R11, R124, R11 ;  /* 0x0000000b7c0b7220 */ /* 0x000fe20000410000 */
[----:B------:R-:W-:Y:S01]  /*67d0*/  FSEL R5, R7, R112, P1 ;  /* 0x0000007007057208 */ /* 0x000fe20000800000 */
[----:B------:R-:W-:Y:S01]  /*67e0*/  FMUL.FTZ R10, R120, R10 ;  /* 0x0000000a780a7220 */ /* 0x000fe20000410000 */
[----:B------:R-:W-:Y:S01]  /*67f0*/  FSETP.GE.FTZ.AND P3, PT, R127, RZ, PT ;  /* 0x000000ff7f00720b */ /* 0x000fe20003f76000 */
[C---:B------:R-:W-:Y:S01]  /*6800*/  FADD.FTZ R8, -R113.reuse, R9 ;  /* 0x0000000971087221 */ /* 0x040fe20000010100 */
[----:B------:R-:W-:Y:S01]  /*6810*/  FSETP.GE.FTZ.AND P0, PT, R122, RZ, PT ;  /* 0x000000ff7a00720b */ /* 0x000fe20003f16000 */
[----:B------:R-:W-:Y:S01]  /*6820*/  FMUL.FTZ R84, R126, R4 ;  /* 0x000000047e547220 */ /* 0x000fe20000410000 */
[----:B------:R-:W-:Y:S01]  /*6830*/  FSEL R9, R86, R113, P3 ;  /* 0x0000007156097208 */ /* 0x000fe20001800000 */
[----:B------:R-:W-:Y:S01]  /*6840*/  FMUL.FTZ R86, R116, R5 ;  /* 0x0000000574567220 */ /* 0x000fe20000410000 */
[----:B------:R-:W-:Y:S01]  /*6850*/  F2FP.BF16.PACK_AB R5, R10, R11 ;  /* 0x0000000b0a05723e */ /* 0x000fe200000010ff */
[C---:B------:R-:W-:Y:S01]  /*6860*/  FADD.FTZ R7, -R113.reuse, R13 ;  /* 0x0000000d71077221 */ /* 0x040fe20000010100 */
[----:B------:R-:W-:Y:S01]  /*6870*/  FSEL R4, R6, R112, P0 ;  /* 0x0000007006047208 */ /* 0x000fe20000000000 */
[----:B------:R-:W-:Y:S01]  /*6880*/  FADD.FTZ R6, -R113, R12 ;  /* 0x0000000c71067221 */ /* 0x000fe20000010100 */
[----:B------:R-:W-:Y:S01]  /*6890*/  FSETP.GE.FTZ.AND P0, PT, R121, RZ, PT ;  /* 0x000000ff7900720b */ /* 0x000fe20003f16000 */
[----:B------:R1:W-:Y:S01]  /*68a0*/  STS [R234+0x20000], R5 ;  /* 0x02000005ea007388 */ /* 0x0003e20000000800 */
[----:B------:R-:W-:Y:S01]  /*68b0*/  FSETP.GE.FTZ.AND P2, PT, R125, RZ, PT ;  /* 0x000000ff7d00720b */ /* 0x000fe20003f56000 */
[----:B------:R-:W-:Y:S01]  /*68c0*/  FMUL.FTZ R13, R122, R4 ;  /* 0x000000047a0d7220 */ /* 0x000fe20000410000 */
[----:B------:R-:W-:Y:S01]  /*68d0*/  F2FP.BF16.PACK_AB R4, R84, R85 ;  /* 0x000000555404723e */ /* 0x000fe200000010ff */
[----:B------:R-:W-:Y:S01]  /*68e0*/  FADD.FTZ R15, -R112, R15 ;  /* 0x0000000f700f7221 */ /* 0x000fe20000010100 */
[-C--:B------:R-:W-:Y:S01]  /*68f0*/  FSEL R6, R6, R113.reuse, P0 ;  /* 0x0000007106067208 */ /* 0x080fe20000000000 */
[----:B------:R-:W-:Y:S01]  /*6900*/  FADD.FTZ R14, -R112, R14 ;  /* 0x0000000e700e7221 */ /* 0x000fe20000010100 */
[----:B------:R-:W-:Y:S01]  /*6910*/  FSEL R8, R8, R113, P2 ;  /* 0x0000007108087208 */ /* 0x000fe20001000000 */
[----:B------:R2:W-:Y:S01]  /*6920*/  STS [R234+0x20400], R4 ;  /* 0x02040004ea007388 */ /* 0x0005e20000000800 */
[----:B------:R-:W-:Y:S01]  /*6930*/  FSETP.GE.FTZ.AND P0, PT, R119, RZ, PT ;  /* 0x000000ff7700720b */ /* 0x000fe20003f16000 */
[----:B------:R-:W-:Y:S01]  /*6940*/  FMUL.FTZ R84, R121, R6 ;  /* 0x0000000679547220 */ /* 0x000fe20000410000 */
[----:B------:R-:W-:Y:S01]  /*6950*/  FSETP.GE.FTZ.AND P2, PT, R118, RZ, PT ;  /* 0x000000ff7600720b */ /* 0x000fe20003f56000 */
[----:B------:R-:W-:Y:S01]  /*6960*/  FADD.FTZ R18, -R112, R18 ;  /* 0x0000001270127221 */ /* 0x000fe20000010100 */
[----:B------:R-:W-:Y:S01]  /*6970*/  FSEL R6, R15, R112, P0 ;  /* 0x000000700f067208 */ /* 0x000fe20000000000 */
[----:B------:R-:W-:Y:S01]  /*6980*/  FMUL.FTZ R9, R127, R9 ;  /* 0x000000097f097220 */ /* 0x000fe20000410000 */
[----:B------:R-:W-:Y:S01]  /*6990*/  FSEL R7, R7, R113, P2 ;  /* 0x0000007107077208 */ /* 0x000fe20001000000 */
[----:B------:R-:W-:Y:S01]  /*69a0*/  FMUL.FTZ R8, R125, R8 ;  /* 0x000000087d087220 */ /* 0x000fe20000410000 */
[----:B------:R-:W-:Y:S01]  /*69b0*/  FSETP.GE.FTZ.AND P2, PT, R117, RZ, PT ;  /* 0x000000ff7500720b */ /* 0x000fe20003f56000 */
[----:B------:R-:W-:Y:S01]  /*69c0*/  FMUL.FTZ R12, R119, R6 ;  /* 0x00000006770c7220 */ /* 0x000fe20000410000 */
[----:B------:R-:W-:Y:S01]  /*69d0*/  FSETP.GE.FTZ.AND P0, PT, R128, RZ, PT ;  /* 0x000000ff8000720b */ /* 0x000fe20003f16000 */
[----:B------:R-:W-:Y:S01]  /*69e0*/  FADD.FTZ R6, -R113, R16 ;  /* 0x0000001071067221 */ /* 0x000fe20000010100 */
[----:B------:R-:W-:Y:S01]  /*69f0*/  FSETP.GE.FTZ.AND P1, PT, R115, RZ, PT ;  /* 0x000000ff7300720b */ /* 0x000fe20003f36000 */
[----:B------:R-:W-:Y:S01]  /*6a00*/  FMUL.FTZ R7, R118, R7 ;  /* 0x0000000776077220 */ /* 0x000fe20000410000 */
[----:B------:R-:W-:Y:S02]  /*6a10*/  FSETP.GE.FTZ.AND P3, PT, R129, RZ, PT ;  /* 0x000000ff8100720b */ /* 0x000fe40003f76000 */
[----:B------:R-:W-:Y:S02]  /*6a20*/  FSEL R14, R14, R112, P1 ;  /* 0x000000700e0e7208 */ /* 0x000fe40000800000 */
[----:B------:R-:W-:Y:S02]  /*6a30*/  FSETP.GE.FTZ.AND P1, PT, R114, RZ, PT ;  /* 0x000000ff7200720b */ /* 0x000fe40003f36000 */
[----:B------:R-:W-:Y:S01]  /*6a40*/  FSEL R6, R6, R113, P3 ;  /* 0x0000007106067208 */ /* 0x000fe20001800000 */
[----:B------:R-:W-:Y:S01]  /*6a50*/  FMUL.FTZ R14, R115, R14 ;  /* 0x0000000e730e7220 */ /* 0x000fe20000410000 */
[----:B-1----:R-:W-:Y:S01]  /*6a60*/  FSEL R5, R18, R112, P1 ;  /* 0x0000007012057208 */ /* 0x002fe20000800000 */
[----:B------:R-:W-:Y:S01]  /*6a70*/  @P2 FADD.FTZ R113, -R113, R17 ;  /* 0x0000001171712221 */ /* 0x000fe20000010100 */
[----:B------:R-:W-:Y:S01]  /*6a80*/  F2FP.BF16.PACK_AB R9, R8, R9 ;  /* 0x000000090809723e */ /* 0x000fe200000010ff */
[----:B------:R-:W-:Y:S01]  /*6a90*/  @P0 FADD.FTZ R112, -R112, R19 ;  /* 0x0000001370700221 */ /* 0x000fe20000010100 */
[----:B------:R-:W-:Y:S01]  /*6aa0*/  F2FP.BF16.PACK_AB R8, R13, R86 ;  /* 0x000000560d08723e */ /* 0x000fe200000010ff */
[----:B------:R-:W-:Y:S01]  /*6ab0*/  FMUL.FTZ R11, R129, R6 ;  /* 0x00000006810b7220 */ /* 0x000fe20000410000 */
[----:B------:R-:W-:Y:S01]  /*6ac0*/  F2FP.BF16.PACK_AB R7, R7, R84 ;  /* 0x000000540707723e */ /* 0x000fe200000010ff */
[----:B------:R-:W-:Y:S01]  /*6ad0*/  FMUL.FTZ R10, R114, R5 ;  /* 0x00000005720a7220 */ /* 0x000fe20000410000 */
[----:B------:R-:W-:Y:S01]  /*6ae0*/  F2FP.BF16.PACK_AB R6, R12, R14 ;  /* 0x0000000e0c06723e */ /* 0x000fe200000010ff */
[----:B------:R-:W-:Y:S01]  /*6af0*/  FMUL.FTZ R5, R117, R113 ;  /* 0x0000007175057220 */ /* 0x000fe20000410000 */
[----:B------:R-:W-:Y:S01]  /*6b00*/  STS [R237+0x20000], R9 ;  /* 0x02000009ed007388 */ /* 0x000fe20000000800 */
[----:B--2---:R-:W-:Y:S01]  /*6b10*/  FMUL.FTZ R4, R128, R112 ;  /* 0x0000007080047220 */ /* 0x004fe20000410000 */
[----:B------:R-:W-:Y:S02]  /*6b20*/  PLOP3.LUT P1, PT, PT, PT, UP1, 0x80, 0x0 ;  /* 0x000000000000781c */ /* 0x000fe40003f2f018 */
[----:B------:R-:W-:Y:S01]  /*6b30*/  STS [R237+0x20400], R8 ;  /* 0x02040008ed007388 */ /* 0x000fe20000000800 */
[----:B------:R-:W-:Y:S02]  /*6b40*/  F2FP.BF16.PACK_AB R5, R5, R11 ;  /* 0x0000000b0505723e */ /* 0x000fe400000010ff */
[----:B------:R-:W-:Y:S01]  /*6b50*/  F2FP.BF16.PACK_AB R4, R4, R10 ;  /* 0x0000000a0404723e */ /* 0x000fe200000010ff */
[----:B------:R-:W-:Y:S04]  /*6b60*/  STS [R235+0x20000], R7 ;  /* 0x02000007eb007388 */ /* 0x000fe80000000800 */
[----:B------:R-:W-:Y:S04]  /*6b70*/  STS [R235+0x20400], R6 ;  /* 0x02040006eb007388 */ /* 0x000fe80000000800 */
[----:B------:R-:W-:Y:S04]  /*6b80*/  STS [R236+0x20000], R5 ;  /* 0x02000005ec007388 */ /* 0x000fe80000000800 */
[----:B------:R-:W-:Y:S04]  /*6b90*/  STS [R236+0x20400], R4 ;  /* 0x02040004ec007388 */ /* 0x000fe80000000800 */
[----:B------:R-:W-:Y:S08]  /*6ba0*/  BAR.SYNC.DEFER_BLOCKING 0x0 ;  /* 0x0000000000007b1d */ /* 0x000ff00000010000 */
[----:B------:R-:W-:Y:S08]  /*6bb0*/  LDSM.16.MT88.4 R4, [R217+0x22000] ;  /* 0x02200000d904783b */ /* 0x000ff00000004200 */
[----:B------:R-:W1:Y:S08]  /*6bc0*/  LDSM.16.MT88.4 R8, [R0+0x8000] ;  /* 0x008000000008783b */ /* 0x000e700000004200 */
[----:B------:R-:W2:Y:S08]  /*6bd0*/  LDSM.16.MT88.4 R12, [R216+0x22000] ;  /* 0x02200000d80c783b */ /* 0x000eb00000004200 */
[----:B------:R-:W3:Y:S08]  /*6be0*/  LDSM.16.MT88.4 R16, [R0+0xa000] ;  /* 0x00a000000010783b */ /* 0x000ef00000004200 */
[----:B------:R-:W4:Y:S08]  /*6bf0*/  LDSM.16.MT88.4 R84, [R0+0xc000] ;  /* 0x00c000000054783b */ /* 0x000f300000004200 */
[----:B------:R-:W3:Y:S01]  /*6c00*/  LDSM.16.MT88.4 R88, [R0+0xe000] ;  /* 0x00e000000058783b */ /* 0x000ee20000004200 */
[-C--:B-1----:R-:W-:Y:S07]  /*6c10*/  HMMA.16816.F32.BF16 R20, R4, R8.reuse, R20 ;  /* 0x000000080414723c */ /* 0x082fee0000041814 */
[----:B------:R-:W-:Y:S01]  /*6c20*/  LDSM.16.MT88.4 R92, [R0+0x8800] ;  /* 0x00880000005c783b */ /* 0x000fe20000004200 */
[C---:B--2---:R-:W-:Y:S07]  /*6c30*/  HMMA.16816.F32.BF16 R24, R12.reuse, R8, R24 ;  /* 0x000000080c18723c */ /* 0x044fee0000041818 */
[----:B------:R-:W-:Y:S01]  /*6c40*/  LDSM.16.MT88.4 R96, [R216+0x22800] ;  /* 0x02280000d860783b */ /* 0x000fe20000004200 */
[-C--:B------:R-:W-:Y:S07]  /*6c50*/  HMMA.16816.F32.BF16 R28, R12, R10.reuse, R28 ;  /* 0x0000000a0c1c723c */ /* 0x080fee000004181c */
[----:B------:R-:W-:Y:S01]  /*6c60*/  LDSM.16.MT88.4 R100, [R0+0xa800] ;  /* 0x00a800000064783b */ /* 0x000fe20000004200 */
[C---:B------:R-:W-:Y:S07]  /*6c70*/  HMMA.16816.F32.BF16 R32, R4.reuse, R10, R32 ;  /* 0x0000000a0420723c */ /* 0x040fee0000041820 */
[----:B------:R-:W1:Y:S01]  /*6c80*/  LDSM.16.MT88.4 R8, [R217+0x22800] ;  /* 0x02280000d908783b */ /* 0x000e620000004200 */
[-C--:B---3--:R-:W-:Y:S07]  /*6c90*/  HMMA.16816.F32.BF16 R36, R4, R16.reuse, R36 ;  /* 0x000000100424723c */ /* 0x088fee0000041824 */
[----:B------:R-:W2:Y:S01]  /*6ca0*/  LDSM.16.MT88.4 R104, [R0+0xc800] ;  /* 0x00c800000068783b */ /* 0x000ea20000004200 */
[C---:B------:R-:W-:Y:S07]  /*6cb0*/  HMMA.16816.F32.BF16 R40, R12.reuse, R16, R40 ;  /* 0x000000100c28723c */ /* 0x040fee0000041828 */
[----:B------:R-:W3:Y:S01]  /*6cc0*/  LDSM.16.MT88.4 R108, [R0+0xe800] ;  /* 0x00e80000006c783b */ /* 0x000ee20000004200 */
        /* <DEDUP_REMOVED lines=13> */
[----:B------:R-:W4:Y:S07]  /*6da0*/  LDSM.16.MT88.4 R4, [R217+0x23000] ;  /* 0x02300000d904783b */ /* 0x000f2e0000004200 */
[-C--:B-1----:R-:W-:Y:S01]  /*6db0*/  HMMA.16816.F32.BF16 R20, R8, R92.reuse, R20 ;  /* 0x0000005c0814723c */ /* 0x082fe20000041814 */
[----:B------:R-:W1:Y:S07]  /*6dc0*/  LDSM.16.MT88.4 R88, [R0+0xd000] ;  /* 0x00d000000058783b */ /* 0x000e6e0000004200 */
        /* <DEDUP_REMOVED lines=19> */
[----:B------:R-:W2:Y:S07]  /*6f00*/  LDSM.16.MT88.4 R8, [R217+0x23800] ;  /* 0x02380000d908783b */ /* 0x000eae0000004200 */
[-C--:B----4-:R-:W-:Y:S01]  /*6f10*/  HMMA.16816.F32.BF16 R20, R4, R12.reuse, R20 ;  /* 0x0000000c0414723c */ /* 0x090fe20000041814 */
[----:B------:R-:W3:Y:S07]  /*6f20*/  LDSM.16.MT88.4 R108, [R0+0xd800] ;  /* 0x00d80000006c783b */ /* 0x000eee0000004200 */
[C---:B------:R-:W-:Y:S08]  /*6f30*/  HMMA.16816.F32.BF16 R24, R16.reuse, R12, R24 ;  /* 0x0000000c1018723c */ /* 0x040ff00000041818 */
[-C--:B------:R-:W-:Y:S08]  /*6f40*/  HMMA.16816.F32.BF16 R28, R16, R14.reuse, R28 ;  /* 0x0000000e101c723c */ /* 0x080ff0000004181c */
[C---:B------:R-:W-:Y:S01]  /*6f50*/  HMMA.16816.F32.BF16 R32, R4.reuse, R14, R32 ;  /* 0x0000000e0420723c */ /* 0x040fe20000041820 */
[----:B------:R-:W4:Y:S07]  /*6f60*/  LDSM.16.MT88.4 R12, [R0+0xf800] ;  /* 0x00f80000000c783b */ /* 0x000f2e0000004200 */
[-C--:B------:R-:W-:Y:S01]  /*6f70*/  HMMA.16816.F32.BF16 R36, R4, R84.reuse, R36 ;  /* 0x000000540424723c */ /* 0x080fe20000041824 */
[----:B------:R-:W-:Y:S07]  /*6f80*/  BAR.SYNC.DEFER_BLOCKING 0x0 ;  /* 0x0000000000007b1d */ /* 0x000fee0000010000 */
[C---:B------:R-:W-:Y:S08]  /*6f90*/  HMMA.16816.F32.BF16 R40, R16.reuse, R84, R40 ;  /* 0x000000541028723c */ /* 0x040ff00000041828 */
[-C--:B------:R-:W-:Y:S08]  /*6fa0*/  HMMA.16816.F32.BF16 R44, R16, R86.reuse, R44 ;  /* 0x00000056102c723c */ /* 0x080ff0000004182c */
[C---:B------:R-:W-:Y:S08]  /*6fb0*/  HMMA.16816.F32.BF16 R48, R4.reuse, R86, R48 ;  /* 0x000000560430723c */ /* 0x040ff00000041830 */
[-C--:B-1----:R-:W-:Y:S08]  /*6fc0*/  HMMA.16816.F32.BF16 R52, R4, R88.reuse, R52 ;  /* 0x000000580434723c */ /* 0x082ff00000041834 */
[C---:B------:R-:W-:Y:S08]  /*6fd0*/  HMMA.16816.F32.BF16 R56, R16.reuse, R88, R56 ;  /* 0x000000581038723c */ /* 0x040ff00000041838 */
[-C--:B------:R-:W-:Y:S08]  /*6fe0*/  HMMA.16816.F32.BF16 R60, R16, R90.reuse, R60 ;  /* 0x0000005a103c723c */ /* 0x080ff0000004183c */
[C---:B------:R-:W-:Y:S08]  /*6ff0*/  HMMA.16816.F32.BF16 R64, R4.reuse, R90, R64 ;  /* 0x0000005a0440723c */ /* 0x040ff00000041840 */
[-C--:B------:R-:W-:Y:S08]  /*7000*/  HMMA.16816.F32.BF16 R68, R4, R92.reuse, R68 ;  /* 0x0000005c0444723c */ /* 0x080ff00000041844 */
[C---:B------:R-:W-:Y:S08]  /*7010*/  HMMA.16816.F32.BF16 R72, R16.reuse, R92, R72 ;  /* 0x0000005c1048723c */ /* 0x040ff00000041848 */
[-C--:B------:R-:W-:Y:S08]  /*7020*/  HMMA.16816.F32.BF16 R76, R16, R94.reuse, R76 ;  /* 0x0000005e104c723c */ /* 0x080ff0000004184c */
[----:B------:R-:W-:Y:S07]  /*7030*/  HMMA.16816.F32.BF16 R80, R4, R94, R80 ;  /* 0x0000005e0450723c */ /* 0x000fee0000041850 */
[----:B------:R-:W-:Y:S01]  /*7040*/  IMAD.U32 R4, R243, -0x40, RZ ;  /* 0xffffffc0f3047824 */ /* 0x000fe200078e00ff */
[-C--:B--2---:R-:W-:Y:S05]  /*7050*/  HMMA.16816.F32.BF16 R20, R8, R96.reuse, R20 ;  /* 0x000000600814723c */ /* 0x084fea0000041814 */
        /* <DEDUP_REMOVED lines=83> */
.L_x_1034:
[----:B------:R-:W-:Y:S01]  /*7590*/  LDSM.16.M88.4 R128, [R220] ;  /* 0x00000000dc80783b */ /* 0x000fe20000000200 */
[----:B------:R-:W-:Y:S04]  /*75a0*/  @UP1 UIADD3 UR12, UP0, UR6, -0x100, URZ ;  /* 0xffffff00060c1890 */ /* 0x000fe8000ff1e03f */
        /* <DEDUP_REMOVED lines=48> */
[----:B------:R-:W-:Y:S07]  /*78b0*/  LDSM.16.MT88.4 R208, [R0+0x13000] ;  /* 0x0130000000d0783b */ /* 0x000fee0000004200 */
        /* <DEDUP_REMOVED lines=36> */
[C---:B------:R-:W-:Y:S07]  /*7b00*/  HMMA.16816.F32.BF16 R104, R204.reuse, R200, R104 ;  /* 0x000000c8cc68723c */ /* 0x040fee0000041868 */
[----:B------:R-:W-:Y:S01]  /*7b10*/  IMAD.MOV.U32 R200, RZ, RZ, 0x4 ;  /* 0x00000004ffc87424 */ /* 0x000fe200078e00ff */
[-C--:B------:R-:W-:Y:S04]  /*7b20*/  HMMA.16816.F32.BF16 R108, R204, R202.reuse, R108 ;  /* 0x000000cacc6c723c */ /* 0x080fe8000004186c */
[----:B------:R-:W-:Y:S04]  /*7b30*/  @P1 IMAD.WIDE R200, R231, R200, UR6 ;  /* 0x00000006e7c81e25 */ /* 0x000fe8000f8e02c8 */
[C---:B------:R-:W-:Y:S01]  /*7b40*/  HMMA.16816.F32.BF16 R112, R196.reuse, R202, R112 ;  /* 0x000000cac470723c */ /* 0x040fe20000041870 */
[----:B------:R1:W5:Y:S05]  /*7b50*/  @P1 LDG.E R238, [R200.64] ;  /* 0x00000004c8ee1981 */ /* 0x00036a000c1e1900 */
[----:B------:R1:W5:Y:S01]  /*7b60*/  @P1 LDG.E R239, [R200.64+0x20] ;  /* 0x00002004c8ef1981 */ /* 0x000362000c1e1900 */
[C---:B------:R-:W-:Y:S01]  /*7b70*/  IMAD.SHL.U32 R202, R243.reuse, 0x8, RZ ;  /* 0x00000008f3ca7824 */ /* 0x040fe200078e00ff */
[-C--:B--2---:R-:W-:Y:S03]  /*7b80*/  HMMA.16816.F32.BF16 R116, R196, R208.reuse, R116 ;  /* 0x000000d0c474723c */ /* 0x084fe60000041874 */
[----:B------:R2:W-:Y:S01]  /*7b90*/  RED.E.ADD.F32.FTZ.RN.STRONG.GPU [R224.64], R4 ;  /* 0x00000004e000798e */ /* 0x0005e2000c10e784 */
[C---:B------:R-:W-:Y:S04]  /*7ba0*/  IMAD.SHL.U32 R203, R243.reuse, 0x10, RZ ;  /* 0x00000010f3cb7824 */ /* 0x040fe800078e00ff */
[C---:B------:R-:W-:Y:S08]  /*7bb0*/  HMMA.16816.F32.BF16 R120, R204.reuse, R208, R120 ;  /* 0x000000d0cc78723c */ /* 0x040ff00000041878 */
[-C--:B------:R-:W-:Y:S04]  /*7bc0*/  HMMA.16816.F32.BF16 R124, R204, R210.reuse, R124 ;  /* 0x000000d2cc7c723c */ /* 0x080fe8000004187c */
[CC--:B-1----:R-:W-:Y:S04]  /*7bd0*/  LEA R200, P0, R202.reuse, R224.reuse, 0x2 ;  /* 0x000000e0cac87211 */ /* 0x0c2fe800078010ff */
[----:B------:R-:W-:Y:S04]  /*7be0*/  HMMA.16816.F32.BF16 R128, R196, R210, R128 ;  /* 0x000000d2c480723c */ /* 0x000fe80000041880 */
[-C--:B------:R-:W-:Y:S01]  /*7bf0*/  LEA.HI.X.SX32 R201, R202, R225.reuse, 0x2, P0 ;  /* 0x000000e1cac97211 */ /* 0x080fe200000f16ff */
[----:B------:R-:W-:Y:S02]  /*7c00*/  IMAD.SHL.U32 R205, R243, 0x20, RZ ;  /* 0x00000020f3cd7824 */ /* 0x000fe400078e00ff */
[-C--:B------:R-:W-:Y:S01]  /*7c10*/  LEA R196, P2, R203, R224.reuse, 0x2 ;  /* 0x000000e0cbc47211 */ /* 0x080fe200078410ff */
[----:B------:R-:W-:Y:S01]  /*7c20*/  IMAD R199, R243, 0x18, RZ ;  /* 0x00000018f3c77824 */ /* 0x000fe200078e02ff */
[----:B------:R1:W-:Y:S03]  /*7c30*/  RED.E.ADD.F32.FTZ.RN.STRONG.GPU [R200.64], R5 ;  /* 0x00000005c800798e */ /* 0x0003e6000c10e784 */
[-C--:B------:R-:W-:Y:S01]  /*7c40*/  LEA.HI.X.SX32 R197, R203, R225.reuse, 0x2, P2 ;  /* 0x000000e1cbc57211 */ /* 0x080fe200010f16ff */
[----:B------:R-:W-:Y:S01]  /*7c50*/  IMAD R206, R243, 0x28, RZ ;  /* 0x00000028f3ce7824 */ /* 0x000fe200078e02ff */
[-C--:B--2---:R-:W-:Y:S01]  /*7c60*/  LEA R4, P0, R199, R224.reuse, 0x2 ;  /* 0x000000e0c7047211 */ /* 0x084fe200078010ff */
[----:B------:R-:W-:Y:S01]  /*7c70*/  IMAD R204, R243, 0x30, RZ ;  /* 0x00000030f3cc7824 */ /* 0x000fe200078e02ff */
[-C--:B------:R-:W-:Y:S01]  /*7c80*/  LEA R198, P2, R205, R224.reuse, 0x2 ;  /* 0x000000e0cdc67211 */ /* 0x080fe200078410ff */
[----:B------:R2:W-:Y:S01]  /*7c90*/  RED.E.ADD.F32.FTZ.RN.STRONG.GPU [R196.64], R6 ;  /* 0x00000006c400798e */ /* 0x0005e2000c10e784 */
[----:B------:R-:W-:Y:S01]  /*7ca0*/  IMAD R243, R243, 0x38, RZ ;  /* 0x00000038f3f37824 */ /* 0x000fe200078e02ff */
[-C--:B-1----:R-:W-:Y:S02]  /*7cb0*/  LEA.HI.X.SX32 R5, R199, R225.reuse, 0x2, P0 ;  /* 0x000000e1c7057211 */ /* 0x082fe400000f16ff */
[-C--:B------:R-:W-:Y:S03]  /*7cc0*/  LEA.HI.X.SX32 R199, R205, R225.reuse, 0x2, P2 ;  /* 0x000000e1cdc77211 */ /* 0x080fe600010f16ff */
[----:B------:R1:W-:Y:S01]  /*7cd0*/  RED.E.ADD.F32.FTZ.RN.STRONG.GPU [R4.64], R7 ;  /* 0x000000070400798e */ /* 0x0003e2000c10e784 */
[CC--:B--2---:R-:W-:Y:S04]  /*7ce0*/  LEA R196, P0, R206.reuse, R224.reuse, 0x2 ;  /* 0x000000e0cec47211 */ /* 0x0c4fe800078010ff */
[----:B------:R-:W-:Y:S01]  /*7cf0*/  RED.E.ADD.F32.FTZ.RN.STRONG.GPU [R198.64], R8 ;  /* 0x00000008c600798e */ /* 0x000fe2000c10e784 */
[-C--:B------:R-:W-:Y:S02]  /*7d00*/  LEA.HI.X.SX32 R197, R206, R225.reuse, 0x2, P0 ;  /* 0x000000e1cec57211 */ /* 0x080fe400000f16ff */
[CC--:B------:R-:W-:Y:S03]  /*7d10*/  LEA R6, P0, R243.reuse, R224.reuse, 0x2 ;  /* 0x000000e0f3067211 */ /* 0x0c0fe600078010ff */
[----:B------:R2:W-:Y:S01]  /*7d20*/  RED.E.ADD.F32.FTZ.RN.STRONG.GPU [R196.64], R9 ;  /* 0x00000009c400798e */ /* 0x0005e2000c10e784 */
[CC--:B-1----:R-:W-:Y:S02]  /*7d30*/  LEA R4, P2, R204.reuse, R224.reuse, 0x2 ;  /* 0x000000e0cc047211 */ /* 0x0c2fe400078410ff */
[-C--:B------:R-:W-:Y:S02]  /*7d40*/  LEA.HI.X.SX32 R7, R243, R225.reuse, 0x2, P0 ;  /* 0x000000e1f3077211 */ /* 0x080fe400000f16ff */
[-C--:B------:R-:W-:Y:S05]  /*7d50*/  LEA.HI.X.SX32 R5, R204, R225.reuse, 0x2, P2 ;  /* 0x000000e1cc057211 */ /* 0x080fea00010f16ff */
[----:B------:R1:W-:Y:S01]  /*7d60*/  RED.E.ADD.F32.FTZ.RN.STRONG.GPU [R4.64], R10 ;  /* 0x0000000a0400798e */ /* 0x0003e2000c10e784 */
[----:B--2---:R-:W-:Y:S04]  /*7d70*/  IADD3 R9, R203, 0x20, RZ ;  /* 0x00000020cb097810 */ /* 0x004fe80007ffe0ff */
        /* <DEDUP_REMOVED lines=285> */
[C---:B------:R-:W-:Y:S02]  /*8f50*/  @!P4 LEA R12, P6, R6.reuse, R228, 0x1 ;  /* 0x000000e4060cc211 */ /* 0x040fe400078c08ff */
        /* <DEDUP_REMOVED lines=51> */
.L_x_1035:
[----:B------:R-:W-:Y:S02]  /*9290*/  UISETP.GT.AND UP0, UPT, UR9, UR18, UPT ;  /* 0x000000120900728c */ /* 0x000fe4000bf04270 */
[----:B------:R-:W-:Y:S04]  /*92a0*/  UIADD3 UR9, UR9, -0x1, URZ ;  /* 0xffffffff09097890 */ /* 0x000fe8000fffe03f */
[----:B------:R-:W-:Y:S11]  /*92b0*/  PLOP3.LUT P0, PT, PT, PT, UP0, 0x80, 0x0 ;  /* 0x000000000000781c */ /* 0x000ff60003f0f008 */
[----:B------:R-:W-:Y:S02]  /*92c0*/  @!UPT UIADD3 URZ, URZ, URZ, URZ ;  /* 0x0000003f3f3ff290 */ /* 0x000fe4000fffe03f */
        /* <DEDUP_REMOVED lines=279> */
.L_x_1037:
        /* <DEDUP_REMOVED lines=19> */
.L_x_1038:
        /* <DEDUP_REMOVED lines=12> */
[----:B------:R-:W-:Y:S01]  /*a630*/  USHF.R.S32.HI UR9, URZ, 0x1f, UR39 ;  /* 0x0000001f3f097899 */ /* 0x000fe20008011427 */
[----:B------:R-:W-:Y:S01]  /*a640*/  ISETP.GE.AND P5, PT, R245, UR8, PT ;  /* 0x00000008f5007c0c */ /* 0x000fe2000bfa6270 */
[----:B------:R-:W-:-:S02]  /*a650*/  UIMAD UR7, UR6, UR11, UR7 ;  /* 0x0000000b060772a4 */ /* 0x000fc4000f8e0207 */
[----:B------:R-:W-:Y:S01]  /*a660*/  IADD3 R4, P0, R4, UR15, RZ ;  /* 0x0000000f04047c10 */ /* 0x000fe2000ff1e0ff */
[----:B------:R-:W-:-:S03]  /*a670*/  ULDC.64 UR10, c[0x0][0x3b8] ;  /* 0x0000ee00000a7ab9 */ /* 0x000fc60000000a00 */
[----:B------:R-:W-:Y:S01]  /*a680*/  IMAD.U32 R8, RZ, RZ, UR7 ;  /* 0x00000007ff087e24 */ /* 0x000fe2000f8e00ff */
[----:B------:R-:W-:Y:S01]  /*a690*/  UIMAD UR7, UR9, UR10, URZ ;  /* 0x0000000a090772a4 */ /* 0x000fe2000f8e023f */
[----:B------:R1:W2:Y:S03]  /*a6a0*/  LDS.128 R44, [R226+0x11000] ;  /* 0x01100000e22c7984 */ /* 0x0002a60000000c00 */
        /* <DEDUP_REMOVED lines=37> */
.L_x_1040:
[----:B--23--:R-:W-:Y:S05]  /*a900*/  BSYNC B0 ;  /* 0x0000000000007941 */ /* 0x00cfea0003800000 */
.L_x_1039:
        /* <DEDUP_REMOVED lines=21> */
.L_x_1042:
[----:B------:R-:W-:Y:S05]  /*aa60*/  BSYNC B0 ;  /* 0x0000000000007941 */ /* 0x000fea0003800000 */
.L_x_1041:
[----:B------:R-:W-:Y:S01]  /*aa70*/  ULDC.64 UR8, c[0x0][0x3a8] ;  /* 0x0000ea0000087ab9 */ /* 0x000fe20000000a00 */
[----:B------:R-:W-:Y:S01]  /*aa80*/  IMAD.WIDE.U32 R6, R13, c[0x0][0x3a8], R6 ;  /* 0x0000ea000d067a25 */ /* 0x000fe200078e0006 */
[----:B------:R-:W-:Y:S01]  /*aa90*/  UIMAD UR7, UR12, UR8, URZ ;  /* 0x000000080c0772a4 */ /* 0x000fe2000f8e023f */
[----:B------:R-:W-:Y:S01]  /*aaa0*/  BSSY B0, `(.L_x_1043) ;  /* 0x000001d000007945 */ /* 0x000fe20003800000 */
[----:B------:R-:W-:-:S02]  /*aab0*/  USHF.R.S32.HI UR10, URZ, 0x1f, UR39 ;  /* 0x0000001f3f0a7899 */ /* 0x000fc40008011427 */
        /* <DEDUP_REMOVED lines=27> */
.L_x_1044:
[----:B------:R-:W-:Y:S05]  /*ac70*/  BSYNC B0 ;  /* 0x0000000000007941 */ /* 0x000fea0003800000 */
.L_x_1043:
        /* <DEDUP_REMOVED lines=18> */
.L_x_1015:
[----:B------:R-:W-:Y:S05]  /*ada0*/  BSYNC B1 ;  /* 0x0000000000017941 */ /* 0x000fea0003800000 */
.L_x_1001:
        /* <DEDUP_REMOVED lines=12> */
.L_x_1045:
[----:B------:R-:W-:Y:S05]  /*ae70*/  EXIT ;  /* 0x000000000000794d */ /* 0x000fea0003800000 */
.L_x_1047:
        /* <DEDUP_REMOVED lines=16> */
.L_x_2027:


//--------------------- .text._ZN5flash44flash_bwd_dq_dk_dv_loop_seqk_parallel_kernelI23Flash_bwd_kernel_traitsILi256ELi64ELi64ELi8ELi4ELi2ELi2ELb0ELb1EN7cutlass10bfloat16_tE19Flash_kernel_traitsILi256ELi64ELi64ELi8ES3_EELb0ELb0ELb1ELb0ELb0ELb0ELb1EEEvNS_16Flash_bwd_paramsE --------------------------
	.section	.text._ZN5flash44flash_bwd_dq_dk_dv_loop_seqk_parallel_kernelI23Flash_bwd_kernel_traitsILi256ELi64ELi64ELi8ELi4ELi2ELi2ELb0ELb1EN7cutlass10bfloat16_tE19Flash_kernel_traitsILi256ELi64ELi64ELi8ES3_EELb0ELb0ELb1ELb0ELb0ELb0ELb1EEEvNS_16Flash_bwd_paramsE,"ax",@progbits
	.sectioninfo	@"SHI_REGISTERS=254"
	.align	128
        .global         _ZN5flash44flash_bwd_dq_dk_dv_loop_seqk_parallel_kernelI23Flash_bwd_kernel_traitsILi256ELi64ELi64ELi8ELi4ELi2ELi2ELb0ELb1EN7cutlass10bfloat16_tE19Flash_kernel_traitsILi256ELi64ELi64ELi8ES3_EELb0ELb0ELb1ELb0ELb0ELb0ELb1EEEvNS_16Flash_bwd_paramsE
        .type           _ZN5flash44flash_bwd_dq_dk_dv_loop_seqk_parallel_kernelI23Flash_bwd_kernel_traitsILi256ELi64ELi64ELi8ELi4ELi2ELi2ELb0ELb1EN7cutlass10bfloat16_tE19Flash_kernel_traitsILi256ELi64ELi64ELi8ES3_EELb0ELb0ELb1ELb0ELb0ELb0ELb1EEEvNS_16Flash_bwd_paramsE,@function
        .size           _ZN5flash44flash_bwd_dq_dk_dv_loop_seqk_parallel_kernelI23Flash_bwd_kernel_traitsILi256ELi64ELi64ELi8ELi4ELi2ELi2ELb0ELb1EN7cutlass10bfloat16_tE19Flash_kernel_traitsILi256ELi64ELi64ELi8ES3_EELb0ELb0ELb1ELb0ELb0ELb0ELb1EEEvNS_16Flash_bwd_paramsE,(.L_x_2028 - _ZN5flash44flash_bwd_dq_dk_dv_loop_seqk_parallel_kernelI23Flash_bwd_kernel_traitsILi256ELi64ELi64ELi8ELi4ELi2ELi2ELb0ELb1EN7cutlass10bfloat16_tE19Flash_kernel_traitsILi256ELi64ELi64ELi8ES3_EELb0ELb0ELb1ELb0ELb0ELb0ELb1EEEvNS_16Flash_bwd_paramsE)
        .other          _ZN5flash44flash_bwd_dq_dk_dv_loop_seqk_parallel_kernelI23Flash_bwd_kernel_traitsILi256ELi64ELi64ELi8ELi4ELi2ELi2ELb0ELb1EN7cutlass10bfloat16_tE19Flash_kernel_traitsILi256ELi64ELi64ELi8ES3_EELb0ELb0ELb1ELb0ELb0ELb0ELb1EEEvNS_16Flash_bwd_paramsE,@"STO_CUDA_ENTRY STV_DEFAULT"
_ZN5flash44flash_bwd_dq_dk_dv_loop_seqk_parallel_kernelI23Flash_bwd_kernel_traitsILi256ELi64ELi64ELi8ELi4ELi2ELi2ELb0ELb1EN7cutlass10bfloat16_tE19Flash_kernel_traitsILi256ELi64ELi64ELi8ES3_EELb0ELb0ELb1ELb0ELb0ELb0ELb1EEEvNS_16Flash_bwd_paramsE:
.text._ZN5flash44flash_bwd_dq_dk_dv_loop_seqk_parallel_kernelI23Flash_bwd_kernel_traitsILi256ELi64ELi64ELi8ELi4ELi2ELi2ELb0ELb1EN7cutlass10bfloat16_tE19Flash_kernel_traitsILi256ELi64ELi64ELi8ES3_EELb0ELb0ELb1ELb0ELb0ELb0ELb1EEEvNS_16Flash_bwd_paramsE:
        /* <DEDUP_REMOVED lines=191> */
.L_x_1094:
        /* <DEDUP_REMOVED lines=62> */
.L_x_1048:
        /* <DEDUP_REMOVED lines=67> */
.L_x_1050:
        /* <DEDUP_REMOVED lines=41> */
.L_x_1051:
        /* <DEDUP_REMOVED lines=45> */
.L_x_1052:
[----:B------:R-:W-:Y:S02]  /*1960*/  UMOV UR13, UR52 ;  /* 0x00000034000d7c82 */ /* 0x000fe40008000000 */
.L_x_1053:
[----:B------:R-:W-:Y:S01]  /*1970*/  UIADD3 UR8, UP4, UP3, UR8, UR43, UR49 ;  /* 0x0000002b08087290 */ /* 0x000fe2000fb9e031 */
[----:B------:R-:W1:Y:S01]  /*1980*/  S2R R9, SR_TID.X ;  /* 0x0000000000097919 */ /* 0x000e620000002100 */
[----:B------:R-:W-:Y:S01]  /*1990*/  IMAD.U32 R6, RZ, RZ, UR5 ;  /* 0x00000005ff067e24 */ /* 0x000fe2000f8e00ff */
[----:B------:R-:W-:Y:S01]  /*19a0*/  IADD3 R15, P0, R230, UR17, RZ ;  /* 0x00000011e60f7c10 */ /* 0x000fe2000ff1e0ff */
[----:B------:R-:W-:Y:S01]  /*19b0*/  UIADD3 UR32, UP2, UP1, UR15, UR8, UR30 ;  /* 0x000000080f207290 */ /* 0x000fe2000f95e01e */
[----:B------:R-:W-:Y:S01]  /*19c0*/  IMAD.U32 R5, RZ, RZ, UR4 ;  /* 0x00000004ff057e24 */ /* 0x000fe2000f8e00ff */
[----:B------:R-:W-:Y:S01]  /*19d0*/  UIADD3.X UR7, UR10, UR50, UR55, UP4, UP3 ;  /* 0x000000320a077290 */ /* 0x000fe2000a7e6437 */
[----:B------:R-:W-:Y:S01]  /*19e0*/  IMAD.U32 R20, RZ, RZ, UR17 ;  /* 0x00000011ff147e24 */ /* 0x000fe2000f8e00ff */
[----:B------:R-:W-:Y:S01]  /*19f0*/  ULDC.64 UR8, c[0x0][0x1a8] ;  /* 0x00006a0000087ab9 */ /* 0x000fe20000000a00 */
[--C-:B------:R-:W-:Y:S01]  /*1a00*/  SHF.R.S32.HI R233, RZ, 0x1f, R232.reuse ;  /* 0x0000001fffe97819 */ /* 0x100fe200000114e8 */
[----:B------:R-:W-:Y:S01]  /*1a10*/  UIADD3.X UR30, UR12, UR7, UR14, UP2, UP1 ;  /* 0x000000070c1e7290 */ /* 0x000fe200097e240e */
[----:B------:R-:W-:Y:S01]  /*1a20*/  IADD3 R16, P2, R232, UR18, RZ ;  /* 0x00000012e8107c10 */ /* 0x000fe2000ff5e0ff */
[----:B------:R-:W-:Y:S01]  /*1a30*/  UIMAD UR7, UR59, UR8, URZ ;  /* 0x000000083b0772a4 */ /* 0x000fe2000f8e023f */
[----:B------:R-:W-:Y:S01]  /*1a40*/  BSSY B1, `(.L_x_1049) ;  /* 0x00008b3000017945 */ /* 0x000fe20003800000 */
[----:B------:R-:W-:Y:S01]  /*1a50*/  UMOV UR14, 0x4 ;  /* 0x00000004000e7882 */ /* 0x000fe20000000000 */
[----:B------:R-:W-:Y:S01]  /*1a60*/  IADD3.X R17, R233, UR20, RZ, P2, !PT ;  /* 0x00000014e9117c10 */ /* 0x000fe200097fe4ff */
[----:B------:R-:W-:Y:S01]  /*1a70*/  UIMAD UR12, UR37, UR9, UR7 ;  /* 0x00000009250c72a4 */ /* 0x000fe2000f8e0207 */
[----:B------:R-:W-:Y:S01]  /*1a80*/  IMAD.WIDE.U32 R22, R15, c[0x0][0x190], R232 ;  /* 0x000064000f167a25 */ /* 0x000fe200078e00e8 */
[----:B------:R-:W-:-:S02]  /*1a90*/  ULDC.64 UR4, c[0x0][0x3c8] ;  /* 0x0000f20000047ab9 */ /* 0x000fc40000000a00 */
        /* <DEDUP_REMOVED lines=15> */
[----:B------:R-:W-:Y:S01]  /*1b90*/  IADD3 R17, R17, UR10, RZ ;  /* 0x0000000a11117c10 */ /* 0x000fe2000fffe0ff */
[----:B------:R-:W-:Y:S02]  /*1ba0*/  UMOV UR16, UR8 ;  /* 0x0000000800107c82 */ /* 0x000fe40008000000 */
[----:B------:R-:W-:Y:S02]  /*1bb0*/  UIADD3 UR8, UR17, UR21, URZ ;  /* 0x0000001511087290 */ /* 0x000fe4000fffe03f */
[----:B------:R-:W-:Y:S01]  /*1bc0*/  UMOV UR15, UR9 ;  /* 0x00000009000f7c82 */ /* 0x000fe20008000000 */
[----:B------:R-:W-:Y:S01]  /*1bd0*/  IMAD.WIDE.U32 R16, R230, c[0x0][0x370], R16 ;  /* 0x0000dc00e6107a25 */ /* 0x000fe200078e0010 */
[----:B------:R-:W-:Y:S01]  /*1be0*/  UIMAD.WIDE UR8, UR8, UR14, UR4 ;  /* 0x0000000e080872a5 */ /* 0x000fe2000f8e0204 */
[----:B------:R1:W2:Y:S01]  /*1bf0*/  R2UR UR5, R6 ;  /* 0x00000000060573c2 */ /* 0x0002a200000e0000 */
[----:B------:R-:W-:-:S02]  /*1c00*/  ULDC UR21, c[0x0][0x2e8] ;  /* 0x0000ba0000157ab9 */ /* 0x000fc40000000800 */
[----:B------:R-:W-:Y:S01]  /*1c10*/  UIADD3 UR7, UR7, -UR21, URZ ;  /* 0x8000001507077290 */ /* 0x000fe2000fffe03f */
[----:B------:R-:W-:Y:S02]  /*1c20*/  LEA R242, P3, R16, c[0x0][0x330], 0x1 ;  /* 0x0000cc0010f27a11 */ /* 0x000fe400078608ff */
[----:B------:R-:W-:Y:S02]  /*1c30*/  UMOV UR14, UR8 ;  /* 0x00000008000e7c82 */ /* 0x000fe40008000000 */
[----:B------:R-:W-:Y:S01]  /*1c40*/  USHF.R.S32.HI UR17, URZ, 0x1f, UR7 ;  /* 0x0000001f3f117899 */ /* 0x000fe20008011407 */
[----:B------:R3:W4:Y:S01]  /*1c50*/  R2UR UR4, R5 ;  /* 0x00000000050473c2 */ /* 0x00072200000e0000 */
        /* <DEDUP_REMOVED lines=9> */
[----:B------:R-:W-:Y:S02]  /*1cf0*/  LOP3.LUT R6, R7, 0xffffffe0, RZ, 0xc0, !PT ;  /* 0xffffffe007067812 */ /* 0x000fe400078ec0ff */
[----:B------:R-:W-:Y:S02]  /*1d00*/  SHF.R.S32.HI R7, RZ, 0x5, R7 ;  /* 0x00000005ff077819 */ /* 0x000fe40000011407 */
[C---:B---3--:R-:W-:Y:S01]  /*1d10*/  IADD3.X R5, R4.reuse, UR34, RZ, P0, !PT ;  /* 0x0000002204057c10 */ /* 0x048fe200087fe4ff */
[----:B------:R-:W-:Y:S02]  /*1d20*/  IMAD.IADD R6, R9, 0x1, -R6 ;  /* 0x0000000109067824 */ /* 0x000fe400078e0a06 */
[----:B------:R-:W-:Y:S02]  /*1d30*/  IMAD R9, R4, c[0x0][0x370], RZ ;  /* 0x0000dc0004097a24 */ /* 0x000fe400078e02ff */
[----:B------:R-:W-:-:S02]  /*1d40*/  IMAD R6, R7, UR48, R6 ;  /* 0x0000003007067c24 */ /* 0x000fc4000f8e0206 */
[----:B------:R-:W-:Y:S02]  /*1d50*/  IMAD R18, R5, c[0x0][0x190], RZ ;  /* 0x0000640005127a24 */ /* 0x000fe400078e02ff */
[----:B------:R-:W-:Y:S01]  /*1d60*/  IMAD R9, R230, c[0x0][0x374], R9 ;  /* 0x0000dd00e6097a24 */ /* 0x000fe200078e0209 */
[C---:B------:R-:W-:Y:S01]  /*1d70*/  IADD3 R7, P0, R6.reuse, UR32, RZ ;  /* 0x0000002006077c10 */ /* 0x040fe2000ff1e0ff */
[----:B------:R-:W-:Y:S02]  /*1d80*/  IMAD R18, R15, c[0x0][0x194], R18 ;  /* 0x000065000f127a24 */ /* 0x000fe400078e0212 */
[----:B------:R-:W-:Y:S01]  /*1d90*/  IMAD.IADD R9, R17, 0x1, R9 ;  /* 0x0000000111097824 */ /* 0x000fe200078e0209 */
[----:B------:R-:W-:Y:S02]  /*1da0*/  LEA.HI.X.SX32 R6, R6, UR30, 0x1, P0 ;  /* 0x0000001e06067c11 */ /* 0x000fe400080f0eff */
[----:B------:R-:W-:Y:S02]  /*1db0*/  IADD3 R22, P0, R22, UR33, RZ ;  /* 0x0000002116167c10 */ /* 0x000fe4000ff1e0ff */
[----:B------:R-:W-:-:S02]  /*1dc0*/  LEA R248, P2, R7, c[0x0][0x350], 0x2 ;  /* 0x0000d40007f87a11 */ /* 0x000fc400078410ff */
        /* <DEDUP_REMOVED lines=27> */
.L_x_1055:
        /* <DEDUP_REMOVED lines=18> */
.L_x_1056:
        /* <DEDUP_REMOVED lines=34> */
.L_x_1058:
[----:B------:R-:W-:Y:S05]  /*22c0*/  BSYNC B0 ;  /* 0x0000000000007941 */ /* 0x000fea0003800000 */
.L_x_1057:
        /* <DEDUP_REMOVED lines=21> */
.L_x_1060:
[----:B------:R-:W-:Y:S05]  /*2420*/  BSYNC B0 ;  /* 0x0000000000007941 */ /* 0x000fea0003800000 */
.L_x_1059:
        /* <DEDUP_REMOVED lines=31> */
.L_x_1062:
[----:B------:R-:W-:Y:S05]  /*2620*/  BSYNC B0 ;  /* 0x0000000000007941 */ /* 0x000fea0003800000 */
.L_x_1061:
        /* <DEDUP_REMOVED lines=20> */
.L_x_1054:
        /* <DEDUP_REMOVED lines=49> */
.L_x_1065:
[----:B------:R-:W-:Y:S05]  /*2a80*/  BSYNC B0 ;  /* 0x0000000000007941 */ /* 0x000fea0003800000 */
.L_x_1064:
        /* <DEDUP_REMOVED lines=48> */
.L_x_1067:
[----:B------:R-:W-:Y:S05]  /*2d90*/  BSYNC B0 ;  /* 0x0000000000007941 */ /* 0x000fea0003800000 */
.L_x_1066:
        /* <DEDUP_REMOVED lines=42> */
.L_x_1069:
[----:B------:R-:W-:Y:S05]  /*3040*/  BSYNC B0 ;  /* 0x0000000000007941 */ /* 0x000fea0003800000 */
.L_x_1068:
        /* <DEDUP_REMOVED lines=45> */
.L_x_1071:
[----:B------:R-:W-:Y:S05]  /*3320*/  BSYNC B0 ;  /* 0x0000000000007941 */ /* 0x000fea0003800000 */
.L_x_1070:
        /* <DEDUP_REMOVED lines=22> */
[----:B------:R-:W-:-:S04]  /*3490*/  IADD3 R16, P0, R14, UR26, RZ ;  /* 0x0000001a0e107c10 */ /* 0x000fc8000ff1e0ff */
[----:B------:R-:W-:Y:S01]  /*34a0*/  IADD3.X R17, R15, UR27, R7, P0, !PT ;  /* 0x0000001b0f117c10 */ /* 0x000fe200087fe407 */
[----:B------:R-:W-:-:S04]  /*34b0*/  IMAD R7, R8, c[0x0][0x1b0], RZ ;  /* 0x00006c0008077a24 */ /* 0x000fc800078e02ff */
[----:B------:R1:W-:Y:S01]  /*34c0*/  @P5 STS.128 [R226+0x10000], RZ ;  /* 0x010000ffe2005388 */ /* 0x0003e20000000c00 */
[C---:B------:R-:W-:Y:S02]  /*34d0*/  IMAD R14, R10.reuse, c[0x0][0x1b4], R7 ;  /* 0x00006d000a0e7a24 */ /* 0x040fe400078e0207 */
[----:B------:R-:W-:Y:S01]  /*34e0*/  IMAD.WIDE.U32 R16, R10, c[0x0][0x1b0], R16 ;  /* 0x00006c000a107a25 */ /* 0x000fe200078e0010 */
[----:B------:R1:W-:Y:S03]  /*34f0*/  @P5 STS.128 [R226+0x12000], RZ ;  /* 0x012000ffe2005388 */ /* 0x0003e60000000c00 */
[----:B------:R-:W-:Y:S01]  /*3500*/  IMAD.IADD R9, R17, 0x1, R14 ;  /* 0x0000000111097824 */ /* 0x000fe200078e020e */
[----:B------:R1:W-:Y:S04]  /*3510*/  @P5 STS.128 [R226+0x14000], RZ ;  /* 0x014000ffe2005388 */ /* 0x0003e80000000c00 */
[----:B------:R1:W-:Y:S01]  /*3520*/  @P5 STS.128 [R226+0x16000], RZ ;  /* 0x016000ffe2005388 */ /* 0x0003e20000000c00 */
[----:B------:R-:W-:Y:S05]  /*3530*/  @P5 BRA `(.L_x_1073) ;  /* 0x000002e000005947 */ /* 0x000fea0003800000 */
[----:B------:R-:W-:Y:S01]  /*3540*/  ISETP.GE.AND P3, PT, R232, c[0x0][0x220], PT ;  /* 0x00008800e8007a0c */ /* 0x000fe20003f66270 */
[----:B------:R-:W-:Y:S01]  /*3550*/  IMAD R7, R11, c[0x0][0x198], RZ ;  /* 0x000066000b077a24 */ /* 0x000fe200078e02ff */
[----:B-1----:R-:W-:-:S02]  /*3560*/  MOV R18, UR26 ;  /* 0x0000001a00127c02 */ /* 0x002fc40008000f00 */
[----:B------:R-:W-:Y:S01]  /*3570*/  MOV R19, UR27 ;  /* 0x0000001b00137c02 */ /* 0x000fe20008000f00 */
[C---:B------:R-:W-:Y:S01]  /*3580*/  IMAD R20, R12.reuse, c[0x0][0x19c], R7 ;  /* 0x000067000c147a24 */ /* 0x040fe200078e0207 */
[----:B------:R-:W-:Y:S02]  /*3590*/  MOV R7, 0x2 ;  /* 0x0000000200077802 */ /* 0x000fe40000000f00 */
[----:B------:R-:W-:Y:S01]  /*35a0*/  ISETP.GE.AND P2, PT, R229, c[0x0][0x220], PT ;  /* 0x00008800e5007a0c */ /* 0x000fe20003f46270 */
[----:B------:R-:W-:Y:S01]  /*35b0*/  IMAD.WIDE.U32 R18, R12, c[0x0][0x198], R18 ;  /* 0x000066000c127a25 */ /* 0x000fe200078e0012 */
[----:B------:R-:W-:Y:S02]  /*35c0*/  ISETP.GE.AND P1, PT, R228, c[0x0][0x220], PT ;  /* 0x00008800e4007a0c */ /* 0x000fe40003f26270 */
[----:B------:R-:W-:Y:S01]  /*35d0*/  ISETP.GE.AND P0, PT, R227, c[0x0][0x220], PT ;  /* 0x00008800e3007a0c */ /* 0x000fe20003f06270 */
[----:B------:R-:W-:Y:S01]  /*35e0*/  IMAD.IADD R21, R19, 0x1, R20 ;  /* 0x0000000113157824 */ /* 0x000fe200078e0214 */
[----:B------:R1:W-:Y:S01]  /*35f0*/  @P3 STS.128 [R226+0x10000], RZ ;  /* 0x010000ffe2003388 */ /* 0x0003e20000000c00 */
[----:B------:R-:W-:Y:S01]  /*3600*/  IMAD.MOV.U32 R20, RZ, RZ, R18 ;  /* 0x000000ffff147224 */ /* 0x000fe200078e0012 */
[----:B------:R-:W-:Y:S01]  /*3610*/  @!P3 MOV R18, R16 ;  /* 0x000000100012b202 */ /* 0x000fe20000000f00 */
[----:B------:R-:W-:-:S02]  /*3620*/  @!P3 IMAD R13, R4, c[0x0][0x198], RZ ;  /* 0x00006600040dba24 */ /* 0x000fc400078e02ff */
        /* <DEDUP_REMOVED lines=31> */
.L_x_1073:
[----:B------:R-:W-:Y:S05]  /*3820*/  BSYNC B0 ;  /* 0x0000000000007941 */ /* 0x000fea0003800000 */
.L_x_1072:
        /* <DEDUP_REMOVED lines=55> */
.L_x_1075:
[----:B------:R-:W-:Y:S05]  /*3ba0*/  BSYNC B0 ;  /* 0x0000000000007941 */ /* 0x000fea0003800000 */
.L_x_1074:
        /* <DEDUP_REMOVED lines=62> */
.L_x_1077:
[----:B------:R-:W-:Y:S05]  /*3f90*/  BSYNC B0 ;  /* 0x0000000000007941 */ /* 0x000fea0003800000 */
.L_x_1076:
        /* <DEDUP_REMOVED lines=54> */
.L_x_1079:
[----:B------:R-:W-:Y:S05]  /*4300*/  BSYNC B0 ;  /* 0x0000000000007941 */ /* 0x000fea0003800000 */
.L_x_1078:
        /* <DEDUP_REMOVED lines=66> */
[----:B-1----:R-:W-:Y:S01]  /*4730*/  CS2R R20, SRZ ;  /* 0x0000000000147805 */ /* 0x002fe2000001ff00 */
[----:B------:R-:W-:-:S02]  /*4740*/  ULDC UR9, c[0x0][0x2e8] ;  /* 0x0000ba0000097ab9 */ /* 0x000fc40000000800 */
[----:B------:R-:W-:Y:S02]  /*4750*/  UIADD3 UR18, UR8, -UR9, URZ ;  /* 0x8000000908127290 */ /* 0x000fe4000fffe03f */
[----:B------:R-:W-:Y:S02]  /*4760*/  ULDC UR12, c[0x0][0x2e4] ;  /* 0x0000b900000c7ab9 */ /* 0x000fe40000000800 */
.L_x_1084:
        /* <DEDUP_REMOVED lines=9> */
[----:B------:R-:W-:Y:S05]  /*4800*/  LDSM.16.M88.4 R84, [R223] ;  /* 0x00000000df54783b */ /* 0x000fea0000000200 */
[----:B-1----:R-:W1:Y:S05]  /*4810*/  LDSM.16.M88.4 R88, [R222+0x10000] ;  /* 0x01000000de58783b */ /* 0x002e6a0000000200 */
[----:B------:R-:W3:Y:S05]  /*4820*/  LDSM.16.M88.4 R92, [R222+0x10800] ;  /* 0x01080000de5c783b */ /* 0x000eea0000000200 */
[----:B------:R-:W-:Y:S05]  /*4830*/  LDSM.16.M88.4 R96, [R221] ;  /* 0x00000000dd60783b */ /* 0x000fea0000000200 */
[----:B------:R-:W2:Y:S05]  /*4840*/  LDSM.16.M88.4 R100, [R212+0x10000] ;  /* 0x01000000d464783b */ /* 0x000eaa0000000200 */
        /* <DEDUP_REMOVED lines=8> */
[C---:B---3--:R-:W-:Y:S08]  /*48d0*/  HMMA.16816.F32.BF16 R12, R84.reuse, R92, RZ ;  /* 0x0000005c540c723c */ /* 0x048ff000000418ff */
[----:B------:R-:W-:Y:S01]  /*48e0*/  HMMA.16816.F32.BF16 R16, R84, R94, RZ ;  /* 0x0000005e5410723c */ /* 0x000fe200000418ff */
[----:B------:R-:W-:Y:S05]  /*48f0*/  LDSM.16.M88.4 R84, [R219] ;  /* 0x00000000db54783b */ /* 0x000fea0000000200 */
[----:B------:R-:W3:Y:S02]  /*4900*/  LDSM.16.M88.4 R92, [R2+0x10000] ;  /* 0x01000000025c783b */ /* 0x000ee40000000200 */
[C---:B--2---:R-:W-:Y:S08]  /*4910*/  HMMA.16816.F32.BF16 R4, R96.reuse, R100, R4 ;  /* 0x000000646004723c */ /* 0x044ff00000041804 */
[C---:B------:R-:W-:Y:S01]  /*4920*/  HMMA.16816.F32.BF16 R8, R96.reuse, R102, R8 ;  /* 0x000000666008723c */ /* 0x040fe20000041808 */
[----:B------:R-:W2:Y:S07]  /*4930*/  LDSM.16.M88.4 R100, [R2+0x10800] ;  /* 0x010800000264783b */ /* 0x000eae0000000200 */
[C---:B----4-:R-:W-:Y:S08]  /*4940*/  HMMA.16816.F32.BF16 R12, R96.reuse, R104, R12 ;  /* 0x00000068600c723c */ /* 0x050ff0000004180c */
[----:B------:R-:W-:Y:S01]  /*4950*/  HMMA.16816.F32.BF16 R16, R96, R106, R16 ;  /* 0x0000006a6010723c */ /* 0x000fe20000041810 */
[----:B------:R-:W-:Y:S05]  /*4960*/  LDSM.16.M88.4 R96, [R223+0x2000] ;  /* 0x00200000df60783b */ /* 0x000fea0000000200 */
[----:B------:R-:W4:Y:S02]  /*4970*/  LDSM.16.M88.4 R104, [R222+0x12000] ;  /* 0x01200000de68783b */ /* 0x000f240000000200 */
[C---:B-1----:R-:W-:Y:S08]  /*4980*/  HMMA.16816.F32.BF16 R4, R88.reuse, R108, R4 ;  /* 0x0000006c5804723c */ /* 0x042ff00000041804 */
[C---:B------:R-:W-:Y:S01]  /*4990*/  HMMA.16816.F32.BF16 R8, R88.reuse, R110, R8 ;  /* 0x0000006e5808723c */ /* 0x040fe20000041808 */
[----:B------:R-:W1:Y:S07]  /*49a0*/  LDSM.16.M88.4 R108, [R222+0x12800] ;  /* 0x01280000de6c783b */ /* 0x000e6e0000000200 */
[C---:B------:R-:W-:Y:S08]  /*49b0*/  HMMA.16816.F32.BF16 R12, R88.reuse, R112, R12 ;  /* 0x00000070580c723c */ /* 0x040ff0000004180c */
[----:B------:R-:W-:Y:S01]  /*49c0*/  HMMA.16816.F32.BF16 R16, R88, R114, R16 ;  /* 0x000000725810723c */ /* 0x000fe20000041810 */
[----:B------:R-:W-:Y:S05]  /*49d0*/  LDSM.16.M88.4 R88, [R221+0x2000] ;  /* 0x00200000dd58783b */ /* 0x000fea0000000200 */
[----:B------:R-:W-:Y:S02]  /*49e0*/  LDSM.16.M88.4 R112, [R212+0x12800] ;  /* 0x01280000d470783b */ /* 0x000fe40000000200 */
[C---:B---3--:R-:W-:Y:S08]  /*49f0*/  HMMA.16816.F32.BF16 R4, R84.reuse, R92, R4 ;  /* 0x0000005c5404723c */ /* 0x048ff00000041804 */
[C---:B------:R-:W-:Y:S01]  /*4a00*/  HMMA.16816.F32.BF16 R8, R84.reuse, R94, R8 ;  /* 0x0000005e5408723c */ /* 0x040fe20000041808 */
[----:B------:R-:W3:Y:S07]  /*4a10*/  LDSM.16.M88.4 R92, [R212+0x12000] ;  /* 0x01200000d45c783b */ /* 0x000eee0000000200 */
[C---:B--2---:R-:W-:Y:S08]  /*4a20*/  HMMA.16816.F32.BF16 R12, R84.reuse, R100, R12 ;  /* 0x00000064540c723c */ /* 0x044ff0000004180c */
[----:B------:R-:W-:Y:S01]  /*4a30*/  HMMA.16816.F32.BF16 R16, R84, R102, R16 ;  /* 0x000000665410723c */ /* 0x000fe20000041810 */
[----:B------:R-:W-:Y:S05]  /*4a40*/  LDSM.16.M88.4 R84, [R220+0x2000] ;  /* 0x00200000dc54783b */ /* 0x000fea0000000200 */
[----:B------:R-:W2:Y:S02]  /*4a50*/  LDSM.16.M88.4 R100, [R3+0x12000] ;  /* 0x012000000364783b */ /* 0x000ea40000000200 */
[C---:B----4-:R-:W-:Y:S08]  /*4a60*/  HMMA.16816.F32.BF16 R4, R96.reuse, R104, R4 ;  /* 0x000000686004723c */ /* 0x050ff00000041804 */
[C---:B------:R-:W-:Y:S01]  /*4a70*/  HMMA.16816.F32.BF16 R8, R96.reuse, R106, R8 ;  /* 0x0000006a6008723c */ /* 0x040fe20000041808 */
[----:B------:R-:W4:Y:S07]  /*4a80*/  LDSM.16.M88.4 R104, [R3+0x12800] ;  /* 0x012800000368783b */ /* 0x000f2e0000000200 */
[C---:B-1----:R-:W-:Y:S08]  /*4a90*/  HMMA.16816.F32.BF16 R12, R96.reuse, R108, R12 ;  /* 0x0000006c600c723c */ /* 0x042ff0000004180c */
[----:B------:R-:W-:Y:S01]  /*4aa0*/  HMMA.16816.F32.BF16 R16, R96, R110, R16 ;  /* 0x0000006e6010723c */ /* 0x000fe20000041810 */
[----:B------:R-:W-:Y:S05]  /*4ab0*/  LDSM.16.M88.4 R96, [R2+0x12000] ;  /* 0x012000000260783b */ /* 0x000fea0000000200 */
[----:B------:R-:W-:Y:S02]  /*4ac0*/  LDSM.16.M88.4 R108, [R2+0x12800] ;  /* 0x01280000026c783b */ /* 0x000fe40000000200 */
[C---:B---3--:R-:W-:Y:S08]  /*4ad0*/  HMMA.16816.F32.BF16 R4, R88.reuse, R92, R4 ;  /* 0x0000005c5804723c */ /* 0x048ff00000041804 */
[C---:B------:R-:W-:Y:S01]  /*4ae0*/  HMMA.16816.F32.BF16 R8, R88.reuse, R94, R8 ;  /* 0x0000005e5808723c */ /* 0x040fe20000041808 */
[----:B------:R-:W1:Y:S07]  /*4af0*/  LDSM.16.M88.4 R92, [R219+0x2000] ;  /* 0x00200000db5c783b */ /* 0x000e6e0000000200 */
[C---:B------:R-:W-:Y:S08]  /*4b00*/  HMMA.16816.F32.BF16 R12, R88.reuse, R112, R12 ;  /* 0x00000070580c723c */ /* 0x040ff0000004180c */
[----:B------:R-:W-:Y:S01]  /*4b10*/  HMMA.16816.F32.BF16 R16, R88, R114, R16 ;  /* 0x000000725810723c */ /* 0x000fe20000041810 */
[----:B------:R-:W-:Y:S05]  /*4b20*/  LDSM.16.M88.4 R88, [R223+0x4000] ;  /* 0x00400000df58783b */ /* 0x000fea0000000200 */
[----:B------:R-:W-:Y:S02]  /*4b30*/  LDSM.16.M88.4 R112, [R3+0x14000] ;  /* 0x014000000370783b */ /* 0x000fe40000000200 */
[C---:B--2---:R-:W-:Y:S08]  /*4b40*/  HMMA.16816.F32.BF16 R4, R84.reuse, R100, R4 ;  /* 0x000000645404723c */ /* 0x044ff00000041804 */
        /* <DEDUP_REMOVED lines=12> */
[----:B------:R-:W4:Y:S02]  /*4c10*/  LDSM.16.M88.4 R108, [R220+0x4000] ;  /* 0x00400000dc6c783b */ /* 0x000f240000000200 */
[C---:B--2---:R-:W-:Y:S08]  /*4c20*/  HMMA.16816.F32.BF16 R4, R88.reuse, R100, R4 ;  /* 0x000000645804723c */ /* 0x044ff00000041804 */
[C---:B------:R-:W-:Y:S01]  /*4c30*/  HMMA.16816.F32.BF16 R8, R88.reuse, R102, R8 ;  /* 0x000000665808723c */ /* 0x040fe20000041808 */
[----:B------:R-:W-:Y:S07]  /*4c40*/  LDSM.16.M88.4 R100, [R2+0x14000] ;  /* 0x014000000264783b */ /* 0x000fee0000000200 */
[C---:B---3--:R-:W-:Y:S08]  /*4c50*/  HMMA.16816.F32.BF16 R12, R88.reuse, R84, R12 ;  /* 0x00000054580c723c */ /* 0x048ff0000004180c */
[----:B------:R-:W-:Y:S01]  /*4c60*/  HMMA.16816.F32.BF16 R16, R88, R86, R16 ;  /* 0x000000565810723c */ /* 0x000fe20000041810 */
[----:B------:R-:W2:Y:S05]  /*4c70*/  LDSM.16.M88.4 R84, [R3+0x14800] ;  /* 0x014800000354783b */ /* 0x000eaa0000000200 */
[----:B------:R-:W3:Y:S02]  /*4c80*/  LDSM.16.M88.4 R88, [R219+0x4000] ;  /* 0x00400000db58783b */ /* 0x000ee40000000200 */
[C---:B-1----:R-:W-:Y:S08]  /*4c90*/  HMMA.16816.F32.BF16 R4, R96.reuse, R104, R4 ;  /* 0x000000686004723c */ /* 0x042ff00000041804 */
[C---:B------:R-:W-:Y:S01]  /*4ca0*/  HMMA.16816.F32.BF16 R8, R96.reuse, R106, R8 ;  /* 0x0000006a6008723c */ /* 0x040fe20000041808 */
[----:B------:R-:W-:Y:S07]  /*4cb0*/  LDSM.16.M88.4 R104, [R222+0x16000] ;  /* 0x01600000de68783b */ /* 0x000fee0000000200 */
[C---:B----4-:R-:W-:Y:S08]  /*4cc0*/  HMMA.16816.F32.BF16 R12, R96.reuse, R92, R12 ;  /* 0x0000005c600c723c */ /* 0x050ff0000004180c */
[----:B------:R-:W-:Y:S01]  /*4cd0*/  HMMA.16816.F32.BF16 R16, R96, R94, R16 ;  /* 0x0000005e6010723c */ /* 0x000fe20000041810 */
[----:B------:R-:W1:Y:S05]  /*4ce0*/  LDSM.16.M88.4 R92, [R2+0x14800] ;  /* 0x01480000025c783b */ /* 0x000e6a0000000200 */
[----:B------:R-:W4:Y:S02]  /*4cf0*/  LDSM.16.M88.4 R96, [R223+0x6000] ;  /* 0x00600000df60783b */ /* 0x000f240000000200 */
[C---:B------:R-:W-:Y:S08]  /*4d00*/  HMMA.16816.F32.BF16 R4, R108.reuse, R112, R4 ;  /* 0x000000706c04723c */ /* 0x040ff00000041804 */
[C---:B------:R-:W-:Y:S01]  /*4d10*/  HMMA.16816.F32.BF16 R8, R108.reuse, R114, R8 ;  /* 0x000000726c08723c */ /* 0x040fe20000041808 */
[----:B------:R-:W-:Y:S07]  /*4d20*/  LDSM.16.M88.4 R112, [R212+0x16000] ;  /* 0x01600000d470783b */ /* 0x000fee0000000200 */
[C---:B--2---:R-:W-:Y:S08]  /*4d30*/  HMMA.16816.F32.BF16 R12, R108.reuse, R84, R12 ;  /* 0x000000546c0c723c */ /* 0x044ff0000004180c */
[----:B------:R-:W-:Y:S01]  /*4d40*/  HMMA.16816.F32.BF16 R16, R108, R86, R16 ;  /* 0x000000566c10723c */ /* 0x000fe20000041810 */
[----:B------:R-:W2:Y:S05]  /*4d50*/  LDSM.16.M88.4 R84, [R222+0x16800] ;  /* 0x01680000de54783b */ /* 0x000eaa0000000200 */
[----:B------:R-:W2:Y:S02]  /*4d60*/  LDSM.16.M88.4 R108, [R221+0x6000] ;  /* 0x00600000dd6c783b */ /* 0x000ea40000000200 */
[C---:B---3--:R-:W-:Y:S08]  /*4d70*/  HMMA.16816.F32.BF16 R4, R88.reuse, R100, R4 ;  /* 0x000000645804723c */ /* 0x048ff00000041804 */
[C---:B------:R-:W-:Y:S01]  /*4d80*/  HMMA.16816.F32.BF16 R8, R88.reuse, R102, R8 ;  /* 0x000000665808723c */ /* 0x040fe20000041808 */
[----:B------:R-:W-:Y:S07]  /*4d90*/  LDSM.16.M88.4 R100, [R3+0x16000] ;  /* 0x016000000364783b */ /* 0x000fee0000000200 */
[C---:B-1----:R-:W-:Y:S08]  /*4da0*/  HMMA.16816.F32.BF16 R12, R88.reuse, R92, R12 ;  /* 0x0000005c580c723c */ /* 0x042ff0000004180c */
[----:B------:R-:W-:Y:S01]  /*4db0*/  HMMA.16816.F32.BF16 R16, R88, R94, R16 ;  /* 0x0000005e5810723c */ /* 0x000fe20000041810 */
[----:B------:R-:W1:Y:S05]  /*4dc0*/  LDSM.16.M88.4 R88, [R212+0x16800] ;  /* 0x01680000d458783b */ /* 0x000e6a0000000200 */
[----:B------:R-:W3:Y:S02]  /*4dd0*/  LDSM.16.M88.4 R92, [R220+0x6000] ;  /* 0x00600000dc5c783b */ /* 0x000ee40000000200 */
[C---:B----4-:R-:W-:Y:S08]  /*4de0*/  HMMA.16816.F32.BF16 R4, R96.reuse, R104, R4 ;  /* 0x000000686004723c */ /* 0x050ff00000041804 */
[C---:B------:R-:W-:Y:S01]  /*4df0*/  HMMA.16816.F32.BF16 R8, R96.reuse, R106, R8 ;  /* 0x0000006a6008723c */ /* 0x040fe20000041808 */
[----:B------:R-:W-:Y:S07]  /*4e00*/  LDSM.16.M88.4 R104, [R2+0x16000] ;  /* 0x016000000268783b */ /* 0x000fee0000000200 */
[C---:B--2---:R-:W-:Y:S08]  /*4e10*/  HMMA.16816.F32.BF16 R12, R96.reuse, R84, R12 ;  /* 0x00000054600c723c */ /* 0x044ff0000004180c */
[----:B------:R-:W-:Y:S01]  /*4e20*/  HMMA.16816.F32.BF16 R16, R96, R86, R16 ;  /* 0x000000566010723c */ /* 0x000fe20000041810 */
[----:B------:R-:W2:Y:S05]  /*4e30*/  LDSM.16.M88.4 R84, [R3+0x16800] ;  /* 0x016800000354783b */ /* 0x000eaa0000000200 */
[----:B------:R-:W4:Y:S02]  /*4e40*/  LDSM.16.M88.4 R96, [R219+0x6000] ;  /* 0x00600000db60783b */ /* 0x000f240000000200 */
[C---:B------:R-:W-:Y:S08]  /*4e50*/  HMMA.16816.F32.BF16 R4, R108.reuse, R112, R4 ;  /* 0x000000706c04723c */ /* 0x040ff00000041804 */
[C---:B------:R-:W-:Y:S08]  /*4e60*/  HMMA.16816.F32.BF16 R8, R108.reuse, R114, R8 ;  /* 0x000000726c08723c */ /* 0x040ff00000041808 */
[C---:B-1----:R-:W-:Y:S08]  /*4e70*/  HMMA.16816.F32.BF16 R12, R108.reuse, R88, R12 ;  /* 0x000000586c0c723c */ /* 0x042ff0000004180c */
[----:B------:R-:W-:Y:S08]  /*4e80*/  HMMA.16816.F32.BF16 R16, R108, R90, R16 ;  /* 0x0000005a6c10723c */ /* 0x000ff00000041810 */
[C---:B---3--:R-:W-:Y:S08]  /*4e90*/  HMMA.16816.F32.BF16 R4, R92.reuse, R100, R4 ;  /* 0x000000645c04723c */ /* 0x048ff00000041804 */
[C---:B------:R-:W-:Y:S08]  /*4ea0*/  HMMA.16816.F32.BF16 R8, R92.reuse, R102, R8 ;  /* 0x000000665c08723c */ /* 0x040ff00000041808 */
[C---:B--2---:R-:W-:Y:S08]  /*4eb0*/  HMMA.16816.F32.BF16 R12, R92.reuse, R84, R12 ;  /* 0x000000545c0c723c */ /* 0x044ff0000004180c */
[----:B------:R-:W-:Y:S01]  /*4ec0*/  HMMA.16816.F32.BF16 R16, R92, R86, R16 ;  /* 0x000000565c10723c */ /* 0x000fe20000041810 */
[----:B------:R-:W1:Y:S07]  /*4ed0*/  LDSM.16.M88.4 R84, [R2+0x16800] ;  /* 0x016800000254783b */ /* 0x000e6e0000000200 */
[C---:B----4-:R-:W-:Y:S08]  /*4ee0*/  HMMA.16816.F32.BF16 R4, R96.reuse, R104, R4 ;  /* 0x000000686004723c */ /* 0x050ff00000041804 */
        /* <DEDUP_REMOVED lines=14> */
[----:B------:R-:W3:Y:S06]  /*4fd0*/  MUFU.TANH R120, R120 ;  /* 0x0000007800787308 */ /* 0x000eec0000002400 */
[----:B------:R-:W-:Y:S02]  /*4fe0*/  FMUL.FTZ R126, R12, c[0x0][0x2ec] ;  /* 0x0000bb000c7e7a20 */ /* 0x000fe40000410000 */
[----:B------:R-:W-:Y:S02]  /*4ff0*/  FMUL.FTZ R127, R13, c[0x0][0x2ec] ;  /* 0x0000bb000d7f7a20 */ /* 0x000fe40000410000 */
[----:B------:R-:W4:Y:S01]  /*5000*/  MUFU.TANH R121, R121 ;  /* 0x0000007900797308 */ /* 0x000f220000002400 */
[----:B------:R-:W-:Y:S02]  /*5010*/  FMUL.FTZ R128, R14, c[0x0][0x2ec] ;  /* 0x0000bb000e807a20 */ /* 0x000fe40000410000 */
[----:B------:R-:W-:Y:S02]  /*5020*/  FMUL.FTZ R129, R15, c[0x0][0x2ec] ;  /* 0x0000bb000f817a20 */ /* 0x000fe40000410000 */
[----:B------:R-:W-:Y:S02]  /*5030*/  FMUL.FTZ R130, R16, c[0x0][0x2ec] ;  /* 0x0000bb0010827a20 */ /* 0x000fe40000410000 */
[----:B------:R-:W-:Y:S02]  /*5040*/  FMUL.FTZ R131, R17, c[0x0][0x2ec] ;  /* 0x0000bb0011837a20 */ /* 0x000fe40000410000 */
[----:B------:R-:W-:Y:S01]  /*5050*/  FMUL.FTZ R196, R18, c[0x0][0x2ec] ;  /* 0x0000bb0012c47a20 */ /* 0x000fe20000410000 */
[----:B------:R-:W1:Y:S01]  /*5060*/  MUFU.TANH R122, R122 ;  /* 0x0000007a007a7308 */ /* 0x000e620000002400 */
[----:B------:R-:W-:Y:S09]  /*5070*/  FMUL.FTZ R209, R19, c[0x0][0x2ec] ;  /* 0x0000bb0013d17a20 */ /* 0x000ff20000410000 */
[----:B------:R-:W1:Y:S10]  /*5080*/  MUFU.TANH R123, R123 ;  /* 0x0000007b007b7308 */ /* 0x000e740000002400 */
        /* <DEDUP_REMOVED lines=9> */
[----:B------:R-:W1:Y:S01]  /*5120*/  MUFU.TANH R209, R209 ;  /* 0x000000d100d17308 */ /* 0x000e620000002400 */
[----:B------:R-:W-:-:S05]  /*5130*/  @!P0 BRA `(.L_x_1080) ;  /* 0x000001c000008947 */ /* 0x000fca0003800000 */
[----:B-1234-:R-:W-:Y:S01]  /*5140*/  MOV R5, R209 ;  /* 0x000000d100057202 */ /* 0x01efe20000000f00 */
[----:B------:R-:W-:Y:S01]  /*5150*/  USHF.L.U32 UR8, UR19, 0x6, URZ ;  /* 0x0000000613087899 */ /* 0x000fe2000800063f */
[----:B------:R-:W-:Y:S01]  /*5160*/  MOV R9, R131 ;  /* 0x0000008300097202 */ /* 0x000fe20000000f00 */
[----:B------:R-:W-:Y:S01]  /*5170*/  IMAD.MOV.U32 R7, RZ, RZ, R196 ;  /* 0x000000ffff077224 */ /* 0x000fe200078e00c4 */
[----:B------:R-:W-:Y:S01]  /*5180*/  MOV R13, R129 ;  /* 0x00000081000d7202 */ /* 0x000fe20000000f00 */
[----:B------:R-:W-:Y:S01]  /*5190*/  IMAD.MOV.U32 R11, RZ, RZ, R130 ;  /* 0x000000ffff0b7224 */ /* 0x000fe200078e0082 */
[----:B------:R-:W-:Y:S01]  /*51a0*/  MOV R17, R127 ;  /* 0x0000007f00117202 */ /* 0x000fe20000000f00 */
[----:B------:R-:W-:Y:S01]  /*51b0*/  IMAD.MOV.U32 R15, RZ, RZ, R128 ;  /* 0x000000ffff0f7224 */ /* 0x000fe200078e0080 */
[----:B------:R-:W-:Y:S01]  /*51c0*/  UIADD3 UR10, UR8, 0x40, URZ ;  /* 0x00000040080a7890 */ /* 0x000fe2000fffe03f */
[----:B------:R-:W-:Y:S01]  /*51d0*/  MOV R85, R125 ;  /* 0x0000007d00557202 */ /* 0x000fe20000000f00 */
[----:B------:R-:W-:Y:S01]  /*51e0*/  IMAD.MOV.U32 R19, RZ, RZ, R126 ;  /* 0x000000ffff137224 */ /* 0x000fe200078e007e */
[----:B------:R-:W-:Y:S01]  /*51f0*/  UIADD3 UR8, UR8, UR11, URZ ;  /* 0x0000000b08087290 */ /* 0x000fe2000fffe03f */
[----:B------:R-:W-:Y:S01]  /*5200*/  MOV R89, R123 ;  /* 0x0000007b00597202 */ /* 0x000fe20000000f00 */
[----:B------:R-:W-:Y:S01]  /*5210*/  IMAD.MOV.U32 R87, RZ, RZ, R124 ;  /* 0x000000ffff577224 */ /* 0x000fe200078e007c */
[----:B------:R-:W-:Y:S01]  /*5220*/  MOV R93, R121 ;  /* 0x00000079005d7202 */ /* 0x000fe20000000f00 */
[----:B------:R-:W-:Y:S01]  /*5230*/  UIADD3 UR8, UR12, UR8, -UR6 ;  /* 0x000000080c087290 */ /* 0x000fe2000fffe806 */
[----:B------:R-:W-:Y:S01]  /*5240*/  IMAD.U32 R4, RZ, RZ, UR10 ;  /* 0x0000000aff047e24 */ /* 0x000fe2000f8e00ff */
[----:B------:R-:W-:Y:S01]  /*5250*/  UIADD3 UR10, UR9, 0x40, URZ ;  /* 0x00000040090a7890 */ /* 0x000fe2000fffe03f */
[----:B------:R-:W-:Y:S01]  /*5260*/  MOV R97, R119 ;  /* 0x0000007700617202 */ /* 0x000fe20000000f00 */
[----:B------:R-:W-:Y:S02]  /*5270*/  IMAD.MOV.U32 R91, RZ, RZ, R122 ;  /* 0x000000ffff5b7224 */ /* 0x000fe400078e007a */
[----:B------:R-:W-:Y:S01]  /*5280*/  UISETP.GE.AND UP0, UPT, UR10, UR8, UPT ;  /* 0x000000080a00728c */ /* 0x000fe2000bf06270 */
[----:B------:R-:W-:Y:S01]  /*5290*/  ISETP.LT.AND P0, PT, R4, UR6, PT ;  /* 0x0000000604007c0c */ /* 0x000fe2000bf01270 */
[----:B------:R-:W-:Y:S01]  /*52a0*/  IMAD.MOV.U32 R95, RZ, RZ, R120 ;  /* 0x000000ffff5f7224 */ /* 0x000fe200078e0078 */
[----:B------:R-:W-:Y:S01]  /*52b0*/  UMOV UR8, UR12 ;  /* 0x0000000c00087c82 */ /* 0x000fe20008000000 */
[----:B------:R-:W-:Y:S02]  /*52c0*/  IMAD.MOV.U32 R99, RZ, RZ, R118 ;  /* 0x000000ffff637224 */ /* 0x000fe400078e0076 */
[----:B------:R-:W-:Y:S11]  /*52d0*/  PLOP3.LUT P1, PT, PT, PT, UP0, 0x80, 0x0 ;  /* 0x000000000000781c */ /* 0x000ff60003f2f008 */
[----:B------:R-:W-:Y:S02]  /*52e0*/  @!UPT UIADD3 URZ, URZ, URZ, URZ ;  /* 0x0000003f3f3ff290 */ /* 0x000fe4000fffe03f */
[----:B------:R-:W-:-:S05]  /*52f0*/  @!P1 BRA P0, `(.L_x_1081) ;  /* 0x0000047000009947 */ /* 0x000fca0000000000 */
.L_x_1080:
[----:B--234-:R-:W-:Y:S01]  /*5300*/  IADD3 R11, R225, UR9, RZ ;  /* 0x00000009e10b7c10 */ /* 0x01cfe2000fffe0ff */
        /* <DEDUP_REMOVED lines=33> */
[----:B-1----:R-:W-:Y:S02]  /*5520*/  FSEL R97, R119, -INF , !P0 ;  /* 0xff80000077617808 */ /* 0x002fe40004000000 */
        /* <DEDUP_REMOVED lines=36> */
.L_x_1081:
[C---:B------:R-:W-:Y:S01]  /*5770*/  FMUL.FTZ R6, R246.reuse, 1.4426950216293334961 ;  /* 0x3fb8aa3bf6067820 */ /* 0x040fe20000410000 */
[----:B------:R-:W-:Y:S01]  /*5780*/  FSETP.NEU.FTZ.AND P0, PT, R246, -INF , PT ;  /* 0xff800000f600780b */ /* 0x000fe20003f1d000 */
[----:B------:R-:W-:Y:S01]  /*5790*/  FMUL.FTZ R4, R247, 1.4426950216293334961 ;  /* 0x3fb8aa3bf7047820 */ /* 0x000fe20000410000 */
[----:B------:R-:W-:Y:S01]  /*57a0*/  UISETP.GT.AND UP0, UPT, UR7, UR17, UPT ;  /* 0x000000110700728c */ /* 0x000fe2000bf04270 */
[----:B------:R-:W-:Y:S01]  /*57b0*/  FFMA.FTZ R119, -R119, R119, 1 ;  /* 0x3f80000077777423 */ /* 0x000fe20000010177 */
[----:B------:R-:W-:Y:S01]  /*57c0*/  FSEL R6, R6, RZ, P0 ;  /* 0x000000ff06067208 */ /* 0x000fe20000000000 */
[----:B------:R-:W-:Y:S01]  /*57d0*/  FFMA.FTZ R120, -R120, R120, 1 ;  /* 0x3f80000078787423 */ /* 0x000fe20000010178 */
[----:B------:R-:W-:Y:S01]  /*57e0*/  FSETP.NEU.FTZ.AND P0, PT, R247, -INF , PT ;  /* 0xff800000f700780b */ /* 0x000fe20003f1d000 */
[----:B------:R-:W-:Y:S01]  /*57f0*/  FFMA.FTZ R121, -R121, R121, 1 ;  /* 0x3f80000079797423 */ /* 0x000fe20000010179 */
[----:B------:R-:W-:Y:S01]  /*5800*/  PLOP3.LUT P1, PT, PT, PT, UP0, 0x80, 0x0 ;  /* 0x000000000000781c */ /* 0x000fe20003f2f008 */
[--C-:B------:R-:W-:Y:S01]  /*5810*/  FFMA.FTZ R251, R99, c[0x0][0x23c], -R6.reuse ;  /* 0x00008f0063fb7a23 */ /* 0x100fe20000010806 */
[----:B------:R-:W-:Y:S01]  /*5820*/  FSEL R4, R4, RZ, P0 ;  /* 0x000000ff04047208 */ /* 0x000fe20000000000 */
[--C-:B------:R-:W-:Y:S02]  /*5830*/  FFMA.FTZ R250, R97, c[0x0][0x23c], -R6.reuse ;  /* 0x00008f0061fa7a23 */ /* 0x100fe40000010806 */
[----:B------:R-:W-:Y:S02]  /*5840*/  FFMA.FTZ R208, R91, c[0x0][0x23c], -R6 ;  /* 0x00008f005bd07a23 */ /* 0x000fe40000010806 */
[--C-:B------:R-:W-:Y:S01]  /*5850*/  FFMA.FTZ R211, R95, c[0x0][0x23c], -R4.reuse ;  /* 0x00008f005fd37a23 */ /* 0x100fe20000010804 */
[----:B------:R-:W-:Y:S01]  /*5860*/  MUFU.EX2 R251, R251 ;  /* 0x000000fb00fb7308 */ /* 0x000fe20000000800 */
[----:B------:R-:W-:Y:S02]  /*5870*/  FFMA.FTZ R210, R93, c[0x0][0x23c], -R4 ;  /* 0x00008f005dd27a23 */ /* 0x000fe40000010804 */
[----:B------:R-:W-:Y:S02]  /*5880*/  FFMA.FTZ R207, R89, c[0x0][0x23c], -R6 ;  /* 0x00008f0059cf7a23 */ /* 0x000fe40000010806 */
[--C-:B------:R-:W-:Y:S02]  /*5890*/  FFMA.FTZ R202, R87, c[0x0][0x23c], -R4.reuse ;  /* 0x00008f0057ca7a23 */ /* 0x100fe40000010804 */
[----:B------:R-:W-:Y:S02]  /*58a0*/  FFMA.FTZ R201, R85, c[0x0][0x23c], -R4 ;  /* 0x00008f0055c97a23 */ /* 0x000fe40000010804 */
[--C-:B------:R-:W-:Y:S01]  /*58b0*/  FFMA.FTZ R206, R19, c[0x0][0x23c], -R6.reuse ;  /* 0x00008f0013ce7a23 */ /* 0x100fe20000010806 */
[----:B------:R-:W-:Y:S01]  /*58c0*/  MUFU.EX2 R250, R250 ;  /* 0x000000fa00fa7308 */ /* 0x000fe20000000800 */
[--C-:B------:R-:W-:Y:S02]  /*58d0*/  FFMA.FTZ R205, R17, c[0x0][0x23c], -R6.reuse ;  /* 0x00008f0011cd7a23 */ /* 0x100fe40000010806 */
[--C-:B------:R-:W-:Y:S02]  /*58e0*/  FFMA.FTZ R204, R11, c[0x0][0x23c], -R6.reuse ;  /* 0x00008f000bcc7a23 */ /* 0x100fe40000010806 */
[----:B------:R-:W-:Y:S02]  /*58f0*/  FFMA.FTZ R6, R9, c[0x0][0x23c], -R6 ;  /* 0x00008f0009067a23 */ /* 0x000fe40000010806 */
[--C-:B------:R-:W-:Y:S02]  /*5900*/  FFMA.FTZ R200, R15, c[0x0][0x23c], -R4.reuse ;  /* 0x00008f000fc87a23 */ /* 0x100fe40000010804 */
[--C-:B------:R-:W-:Y:S01]  /*5910*/  FFMA.FTZ R199, R13, c[0x0][0x23c], -R4.reuse ;  /* 0x00008f000dc77a23 */ /* 0x100fe20000010804 */
[----:B------:R-:W-:Y:S01]  /*5920*/  MUFU.EX2 R211, R211 ;  /* 0x000000d300d37308 */ /* 0x000fe20000000800 */
[--C-:B------:R-:W-:Y:S02]  /*5930*/  FFMA.FTZ R198, R7, c[0x0][0x23c], -R4.reuse ;  /* 0x00008f0007c67a23 */ /* 0x100fe40000010804 */
[----:B------:R-:W-:Y:S02]  /*5940*/  FFMA.FTZ R4, R5, c[0x0][0x23c], -R4 ;  /* 0x00008f0005047a23 */ /* 0x000fe40000010804 */
[----:B------:R-:W-:Y:S02]  /*5950*/  FFMA.FTZ R123, -R123, R123, 1 ;  /* 0x3f8000007b7b7423 */ /* 0x000fe4000001017b */
[----:B------:R-:W-:Y:S02]  /*5960*/  FFMA.FTZ R124, -R124, R124, 1 ;  /* 0x3f8000007c7c7423 */ /* 0x000fe4000001017c */
[----:B------:R-:W-:Y:S01]  /*5970*/  FMUL.FTZ R123, R123, c[0x0][0x2ec] ;  /* 0x0000bb007b7b7a20 */ /* 0x000fe20000410000 */
[----:B------:R-:W-:Y:S01]  /*5980*/  MUFU.EX2 R210, R210 ;  /* 0x000000d200d27308 */ /* 0x000fe20000000800 */
[----:B------:R-:W-:Y:S02]  /*5990*/  FMUL.FTZ R124, R124, c[0x0][0x2ec] ;  /* 0x0000bb007c7c7a20 */ /* 0x000fe40000410000 */
[----:B------:R-:W-:Y:S02]  /*59a0*/  FFMA.FTZ R125, -R125, R125, 1 ;  /* 0x3f8000007d7d7423 */ /* 0x000fe4000001017d */
[----:B------:R-:W-:Y:S02]  /*59b0*/  FFMA.FTZ R126, -R126, R126, 1 ;  /* 0x3f8000007e7e7423 */ /* 0x000fe4000001017e */
[----:B------:R-:W-:Y:S02]  /*59c0*/  FMUL.FTZ R125, R125, c[0x0][0x2ec] ;  /* 0x0000bb007d7d7a20 */ /* 0x000fe40000410000 */
[----:B------:R-:W-:Y:S01]  /*59d0*/  FMUL.FTZ R126, R126, c[0x0][0x2ec] ;  /* 0x0000bb007e7e7a20 */ /* 0x000fe20000410000 */
[----:B------:R-:W-:Y:S01]  /*59e0*/  MUFU.EX2 R203, R6 ;  /* 0x0000000600cb7308 */ /* 0x000fe20000000800 */
[----:B------:R-:W-:Y:S02]  /*59f0*/  FFMA.FTZ R127, -R127, R127, 1 ;  /* 0x3f8000007f7f7423 */ /* 0x000fe4000001017f */
[----:B------:R-:W-:Y:S02]  /*5a00*/  FFMA.FTZ R128, -R128, R128, 1 ;  /* 0x3f80000080807423 */ /* 0x000fe40000010180 */
[----:B------:R-:W-:Y:S02]  /*5a10*/  FMUL.FTZ R127, R127, c[0x0][0x2ec] ;  /* 0x0000bb007f7f7a20 */ /* 0x000fe40000410000 */
[----:B------:R-:W-:Y:S02]  /*5a20*/  FMUL.FTZ R128, R128, c[0x0][0x2ec] ;  /* 0x0000bb0080807a20 */ /* 0x000fe40000410000 */
[----:B------:R-:W-:Y:S01]  /*5a30*/  FFMA.FTZ R129, -R129, R129, 1 ;  /* 0x3f80000081817423 */ /* 0x000fe20000010181 */
[----:B------:R-:W-:Y:S01]  /*5a40*/  MUFU.EX2 R197, R4 ;  /* 0x0000000400c57308 */ /* 0x000fe20000000800 */
[----:B------:R-:W-:Y:S02]  /*5a50*/  FFMA.FTZ R130, -R130, R130, 1 ;  /* 0x3f80000082827423 */ /* 0x000fe40000010182 */
[----:B------:R-:W-:Y:S02]  /*5a60*/  FMUL.FTZ R129, R129, c[0x0][0x2ec] ;  /* 0x0000bb0081817a20 */ /* 0x000fe40000410000 */
[----:B------:R-:W-:Y:S02]  /*5a70*/  FMUL.FTZ R130, R130, c[0x0][0x2ec] ;  /* 0x0000bb0082827a20 */ /* 0x000fe40000410000 */
[----:B------:R-:W-:Y:S02]  /*5a80*/  FFMA.FTZ R131, -R131, R131, 1 ;  /* 0x3f80000083837423 */ /* 0x000fe40000010183 */
[----:B------:R-:W-:Y:S01]  /*5a90*/  FFMA.FTZ R196, -R196, R196, 1 ;  /* 0x3f800000c4c47423 */ /* 0x000fe200000101c4 */
[----:B------:R-:W-:Y:S01]  /*5aa0*/  MUFU.EX2 R208, R208 ;  /* 0x000000d000d07308 */ /* 0x000fe20000000800 */
[----:B------:R-:W-:Y:S02]  /*5ab0*/  FMUL.FTZ R131, R131, c[0x0][0x2ec] ;  /* 0x0000bb0083837a20 */ /* 0x000fe40000410000 */
[----:B------:R-:W-:Y:S02]  /*5ac0*/  FMUL.FTZ R196, R196, c[0x0][0x2ec] ;  /* 0x0000bb00c4c47a20 */ /* 0x000fe40000410000 */
[----:B------:R-:W-:Y:S02]  /*5ad0*/  FFMA.FTZ R118, -R118, R118, 1 ;  /* 0x3f80000076767423 */ /* 0x000fe40000010176 */
[----:B------:R-:W-:Y:S02]  /*5ae0*/  FFMA.FTZ R122, -R122, R122, 1 ;  /* 0x3f8000007a7a7423 */ /* 0x000fe4000001017a */
[----:B------:R-:W-:Y:S01]  /*5af0*/  FFMA.FTZ R209, -R209, R209, 1 ;  /* 0x3f800000d1d17423 */ /* 0x000fe200000101d1 */
[----:B------:R-:W-:Y:S01]  /*5b00*/  MUFU.EX2 R207, R207 ;  /* 0x000000cf00cf7308 */ /* 0x000fe20000000800 */
[----:B------:R-:W-:Y:S02]  /*5b10*/  FMUL.FTZ R122, R122, c[0x0][0x2ec] ;  /* 0x0000bb007a7a7a20 */ /* 0x000fe40000410000 */
[----:B------:R-:W-:Y:S07]  /*5b20*/  FMUL.FTZ R209, R209, c[0x0][0x2ec] ;  /* 0x0000bb00d1d17a20 */ /* 0x000fee0000410000 */
        /* <DEDUP_REMOVED lines=124> */
[C---:B------:R-:W-:Y:S08]  /*62f0*/  HMMA.16816.F32.BF16 R8, R92.reuse, R98, R8 ;  /* 0x000000625c08723c */ /* 0x040ff00000041808 */
[C---:B--2---:R-:W-:Y:S08]  /*6300*/  HMMA.16816.F32.BF16 R12, R92.reuse, R88, R12 ;  /* 0x000000585c0c723c */ /* 0x044ff0000004180c */
[----:B------:R-:W-:Y:S01]  /*6310*/  HMMA.16816.F32.BF16 R16, R92, R90, R16 ;  /* 0x0000005a5c10723c */ /* 0x000fe20000041810 */
[----:B------:R-:W2:Y:S07]  /*6320*/  LDSM.16.M88.4 R88, [R2+0x1e800] ;  /* 0x01e800000258783b */ /* 0x000eae0000000200 */
[C---:B----4-:R-:W-:Y:S08]  /*6330*/  HMMA.16816.F32.BF16 R4, R100.reuse, R104, R4 ;  /* 0x000000686404723c */ /* 0x050ff00000041804 */
[C---:B------:R-:W-:Y:S08]  /*6340*/  HMMA.16816.F32.BF16 R8, R100.reuse, R106, R8 ;  /* 0x0000006a6408723c */ /* 0x040ff00000041808 */
[C---:B-1----:R-:W-:Y:S07]  /*6350*/  HMMA.16816.F32.BF16 R12, R100.reuse, R84, R12 ;  /* 0x00000054640c723c */ /* 0x042fee000004180c */
[----:B------:R-:W-:Y:S01]  /*6360*/  FMUL.FTZ R84, R119, c[0x0][0x2ec] ;  /* 0x0000bb0077547a20 */ /* 0x000fe20000410000 */
[----:B------:R-:W-:Y:S07]  /*6370*/  HMMA.16816.F32.BF16 R16, R100, R86, R16 ;  /* 0x000000566410723c */ /* 0x000fee0000041810 */
[----:B------:R-:W-:Y:S01]  /*6380*/  FMUL.FTZ R87, R120, c[0x0][0x2ec] ;  /* 0x0000bb0078577a20 */ /* 0x000fe20000410000 */
[C---:B------:R-:W-:Y:S05]  /*6390*/  HMMA.16816.F32.BF16 R4, R108.reuse, R112, R4 ;  /* 0x000000706c04723c */ /* 0x040fea0000041804 */
[----:B------:R-:W-:Y:S03]  /*63a0*/  FMUL.FTZ R86, R121, c[0x0][0x2ec] ;  /* 0x0000bb0079567a20 */ /* 0x000fe60000410000 */
[C---:B------:R-:W-:Y:S08]  /*63b0*/  HMMA.16816.F32.BF16 R8, R108.reuse, R114, R8 ;  /* 0x000000726c08723c */ /* 0x040ff00000041808 */
[C---:B--2---:R-:W-:Y:S08]  /*63c0*/  HMMA.16816.F32.BF16 R12, R108.reuse, R88, R12 ;  /* 0x000000586c0c723c */ /* 0x044ff0000004180c */
[----:B------:R-:W-:Y:S04]  /*63d0*/  HMMA.16816.F32.BF16 R16, R108, R90, R16 ;  /* 0x0000005a6c10723c */ /* 0x000fe80000041810 */
[C---:B-----5:R-:W-:Y:S02]  /*63e0*/  FADD.FTZ R6, -R116.reuse, R6 ;  /* 0x0000000674067221 */ /* 0x060fe40000010100 */
[----:B------:R-:W-:Y:S02]  /*63f0*/  FADD.FTZ R7, -R116, R7 ;  /* 0x0000000774077221 */ /* 0x000fe40000010100 */
[C---:B------:R-:W-:Y:S04]  /*6400*/  FADD.FTZ R5, -R117.reuse, R5 ;  /* 0x0000000575057221 */ /* 0x040fe80000010100 */
[----:B------:R-:W-:Y:S02]  /*6410*/  FADD.FTZ R4, -R117, R4 ;  /* 0x0000000475047221 */ /* 0x000fe40000010100 */
[----:B------:R-:W-:Y:S01]  /*6420*/  FMUL.FTZ R5, R250, R5 ;  /* 0x00000005fa057220 */ /* 0x000fe20000410000 */
[----:B------:R-:W-:Y:S01]  /*6430*/  MOV R250, c[0x0][0x22c] ;  /* 0x00008b0000fa7a02 */ /* 0x000fe20000000f00 */
[----:B------:R-:W-:Y:S02]  /*6440*/  FMUL.FTZ R6, R211, R6 ;  /* 0x00000006d3067220 */ /* 0x000fe40000410000 */
[----:B------:R-:W-:Y:S02]  /*6450*/  FMUL.FTZ R7, R210, R7 ;  /* 0x00000007d2077220 */ /* 0x000fe40000410000 */
[----:B------:R-:W-:Y:S02]  /*6460*/  FMUL.FTZ R4, R251, R4 ;  /* 0x00000004fb047220 */ /* 0x000fe40000410000 */
[C---:B------:R-:W-:Y:S02]  /*6470*/  FADD.FTZ R85, -R117.reuse, R8 ;  /* 0x0000000875557221 */ /* 0x040fe40000010100 */
[----:B------:R-:W-:Y:S02]  /*6480*/  FADD.FTZ R8, -R117, R9 ;  /* 0x0000000975087221 */ /* 0x000fe40000010100 */
[C---:B------:R-:W-:Y:S02]  /*6490*/  FADD.FTZ R9, -R116.reuse, R10 ;  /* 0x0000000a74097221 */ /* 0x040fe40000010100 */
[----:B------:R-:W-:Y:S02]  /*64a0*/  FADD.FTZ R10, -R116, R11 ;  /* 0x0000000b740a7221 */ /* 0x000fe40000010100 */
[----:B------:R-:W-:Y:S02]  /*64b0*/  FMUL.FTZ R11, R118, c[0x0][0x2ec] ;  /* 0x0000bb00760b7a20 */ /* 0x000fe40000410000 */
[----:B------:R-:W-:Y:S02]  /*64c0*/  FMUL.FTZ R5, R5, R84 ;  /* 0x0000005405057220 */ /* 0x000fe40000410000 */
[----:B------:R-:W-:Y:S02]  /*64d0*/  FMUL.FTZ R6, R6, R87 ;  /* 0x0000005706067220 */ /* 0x000fe40000410000 */
[----:B------:R-:W-:Y:S02]  /*64e0*/  FMUL.FTZ R7, R7, R86 ;  /* 0x0000005607077220 */ /* 0x000fe40000410000 */
[----:B------:R-:W-:Y:S02]  /*64f0*/  FMUL.FTZ R4, R4, R11 ;  /* 0x0000000b04047220 */ /* 0x000fe40000410000 */
[----:B------:R-:W-:Y:S01]  /*6500*/  FMUL.FTZ R8, R207, R8 ;  /* 0x00000008cf087220 */ /* 0x000fe20000410000 */
[----:B------:R-:W-:Y:S01]  /*6510*/  F2FP.BF16.PACK_AB R6, R7, R6 ;  /* 0x000000060706723e */ /* 0x000fe200000010ff */
[----:B------:R-:W-:Y:S01]  /*6520*/  FMUL.FTZ R9, R202, R9 ;  /* 0x00000009ca097220 */ /* 0x000fe20000410000 */
[----:B------:R-:W-:Y:S01]  /*6530*/  F2FP.BF16.PACK_AB R4, R5, R4 ;  /* 0x000000040504723e */ /* 0x000fe200000010ff */
[----:B------:R-:W-:Y:S02]  /*6540*/  FMUL.FTZ R10, R201, R10 ;  /* 0x0000000ac90a7220 */ /* 0x000fe40000410000 */
[----:B------:R-:W-:Y:S01]  /*6550*/  FMUL.FTZ R85, R208, R85 ;  /* 0x00000055d0557220 */ /* 0x000fe20000410000 */
[----:B------:R-:W-:Y:S01]  /*6560*/  STS [R235+0x20400], R6 ;  /* 0x02040006eb007388 */ /* 0x000fe20000000800 */
[C---:B------:R-:W-:Y:S02]  /*6570*/  FADD.FTZ R11, -R117.reuse, R12 ;  /* 0x0000000c750b7221 */ /* 0x040fe40000010100 */
[----:B------:R-:W-:Y:S02]  /*6580*/  FADD.FTZ R12, -R117, R13 ;  /* 0x0000000d750c7221 */ /* 0x000fe40000010100 */
[C---:B------:R-:W-:Y:S01]  /*6590*/  FADD.FTZ R13, -R116.reuse, R14 ;  /* 0x0000000e740d7221 */ /* 0x040fe20000010100 */
[----:B------:R-:W-:Y:S01]  /*65a0*/  STS [R235+0x20000], R4 ;  /* 0x02000004eb007388 */ /* 0x000fe20000000800 */
[----:B------:R-:W-:Y:S02]  /*65b0*/  FADD.FTZ R14, -R116, R15 ;  /* 0x0000000f740e7221 */ /* 0x000fe40000010100 */
        /* <DEDUP_REMOVED lines=24> */
[----:B------:R-:W-:Y:S01]  /*6740*/  FMUL.FTZ R17, R198, R17 ;  /* 0x00000011c6117220 */ /* 0x000fe20000410000 */
[----:B------:R-:W-:Y:S01]  /*6750*/  STS [R237+0x20000], R92 ;  /* 0x0200005ced007388 */ /* 0x000fe20000000800 */
[----:B------:R-:W-:Y:S02]  /*6760*/  FMUL.FTZ R116, R197, R116 ;  /* 0x00000074c5747220 */ /* 0x000fe40000410000 */
[----:B------:R-:W-:Y:S02]  /*6770*/  FMUL.FTZ R15, R15, R130 ;  /* 0x000000820f0f7220 */ /* 0x000fe40000410000 */
[----:B------:R-:W-:Y:S01]  /*6780*/  FMUL.FTZ R16, R16, R131 ;  /* 0x0000008310107220 */ /* 0x000fe20000410000 */
[----:B------:R-:W-:Y:S01]  /*6790*/  STS [R237+0x20400], R94 ;  /* 0x0204005eed007388 */ /* 0x000fe20000000800 */
[----:B------:R-:W-:Y:S02]  /*67a0*/  FMUL.FTZ R17, R17, R196 ;  /* 0x000000c411117220 */ /* 0x000fe40000410000 */
[----:B------:R-:W-:Y:S01]  /*67b0*/  FMUL.FTZ R116, R116, R209 ;  /* 0x000000d174747220 */ /* 0x000fe20000410000 */
[----:B------:R-:W-:Y:S01]  /*67c0*/  F2FP.BF16.PACK_AB R96, R16, R15 ;  /* 0x0000000f1060723e */ /* 0x000fe200000010ff */
[----:B------:R-:W-:Y:S03]  /*67d0*/  IMAD R250, R250, c[0x0][0x1c0], RZ ;  /* 0x00007000fafa7a24 */ /* 0x000fe600078e02ff */
        /* <DEDUP_REMOVED lines=160> */
.L_x_1082:
        /* <DEDUP_REMOVED lines=462> */
.L_x_1083:
        /* <DEDUP_REMOVED lines=218> */
.L_x_1085:
        /* <DEDUP_REMOVED lines=18> */
.L_x_1086:
        /* <DEDUP_REMOVED lines=55> */
.L_x_1088:
[----:B---34-:R-:W-:Y:S05]  /*a0f0*/  BSYNC B0 ;  /* 0x0000000000007941 */ /* 0x018fea0003800000 */
.L_x_1087:
        /* <DEDUP_REMOVED lines=21> */
.L_x_1090:
[----:B------:R-:W-:Y:S05]  /*a250*/  BSYNC B0 ;  /* 0x0000000000007941 */ /* 0x000fea0003800000 */
.L_x_1089:
        /* <DEDUP_REMOVED lines=30> */
.L_x_1092:
[----:B------:R-:W-:Y:S05]  /*a440*/  BSYNC B0 ;  /* 0x0000000000007941 */ /* 0x000fea0003800000 */
.L_x_1091:
        /* <DEDUP_REMOVED lines=18> */
.L_x_1063:
[----:B------:R-:W-:Y:S05]  /*a570*/  BSYNC B1 ;  /* 0x0000000000017941 */ /* 0x000fea0003800000 */
.L_x_1049:
        /* <DEDUP_REMOVED lines=12> */
.L_x_1093:
[----:B------:R-:W-:Y:S05]  /*a640*/  EXIT ;  /* 0x000000000000794d */ /* 0x000fea0003800000 */
.L_x_1095:
        /* <DEDUP_REMOVED lines=11> */
.L_x_2028:


//--------------------- .text._ZN5flash44flash_bwd_dq_dk_dv_loop_seqk_parallel_kernelI23Flash_bwd_kernel_traitsILi256ELi64ELi64ELi8ELi4ELi2ELi2ELb0ELb1EN7cutlass10bfloat16_tE19Flash_kernel_traitsILi256ELi64ELi64ELi8ES3_EELb1ELb0ELb0ELb0ELb0ELb1ELb0EEEvNS_16Flash_bwd_paramsE --------------------------
	.section	.text._ZN5flash44flash_bwd_dq_dk_dv_loop_seqk_parallel_kernelI23Flash_bwd_kernel_traitsILi256ELi64ELi64ELi8ELi4ELi2ELi2ELb0ELb1EN7cutlass10bfloat16_tE19Flash_kernel_traitsILi256ELi64ELi64ELi8ES3_EELb1ELb0ELb0ELb0ELb0ELb1ELb0EEEvNS_16Flash_bwd_paramsE,"ax",@progbits
	.sectioninfo	@"SHI_REGISTERS=255"
	.align	128
        .global         _ZN5flash44flash_bwd_dq_dk_dv_loop_seqk_parallel_kernelI23Flash_bwd_kernel_traitsILi256ELi64ELi64ELi8ELi4ELi2ELi2ELb0ELb1EN7cutlass10bfloat16_tE19Flash_kernel_traitsILi256ELi64ELi64ELi8ES3_EELb1ELb0ELb0ELb0ELb0ELb1ELb0EEEvNS_16Flash_bwd_paramsE
        .type           _ZN5flash44flash_bwd_dq_dk_dv_loop_seqk_parallel_kernelI23Flash_bwd_kernel_traitsILi256ELi64ELi64ELi8ELi4ELi2ELi2ELb0ELb1EN7cutlass10bfloat16_tE19Flash_kernel_traitsILi256ELi64ELi64ELi8ES3_EELb1ELb0ELb0ELb0ELb0ELb1ELb0EEEvNS_16Flash_bwd_paramsE,@function
        .size           _ZN5flash44flash_bwd_dq_dk_dv_loop_seqk_parallel_kernelI23Flash_bwd_kernel_traitsILi256ELi64ELi64ELi8ELi4ELi2ELi2ELb0ELb1EN7cutlass10bfloat16_tE19Flash_kernel_traitsILi256ELi64ELi64ELi8ES3_EELb1ELb0ELb0ELb0ELb0ELb1ELb0EEEvNS_16Flash_bwd_paramsE,(.L_x_2029 - _ZN5flash44flash_bwd_dq_dk_dv_loop_seqk_parallel_kernelI23Flash_bwd_kernel_traitsILi256ELi64ELi64ELi8ELi4ELi2ELi2ELb0ELb1EN7cutlass10bfloat16_tE19Flash_kernel_traitsILi256ELi64ELi64ELi8ES3_EELb1ELb0ELb0ELb0ELb0ELb1ELb0EEEvNS_16Flash_bwd_paramsE)
        .other          _ZN5flash44flash_bwd_dq_dk_dv_loop_seqk_parallel_kernelI23Flash_bwd_kernel_traitsILi256ELi64ELi64ELi8ELi4ELi2ELi2ELb0ELb1EN7cutlass10bfloat16_tE19Flash_kernel_traitsILi256ELi64ELi64ELi8ES3_EELb1ELb0ELb0ELb0ELb0ELb1ELb0EEEvNS_16Flash_bwd_paramsE,@"STO_CUDA_ENTRY STV_DEFAULT"
_ZN5flash44flash_bwd_dq_dk_dv_loop_seqk_parallel_kernelI23Flash_bwd_kernel_traitsILi256ELi64ELi64ELi8ELi4ELi2ELi2ELb0ELb1EN7cutlass10bfloat16_tE19Flash_kernel_traitsILi256ELi64ELi64ELi8ES3_EELb1ELb0ELb0ELb0ELb0ELb1ELb0EEEvNS_16Flash_bwd_paramsE:
.text._ZN5flash44flash_bwd_dq_dk_dv_loop_seqk_parallel_kernelI23Flash_bwd_kernel_traitsILi256ELi64ELi64ELi8ELi4ELi2ELi2ELb0ELb1EN7cutlass10bfloat16_tE19Flash_kernel_traitsILi256ELi64ELi64ELi8ES3_EELb1ELb0ELb0ELb0ELb0ELb1ELb0EEEvNS_16Flash_bwd_paramsE:
        /* <DEDUP_REMOVED lines=15> */
[----:B------:R-:W-:Y:S01]  /*00f0*/  UISETP.NE.AND UP2, UPT, UR9, URZ, UPT ;  /* 0x0000003f0900728c */ /* 0x000fe2000bf45270 */
[----:B------:R-:W-:Y:S01]  /*0100*/  IMAD.MOV.U32 R233, RZ, RZ, -0x10 ;  /* 0xfffffff0ffe97424 */ /* 0x000fe200078e00ff */
[----:B------:R-:W-:Y:S02]  /*0110*/  ULDC UR15, c[0x0][0x224] ;  /* 0x00008900000f7ab9 */ /* 0x000fe40000000800 */
[----:B------:R-:W3:Y:S01]  /*0120*/  S2UR UR32, SR_CTAID.Y ;  /* 0x00000000002079c3 */ /* 0x000ee20000002600 */
[----:B------:R-:W-:-:S02]  /*0130*/  ULDC UR47, c[0x0][0x22c] ;  /* 0x00008b00002f7ab9 */ /* 0x000fc40000000800 */
[----:B------:R-:W-:Y:S02]  /*0140*/  ULDC UR36, c[0x0][0x1c0] ;  /* 0x0000700000247ab9 */ /* 0x000fe40000000800 */
[----:B------:R-:W-:Y:S02]  /*0150*/  UMOV UR7, 0x80 ;  /* 0x0000008000077882 */ /* 0x000fe40000000000 */
[----:B------:R-:W-:Y:S02]  /*0160*/  ULDC UR6, c[0x0][0x210] ;  /* 0x0000840000067ab9 */ /* 0x000fe40000000800 */
[----:B------:R-:W-:Y:S02]  /*0170*/  ULDC UR57, c[0x0][0x234] ;  /* 0x00008d0000397ab9 */ /* 0x000fe40000000800 */
[----:B------:R-:W-:Y:S02]  /*0180*/  ULDC UR12, c[0x0][0x1c0] ;  /* 0x00007000000c7ab9 */ /* 0x000fe40000000800 */
[----:B------:R-:W-:Y:S01]  /*0190*/  ULDC UR13, c[0x0][0x1c0] ;  /* 0x00007000000d7ab9 */ /* 0x000fe20000000800 */
[----:B-1----:R-:W-:Y:S01]  /*01a0*/  SHF.R.S32.HI R5, RZ, 0x1f, R11 ;  /* 0x0000001fff057819 */ /* 0x002fe2000001140b */
[----:B--2---:R-:W-:-:S02]  /*01b0*/  USHF.R.S32.HI UR16, URZ, 0x1f, UR38 ;  /* 0x0000001f3f107899 */ /* 0x004fc40008011426 */
[----:B------:R-:W-:Y:S01]  /*01c0*/  USHF.R.S32.HI UR8, URZ, 0x1f, UR15 ;  /* 0x0000001f3f087899 */ /* 0x000fe2000801140f */
[CC--:B------:R-:W-:Y:S01]  /*01d0*/  LEA.HI R3, R5.reuse, R11.reuse, RZ, 0x5 ;  /* 0x0000000b05037211 */ /* 0x0c0fe200078f28ff */
[----:B------:R-:W-:Y:S01]  /*01e0*/  UIMAD.WIDE UR36, UR47, UR36, URZ ;  /* 0x000000242f2472a5 */ /* 0x000fe2000f8e023f */
[-C--:B------:R-:W-:Y:S01]  /*01f0*/  LEA.HI R9, R5, R11.reuse, RZ, 0x3 ;  /* 0x0000000b05097211 */ /* 0x080fe200078f18ff */
[----:B------:R-:W-:Y:S01]  /*0200*/  UIMAD UR48, UR38, UR47, URZ ;  /* 0x0000002f263072a4 */ /* 0x000fe2000f8e023f */
[--C-:B------:R-:W-:Y:S01]  /*0210*/  SHF.R.S32.HI R0, RZ, 0x5, R3.reuse ;  /* 0x00000005ff007819 */ /* 0x100fe20000011403 */
[----:B---3--:R-:W-:Y:S01]  /*0220*/  UIMAD.WIDE.U32 UR44, UR32, UR15, URZ ;  /* 0x0000000f202c72a5 */ /* 0x008fe2000f8e003f */
[----:B------:R-:W-:Y:S01]  /*0230*/  SHF.R.S32.HI R4, RZ, 0x1f, R3 ;  /* 0x0000001fff047819 */ /* 0x000fe20000011403 */
[----:B------:R-:W-:Y:S01]  /*0240*/  USHF.L.U32 UR15, UR32, 0x7, URZ ;  /* 0x00000007200f7899 */ /* 0x000fe2000800063f */
[C---:B------:R-:W-:Y:S01]  /*0250*/  LOP3.LUT R6, R3.reuse, 0xffffffe0, RZ, 0xc0, !PT ;  /* 0xffffffe003067812 */ /* 0x040fe200078ec0ff */
[----:B------:R-:W-:Y:S01]  /*0260*/  UIMAD UR57, UR7, UR6, UR57 ;  /* 0x00000006073972a4 */ /* 0x000fe2000f8e0239 */
[-C--:B------:R-:W-:Y:S01]  /*0270*/  LEA.HI R4, R4, R0.reuse, RZ, 0x2 ;  /* 0x0000000004047211 */ /* 0x080fe200078f10ff */
[----:B------:R-:W-:Y:S01]  /*0280*/  USHF.R.S32.HI UR9, URZ, 0x1f, UR32 ;  /* 0x0000001f3f097899 */ /* 0x000fe20008011420 */
[----:B------:R-:W-:Y:S01]  /*0290*/  LEA.HI R3, R3, R0, RZ, 0x1 ;  /* 0x0000000003037211 */ /* 0x000fe200078f08ff */
[----:B------:R-:W-:Y:S01]  /*02a0*/  IMAD.IADD R8, R11, 0x1, -R6 ;  /* 0x000000010b087824 */ /* 0x000fe200078e0a06 */
[----:B------:R-:W-:Y:S01]  /*02b0*/  LOP3.LUT R4, R4, 0xfffffffc, RZ, 0xc0, !PT ;  /* 0xfffffffc04047812 */ /* 0x000fe200078ec0ff */
[----:B------:R-:W-:Y:S01]  /*02c0*/  UIMAD UR47, UR47, UR12, URZ ;  /* 0x0000000c2f2f72a4 */ /* 0x000fe2000f8e023f */
[----:B------:R-:W-:Y:S01]  /*02d0*/  LOP3.LUT R3, R3, 0xfffffffe, RZ, 0xc0, !PT ;  /* 0xfffffffe03037812 */ /* 0x000fe200078ec0ff */
[----:B------:R-:W-:Y:S01]  /*02e0*/  UIMAD UR6, UR32, UR13, UR38 ;  /* 0x0000000d200672a4 */ /* 0x000fe2000f8e0226 */
[CC--:B------:R-:W-:Y:S01]  /*02f0*/  LEA.HI R2, R5.reuse, R11.reuse, RZ, 0x4 ;  /* 0x0000000b05027211 */ /* 0x0c0fe200078f20ff */
[C---:B------:R-:W-:Y:S01]  /*0300*/  IMAD.IADD R245, R0.reuse, 0x1, -R4 ;  /* 0x0000000100f57824 */ /* 0x040fe200078e0a04 */
[CC--:B------:R-:W-:Y:S01]  /*0310*/  LEA.HI R244, R5.reuse, R11.reuse, RZ, 0x7 ;  /* 0x0000000b05f47211 */ /* 0x0c0fe200078f38ff */
[----:B------:R-:W-:Y:S01]  /*0320*/  IMAD.IADD R220, R0, 0x1, -R3 ;  /* 0x0000000100dc7824 */ /* 0x000fe200078e0a03 */
[CC--:B------:R-:W-:Y:S01]  /*0330*/  LEA.HI R13, R5.reuse, R11.reuse, RZ, 0x6 ;  /* 0x0000000b050d7211 */ /* 0x0c0fe200078f30ff */
[----:B------:R-:W-:Y:S01]  /*0340*/  ULDC UR14, c[0x0][0x1c0] ;  /* 0x00007000000e7ab9 */ /* 0x000fe20000000800 */
[----:B------:R-:W-:Y:S01]  /*0350*/  LEA.HI R5, R5, R11, RZ, 0x2 ;  /* 0x0000000b05057211 */ /* 0x000fe200078f10ff */
[----:B------:R-:W-:Y:S01]  /*0360*/  ULDC UR11, c[0x0][0x1c0] ;  /* 0x00007000000b7ab9 */ /* 0x000fe20000000800 */
[----:B------:R-:W-:Y:S01]  /*0370*/  SHF.R.S32.HI R4, RZ, 0x4, R2 ;  /* 0x00000004ff047819 */ /* 0x000fe20000011402 */
[----:B------:R-:W-:Y:S01]  /*0380*/  UIMAD UR54, UR8, UR32, URZ ;  /* 0x00000020083672a4 */ /* 0x000fe2000f8e023f */
[--C-:B------:R-:W-:Y:S01]  /*0390*/  SHF.R.S32.HI R3, RZ, 0x2, R5.reuse ;  /* 0x00000002ff037819 */ /* 0x100fe20000011405 */
[----:B------:R-:W-:Y:S01]  /*03a0*/  UIMAD UR7, UR32, UR11, UR38 ;  /* 0x0000000b200772a4 */ /* 0x000fe2000f8e0226 */
[----:B------:R-:W-:Y:S01]  /*03b0*/  SHF.R.S32.HI R0, RZ, 0x1f, R5 ;  /* 0x0000001fff007819 */ /* 0x000fe20000011405 */
[----:B------:R-:W-:Y:S01]  /*03c0*/  @!UP2 UIMAD UR8, UR32, UR14, UR38 ;  /* 0x0000000e2008a2a4 */ /* 0x000fe2000f8e0226 */
[----:B------:R-:W-:Y:S01]  /*03d0*/  SHF.R.S32.HI R240, RZ, 0x3, R9 ;  /* 0x00000003fff07819 */ /* 0x000fe20000011409 */
[----:B------:R-:W-:Y:S01]  /*03e0*/  USHF.L.U32 UR46, UR47, 0x6, URZ ;  /* 0x000000062f2e7899 */ /* 0x000fe2000800063f */
[----:B------:R-:W-:Y:S01]  /*03f0*/  LEA.HI R0, R0, R3, RZ, 0x3 ;  /* 0x0000000300007211 */ /* 0x000fe200078f18ff */
[----:B------:R-:W-:Y:S01]  /*0400*/  USHF.L.U32 UR41, UR6, 0x5, URZ ;  /* 0x0000000506297899 */ /* 0x000fe2000800063f */
[----:B------:R-:W-:Y:S01]  /*0410*/  LOP3.LUT R7, R9, 0xfffffff8, RZ, 0xc0, !PT ;  /* 0xfffffff809077812 */ /* 0x000fe200078ec0ff */
[----:B------:R-:W-:Y:S01]  /*0420*/  ULDC UR51, c[0x0][0x214] ;  /* 0x0000850000337ab9 */ /* 0x000fe20000000800 */
[----:B------:R-:W-:Y:S01]  /*0430*/  LOP3.LUT R0, R0, 0xfffffff8, RZ, 0xc0, !PT ;  /* 0xfffffff800007812 */ /* 0x000fe200078ec0ff */
[----:B------:R-:W-:Y:S01]  /*0440*/  IMAD.U32 R252, RZ, RZ, UR15 ;  /* 0x0000000ffffc7e24 */ /* 0x000fe2000f8e00ff */
[C---:B------:R-:W-:Y:S01]  /*0450*/  LOP3.LUT R10, R2.reuse, 0xfffffff0, RZ, 0xc0, !PT ;  /* 0xfffffff0020a7812 */ /* 0x040fe200078ec0ff */
[----:B------:R-:W-:Y:S01]  /*0460*/  IMAD.IADD R6, R11, 0x1, -R7 ;  /* 0x000000010b067824 */ /* 0x000fe200078e0a07 */
[----:B------:R-:W-:Y:S01]  /*0470*/  LEA.HI R2, R2, R4, RZ, 0x1 ;  /* 0x0000000402027211 */ /* 0x000fe200078f08ff */
[----:B------:R-:W-:Y:S01]  /*0480*/  IMAD.U32 R251, RZ, RZ, UR9 ;  /* 0x00000009fffb7e24 */ /* 0x000fe2000f8e00ff */
[----:B------:R-:W-:Y:S01]  /*0490*/  LOP3.LUT R12, R5, 0x7ffffffc, RZ, 0xc0, !PT ;  /* 0x7ffffffc050c7812 */ /* 0x000fe200078ec0ff */
[----:B------:R-:W-:Y:S01]  /*04a0*/  IMAD.IADD R5, R3, 0x1, -R0 ;  /* 0x0000000103057824 */ /* 0x000fe200078e0a00 */
[----:B------:R-:W-:Y:S01]  /*04b0*/  LOP3.LUT R2, R2, 0xfffffffe, RZ, 0xc0, !PT ;  /* 0xfffffffe02027812 */ /* 0x000fe200078ec0ff */
[----:B------:R-:W-:Y:S01]  /*04c0*/  IMAD.SHL.U32 R0, R240, 0x40, RZ ;  /* 0x00000040f0007824 */ /* 0x000fe200078e00ff */
[----:B------:R-:W-:Y:S01]  /*04d0*/  SHF.R.S32.HI R3, RZ, 0x1f, R8 ;  /* 0x0000001fff037819 */ /* 0x000fe20000011408 */
[C---:B------:R-:W-:Y:S01]  /*04e0*/  IMAD.IADD R7, R11.reuse, 0x1, -R10 ;  /* 0x000000010b077824 */ /* 0x040fe200078e0a0a */
[----:B------:R-:W-:Y:S01]  /*04f0*/  SHF.R.S32.HI R244, RZ, 0x7, R244 ;  /* 0x00000007fff47819 */ /* 0x000fe200000114f4 */
[----:B------:R-:W-:Y:S01]  /*0500*/  IMAD.SHL.U32 R246, R6, 0x8, RZ ;  /* 0x0000000806f67824 */ /* 0x000fe200078e00ff */
[----:B------:R-:W-:Y:S01]  /*0510*/  LOP3.LUT R0, R0, 0x1c0, RZ, 0xc0, !PT ;  /* 0x000001c000007812 */ /* 0x000fe200078ec0ff */
[----:B------:R-:W-:Y:S01]  /*0520*/  IMAD.IADD R10, R4, 0x1, -R2 ;  /* 0x00000001040a7824 */ /* 0x000fe200078e0a02 */
[----:B------:R-:W-:Y:S01]  /*0530*/  SHF.R.S32.HI R4, RZ, 0x1f, R7 ;  /* 0x0000001fff047819 */ /* 0x000fe20000011407 */
[----:B------:R-:W-:Y:S01]  /*0540*/  IMAD.IADD R12, R11, 0x1, -R12 ;  /* 0x000000010b0c7824 */ /* 0x000fe200078e0a0c */
[----:B------:R-:W-:Y:S01]  /*0550*/  SHF.R.U32.HI R2, RZ, 0x3, R0 ;  /* 0x00000003ff027819 */ /* 0x000fe20000011600 */
[----:B------:R-:W-:Y:S01]  /*0560*/  IMAD.SHL.U32 R217, R10, 0x200, RZ ;  /* 0x000002000ad97824 */ /* 0x000fe200078e00ff */
[----:B------:R-:W-:Y:S01]  /*0570*/  LOP3.LUT R0, R0, 0x38, R246, 0xf8, !PT ;  /* 0x0000003800007812 */ /* 0x000fe200078ef8f6 */
[----:B------:R-:W-:Y:S01]  /*0580*/  IMAD.SHL.U32 R250, R244, 0x20, RZ ;  /* 0x00000020f4fa7824 */ /* 0x000fe200078e00ff */
[----:B------:R-:W-:Y:S01]  /*0590*/  LEA.HI R11, R4, R7, RZ, 0x3 ;  /* 0x00000007040b7211 */ /* 0x000fe200078f18ff */
[----:B------:R-:W-:Y:S01]  /*05a0*/  ULDC UR58, c[0x0][0x1c8] ;  /* 0x00007200003a7ab9 */ /* 0x000fe20000000800 */
[----:B------:R-:W-:Y:S01]  /*05b0*/  LEA.HI R237, R3, R8, RZ, 0x2 ;  /* 0x0000000803ed7211 */ /* 0x000fe200078f10ff */
[----:B------:R-:W-:Y:S01]  /*05c0*/  ULDC.U8 UR10, c[0x0][0x3d0] ;  /* 0x0000f400000a7ab9 */ /* 0x000fe20000000000 */
[----:B------:R-:W-:Y:S01]  /*05d0*/  LOP3.LUT R8, R0, R2, RZ, 0x3c, !PT ;  /* 0x0000000200087212 */ /* 0x000fe200078e3cff */
[----:B------:R-:W-:Y:S01]  /*05e0*/  IMAD.SHL.U32 R0, R6, 0x40, RZ ;  /* 0x0000004006007824 */ /* 0x000fe200078e00ff */
[----:B------:R-:W-:Y:S01]  /*05f0*/  LOP3.LUT R2, R11, 0xfffffff8, RZ, 0xc0, !PT ;  /* 0xfffffff80b027812 */ /* 0x000fe200078ec0ff */
[----:B------:R-:W-:Y:S01]  /*0600*/  ULDC UR52, c[0x0][0x224] ;  /* 0x0000890000347ab9 */ /* 0x000fe20000000800 */
[----:B------:R-:W-:Y:S01]  /*0610*/  LOP3.LUT R3, R5, 0x1, RZ, 0xc0, !PT ;  /* 0x0000000105037812 */ /* 0x000fe200078ec0ff */
[----:B------:R-:W-:Y:S01]  /*0620*/  @UP2 UIMAD UR56, UR32, UR51, URZ ;  /* 0x00000033203822a4 */ /* 0x000fe2000f8e023f */
[----:B------:R-:W-:Y:S01]  /*0630*/  LOP3.LUT R0, R0, 0x1c0, RZ, 0xc0, !PT ;  /* 0x000001c000007812 */ /* 0x000fe200078ec0ff */
[----:B------:R-:W-:Y:S01]  /*0640*/  IMAD.IADD R7, R7, 0x1, -R2 ;  /* 0x0000000107077824 */ /* 0x000fe200078e0a02 */
[----:B------:R-:W-:Y:S01]  /*0650*/  ISETP.NE.U32.AND P0, PT, R3, 0x1, PT ;  /* 0x000000010300780c */ /* 0x000fe20003f05070 */
[----:B------:R-:W-:Y:S01]  /*0660*/  IMAD.U32 R2, RZ, RZ, UR16 ;  /* 0x00000010ff027e24 */ /* 0x000fe2000f8e00ff */
[----:B------:R-:W-:Y:S01]  /*0670*/  LOP3.LUT R212, R0, 0x8, R9, 0xf8, !PT ;  /* 0x0000000800d47812 */ /* 0x000fe200078ef809 */
[----:B------:R-:W-:Y:S01]  /*0680*/  IMAD.SHL.U32 R2, R220, 0x10, RZ ;  /* 0x00000010dc027824 */ /* 0x000fe200078e00ff */
[C---:B------:R-:W-:Y:S01]  /*0690*/  LOP3.LUT P4, RZ, R6.reuse, 0x2, RZ, 0xc0, !PT ;  /* 0x0000000206ff7812 */ /* 0x040fe2000788c0ff */
[----:B------:R-:W-:Y:S01]  /*06a0*/  ULDC.64 UR4, c[0x0][0x118] ;  /* 0x0000460000047ab9 */ /* 0x000fe20000000a00 */
[----:B------:R-:W-:Y:S01]  /*06b0*/  LOP3.LUT P3, RZ, R6, 0x4, RZ, 0xc0, !PT ;  /* 0x0000000406ff7812 */ /* 0x000fe2000786c0ff */
[----:B------:R-:W-:Y:S01]  /*06c0*/  ULOP3.LUT UR58, UR38, UR58, URZ, 0x3c, !UPT ;  /* 0x0000003a263a7292 */ /* 0x000fe2000f8e3c3f */
[----:B------:R-:W-:Y:S01]  /*06d0*/  LOP3.LUT R4, R0, 0x10, R2, 0xf8, !PT ;  /* 0x0000001000047812 */ /* 0x000fe200078ef802 */
[----:B------:R-:W-:Y:S01]  /*06e0*/  IMAD R2, R244, 0x800, R217 ;  /* 0x00000800f4027824 */ /* 0x000fe200078e02d9 */
[----:B------:R-:W-:Y:S01]  /*06f0*/  SHF.R.U32.HI R0, RZ, 0x3, R0 ;  /* 0x00000003ff007819 */ /* 0x000fe20000011600 */
[----:B------:R-:W-:Y:S01]  /*0700*/  UISETP.NE.AND UP3, UPT, UR10, URZ, UPT ;  /* 0x0000003f0a00728c */ /* 0x000fe2000bf65270 */
[----:B------:R-:W-:Y:S01]  /*0710*/  LOP3.LUT R3, R4, 0x8, R9, 0xf8, !PT ;  /* 0x0000000804037812 */ /* 0x000fe200078ef809 */
[----:B------:R-:W-:Y:S01]  /*0720*/  IMAD.SHL.U32 R4, R10, 0x20, RZ ;  /* 0x000000200a047824 */ /* 0x000fe200078e00ff */
[----:B------:R-:W-:Y:S01]  /*0730*/  LOP3.LUT R212, R212, R0, RZ, 0x3c, !PT ;  /* 0x00000000d4d47212 */ /* 0x000fe200078e3cff */
[----:B------:R-:W-:Y:S01]  /*0740*/  USHF.R.S32.HI UR61, URZ, 0x1f, UR38 ;  /* 0x0000001f3f3d7899 */ /* 0x000fe20008011426 */
[----:B------:R-:W-:Y:S01]  /*0750*/  LOP3.LUT R217, R217, R3, R0, 0xf6, !PT ;  /* 0x00000003d9d97212 */ /* 0x000fe200078ef600 */
[C---:B------:R-:W-:Y:S01]  /*0760*/  IMAD.SHL.U32 R3, R5.reuse, 0x40, RZ ;  /* 0x0000004005037824 */ /* 0x040fe200078e00ff */
[----:B------:R-:W-:Y:S01]  /*0770*/  SHF.R.S32.HI R0, RZ, 0x6, R13 ;  /* 0x00000006ff007819 */ /* 0x000fe2000001140d */
[----:B------:R-:W-:Y:S01]  /*0780*/  IMAD.IADD R212, R2, 0x1, R212 ;  /* 0x0000000102d47824 */ /* 0x000fe200078e02d4 */
[----:B------:R-:W-:Y:S01]  /*0790*/  R2P PR, R5, 0x6 ;  /* 0x0000000605007804 */ /* 0x000fe20000000000 */
[C---:B------:R-:W-:Y:S01]  /*07a0*/  IMAD.SHL.U32 R5, R7.reuse, 0x40, RZ ;  /* 0x0000004007057824 */ /* 0x040fe200078e00ff */
[C---:B------:R-:W-:Y:S01]  /*07b0*/  LOP3.LUT P6, RZ, R7.reuse, 0x2, RZ, 0xc0, !PT ;  /* 0x0000000207ff7812 */ /* 0x040fe200078cc0ff */
[C---:B------:R-:W-:Y:S01]  /*07c0*/  IMAD R226, R0.reuse, 0x200, R8 ;  /* 0x0000020000e27824 */ /* 0x040fe200078e0208 */
[----:B------:R-:W-:Y:S01]  /*07d0*/  LOP3.LUT P5, RZ, R7, 0x4, RZ, 0xc0, !PT ;  /* 0x0000000407ff7812 */ /* 0x000fe200078ac0ff */
[----:B------:R-:W-:Y:S01]  /*07e0*/  IMAD.SHL.U32 R2, R0, 0x8, RZ ;  /* 0x0000000800027824 */ /* 0x000fe200078e00ff */
[----:B------:R-:W-:Y:S01]  /*07f0*/  LOP3.LUT R0, R3, 0x1c0, RZ, 0xc0, !PT ;  /* 0x000001c003007812 */ /* 0x000fe200078ec0ff */
[----:B------:R-:W-:Y:S01]  /*0800*/  IMAD.SHL.U32 R213, R212, 0x2, RZ ;  /* 0x00000002d4d57824 */ /* 0x000fe200078e00ff */
[----:B------:R-:W-:Y:S01]  /*0810*/  SEL R216, R218, 0xffffffc0, !P3 ;  /* 0xffffffc0dad87807 */ /* 0x000fe20005800000 */
[----:B------:R-:W-:Y:S01]  /*0820*/  IMAD.SHL.U32 R226, R226, 0x2, RZ ;  /* 0x00000002e2e27824 */ /* 0x000fe200078e00ff */
[----:B------:R-:W-:Y:S01]  /*0830*/  LOP3.LUT R2, R2, 0x18, RZ, 0xc0, !PT ;  /* 0x0000001802027812 */ /* 0x000fe200078ec0ff */
[----:B------:R-:W-:Y:S01]  /*0840*/  USHF.R.S32.HI UR60, URZ, 0x1f, UR32 ;  /* 0x0000001f3f3c7899 */ /* 0x000fe20008011420 */
[----:B------:R-:W-:Y:S01]  /*0850*/  SHF.R.U32.HI R3, RZ, 0x3, R0 ;  /* 0x00000003ff037819 */ /* 0x000fe20000011600 */
[----:B------:R-:W-:Y:S01]  /*0860*/  USHF.R.S32.HI UR59, URZ, 0x1f, UR38 ;  /* 0x0000001f3f3b7899 */ /* 0x000fe20008011426 */
[----:B------:R-:W-:Y:S01]  /*0870*/  LOP3.LUT R8, R2, 0x20, R4, 0xf8, !PT ;  /* 0x0000002002087812 */ /* 0x000fe200078ef804 */
[----:B------:R-:W-:Y:S01]  /*0880*/  UIMAD.WIDE.U32 UR42, UR36, UR44, URZ ;  /* 0x0000002c242a72a5 */ /* 0x000fe2000f8e003f */
[----:B------:R-:W-:Y:S01]  /*0890*/  LOP3.LUT R6, R3, R0, R2, 0x1e, !PT ;  /* 0x0000000003067212 */ /* 0x000fe200078e1e02 */
[----:B------:R-:W-:Y:S01]  /*08a0*/  UIMAD UR53, UR37, UR44, URZ ;  /* 0x0000002c253572a4 */ /* 0x000fe2000f8e023f */
[----:B------:R-:W-:Y:S01]  /*08b0*/  LOP3.LUT R2, R0, 0x20, R250, 0xf8, !PT ;  /* 0x0000002000027812 */ /* 0x000fe200078ef8fa */
[----:B------:R-:W-:Y:S01]  /*08c0*/  IMAD.SHL.U32 R0, R12, 0x2, RZ ;  /* 0x000000020c007824 */ /* 0x000fe200078e00ff */
[----:B------:R-:W-:Y:S01]  /*08d0*/  SEL R218, R218, 0xffffffc0, !P5 ;  /* 0xffffffc0dada7807 */ /* 0x000fe20006800000 */
[----:B------:R-:W-:Y:S01]  /*08e0*/  USHF.R.S32.HI UR55, URZ, 0x1f, UR48 ;  /* 0x0000001f3f377899 */ /* 0x000fe20008011430 */
[----:B------:R-:W-:Y:S01]  /*08f0*/  LOP3.LUT R3, R2, R3, RZ, 0x3c, !PT ;  /* 0x0000000302037212 */ /* 0x000fe200078e3cff */
        /* <DEDUP_REMOVED lines=9> */
[----:B------:R-:W-:Y:S01]  /*0990*/  UIMAD UR52, UR7, UR52, URZ ;  /* 0x00000034073472a4 */ /* 0x000fe2000f8e023f */
        /* <DEDUP_REMOVED lines=8> */
[----:B------:R-:W-:Y:S01]  /*0a20*/  @!UP2 UIMAD UR51, UR8, UR51, URZ ;  /* 0x000000330833a2a4 */ /* 0x000fe2000f8e023f */
        /* <DEDUP_REMOVED lines=14> */
[C---:B------:R-:W-:Y:S01]  /*0b10*/  IADD3 R242, R241.reuse, 0x40, RZ ;  /* 0x00000040f1f27810 */ /* 0x040fe20007ffe0ff */
[----:B------:R-:W-:Y:S01]  /*0b20*/  IMAD.IADD R215, R214, 0x1, R222 ;  /* 0x00000001d6d77824 */ /* 0x000fe200078e02de */
[----:B------:R-:W-:Y:S01]  /*0b30*/  @P2 IADD3 R242, R241, -0x40, RZ ;  /* 0xffffffc0f1f22810 */ /* 0x000fe20007ffe0ff */
[----:B------:R-:W-:Y:S01]  /*0b40*/  IMAD.IADD R221, R218, 0x1, R220 ;  /* 0x00000001dadd7824 */ /* 0x000fe200078e02dc */
[----:B------:R-:W-:Y:S01]  /*0b50*/  USHF.R.S32.HI UR50, URZ, 0x1f, UR46 ;  /* 0x0000001f3f327899 */ /* 0x000fe2000801142e */
[----:B------:R-:W-:Y:S01]  /*0b60*/  IMAD R212, R212, 0x2, R216 ;  /* 0x00000002d4d47824 */ /* 0x000fe200078e02d8 */
[----:B------:R-:W-:Y:S01]  /*0b70*/  USHF.R.S32.HI UR49, URZ, 0x1f, UR41 ;  /* 0x0000001f3f317899 */ /* 0x000fe20008011429 */
[----:B------:R-:W-:Y:S01]  /*0b80*/  IMAD.IADD R3, R216, 0x1, R2 ;  /* 0x00000001d8037824 */ /* 0x000fe200078e0202 */
[----:B------:R-:W-:Y:S01]  /*0b90*/  ULDC.U8 UR30, c[0x0][0x2d8] ;  /* 0x0000b600001e7ab9 */ /* 0x000fe20000000000 */
[----:B------:R-:W-:-:S02]  /*0ba0*/  IMAD R216, R217, 0x2, R216 ;  /* 0x00000002d9d87824 */ /* 0x000fc400078e02d8 */
[----:B------:R-:W-:Y:S02]  /*0bb0*/  IMAD.IADD R219, R214, 0x1, R218 ;  /* 0x00000001d6db7824 */ /* 0x000fe400078e02da */
[C---:B------:R-:W-:Y:S02]  /*0bc0*/  IMAD.IADD R223, R222.reuse, 0x1, R220 ;  /* 0x00000001dedf7824 */ /* 0x040fe400078e02dc */
[----:B------:R-:W-:Y:S02]  /*0bd0*/  IMAD.SHL.U32 R217, R217, 0x2, RZ ;  /* 0x00000002d9d97824 */ /* 0x000fe400078e00ff */
[----:B------:R-:W-:Y:S02]  /*0be0*/  IMAD.IADD R233, R233, 0x1, R232 ;  /* 0x00000001e9e97824 */ /* 0x000fe400078e02e8 */
[----:B------:R-:W-:Y:S02]  /*0bf0*/  IMAD.IADD R218, R215, 0x1, R218 ;  /* 0x00000001d7da7824 */ /* 0x000fe400078e02da */
[----:B------:R-:W-:-:S02]  /*0c00*/  IMAD.IADD R222, R222, 0x1, R221 ;  /* 0x00000001dede7824 */ /* 0x000fc400078e02dd */
.L_x_1124:
        /* <DEDUP_REMOVED lines=53> */
.L_x_1096:
        /* <DEDUP_REMOVED lines=58> */
.L_x_1098:
        /* <DEDUP_REMOVED lines=18> */
.L_x_1099:
        /* <DEDUP_REMOVED lines=38> */
[----:B------:R-:W-:-:S03]  /*1680*/  USEL UR8, UR12, URZ, UP6 ;  /* 0x0000003f0c087287 */ /* 0x000fc6000b000000 */
[----:B------:R-:W-:Y:S01]  /*1690*/  IMAD.HI.U32 R4, R5, R6, R4 ;  /* 0x0000000605047227 */ /* 0x000fe200078e0004 */
[----:B------:R-:W-:Y:S02]  /*16a0*/  UIADD3 UR8, UP0, UR16, UR8, URZ ;  /* 0x0000000810087290 */ /* 0x000fe4000ff1e03f */
        /* <DEDUP_REMOVED lines=11> */
[----:B------:R-:W-:Y:S02]  /*1760*/  USEL UR12, UR11, URZ, UP3 ;  /* 0x0000003f0b0c7287 */ /* 0x000fe40009800000 */
[----:B------:R-:W-:Y:S01]  /*1770*/  ISETP.GT.U32.AND P0, PT, R8, R5, PT ;  /* 0x000000050800720c */ /* 0x000fe20003f04070 */
[----:B------:R-:W-:-:S02]  /*1780*/  UIADD3 UR10, UR9, UR10, URZ ;  /* 0x0000000a090a7290 */ /* 0x000fc4000fffe03f */
        /* <DEDUP_REMOVED lines=16> */
.L_x_1100:
[----:B------:R-:W-:Y:S02]  /*1890*/  UMOV UR11, UR52 ;  /* 0x00000034000b7c82 */ /* 0x000fe40008000000 */
.L_x_1101:
[----:B------:R-:W-:Y:S01]  /*18a0*/  UIADD3 UR8, UP5, UP4, UR8, UR46, UR48 ;  /* 0x0000002e08087290 */ /* 0x000fe2000fcbe030 */
[----:B------:R-:W-:Y:S01]  /*18b0*/  SHF.R.S32.HI R22, RZ, 0x1f, R240 ;  /* 0x0000001fff167819 */ /* 0x000fe200000114f0 */
[----:B------:R-:W-:Y:S01]  /*18c0*/  USHF.R.S32.HI UR14, URZ, 0x1f, UR38 ;  /* 0x0000001f3f0e7899 */ /* 0x000fe20008011426 */
[----:B------:R-:W-:Y:S01]  /*18d0*/  IADD3 R5, P1, R240, UR16, RZ ;  /* 0x00000010f0057c10 */ /* 0x000fe2000ff3e0ff */
[----:B------:R-:W-:Y:S01]  /*18e0*/  UIADD3 UR17, UP1, UP0, UR17, UR8, UR19 ;  /* 0x0000000811117290 */ /* 0x000fe2000f83e013 */
[--C-:B------:R-:W-:Y:S01]  /*18f0*/  SHF.R.S32.HI R247, RZ, 0x1f, R246.reuse ;  /* 0x0000001ffff77819 */ /* 0x100fe200000114f6 */
[----:B------:R-:W-:Y:S01]  /*1900*/  UIADD3.X UR7, UR10, UR50, UR55, UP5, UP4 ;  /* 0x000000320a077290 */ /* 0x000fe2000afe8437 */
[----:B------:R-:W-:Y:S01]  /*1910*/  IADD3.X R7, R22, UR24, RZ, P1, !PT ;  /* 0x0000001816077c10 */ /* 0x000fe20008ffe4ff */
[----:B------:R-:W-:Y:S01]  /*1920*/  ULDC.64 UR8, c[0x0][0x1a8] ;  /* 0x00006a0000087ab9 */ /* 0x000fe20000000a00 */
[----:B------:R-:W1:Y:S01]  /*1930*/  S2R R25, SR_TID.X ;  /* 0x0000000000197919 */ /* 0x000e620000002100 */
[----:B------:R-:W-:Y:S01]  /*1940*/  UIADD3.X UR13, UR12, UR7, UR13, UP1, UP0 ;  /* 0x000000070c0d7290 */ /* 0x000fe20008fe040d */
[----:B------:R-:W-:Y:S01]  /*1950*/  IMAD.WIDE.U32 R8, R5, c[0x0][0x190], R246 ;  /* 0x0000640005087a25 */ /* 0x000fe200078e00f6 */
[----:B------:R-:W-:Y:S01]  /*1960*/  UIMAD UR7, UR14, UR8, URZ ;  /* 0x000000080e0772a4 */ /* 0x000fe2000f8e023f */
[----:B------:R-:W-:Y:S01]  /*1970*/  IADD3 R6, P0, R246, UR21, RZ ;  /* 0x00000015f6067c10 */ /* 0x000fe2000ff1e0ff */
[----:B------:R-:W-:Y:S01]  /*1980*/  UISETP.GE.AND UP0, UPT, UR23, 0x1, UPT ;  /* 0x000000011700788c */ /* 0x000fe2000bf06270 */
[----:B------:R-:W-:Y:S01]  /*1990*/  IMAD R7, R7, c[0x0][0x190], RZ ;  /* 0x0000640007077a24 */ /* 0x000fe200078e02ff */
[----:B------:R-:W-:Y:S01]  /*19a0*/  UIMAD UR12, UR38, UR9, UR7 ;  /* 0x00000009260c72a4 */ /* 0x000fe2000f8e0207 */
[----:B------:R-:W-:Y:S01]  /*19b0*/  IADD3 R8, P1, R8, UR40, RZ ;  /* 0x0000002808087c10 */ /* 0x000fe2000ff3e0ff */
[----:B------:R-:W-:Y:S01]  /*19c0*/  IMAD.U32 R11, RZ, RZ, UR38 ;  /* 0x00000026ff0b7e24 */ /* 0x000fe2000f8e00ff */
[----:B------:R-:W-:Y:S01]  /*19d0*/  ULDC.64 UR8, c[0x0][0x378] ;  /* 0x0000de0000087ab9 */ /* 0x000fe20000000a00 */
[----:B------:R-:W-:Y:S01]  /*19e0*/  IMAD R5, R5, c[0x0][0x194], R7 ;  /* 0x0000650005057a24 */ /* 0x000fe200078e0207 */
[----:B------:R-:W-:Y:S01]  /*19f0*/  UIMAD UR7, UR14, UR8, URZ ;  /* 0x000000080e0772a4 */ /* 0x000fe2000f8e023f */
[----:B------:R-:W-:Y:S01]  /*1a00*/  IADD3.X R7, R247, UR22, RZ, P0, !PT ;  /* 0x00000016f7077c10 */ /* 0x000fe200087fe4ff */
[----:B------:R-:W-:Y:S01]  /*1a10*/  UMOV UR19, 0x4 ;  /* 0x0000000400137882 */ /* 0x000fe20000000000 */
[----:B------:R-:W-:Y:S01]  /*1a20*/  BSSY B1, `(.L_x_1097) ;  /* 0x0000782000017945 */ /* 0x000fe20003800000 */
[----:B------:R-:W-:Y:S01]  /*1a30*/  UIMAD UR10, UR38, UR9, UR7 ;  /* 0x00000009260a72a4 */ /* 0x000fe2000f8e0207 */
[----:B------:R-:W-:Y:S01]  /*1a40*/  IADD3.X R9, R9, UR35, R5, P1, !PT ;  /* 0x0000002309097c10 */ /* 0x000fe20008ffe405 */
[----:B------:R-:W-:Y:S01]  /*1a50*/  IMAD.U32 R5, RZ, RZ, UR16 ;  /* 0x00000010ff057e24 */ /* 0x000fe2000f8e00ff */
[----:B------:R-:W-:-:S02]  /*1a60*/  ULDC.64 UR8, c[0x0][0x370] ;  /* 0x0000dc0000087ab9 */ /* 0x000fc40000000a00 */
[----:B------:R-:W-:Y:S01]  /*1a70*/  UIMAD UR7, UR24, UR8, URZ ;  /* 0x00000008180772a4 */ /* 0x000fe2000f8e023f */
[----:B------:R-:W-:Y:S01]  /*1a80*/  IMAD.WIDE.U32 R6, R5, c[0x0][0x370], R6 ;  /* 0x0000dc0005067a25 */ /* 0x000fe200078e0006 */
[----:B------:R-:W-:Y:S02]  /*1a90*/  UIADD3 UR8, UR16, UR15, URZ ;  /* 0x0000000f10087290 */ /* 0x000fe4000fffe03f */
[----:B------:R-:W-:Y:S01]  /*1aa0*/  UIMAD UR7, UR16, UR9, UR7 ;  /* 0x00000009100772a4 */ /* 0x000fe2000f8e0207 */
[----:B------:R-:W-:Y:S01]  /*1ab0*/  IMAD.U32 R5, RZ, RZ, UR38 ;  /* 0x00000026ff057e24 */ /* 0x000fe2000f8e00ff */
[----:B------:R-:W-:Y:S01]  /*1ac0*/  UIADD3 UR9, UR16, UR11, URZ ;  /* 0x0000000b10097290 */ /* 0x000fe2000fffe03f */
[----:B------:R-:W-:Y:S01]  /*1ad0*/  IMAD.WIDE.U32 R8, R11, c[0x0][0x1a8], R8 ;  /* 0x00006a000b087a25 */ /* 0x000fe200078e0008 */
[----:B------:R-:W-:Y:S02]  /*1ae0*/  ULDC.64 UR14, c[0x0][0x200] ;  /* 0x00008000000e7ab9 */ /* 0x000fe40000000a00 */
[----:B------:R-:W-:Y:S01]  /*1af0*/  IADD3 R7, R7, UR7, RZ ;  /* 0x0000000707077c10 */ /* 0x000fe2000fffe0ff */
[----:B------:R-:W-:Y:S01]  /*1b00*/  IMAD R11, R22, c[0x0][0x370], RZ ;  /* 0x0000dc00160b7a24 */ /* 0x000fe200078e02ff */
[----:B------:R-:W-:Y:S01]  /*1b10*/  IADD3 R12, R9, UR12, RZ ;  /* 0x0000000c090c7c10 */ /* 0x000fe2000fffe0ff */
[----:B------:R-:W-:-:S02]  /*1b20*/  ULEA.HI.SX32 UR16, UR27, 0xffffffff, 0x1a ;  /* 0xffffffff1b107891 */ /* 0x000fc4000f8fd23f */
[----:B------:R-:W-:Y:S01]  /*1b30*/  IMAD.WIDE.U32 R6, R5, c[0x0][0x378], R6 ;  /* 0x0000de0005067a25 */ /* 0x000fe200078e0006 */
[----:B-1----:R-:W-:Y:S01]  /*1b40*/  SHF.R.S32.HI R5, RZ, 0x1f, R25 ;  /* 0x0000001fff057819 */ /* 0x002fe20000011419 */
[----:B------:R-:W-:Y:S02]  /*1b50*/  UIMAD.WIDE UR14, UR8, UR19, UR14 ;  /* 0x00000013080e72a5 */ /* 0x000fe4000f8e020e */
[C---:B------:R-:W-:Y:S01]  /*1b60*/  IMAD R13, R240.reuse, c[0x0][0x374], R11 ;  /* 0x0000dd00f00d7a24 */ /* 0x040fe200078e020b */
[----:B------:R-:W-:Y:S02]  /*1b70*/  LEA.HI R5, R5, R25, RZ, 0x5 ;  /* 0x0000001905057211 */ /* 0x000fe400078f28ff */
[----:B------:R-:W-:Y:S01]  /*1b80*/  IADD3 R7, R7, UR10, RZ ;  /* 0x0000000a07077c10 */ /* 0x000fe2000fffe0ff */
[----:B------:R-:W-:Y:S01]  /*1b90*/  ULDC.64 UR10, c[0x0][0x3c8] ;  /* 0x0000f200000a7ab9 */ /* 0x000fe20000000a00 */
[----:B------:R-:W-:Y:S02]  /*1ba0*/  LOP3.LUT R10, R5, 0xffffffe0, RZ, 0xc0, !PT ;  /* 0xffffffe0050a7812 */ /* 0x000fe400078ec0ff */
[----:B------:R-:W-:Y:S01]  /*1bb0*/  SHF.R.S32.HI R5, RZ, 0x5, R5 ;  /* 0x00000005ff057819 */ /* 0x000fe20000011405 */
[----:B------:R-:W-:-:S04]  /*1bc0*/  IMAD.WIDE.U32 R6, R240, c[0x0][0x370], R6 ;  /* 0x0000dc00f0067a25 */ /* 0x000fc800078e0006 */
[----:B------:R-:W-:Y:S01]  /*1bd0*/  IMAD.IADD R25, R25, 0x1, -R10 ;  /* 0x0000000119197824 */ /* 0x000fe200078e0a0a */
[----:B------:R-:W-:-:S03]  /*1be0*/  LEA R10, P1, R8, c[0x0][0x160], 0x1 ;  /* 0x00005800080a7a11 */ /* 0x000fc600078208ff */
[----:B------:R-:W-:Y:S01]  /*1bf0*/  IMAD R5, R5, UR47, R25 ;  /* 0x0000002f05057c24 */ /* 0x000fe2000f8e0219 */
[----:B------:R-:W-:Y:S02]  /*1c00*/  LEA.HI.X R11, R8, c[0x0][0x164], R12, 0x1, P1 ;  /* 0x00005900080b7a11 */ /* 0x000fe400008f0c0c */
[----:B------:R-:W-:Y:S02]  /*1c10*/  LEA R8, P2, R6, c[0x0][0x330], 0x1 ;  /* 0x0000cc0006087a11 */ /* 0x000fe400078408ff */
[----:B------:R-:W-:-:S04]  /*1c20*/  IADD3 R9, P0, R5, UR17, RZ ;  /* 0x0000001105097c10 */ /* 0x000fc8000ff1e0ff */
[----:B------:R-:W-:Y:S01]  /*1c30*/  LEA.HI.X.SX32 R12, R5, UR13, 0x1, P0 ;  /* 0x0000000d050c7c11 */ /* 0x000fe200080f0eff */
[----:B------:R-:W-:Y:S01]  /*1c40*/  IMAD.IADD R5, R7, 0x1, R13 ;  /* 0x0000000107057824 */ /* 0x000fe200078e020d */
[----:B------:R-:W-:Y:S01]  /*1c50*/  PLOP3.LUT P0, PT, PT, PT, UP0, 0x80, 0x0 ;  /* 0x000000000000781c */ /* 0x000fe20003f0f008 */
[----:B------:R-:W-:Y:S01]  /*1c60*/  UIMAD.WIDE UR12, UR9, UR19, UR10 ;  /* 0x00000013090c72a5 */ /* 0x000fe2000f8e020a */
[----:B------:R-:W-:-:S04]  /*1c70*/  LEA R224, P1, R9, c[0x0][0x350], 0x2 ;  /* 0x0000d40009e07a11 */ /* 0x000fc800078210ff */
[----:B------:R-:W-:Y:S02]  /*1c80*/  LEA.HI.X R225, R9, c[0x0][0x354], R12, 0x2, P1 ;  /* 0x0000d50009e17a11 */ /* 0x000fe400008f140c */
[----:B------:R-:W-:-:S05]  /*1c90*/  LEA.HI.X R9, R6, c[0x0][0x334], R5, 0x1, P2 ;  /* 0x0000cd0006097a11 */ /* 0x000fca00010f0c05 */
[----:B------:R-:W-:Y:S05]  /*1ca0*/  @!P0 BRA `(.L_x_1102) ;  /* 0x00006d5000008947 */ /* 0x000fea0003800000 */
[----:B------:R-:W-:Y:S01]  /*1cb0*/  ULDC.64 UR8, c[0x0][0x1a0] ;  /* 0x0000680000087ab9 */ /* 0x000fe20000000a00 */
[----:B------:R-:W-:Y:S01]  /*1cc0*/  IADD3 R12, R240, 0x20, RZ ;  /* 0x00000020f00c7810 */ /* 0x000fe20007ffe0ff */
[----:B------:R-:W-:Y:S01]  /*1cd0*/  ULDC.64 UR10, c[0x0][0x198] ;  /* 0x00006600000a7ab9 */ /* 0x000fe20000000a00 */
[----:B------:R-:W-:Y:S01]  /*1ce0*/  IMAD.MOV.U32 R17, RZ, RZ, 0x40 ;  /* 0x00000040ff117424 */ /* 0x000fe200078e00ff */
[----:B------:R-:W-:Y:S01]  /*1cf0*/  UIMAD UR7, UR18, UR8, URZ ;  /* 0x00000008120772a4 */ /* 0x000fe2000f8e023f */
[----:B------:R-:W-:Y:S01]  /*1d00*/  IMAD.MOV.U32 R230, RZ, RZ, R8 ;  /* 0x000000ffffe67224 */ /* 0x000fe200078e0008 */
[----:B------:R-:W-:Y:S01]  /*1d10*/  UIMAD UR10, UR18, UR10, URZ ;  /* 0x0000000a120a72a4 */ /* 0x000fe2000f8e023f */
[----:B------:R-:W-:Y:S01]  /*1d20*/  IMAD.WIDE.U32 R14, R17, c[0x0][0x370], RZ ;  /* 0x0000dc00110e7a25 */ /* 0x000fe200078e00ff */
[----:B------:R-:W-:Y:S02]  /*1d30*/  MOV R231, R9 ;  /* 0x0000000900e77202 */ /* 0x000fe40000000f00 */
[----:B------:R-:W-:Y:S01]  /*1d40*/  UIMAD UR11, UR20, UR11, UR10 ;  /* 0x0000000b140b72a4 */ /* 0x000fe2000f8e020a */
[----:B------:R-:W-:Y:S01]  /*1d50*/  IMAD.U32 R5, RZ, RZ, UR20 ;  /* 0x00000014ff057e24 */ /* 0x000fe2000f8e00ff */
[----:B------:R-:W-:Y:S01]  /*1d60*/  UIMAD UR10, UR20, UR9, UR7 ;  /* 0x00000009140a72a4 */ /* 0x000fe2000f8e0207 */
[----:B------:R-:W-:Y:S01]  /*1d70*/  MOV R228, R10 ;  /* 0x0000000a00e47202 */ /* 0x000fe20000000f00 */
[----:B------:R-:W-:Y:S01]  /*1d80*/  UIMAD UR9, UR28, -0x40, UR6 ;  /* 0xffffffc01c0978a4 */ /* 0x000fe2000f8e0206 */
[C-C-:B------:R-:W-:Y:S01]  /*1d90*/  IMAD.WIDE.U32 R6, R5.reuse, c[0x0][0x198], R246.reuse ;  /* 0x0000660005067a25 */ /* 0x140fe200078e00f6 */
[----:B------:R-:W-:Y:S01]  /*1da0*/  UMOV UR7, UR16 ;  /* 0x0000001000077c82 */ /* 0x000fe20008000000 */
[----:B------:R-:W-:Y:S01]  /*1db0*/  MOV R13, UR11 ;  /* 0x0000000b000d7c02 */ /* 0x000fe20008000f00 */
[----:B------:R-:W-:Y:S01]  /*1dc0*/  UIMAD UR8, UR7, -0x40, UR23 ;  /* 0xffffffc0070878a4 */ /* 0x000fe2000f8e0217 */
[----:B------:R-:W-:Y:S01]  /*1dd0*/  IMAD.WIDE.U32 R8, R5, c[0x0][0x1a0], R246 ;  /* 0x0000680005087a25 */ /* 0x000fe200078e00f6 */
[----:B------:R-:W-:-:S02]  /*1de0*/  ISETP.GE.AND P1, PT, R12, UR9, PT ;  /* 0x000000090c007c0c */ /* 0x000fc4000bf26270 */
[----:B------:R-:W-:Y:S01]  /*1df0*/  IADD3 R6, P2, R6, UR33, RZ ;  /* 0x0000002106067c10 */ /* 0x000fe2000ff5e0ff */
[----:B------:R-:W-:Y:S01]  /*1e00*/  IMAD.U32 R5, RZ, RZ, UR10 ;  /* 0x0000000aff057e24 */ /* 0x000fe2000f8e00ff */
[----:B------:R-:W-:Y:S01]  /*1e10*/  ISETP.GE.AND P3, PT, R12, UR8, PT ;  /* 0x000000080c007c0c */ /* 0x000fe2000bf66270 */
[----:B------:R-:W-:Y:S01]  /*1e20*/  IMAD R12, R17, c[0x0][0x374], RZ ;  /* 0x0000dd00110c7a24 */ /* 0x000fe200078e02ff */
[----:B------:R-:W-:Y:S01]  /*1e30*/  IADD3 R8, P0, R8, UR25, RZ ;  /* 0x0000001908087c10 */ /* 0x000fe2000ff1e0ff */
[----:B------:R-:W-:Y:S01]  /*1e40*/  IMAD.MOV.U32 R229, RZ, RZ, R11 ;  /* 0x000000ffffe57224 */ /* 0x000fe200078e000b */
[----:B------:R-:W-:Y:S02]  /*1e50*/  IADD3.X R7, R7, UR34, R13, P2, !PT ;  /* 0x0000002207077c10 */ /* 0x000fe400097fe40d */
[----:B------:R-:W-:Y:S01]  /*1e60*/  IADD3.X R9, R9, UR26, R5, P0, !PT ;  /* 0x0000001a09097c10 */ /* 0x000fe200087fe405 */
[----:B------:R-:W-:Y:S01]  /*1e70*/  IMAD R5, R16, c[0x0][0x1b8], RZ ;  /* 0x00006e0010057a24 */ /* 0x000fe200078e02ff */
[----:B------:R-:W-:Y:S01]  /*1e80*/  ISETP.GE.AND P2, PT, R240, UR9, PT ;  /* 0x00000009f0007c0c */ /* 0x000fe2000bf46270 */
[----:B------:R-:W-:-:S04]  /*1e90*/  IMAD.WIDE.U32 R6, R4, c[0x0][0x1b0], R6 ;  /* 0x00006c0004067a25 */ /* 0x000fc800078e0006 */
[----:B------:R-:W-:Y:S01]  /*1ea0*/  @!P3 IADD3 R14, P4, R230, R14, RZ ;  /* 0x0000000ee60eb210 */ /* 0x000fe20007f9e0ff */
[----:B------:R-:W-:-:S03]  /*1eb0*/  IMAD R11, R4, c[0x0][0x1bc], R5 ;  /* 0x00006f00040b7a24 */ /* 0x000fc600078e0205 */
[----:B------:R-:W-:Y:S01]  /*1ec0*/  @!P3 IADD3.X R15, R231, R15, R12, P4, !PT ;  /* 0x0000000fe70fb210 */ /* 0x000fe200027fe40c */
[----:B------:R-:W-:Y:S01]  /*1ed0*/  IMAD R12, R16, c[0x0][0x1b0], RZ ;  /* 0x00006c00100c7a24 */ /* 0x000fe200078e02ff */
[----:B------:R-:W-:Y:S01]  /*1ee0*/  @!P1 IADD3 R18, P4, R240, 0x20, RZ ;  /* 0x00000020f0129810 */ /* 0x000fe20007f9e0ff */
[C---:B------:R-:W-:Y:S02]  /*1ef0*/  IMAD R16, R17.reuse, c[0x0][0x194], RZ ;  /* 0x0000650011107a24 */ /* 0x040fe400078e02ff */
[----:B------:R-:W-:Y:S02]  /*1f00*/  IMAD R10, R4, c[0x0][0x1b4], R12 ;  /* 0x00006d00040a7a24 */ /* 0x000fe400078e020c */
[----:B------:R-:W-:-:S03]  /*1f10*/  IMAD.WIDE.U32 R12, R17, c[0x0][0x190], RZ ;  /* 0x00006400110c7a25 */ /* 0x000fc600078e00ff */
[----:B------:R-:W-:Y:S01]  /*1f20*/  IADD3 R7, R7, R10, RZ ;  /* 0x0000000a07077210 */ /* 0x000fe20007ffe0ff */
[----:B------:R-:W-:Y:S01]  /*1f30*/  @!P1 IMAD.X R10, RZ, RZ, R22, P4 ;  /* 0x000000ffff0a9224 */ /* 0x000fe200020e0616 */
[----:B------:R-:W-:Y:S01]  /*1f40*/  @!P3 IADD3 R12, P0, R228, R12, RZ ;  /* 0x0000000ce40cb210 */ /* 0x000fe20007f1e0ff */
[----:B------:R-:W-:Y:S01]  /*1f50*/  IMAD.WIDE.U32 R4, R4, c[0x0][0x1b8], R8 ;  /* 0x00006e0004047a25 */ /* 0x000fe200078e0008 */
[----:B------:R-:W-:Y:S02]  /*1f60*/  ISETP.GE.AND P4, PT, R240, UR8, PT ;  /* 0x00000008f0007c0c */ /* 0x000fe4000bf86270 */
[----:B------:R-:W-:Y:S01]  /*1f70*/  @!P3 IADD3.X R13, R229, R13, R16, P0, !PT ;  /* 0x0000000de50db210 */ /* 0x000fe200007fe410 */
[----:B------:R-:W-:Y:S01]  /*1f80*/  @!P1 IMAD R17, R10, c[0x0][0x198], RZ ;  /* 0x000066000a119a24 */ /* 0x000fe200078e02ff */
[----:B------:R-:W-:Y:S01]  /*1f90*/  @!P1 IADD3 R20, P0, R240, 0x20, RZ ;  /* 0x00000020f0149810 */ /* 0x000fe20007f1e0ff */
[----:B------:R-:W-:Y:S01]  /*1fa0*/  @!P1 IMAD.MOV.U32 R8, RZ, RZ, R6 ;  /* 0x000000ffff089224 */ /* 0x000fe200078e0006 */
[----:B------:R-:W-:Y:S01]  /*1fb0*/  @!P1 MOV R9, R7 ;  /* 0x0000000700099202 */ /* 0x000fe20000000f00 */
[----:B------:R-:W-:Y:S01]  /*1fc0*/  @!P2 IMAD R21, R22, c[0x0][0x198], RZ ;  /* 0x000066001615aa24 */ /* 0x000fe200078e02ff */
[----:B------:R-:W-:Y:S01]  /*1fd0*/  IADD3 R5, R5, R11, RZ ;  /* 0x0000000b05057210 */ /* 0x000fe20007ffe0ff */
[----:B------:R-:W-:Y:S01]  /*1fe0*/  @!P1 IMAD.X R16, RZ, RZ, R22, P0 ;  /* 0x000000ffff109224 */ /* 0x000fe200000e0616 */
[----:B------:R-:W-:Y:S01]  /*1ff0*/  PLOP3.LUT P0, PT, PT, PT, UP3, 0x80, 0x0 ;  /* 0x000000000000781c */ /* 0x000fe20003f0f038 */
[----:B------:R-:W-:Y:S01]  /*2000*/  @!P1 IMAD R23, R18, c[0x0][0x19c], R17 ;  /* 0x0000670012179a24 */ /* 0x000fe200078e0211 */
[----:B------:R-:W-:Y:S01]  /*2010*/  @!P1 MOV R10, R4 ;  /* 0x00000004000a9202 */ /* 0x000fe20000000f00 */
[----:B------:R-:W-:-:S02]  /*2020*/  @!P1 IMAD R16, R16, c[0x0][0x1a0], RZ ;  /* 0x0000680010109a24 */ /* 0x000fc400078e02ff */
[----:B------:R-:W-:-:S04]  /*2030*/  @!P1 IMAD.WIDE.U32 R18, R18, c[0x0][0x198], R8 ;  /* 0x0000660012129a25 */ /* 0x000fc800078e0008 */
[----:B------:R-:W-:Y:S02]  /*2040*/  @!P1 IMAD.MOV.U32 R11, RZ, RZ, R5 ;  /* 0x000000ffff0b9224 */ /* 0x000fe400078e0005 */
[C---:B------:R-:W-:Y:S02]  /*2050*/  @!P2 IMAD R9, R240.reuse, c[0x0][0x19c], R21 ;  /* 0x00006700f009aa24 */ /* 0x040fe400078e0215 */
[----:B------:R-:W-:Y:S01]  /*2060*/  @P0 BAR.SYNC.DEFER_BLOCKING 0x0 ;  /* 0x0000000000000b1d */ /* 0x000fe20000010000 */
[----:B------:R-:W-:-:S04]  /*2070*/  @!P2 IMAD.WIDE.U32 R6, R240, c[0x0][0x198], R6 ;  /* 0x00006600f006aa25 */ /* 0x000fc800078e0006 */
[C---:B------:R-:W-:Y:S02]  /*2080*/  @!P1 IMAD R24, R20.reuse, c[0x0][0x1a4], R16 ;  /* 0x0000690014189a24 */ /* 0x040fe400078e0210 */
[----:B------:R-:W-:Y:S01]  /*2090*/  @!P1 IMAD.WIDE.U32 R20, R20, c[0x0][0x1a0], R10 ;  /* 0x0000680014149a25 */ /* 0x000fe200078e000a */
[----:B------:R-:W-:-:S03]  /*20a0*/  @!P2 LEA R10, P6, R6, c[0x0][0x168], 0x1 ;  /* 0x00005a00060aaa11 */ /* 0x000fc600078c08ff */
[----:B------:R-:W-:Y:S01]  /*20b0*/  @!P2 IMAD.WIDE.U32 R16, R240, c[0x0][0x1a0], R4 ;  /* 0x00006800f010aa25 */ /* 0x000fe200078e0004 */
[----:B------:R-:W-:-:S03]  /*20c0*/  @!P2 IADD3 R4, R7, R9, RZ ;  /* 0x000000090704a210 */ /* 0x000fc60007ffe0ff */
[----:B------:R-:W-:Y:S01]  /*20d0*/  @!P2 IMAD R8, R22, c[0x0][0x1a0], RZ ;  /* 0x000068001608aa24 */ /* 0x000fe200078e02ff */
[----:B------:R-:W-:Y:S01]  /*20e0*/  @!P2 LEA.HI.X R11, R6, c[0x0][0x16c], R4, 0x1, P6 ;  /* 0x00005b00060baa11 */ /* 0x000fe200030f0c04 */
[----:B------:R-:W-:Y:S01]  /*20f0*/  @!P1 IMAD.IADD R5, R19, 0x1, R23 ;  /* 0x0000000113059824 */ /* 0x000fe200078e0217 */
[----:B------:R-:W-:Y:S01]  /*2100*/  @!P2 LEA R6, P6, R16, c[0x0][0x170], 0x1 ;  /* 0x00005c001006aa11 */ /* 0x000fe200078c08ff */
[----:B------:R-:W-:Y:S01]  /*2110*/  @!P2 IMAD R22, R240, c[0x0][0x1a4], R8 ;  /* 0x00006900f016aa24 */ /* 0x000fe200078e0208 */
[C---:B------:R-:W-:Y:S01]  /*2120*/  @!P1 LEA R8, P5, R18.reuse, c[0x0][0x168], 0x1 ;  /* 0x00005a0012089a11 */ /* 0x040fe200078a08ff */
[----:B------:R1:W-:Y:S03]  /*2130*/  @P4 STS.128 [R226+0x8000], RZ ;  /* 0x008000ffe2004388 */ /* 0x0003e60000000c00 */
[----:B------:R-:W-:Y:S02]  /*2140*/  @!P1 LEA.HI.X R9, R18, c[0x0][0x16c], R5, 0x1, P5 ;  /* 0x00005b0012099a11 */ /* 0x000fe400028f0c05 */
[----:B------:R-:W-:Y:S01]  /*2150*/  @!P2 IADD3 R5, R17, R22, RZ ;  /* 0x000000161105a210 */ /* 0x000fe20007ffe0ff */
[----:B------:R1:W-:Y:S01]  /*2160*/  @P4 STS.128 [R226+0xa000], RZ ;  /* 0x00a000ffe2004388 */ /* 0x0003e20000000c00 */
[----:B------:R-:W-:Y:S01]  /*2170*/  @!P1 IMAD.IADD R17, R21, 0x1, R24 ;  /* 0x0000000115119824 */ /* 0x000fe200078e0218 */
[----:B------:R-:W-:-:S02]  /*2180*/  @!P1 LEA R4, P5, R20, c[0x0][0x170], 0x1 ;  /* 0x00005c0014049a11 */ /* 0x000fc400078a08ff */
[----:B------:R1:W-:Y:S01]  /*2190*/  @P4 STS.128 [R226+0xc000], RZ ;  /* 0x00c000ffe2004388 */ /* 0x0003e20000000c00 */
[----:B------:R-:W-:Y:S02]  /*21a0*/  @!P2 LEA.HI.X R7, R16, c[0x0][0x174], R5, 0x1, P6 ;  /* 0x00005d001007aa11 */ /* 0x000fe400030f0c05 */
[----:B------:R-:W-:Y:S01]  /*21b0*/  @!P1 LEA.HI.X R5, R20, c[0x0][0x174], R17, 0x1, P5 ;  /* 0x00005d0014059a11 */ /* 0x000fe200028f0c11 */
        /* <DEDUP_REMOVED lines=72> */
[----:B--2---:R-:W-:Y:S01]  /*2640*/  MOV R8, c[0x0][0x308] ;  /* 0x0000c20000087a02 */ /* 0x004fe20000000f00 */
[----:B------:R-:W-:-:S02]  /*2650*/  IMAD.MOV.U32 R9, RZ, RZ, c[0x0][0x30c] ;  /* 0x0000c300ff097624 */ /* 0x000fc400078e00ff */
        /* <DEDUP_REMOVED lines=14> */
[----:B------:R-:W0:Y:S04]  /*2740*/  LDGDEPBAR ;  /* 0x00000000000079af */ /* 0x000e280000000000 */
[----:B---3--:R3:W4:Y:S04]  /*2750*/  LDG.E.64 R6, [R8.64+0x8] ;  /* 0x0000080408067981 */ /* 0x008728000c1e1b00 */
[----:B---3--:R-:W3:Y:S01]  /*2760*/  LDG.E.64 R8, [R8.64] ;  /* 0x0000000408087981 */ /* 0x008ee2000c1e1b00 */
[----:B--2---:R-:W-:Y:S01]  /*2770*/  IADD3 R4, R237, 0x8, RZ ;  /* 0x00000008ed047810 */ /* 0x004fe20007ffe0ff */
[----:B------:R-:W-:Y:S01]  /*2780*/  UMOV UR9, UR15 ;  /* 0x0000000f00097c82 */ /* 0x000fe20008000000 */
[----:B------:R-:W-:Y:S01]  /*2790*/  IMAD.MOV.U32 R235, RZ, RZ, 0x7f800000 ;  /* 0x7f800000ffeb7424 */ /* 0x000fe200078e00ff */
[----:B------:R-:W-:-:S02]  /*27a0*/  MOV R236, 0x7f800000 ;  /* 0x7f80000000ec7802 */ /* 0x000fc40000000f00 */
[----:B------:R-:W-:Y:S01]  /*27b0*/  ISETP.GE.AND P0, PT, R4, UR8, PT ;  /* 0x0000000804007c0c */ /* 0x000fe2000bf06270 */
[----:B------:R-:W-:Y:S01]  /*27c0*/  UMOV UR8, UR14 ;  /* 0x0000000e00087c82 */ /* 0x000fe20008000000 */
[----:B------:R-:W-:Y:S01]  /*27d0*/  MOV R4, 0x4 ;  /* 0x0000000400047802 */ /* 0x000fe20000000f00 */
[----:B------:R-:W-:-:S04]  /*27e0*/  IMAD.MOV.U32 R248, RZ, RZ, c[0x0][0x22c] ;  /* 0x00008b00fff87624 */ /* 0x000fc800078e00ff */
[----:B------:R-:W-:Y:S01]  /*27f0*/  IMAD.WIDE R4, R237, R4, UR8 ;  /* 0x00000008ed047e25 */ /* 0x000fe2000f8e0204 */
[----:B------:R-:W-:-:S03]  /*2800*/  UMOV UR11, UR12 ;  /* 0x0000000c000b7c82 */ /* 0x000fc60008000000 */
[----:B------:R-:W-:Y:S01]  /*2810*/  IMAD R248, R248, c[0x0][0x1c0], RZ ;  /* 0x00007000f8f87a24 */ /* 0x000fe200078e02ff */
[----:B------:R2:W5:Y:S04]  /*2820*/  @!P1 LDG.E R235, [R4.64] ;  /* 0x0000000404eb9981 */ /* 0x000568000c1e1900 */
[----:B------:R2:W5:Y:S01]  /*2830*/  @!P0 LDG.E R236, [R4.64+0x20] ;  /* 0x0000200404ec8981 */ /* 0x000562000c1e1900 */
        /* <DEDUP_REMOVED lines=24> */
[----:B--2---:R-:W-:Y:S01]  /*29c0*/  SHF.R.S32.HI R4, RZ, 0x1f, R25 ;  /* 0x0000001fff047819 */ /* 0x004fe20000011419 */
        /* <DEDUP_REMOVED lines=41> */
[----:B------:R-:W-:-:S02]  /*2c60*/  UMOV UR10, UR13 ;  /* 0x0000000d000a7c82 */ /* 0x000fc40008000000 */
[----:B------:R-:W-:Y:S01]  /*2c70*/  UISETP.GE.AND UP0, UPT, UR12, UR6, UPT ;  /* 0x000000060c00728c */ /* 0x000fe2000bf06270 */
[----:B----4-:R-:W-:Y:S02]  /*2c80*/  IADD3 R238, P1, P0, R6, UR41, R25 ;  /* 0x0000002906ee7c10 */ /* 0x010fe4000f83e019 */
[----:B------:R-:W-:Y:S02]  /*2c90*/  CS2R R24, SRZ ;  /* 0x0000000000187805 */ /* 0x000fe4000001ff00 */
[----:B------:R-:W-:Y:S01]  /*2ca0*/  IADD3.X R243, R7, UR49, R4, P1, P0 ;  /* 0x0000003107f37c10 */ /* 0x000fe20008fe0404 */
[----:B------:R-:W-:Y:S01]  /*2cb0*/  IMAD.WIDE.U32 R238, R238, -0x2daee0ad, RZ ;  /* 0xd2511f53eeee7825 */ /* 0x000fe200078e00ff */
[----:B---3--:R-:W2:Y:S08]  /*2cc0*/  R2UR UR14, R9 ;  /* 0x00000000090e73c2 */ /* 0x008eb000000e0000 */
[----:B------:R-:W3:Y:S01]  /*2cd0*/  R2UR UR15, R8 ;  /* 0x00000000080f73c2 */ /* 0x000ee200000e0000 */
[----:B--2---:R-:W-:-:S02]  /*2ce0*/  UIADD3 UR26, UR14, -0x4498517b, URZ ;  /* 0xbb67ae850e1a7890 */ /* 0x004fc4000fffe03f */
[----:B------:R-:W-:Y:S02]  /*2cf0*/  UIADD3 UR24, UR14, 0x76cf5d0a, URZ ;  /* 0x76cf5d0a0e187890 */ /* 0x000fe4000fffe03f */
[----:B------:R-:W-:Y:S02]  /*2d00*/  UIADD3 UR22, UR14, 0x32370b8f, URZ ;  /* 0x32370b8f0e167890 */ /* 0x000fe4000fffe03f */
[----:B------:R-:W-:Y:S02]  /*2d10*/  UIADD3 UR20, UR14, -0x126145ec, URZ ;  /* 0xed9eba140e147890 */ /* 0x000fe4000fffe03f */
[----:B---3--:R-:W-:Y:S02]  /*2d20*/  UIADD3 UR27, UR15, -0x61c88647, URZ ;  /* 0x9e3779b90f1b7890 */ /* 0x008fe4000fffe03f */
[----:B------:R-:W-:Y:S02]  /*2d30*/  UIADD3 UR25, UR15, 0x3c6ef372, URZ ;  /* 0x3c6ef3720f197890 */ /* 0x000fe4000fffe03f */
[----:B------:R-:W-:-:S02]  /*2d40*/  UIADD3 UR23, UR15, -0x255992d5, URZ ;  /* 0xdaa66d2b0f177890 */ /* 0x000fc4000fffe03f */
[----:B------:R-:W-:Y:S02]  /*2d50*/  UIADD3 UR21, UR15, 0x78dde6e4, URZ ;  /* 0x78dde6e40f157890 */ /* 0x000fe4000fffe03f */
[----:B------:R-:W-:Y:S02]  /*2d60*/  UIADD3 UR19, UR15, 0x1715609d, URZ ;  /* 0x1715609d0f137890 */ /* 0x000fe4000fffe03f */
[----:B------:R-:W-:Y:S02]  /*2d70*/  UIADD3 UR18, UR14, -0x56f99767, URZ ;  /* 0xa90668990e127890 */ /* 0x000fe4000fffe03f */
[----:B------:R-:W-:Y:S02]  /*2d80*/  UIADD3 UR17, UR15, -0x4ab325aa, URZ ;  /* 0xb54cda560f117890 */ /* 0x000fe4000fffe03f */
[----:B-1----:R-:W-:Y:S02]  /*2d90*/  UIADD3 UR16, UR14, 0x646e171e, URZ ;  /* 0x646e171e0e107890 */ /* 0x002fe4000fffe03f */
.L_x_1105:
        /* <DEDUP_REMOVED lines=643> */
.L_x_1103:
        /* <DEDUP_REMOVED lines=97> */
[----:B------:R-:W-:Y:S04]  /*5be0*/  IMAD.SHL.U32 R203, R248, 0x10, RZ ;  /* 0x00000010f8cb7824 */ /* 0x000fe800078e00ff */
[C---:B------:R-:W-:Y:S08]  /*5bf0*/  HMMA.16816.F32.BF16 R120, R204.reuse, R208, R120 ;  /* 0x000000d0cc78723c */ /* 0x040ff00000041878 */
[-C--:B------:R-:W-:Y:S04]  /*5c00*/  HMMA.16816.F32.BF16 R124, R204, R210.reuse, R124 ;  /* 0x000000d2cc7c723c */ /* 0x080fe8000004187c */
[CC--:B-1----:R-:W-:Y:S04]  /*5c10*/  LEA R200, P0, R202.reuse, R224.reuse, 0x2 ;  /* 0x000000e0cac87211 */ /* 0x0c2fe800078010ff */
[----:B------:R-:W-:Y:S04]  /*5c20*/  HMMA.16816.F32.BF16 R128, R196, R210, R128 ;  /* 0x000000d2c480723c */ /* 0x000fe80000041880 */
[-C--:B------:R-:W-:Y:S01]  /*5c30*/  LEA.HI.X.SX32 R201, R202, R225.reuse, 0x2, P0 ;  /* 0x000000e1cac97211 */ /* 0x080fe200000f16ff */
[C---:B------:R-:W-:Y:S02]  /*5c40*/  IMAD.SHL.U32 R205, R248.reuse, 0x20, RZ ;  /* 0x00000020f8cd7824 */ /* 0x040fe400078e00ff */
[CC--:B------:R-:W-:Y:S01]  /*5c50*/  LEA R196, P1, R203.reuse, R224.reuse, 0x2 ;  /* 0x000000e0cbc47211 */ /* 0x0c0fe200078210ff */
[C---:B------:R-:W-:Y:S01]  /*5c60*/  IMAD R199, R248.reuse, 0x18, RZ ;  /* 0x00000018f8c77824 */ /* 0x040fe200078e02ff */
[----:B------:R1:W-:Y:S03]  /*5c70*/  RED.E.ADD.F32.FTZ.RN.STRONG.GPU [R200.64], R5 ;  /* 0x00000005c800798e */ /* 0x0003e6000c10e784 */
[-C--:B------:R-:W-:Y:S01]  /*5c80*/  LEA.HI.X.SX32 R197, R203, R225.reuse, 0x2, P1 ;  /* 0x000000e1cbc57211 */ /* 0x080fe200008f16ff */
[C---:B------:R-:W-:Y:S01]  /*5c90*/  IMAD R206, R248.reuse, 0x28, RZ ;  /* 0x00000028f8ce7824 */ /* 0x040fe200078e02ff */
[-C--:B--2---:R-:W-:Y:S01]  /*5ca0*/  LEA R4, P0, R199, R224.reuse, 0x2 ;  /* 0x000000e0c7047211 */ /* 0x084fe200078010ff */
[----:B------:R-:W-:Y:S01]  /*5cb0*/  IMAD R204, R248, 0x30, RZ ;  /* 0x00000030f8cc7824 */ /* 0x000fe200078e02ff */
[-C--:B------:R-:W-:Y:S01]  /*5cc0*/  LEA R198, P1, R205, R224.reuse, 0x2 ;  /* 0x000000e0cdc67211 */ /* 0x080fe200078210ff */
        /* <DEDUP_REMOVED lines=308> */
.L_x_1104:
        /* <DEDUP_REMOVED lines=8> */
[----:B------:R-:W-:Y:S01]  /*7090*/  FMUL.FTZ R12, R63, c[0x0][0x2dc] ;  /* 0x0000b7003f0c7a20 */ /* 0x000fe20000410000 */
        /* <DEDUP_REMOVED lines=226> */
[----:B-1----:R-:W-:Y:S01]  /*7ec0*/  FMUL.FTZ R5, R77, c[0x0][0x2dc] ;  /* 0x0000b7004d057a20 */ /* 0x002fe20000410000 */
        /* <DEDUP_REMOVED lines=46> */
.L_x_1106:
        /* <DEDUP_REMOVED lines=19> */
.L_x_1107:
        /* <DEDUP_REMOVED lines=52> */
.L_x_1109:
[----:B--23--:R-:W-:Y:S05]  /*8620*/  BSYNC B0 ;  /* 0x0000000000007941 */ /* 0x00cfea0003800000 */
.L_x_1108:
        /* <DEDUP_REMOVED lines=17> */
.L_x_1111:
[----:B------:R-:W-:Y:S05]  /*8740*/  BSYNC B0 ;  /* 0x0000000000007941 */ /* 0x000fea0003800000 */
.L_x_1110:
        /* <DEDUP_REMOVED lines=27> */
.L_x_1113:
[----:B------:R-:W-:Y:S05]  /*8900*/  BSYNC B0 ;  /* 0x0000000000007941 */ /* 0x000fea0003800000 */
.L_x_1112:
        /* <DEDUP_REMOVED lines=15> */
.L_x_1102:
        /* <DEDUP_REMOVED lines=20> */
.L_x_1115:
        /* <DEDUP_REMOVED lines=18> */
.L_x_1116:
        /* <DEDUP_REMOVED lines=33> */
.L_x_1118:
[----:B------:R-:W-:Y:S05]  /*8e70*/  BSYNC B0 ;  /* 0x0000000000007941 */ /* 0x000fea0003800000 */
.L_x_1117:
        /* <DEDUP_REMOVED lines=17> */
.L_x_1120:
[----:B------:R-:W-:Y:S05]  /*8f90*/  BSYNC B0 ;  /* 0x0000000000007941 */ /* 0x000fea0003800000 */
.L_x_1119:
        /* <DEDUP_REMOVED lines=27> */
.L_x_1122:
[----:B------:R-:W-:Y:S05]  /*9150*/  BSYNC B0 ;  /* 0x0000000000007941 */ /* 0x000fea0003800000 */
.L_x_1121:
        /* <DEDUP_REMOVED lines=14> */
.L_x_1114:
[----:B------:R-:W-:Y:S05]  /*9240*/  BSYNC B1 ;  /* 0x0000000000017941 */ /* 0x000fea0003800000 */
.L_x_1097:
        /* <DEDUP_REMOVED lines=11> */
.L_x_1123:
[----:B------:R-:W-:Y:S05]  /*9300*/  EXIT ;  /* 0x000000000000794d */ /* 0x000fea0003800000 */
.L_x_1125:
        /* <DEDUP_REMOVED lines=15> */
.L_x_2029:


//--------------------- .text._ZN5flash44flash_bwd_dq_dk_dv_loop_seqk_parallel_kernelI23Flash_bwd_kernel_traitsILi256ELi64ELi64ELi8ELi4ELi2ELi2ELb0ELb1EN7cutlass10bfloat16_tE19Flash_kernel_traitsILi256ELi64ELi64ELi8ES3_EELb0ELb0ELb0ELb0ELb0ELb1ELb1EEEvNS_16Flash_bwd_paramsE --------------------------
	.section	.text._ZN5flash44flash_bwd_dq_dk_dv_loop_seqk_parallel_kernelI23Flash_bwd_kernel_traitsILi256ELi64ELi64ELi8ELi4ELi2ELi2ELb0ELb1EN7cutlass10bfloat16_tE19Flash_kernel_traitsILi256ELi64ELi64ELi8ES3_EELb0ELb0ELb0ELb0ELb0ELb1ELb1EEEvNS_16Flash_bwd_paramsE,"ax",@progbits
	.sectioninfo	@"SHI_REGISTERS=255"
	.align	128
        .global         _ZN5flash44flash_bwd_dq_dk_dv_loop_seqk_parallel_kernelI23Flash_bwd_kernel_traitsILi256ELi64ELi64ELi8ELi4ELi2ELi2ELb0ELb1EN7cutlass10bfloat16_tE19Flash_kernel_traitsILi256ELi64ELi64ELi8ES3_EELb0ELb0ELb0ELb0ELb0ELb1ELb1EEEvNS_16Flash_bwd_paramsE
        .type           _ZN5flash44flash_bwd_dq_dk_dv_loop_seqk_parallel_kernelI23Flash_bwd_kernel_traitsILi256ELi64ELi64ELi8ELi4ELi2ELi2ELb0ELb1EN7cutlass10bfloat16_tE19Flash_kernel_traitsILi256ELi64ELi64ELi8ES3_EELb0ELb0ELb0ELb0ELb0ELb1ELb1EEEvNS_16Flash_bwd_paramsE,@function
        .size           _ZN5flash44flash_bwd_dq_dk_dv_loop_seqk_parallel_kernelI23Flash_bwd_kernel_traitsILi256ELi64ELi64ELi8ELi4ELi2ELi2ELb0ELb1EN7cutlass10bfloat16_tE19Flash_kernel_traitsILi256ELi64ELi64ELi8ES3_EELb0ELb0ELb0ELb0ELb0ELb1ELb1EEEvNS_16Flash_bwd_paramsE,(.L_x_2030 - _ZN5flash44flash_bwd_dq_dk_dv_loop_seqk_parallel_kernelI23Flash_bwd_kernel_traitsILi256ELi64ELi64ELi8ELi4ELi2ELi2ELb0ELb1EN7cutlass10bfloat16_tE19Flash_kernel_traitsILi256ELi64ELi64ELi8ES3_EELb0ELb0ELb0ELb0ELb0ELb1ELb1EEEvNS_16Flash_bwd_paramsE)
        .other          _ZN5flash44flash_bwd_dq_dk_dv_loop_seqk_parallel_kernelI23Flash_bwd_kernel_traitsILi256ELi64ELi64ELi8ELi4ELi2ELi2ELb0ELb1EN7cutlass10bfloat16_tE19Flash_kernel_traitsILi256ELi64ELi64ELi8ES3_EELb0ELb0ELb0ELb0ELb0ELb1ELb1EEEvNS_16Flash_bwd_paramsE,@"STO_CUDA_ENTRY STV_DEFAULT"
_ZN5flash44flash_bwd_dq_dk_dv_loop_seqk_parallel_kernelI23Flash_bwd_kernel_traitsILi256ELi64ELi64ELi8ELi4ELi2ELi2ELb0ELb1EN7cutlass10bfloat16_tE19Flash_kernel_traitsILi256ELi64ELi64ELi8ES3_EELb0ELb0ELb0ELb0ELb0ELb1ELb1EEEvNS_16Flash_bwd_paramsE:
.text._ZN5flash44flash_bwd_dq_dk_dv_loop_seqk_parallel_kernelI23Flash_bwd_kernel_traitsILi256ELi64ELi64ELi8ELi4ELi2ELi2ELb0ELb1EN7cutlass10bfloat16_tE19Flash_kernel_traitsILi256ELi64ELi64ELi8ES3_EELb0ELb0ELb0ELb0ELb0ELb1ELb1EEEvNS_16Flash_bwd_paramsE:
        /* <DEDUP_REMOVED lines=188> */
.L_x_1154:
        /* <DEDUP_REMOVED lines=53> */
.L_x_1126:
        /* <DEDUP_REMOVED lines=58> */
.L_x_1128:
        /* <DEDUP_REMOVED lines=18> */
.L_x_1129:
        /* <DEDUP_REMOVED lines=71> */
.L_x_1130:
[----:B------:R-:W-:Y:S02]  /*1840*/  UMOV UR11, UR50 ;  /* 0x00000032000b7c82 */ /* 0x000fe40008000000 */
.L_x_1131:
        /* <DEDUP_REMOVED lines=49> */
[C---:B------:R-:W-:Y:S01]  /*1b60*/  IADD3 R5, P0, R10.reuse, UR15, RZ ;  /* 0x0000000f0a057c10 */ /* 0x040fe2000ff1e0ff */
[----:B------:R-:W-:Y:S01]  /*1b70*/  UIMAD.WIDE UR14, UR9, UR39, UR32 ;  /* 0x00000027090e72a5 */ /* 0x000fe2000f8e0220 */
[----:B------:R-:W-:Y:S02]  /*1b80*/  IADD3 R7, R7, UR10, RZ ;  /* 0x0000000a07077c10 */ /* 0x000fe4000fffe0ff */
[----:B------:R-:W-:Y:S01]  /*1b90*/  LEA.HI.X.SX32 R10, R10, UR7, 0x1, P0 ;  /* 0x000000070a0a7c11 */ /* 0x000fe200080f0eff */
[----:B------:R-:W-:Y:S01]  /*1ba0*/  ULDC.64 UR32, c[0x0][0x3c8] ;  /* 0x0000f20000207ab9 */ /* 0x000fe20000000a00 */
[----:B------:R-:W-:Y:S01]  /*1bb0*/  PLOP3.LUT P0, PT, PT, PT, UP4, 0x80, 0x0 ;  /* 0x000000000000781c */ /* 0x000fe20003f0f048 */
[----:B------:R-:W-:Y:S01]  /*1bc0*/  IMAD.WIDE.U32 R6, R243, c[0x0][0x370], R6 ;  /* 0x0000dc00f3067a25 */ /* 0x000fe200078e0006 */
[----:B------:R-:W-:Y:S01]  /*1bd0*/  LEA.HI.X R13, R8, c[0x0][0x164], R11, 0x1, P1 ;  /* 0x00005900080d7a11 */ /* 0x000fe200008f0c0b */
[----:B------:R-:W-:Y:S01]  /*1be0*/  UIMAD.WIDE UR16, UR11, UR39, UR32 ;  /* 0x000000270b1072a5 */ /* 0x000fe2000f8e0220 */
[----:B------:R-:W-:Y:S01]  /*1bf0*/  LEA R228, P1, R5, c[0x0][0x350], 0x2 ;  /* 0x0000d40005e47a11 */ /* 0x000fe200078210ff */
[----:B------:R-:W-:Y:S01]  /*1c00*/  IMAD.IADD R7, R7, 0x1, R9 ;  /* 0x0000000107077824 */ /* 0x000fe200078e0209 */
[----:B------:R-:W-:-:S02]  /*1c10*/  LEA R8, P2, R6, c[0x0][0x330], 0x1 ;  /* 0x0000cc0006087a11 */ /* 0x000fc400078408ff */
[----:B------:R-:W-:Y:S02]  /*1c20*/  LEA.HI.X R229, R5, c[0x0][0x354], R10, 0x2, P1 ;  /* 0x0000d50005e57a11 */ /* 0x000fe400008f140a */
[----:B------:R-:W-:-:S03]  /*1c30*/  LEA.HI.X R9, R6, c[0x0][0x334], R7, 0x1, P2 ;  /* 0x0000cd0006097a11 */ /* 0x000fc600010f0c07 */
[----:B------:R-:W-:Y:S05]  /*1c40*/  @!P0 BRA `(.L_x_1132) ;  /* 0x0000665000008947 */ /* 0x000fea0003800000 */
[----:B------:R-:W-:Y:S01]  /*1c50*/  UMOV UR7, UR8 ;  /* 0x0000000800077c82 */ /* 0x000fe20008000000 */
[----:B------:R-:W-:Y:S01]  /*1c60*/  IADD3 R5, R243, 0x20, RZ ;  /* 0x00000020f3057810 */ /* 0x000fe20007ffe0ff */
[----:B------:R-:W-:Y:S01]  /*1c70*/  UIMAD UR10, UR7, -0x40, UR27 ;  /* 0xffffffc0070a78a4 */ /* 0x000fe2000f8e021b */
[----:B------:R-:W-:Y:S01]  /*1c80*/  MOV R18, 0x40 ;  /* 0x0000004000127802 */ /* 0x000fe20000000f00 */
[----:B------:R-:W-:Y:S01]  /*1c90*/  ULDC.64 UR8, c[0x0][0x198] ;  /* 0x0000660000087ab9 */ /* 0x000fe20000000a00 */
[----:B------:R-:W-:Y:S01]  /*1ca0*/  IMAD.U32 R6, RZ, RZ, UR23 ;  /* 0x00000017ff067e24 */ /* 0x000fe2000f8e00ff */
[----:B------:R-:W-:Y:S01]  /*1cb0*/  UIMAD UR8, UR19, UR8, URZ ;  /* 0x00000008130872a4 */ /* 0x000fe2000f8e023f */
[----:B------:R-:W-:Y:S01]  /*1cc0*/  IMAD.U32 R10, RZ, RZ, UR23 ;  /* 0x00000017ff0a7e24 */ /* 0x000fe2000f8e00ff */
[----:B------:R-:W-:Y:S01]  /*1cd0*/  ISETP.GE.AND P3, PT, R5, UR10, PT ;  /* 0x0000000a05007c0c */ /* 0x000fe2000bf66270 */
[----:B------:R-:W-:Y:S01]  /*1ce0*/  ULDC.64 UR12, c[0x0][0x1a0] ;  /* 0x00006800000c7ab9 */ /* 0x000fe20000000a00 */
[----:B------:R-:W-:Y:S01]  /*1cf0*/  IMAD.WIDE.U32 R14, R18, c[0x0][0x370], RZ ;  /* 0x0000dc00120e7a25 */ /* 0x000fe200078e00ff */
[----:B------:R-:W-:Y:S01]  /*1d00*/  UIMAD UR11, UR23, UR9, UR8 ;  /* 0x00000009170b72a4 */ /* 0x000fe2000f8e0208 */
[----:B------:R-:W-:Y:S01]  /*1d10*/  MOV R233, R13 ;  /* 0x0000000d00e97202 */ /* 0x000fe20000000f00 */
[----:B------:R-:W-:Y:S01]  /*1d20*/  UIMAD UR9, UR19, UR12, URZ ;  /* 0x0000000c130972a4 */ /* 0x000fe2000f8e023f */
[----:B------:R-:W-:Y:S01]  /*1d30*/  IMAD.MOV.U32 R234, RZ, RZ, R8 ;  /* 0x000000ffffea7224 */ /* 0x000fe200078e0008 */
[----:B------:R-:W-:Y:S01]  /*1d40*/  UIMAD UR8, UR22, -0x40, UR6 ;  /* 0xffffffc0160878a4 */ /* 0x000fe2000f8e0206 */
[----:B------:R-:W-:Y:S01]  /*1d50*/  IMAD.WIDE.U32 R6, R6, c[0x0][0x198], R248 ;  /* 0x0000660006067a25 */ /* 0x000fe200078e00f8 */
[----:B------:R-:W-:Y:S01]  /*1d60*/  UIMAD UR9, UR23, UR13, UR9 ;  /* 0x0000000d170972a4 */ /* 0x000fe2000f8e0209 */
[----:B------:R-:W-:-:S02]  /*1d70*/  SHF.L.U32 R242, R250, 0x2, RZ ;  /* 0x00000002faf27819 */ /* 0x000fc400000006ff */
[----:B------:R-:W-:Y:S01]  /*1d80*/  IMAD.WIDE.U32 R10, R10, c[0x0][0x1a0], R248 ;  /* 0x000068000a0a7a25 */ /* 0x000fe200078e00f8 */
[----:B------:R-:W-:Y:S02]  /*1d90*/  ISETP.GE.AND P1, PT, R5, UR8, PT ;  /* 0x0000000805007c0c */ /* 0x000fe4000bf26270 */
[----:B------:R-:W-:Y:S01]  /*1da0*/  @!P3 IADD3 R14, P4, R234, R14, RZ ;  /* 0x0000000eea0eb210 */ /* 0x000fe20007f9e0ff */
[----:B------:R-:W-:Y:S01]  /*1db0*/  IMAD.MOV.U32 R235, RZ, RZ, R9 ;  /* 0x000000ffffeb7224 */ /* 0x000fe200078e0009 */
[----:B------:R-:W-:Y:S01]  /*1dc0*/  IADD3 R8, P2, R6, UR34, RZ ;  /* 0x0000002206087c10 */ /* 0x000fe2000ff5e0ff */
[----:B------:R-:W-:Y:S01]  /*1dd0*/  IMAD R9, R18, c[0x0][0x374], RZ ;  /* 0x0000dd0012097a24 */ /* 0x000fe200078e02ff */
[----:B------:R-:W-:Y:S01]  /*1de0*/  MOV R5, UR11 ;  /* 0x0000000b00057c02 */ /* 0x000fe20008000f00 */
[----:B------:R-:W-:Y:S01]  /*1df0*/  IMAD.U32 R17, RZ, RZ, UR9 ;  /* 0x00000009ff117e24 */ /* 0x000fe2000f8e00ff */
[----:B------:R-:W-:Y:S01]  /*1e00*/  IADD3 R6, P0, R10, UR29, RZ ;  /* 0x0000001d0a067c10 */ /* 0x000fe2000ff1e0ff */
[----:B------:R-:W-:Y:S01]  /*1e10*/  IMAD.MOV.U32 R232, RZ, RZ, R12 ;  /* 0x000000ffffe87224 */ /* 0x000fe200078e000c */
[----:B------:R-:W-:Y:S01]  /*1e20*/  @!P3 IADD3.X R15, R235, R15, R9, P4, !PT ;  /* 0x0000000feb0fb210 */ /* 0x000fe200027fe409 */
[----:B------:R-:W-:Y:S01]  /*1e30*/  IMAD.WIDE.U32 R12, R18, c[0x0][0x190], RZ ;  /* 0x00006400120c7a25 */ /* 0x000fe200078e00ff */
[----:B------:R-:W-:Y:S01]  /*1e40*/  IADD3.X R9, R7, UR35, R5, P2, !PT ;  /* 0x0000002307097c10 */ /* 0x000fe200097fe405 */
[----:B------:R-:W-:Y:S01]  /*1e50*/  UMOV UR9, UR14 ;  /* 0x0000000e00097c82 */ /* 0x000fe20008000000 */
[----:B------:R-:W-:Y:S01]  /*1e60*/  IADD3.X R7, R11, UR30, R17, P0, !PT ;  /* 0x0000001e0b077c10 */ /* 0x000fe200087fe411 */
[----:B------:R-:W-:Y:S01]  /*1e70*/  IMAD R10, R16, c[0x0][0x1b0], RZ ;  /* 0x00006c00100a7a24 */ /* 0x000fe200078e02ff */
[----:B------:R-:W-:Y:S01]  /*1e80*/  @!P3 IADD3 R12, P0, R232, R12, RZ ;  /* 0x0000000ce80cb210 */ /* 0x000fe20007f1e0ff */
[----:B------:R-:W-:Y:S01]  /*1e90*/  IMAD R5, R16, c[0x0][0x1b8], RZ ;  /* 0x00006e0010057a24 */ /* 0x000fe200078e02ff */
[C---:B------:R-:W-:Y:S01]  /*1ea0*/  ISETP.GE.AND P2, PT, R243.reuse, UR8, PT ;  /* 0x00000008f3007c0c */ /* 0x040fe2000bf46270 */
[----:B------:R-:W-:Y:S01]  /*1eb0*/  IMAD R16, R18, c[0x0][0x194], RZ ;  /* 0x0000650012107a24 */ /* 0x000fe200078e02ff */
[----:B------:R-:W-:Y:S01]  /*1ec0*/  @!P1 IADD3 R18, P4, R243, 0x20, RZ ;  /* 0x00000020f3129810 */ /* 0x000fe20007f9e0ff */
        /* <DEDUP_REMOVED lines=8> */
[----:B------:R-:W-:Y:S01]  /*1f50*/  MOV R240, 0x7f800000 ;  /* 0x7f80000000f07802 */ /* 0x000fe20000000f00 */
[----:B------:R-:W-:Y:S01]  /*1f60*/  @!P1 IMAD.X R21, RZ, RZ, R22, P0 ;  /* 0x000000ffff159224 */ /* 0x000fe200000e0616 */
[----:B------:R-:W-:Y:S01]  /*1f70*/  PLOP3.LUT P0, PT, PT, PT, UP3, 0x80, 0x0 ;  /* 0x000000000000781c */ /* 0x000fe20003f0f038 */
[----:B------:R-:W-:Y:S02]  /*1f80*/  IMAD.IADD R5, R9, 0x1, R10 ;  /* 0x0000000109057824 */ /* 0x000fe400078e020a */
[----:B------:R-:W-:-:S03]  /*1f90*/  IMAD.WIDE.U32 R6, R4, c[0x0][0x1b8], R6 ;  /* 0x00006e0004067a25 */ /* 0x000fc600078e0006 */
[----:B------:R-:W-:Y:S01]  /*1fa0*/  @!P1 MOV R9, R5 ;  /* 0x0000000500099202 */ /* 0x000fe20000000f00 */
[----:B------:R-:W-:Y:S01]  /*1fb0*/  @!P1 IMAD R16, R16, c[0x0][0x198], RZ ;  /* 0x0000660010109a24 */ /* 0x000fe200078e02ff */
[----:B------:R-:W-:Y:S01]  /*1fc0*/  IADD3 R7, R7, R11, RZ ;  /* 0x0000000b07077210 */ /* 0x000fe20007ffe0ff */
[----:B------:R-:W-:Y:S01]  /*1fd0*/  @!P2 IMAD.MOV.U32 R4, RZ, RZ, R8 ;  /* 0x000000ffff04a224 */ /* 0x000fe200078e0008 */
[----:B------:R-:W-:Y:S01]  /*1fe0*/  @!P1 MOV R10, R6 ;  /* 0x00000006000a9202 */ /* 0x000fe20000000f00 */
[----:B------:R-:W-:Y:S02]  /*1ff0*/  @!P2 IMAD R17, R22, c[0x0][0x198], RZ ;  /* 0x000066001611aa24 */ /* 0x000fe400078e02ff */
[----:B------:R-:W-:Y:S01]  /*2000*/  @P0 BAR.SYNC.DEFER_BLOCKING 0x0 ;  /* 0x0000000000000b1d */ /* 0x000fe20000010000 */
[C---:B------:R-:W-:Y:S02]  /*2010*/  @!P1 IMAD R23, R18.reuse, c[0x0][0x19c], R16 ;  /* 0x0000670012179a24 */ /* 0x040fe400078e0210 */
        /* <DEDUP_REMOVED lines=11> */
[----:B------:R1:W-:Y:S01]  /*20d0*/  @P4 STS.128 [R230+0x8000], RZ ;  /* 0x008000ffe6004388 */ /* 0x0003e20000000c00 */
[----:B------:R-:W-:Y:S01]  /*20e0*/  @!P1 IMAD.IADD R5, R19, 0x1, R23 ;  /* 0x0000000113059824 */ /* 0x000fe200078e0217 */
[----:B------:R-:W-:Y:S01]  /*20f0*/  @!P2 LEA.HI.X R11, R4, c[0x0][0x16c], R9, 0x1, P6 ;  /* 0x00005b00040baa11 */ /* 0x000fe200030f0c09 */
[C---:B------:R-:W-:Y:S01]  /*2100*/  @!P2 IMAD R22, R243.reuse, c[0x0][0x1a4], R16 ;  /* 0x00006900f316aa24 */ /* 0x040fe200078e0210 */
[----:B------:R1:W-:Y:S01]  /*2110*/  @P4 STS.128 [R230+0xa000], RZ ;  /* 0x00a000ffe6004388 */ /* 0x0003e20000000c00 */
[----:B------:R-:W-:Y:S01]  /*2120*/  @!P2 IMAD.WIDE.U32 R16, R243, c[0x0][0x1a0], R6 ;  /* 0x00006800f310aa25 */ /* 0x000fe200078e0006 */
[----:B------:R-:W-:-:S02]  /*2130*/  @!P1 LEA.HI.X R9, R18, c[0x0][0x16c], R5, 0x1, P5 ;  /* 0x00005b0012099a11 */ /* 0x000fc400028f0c05 */
[----:B------:R1:W-:Y:S01]  /*2140*/  @P4 STS.128 [R230+0xc000], RZ ;  /* 0x00c000ffe6004388 */ /* 0x0003e20000000c00 */
[----:B------:R-:W-:Y:S01]  /*2150*/  IADD3 R5, R250, 0x8, RZ ;  /* 0x00000008fa057810 */ /* 0x000fe20007ffe0ff */
[----:B------:R-:W-:Y:S01]  /*2160*/  IMAD.MOV.U32 R239, RZ, RZ, 0x7f800000 ;  /* 0x7f800000ffef7424 */ /* 0x000fe200078e00ff */
[----:B------:R-:W-:Y:S01]  /*2170*/  @!P2 IADD3 R7, R17, R22, RZ ;  /* 0x000000161107a210 */ /* 0x000fe20007ffe0ff */
[----:B------:R1:W-:Y:S01]  /*2180*/  @P4 STS.128 [R230+0xe000], RZ ;  /* 0x00e000ffe6004388 */ /* 0x0003e20000000c00 */
[----:B------:R-:W-:Y:S01]  /*2190*/  @!P2 LEA R6, P6, R16, c[0x0][0x170], 0x1 ;  /* 0x00005c001006aa11 */ /* 0x000fe200078c08ff */
[----:B------:R-:W-:Y:S01]  /*21a0*/  @!P1 IMAD.IADD R17, R21, 0x1, R24 ;  /* 0x0000000115119824 */ /* 0x000fe200078e0218 */
[----:B------:R-:W-:Y:S01]  /*21b0*/  @!P1 LEA R4, P5, R20, c[0x0][0x170], 0x1 ;  /* 0x00005c0014049a11 */ /* 0x000fe200078a08ff */
        /* <DEDUP_REMOVED lines=163> */
[----:B------:R-:W-:Y:S02]  /*2bf0*/  UIADD3 UR14, UR23, 0x40, URZ ;  /* 0x00000040170e7890 */ /* 0x000fe4000fffe03f */
[----:B-1----:R-:W-:Y:S02]  /*2c00*/  UMOV UR10, UR17 ;  /* 0x00000011000a7c82 */ /* 0x002fe40008000000 */
.L_x_1135:
[----:B------:R-:W0:Y:S01]  /*2c10*/  LDGDEPBAR ;  /* 0x00000000000079af */ /* 0x000e220000000000 */
[----:B------:R-:W-:Y:S02]  /*2c20*/  UISETP.GE.AND UP0, UPT, UR14, UR6, UPT ;  /* 0x000000060e00728c */ /* 0x000fe4000bf06270 */
[----:B------:R-:W-:Y:S04]  /*2c30*/  UISETP.GE.AND UP4, UPT, UR7, 0x1, UPT ;  /* 0x000000010700788c */ /* 0x000fe8000bf86270 */
[----:B------:R-:W-:Y:S02]  /*2c40*/  PLOP3.LUT P0, PT, PT, PT, UP0, 0x80, 0x0 ;  /* 0x000000000000781c */ /* 0x000fe40003f0f008 */
[----:B------:R-:W-:Y:S02]  /*2c50*/  PLOP3.LUT P5, PT, PT, PT, UP0, 0x80, 0x0 ;  /* 0x000000000000781c */ /* 0x000fe40003faf008 */
[----:B------:R-:W-:Y:S02]  /*2c60*/  PLOP3.LUT P1, PT, PT, PT, UP0, 0x80, 0x0 ;  /* 0x000000000000781c */ /* 0x000fe40003f2f008 */
[----:B------:R-:W-:Y:S02]  /*2c70*/  PLOP3.LUT P4, PT, PT, PT, UP0, 0x80, 0x0 ;  /* 0x000000000000781c */ /* 0x000fe40003f8f008 */
[----:B------:R-:W-:Y:S02]  /*2c80*/  PLOP3.LUT P2, PT, PT, PT, UP0, 0x80, 0x0 ;  /* 0x000000000000781c */ /* 0x000fe40003f4f008 */
        /* <DEDUP_REMOVED lines=13> */
[----:B------:R-:W-:Y:S03]  /*2d60*/  LDSM.16.M88.4 R108, [R222] ;  /* 0x00000000de6c783b */ /* 0x000fe60000000200 */
        /* <DEDUP_REMOVED lines=92> */
[----:B------:R-:W-:Y:S08]  /*3330*/  HMMA.16816.F32.BF16 R16, R92, R90, R16 ;  /* 0x0000005a5c10723c */ /* 0x000ff00000041810 */
[C---:B----4-:R-:W-:Y:S08]  /*3340*/  HMMA.16816.F32.BF16 R4, R100.reuse, R104, R4 ;  /* 0x000000686404723c */ /* 0x050ff00000041804 */
[C---:B------:R-:W-:Y:S08]  /*3350*/  HMMA.16816.F32.BF16 R8, R100.reuse, R106, R8 ;  /* 0x0000006a6408723c */ /* 0x040ff00000041808 */
[C---:B-1----:R-:W-:Y:S08]  /*3360*/  HMMA.16816.F32.BF16 R12, R100.reuse, R84, R12 ;  /* 0x00000054640c723c */ /* 0x042ff0000004180c */
[----:B------:R-:W-:Y:S01]  /*3370*/  HMMA.16816.F32.BF16 R16, R100, R86, R16 ;  /* 0x000000566410723c */ /* 0x000fe20000041810 */
[----:B------:R-:W1:Y:S07]  /*3380*/  LDSM.16.M88.4 R84, [R216+0x16800] ;  /* 0x01680000d854783b */ /* 0x000e6e0000000200 */
[C---:B------:R-:W-:Y:S08]  /*3390*/  HMMA.16816.F32.BF16 R4, R108.reuse, R112, R4 ;  /* 0x000000706c04723c */ /* 0x040ff00000041804 */
[C---:B------:R-:W-:Y:S11]  /*33a0*/  HMMA.16816.F32.BF16 R8, R108.reuse, R114, R8 ;  /* 0x000000726c08723c */ /* 0x040ff60000041808 */
[----:B------:R-:W-:Y:S05]  /*33b0*/  @!UPT UIADD3 URZ, URZ, URZ, URZ ;  /* 0x0000003f3f3ff290 */ /* 0x000fea000fffe03f */
[----:B------:R-:W-:Y:S02]  /*33c0*/  FMUL.FTZ R6, R6, c[0x0][0x2ec] ;  /* 0x0000bb0006067a20 */ /* 0x000fe40000410000 */
[----:B------:R-:W-:Y:S02]  /*33d0*/  FMUL.FTZ R5, R5, c[0x0][0x2ec] ;  /* 0x0000bb0005057a20 */ /* 0x000fe40000410000 */
[----:B------:R2:W-:Y:S01]  /*33e0*/  MUFU.TANH R131, R6 ;  /* 0x0000000600837308 */ /* 0x0005e20000002400 */
[----:B------:R-:W-:Y:S02]  /*33f0*/  FMUL.FTZ R4, R4, c[0x0][0x2ec] ;  /* 0x0000bb0004047a20 */ /* 0x000fe40000410000 */
[----:B------:R-:W-:Y:S01]  /*3400*/  FMUL.FTZ R7, R7, c[0x0][0x2ec] ;  /* 0x0000bb0007077a20 */ /* 0x000fe20000410000 */
[C---:B-1----:R-:W-:Y:S03]  /*3410*/  HMMA.16816.F32.BF16 R12, R108.reuse, R84, R12 ;  /* 0x000000546c0c723c */ /* 0x042fe6000004180c */
[----:B------:R-:W-:Y:S03]  /*3420*/  FMUL.FTZ R8, R8, c[0x0][0x2ec] ;  /* 0x0000bb0008087a20 */ /* 0x000fe60000410000 */
[----:B------:R1:W3:Y:S01]  /*3430*/  MUFU.TANH R123, R4 ;  /* 0x00000004007b7308 */ /* 0x0002e20000002400 */
[----:B------:R-:W-:Y:S01]  /*3440*/  FMUL.FTZ R9, R9, c[0x0][0x2ec] ;  /* 0x0000bb0009097a20 */ /* 0x000fe20000410000 */
[----:B------:R-:W-:Y:S04]  /*3450*/  HMMA.16816.F32.BF16 R16, R108, R86, R16 ;  /* 0x000000566c10723c */ /* 0x000fe80000041810 */
[----:B------:R-:W-:Y:S02]  /*3460*/  FMUL.FTZ R10, R10, c[0x0][0x2ec] ;  /* 0x0000bb000a0a7a20 */ /* 0x000fe40000410000 */
[----:B------:R-:W-:Y:S02]  /*3470*/  FMUL.FTZ R11, R11, c[0x0][0x2ec] ;  /* 0x0000bb000b0b7a20 */ /* 0x000fe40000410000 */
[----:B------:R4:W4:Y:S01]  /*3480*/  MUFU.TANH R121, R5 ;  /* 0x0000000500797308 */ /* 0x0009220000002400 */
[----:B--2---:R-:W-:Y:S04]  /*3490*/  MOV R6, UR22 ;  /* 0x0000001600067c02 */ /* 0x004fe80008000f00 */
[----:B------:R-:W-:Y:S05]  /*34a0*/  @P0 LEA R6, R6, R246, 0x6 ;  /* 0x000000f606060211 */ /* 0x000fea00078e30ff */
[----:B------:R2:W-:Y:S01]  /*34b0*/  MUFU.TANH R120, R8 ;  /* 0x0000000800787308 */ /* 0x0005e20000002400 */
[----:B------:R-:W-:Y:S01]  /*34c0*/  PLOP3.LUT P0, PT, PT, PT, UP0, 0x80, 0x0 ;  /* 0x000000000000781c */ /* 0x000fe20003f0f008 */
[----:B------:R-:W-:Y:S01]  /*34d0*/  FMUL.FTZ R12, R12, c[0x0][0x2ec] ;  /* 0x0000bb000c0c7a20 */ /* 0x000fe20000410000 */
[C---:B------:R-:W-:Y:S01]  /*34e0*/  @P5 ISETP.GE.AND P5, PT, R6.reuse, UR6, PT ;  /* 0x0000000606005c0c */ /* 0x040fe2000bfa6270 */
[----:B------:R-:W-:Y:S01]  /*34f0*/  FMUL.FTZ R13, R13, c[0x0][0x2ec] ;  /* 0x0000bb000d0d7a20 */ /* 0x000fe20000410000 */
[----:B-1----:R-:W-:Y:S01]  /*3500*/  @P1 IADD3 R4, R6, 0x1, RZ ;  /* 0x0000000106041810 */ /* 0x002fe20007ffe0ff */
[----:B------:R-:W-:Y:S01]  /*3510*/  FMUL.FTZ R14, R14, c[0x0][0x2ec] ;  /* 0x0000bb000e0e7a20 */ /* 0x000fe20000410000 */
[----:B-----5:R-:W-:Y:S01]  /*3520*/  FSETP.NEU.FTZ.AND P1, PT, R239, -INF , PT ;  /* 0xff800000ef00780b */ /* 0x020fe20003f3d000 */
[----:B------:R-:W-:Y:S01]  /*3530*/  FMUL.FTZ R15, R15, c[0x0][0x2ec] ;  /* 0x0000bb000f0f7a20 */ /* 0x000fe20000410000 */
[----:B------:R-:W-:Y:S01]  /*3540*/  @P4 ISETP.GE.AND P4, PT, R4, UR6, PT ;  /* 0x0000000604004c0c */ /* 0x000fe2000bf86270 */
[----:B------:R1:W1:Y:S01]  /*3550*/  MUFU.TANH R130, R7 ;  /* 0x0000000700827308 */ /* 0x0002620000002400 */
[----:B---3--:R-:W-:Y:S01]  /*3560*/  MOV R4, R123 ;  /* 0x0000007b00047202 */ /* 0x008fe20000000f00 */
[----:B------:R-:W-:Y:S02]  /*3570*/  FMUL.FTZ R16, R16, c[0x0][0x2ec] ;  /* 0x0000bb0010107a20 */ /* 0x000fe40000410000 */
[----:B----4-:R-:W-:Y:S02]  /*3580*/  FMUL.FTZ R5, R239, 1.4426950216293334961 ;  /* 0x3fb8aa3bef057820 */ /* 0x010fe40000410000 */
[----:B------:R-:W-:Y:S01]  /*3590*/  @P0 FSEL R4, R123, -INF , !P5 ;  /* 0xff8000007b040808 */ /* 0x000fe20006800000 */
[----:B------:R-:W-:Y:S01]  /*35a0*/  FMUL.FTZ R17, R17, c[0x0][0x2ec] ;  /* 0x0000bb0011117a20 */ /* 0x000fe20000410000 */
[----:B------:R-:W-:Y:S01]  /*35b0*/  PLOP3.LUT P0, PT, PT, PT, UP0, 0x80, 0x0 ;  /* 0x000000000000781c */ /* 0x000fe20003f0f008 */
[----:B------:R-:W-:Y:S01]  /*35c0*/  FMUL.FTZ R18, R18, c[0x0][0x2ec] ;  /* 0x0000bb0012127a20 */ /* 0x000fe20000410000 */
[----:B------:R-:W-:Y:S01]  /*35d0*/  FSEL R5, R5, RZ, P1 ;  /* 0x000000ff05057208 */ /* 0x000fe20000800000 */
[----:B------:R3:W4:Y:S01]  /*35e0*/  MUFU.TANH R119, R9 ;  /* 0x0000000900777308 */ /* 0x0007220000002400 */
[----:B------:R-:W-:Y:S01]  /*35f0*/  FSETP.NEU.FTZ.AND P1, PT, R240, -INF , PT ;  /* 0xff800000f000780b */ /* 0x000fe20003f3d000 */
[----:B------:R-:W-:Y:S02]  /*3600*/  FMUL.FTZ R19, R19, c[0x0][0x2ec] ;  /* 0x0000bb0013137a20 */ /* 0x000fe40000410000 */
[--C-:B--2---:R-:W-:Y:S02]  /*3610*/  FFMA.FTZ R8, R4, c[0x0][0x23c], -R5.reuse ;  /* 0x00008f0004087a23 */ /* 0x104fe40000010805 */
[----:B------:R-:W-:Y:S04]  /*3620*/  FMUL.FTZ R4, R240, 1.4426950216293334961 ;  /* 0x3fb8aa3bf0047820 */ /* 0x000fe80000410000 */
[----:B------:R2:W-:Y:S01]  /*3630*/  MUFU.EX2 R203, R8 ;  /* 0x0000000800cb7308 */ /* 0x0005e20000000800 */
[----:B------:R-:W-:Y:S02]  /*3640*/  FSEL R4, R4, RZ, P1 ;  /* 0x000000ff04047208 */ /* 0x000fe40000800000 */
[----:B-1----:R-:W-:Y:S02]  /*3650*/  MOV R7, R121 ;  /* 0x0000007900077202 */ /* 0x002fe40000000f00 */
[----:B------:R-:W-:Y:S02]  /*3660*/  @P2 FSEL R7, R121, -INF , !P4 ;  /* 0xff80000079072808 */ /* 0x000fe40006000000 */
[----:B------:R-:W-:Y:S02]  /*3670*/  PLOP3.LUT P1, PT, PT, PT, UP0, 0x80, 0x0 ;  /* 0x000000000000781c */ /* 0x000fe40003f2f008 */
[----:B------:R-:W-:Y:S01]  /*3680*/  PLOP3.LUT P2, PT, PT, PT, UP0, 0x80, 0x0 ;  /* 0x000000000000781c */ /* 0x000fe20003f4f008 */
[----:B------:R-:W1:Y:S01]  /*3690*/  MUFU.TANH R129, R10 ;  /* 0x0000000a00817308 */ /* 0x000e620000002400 */
[C---:B---3--:R-:W-:Y:S02]  /*36a0*/  @P3 IADD3 R9, R6.reuse, 0x8, RZ ;  /* 0x0000000806093810 */ /* 0x048fe40007ffe0ff */
[----:B------:R-:W-:Y:S02]  /*36b0*/  PLOP3.LUT P3, PT, PT, PT, UP0, 0x80, 0x0 ;  /* 0x000000000000781c */ /* 0x000fe40003f6f008 */
[----:B------:R-:W-:Y:S05]  /*36c0*/  @P6 ISETP.GE.AND P6, PT, R9, UR6, PT ;  /* 0x0000000609006c0c */ /* 0x000fea000bfc6270 */
[----:B------:R-:W3:Y:S02]  /*36d0*/  MUFU.TANH R128, R11 ;  /* 0x0000000b00807308 */ /* 0x000ee40000002400 */
[----:B------:R-:W-:Y:S01]  /*36e0*/  @P2 IADD3 R9, R6, 0x9, RZ ;  /* 0x0000000906092810 */ /* 0x000fe20007ffe0ff */
[--C-:B--2---:R-:W-:Y:S01]  /*36f0*/  FFMA.FTZ R8, R7, c[0x0][0x23c], -R5.reuse ;  /* 0x00008f0007087a23 */ /* 0x104fe20000010805 */
[----:B------:R-:W-:Y:S02]  /*3700*/  MOV R7, R131 ;  /* 0x0000008300077202 */ /* 0x000fe40000000f00 */
[----:B------:R-:W-:Y:S02]  /*3710*/  @P0 FSEL R7, R131, -INF , !P5 ;  /* 0xff80000083070808 */ /* 0x000fe40006800000 */
[----:B------:R-:W-:Y:S02]  /*3720*/  PLOP3.LUT P0, PT, PT, PT, UP0, 0x80, 0x0 ;  /* 0x000000000000781c */ /* 0x000fe40003f0f008 */
[----:B------:R2:W-:Y:S01]  /*3730*/  MUFU.EX2 R201, R8 ;  /* 0x0000000800c97308 */ /* 0x0005e20000000800 */
[----:B------:R-:W-:Y:S02]  /*3740*/  @P3 ISETP.GE.AND P3, PT, R9, UR6, PT ;  /* 0x0000000609003c0c */ /* 0x000fe4000bf66270 */
[----:B------:R-:W-:Y:S02]  /*3750*/  PLOP3.LUT P5, PT, PT, PT, UP0, 0x80, 0x0 ;  /* 0x000000000000781c */ /* 0x000fe40003faf008 */
[----:B------:R-:W-:Y:S05]  /*3760*/  PLOP3.LUT P2, PT, PT, PT, UP0, 0x80, 0x0 ;  /* 0x000000000000781c */ /* 0x000fea0003f4f008 */
[----:B------:R-:W1:Y:S10]  /*3770*/  MUFU.TANH R122, R12 ;  /* 0x0000000c007a7308 */ /* 0x000e740000002400 */
[----:B------:R-:W1:Y:S01]  /*3780*/  MUFU.TANH R118, R13 ;  /* 0x0000000d00767308 */ /* 0x000e620000002400 */
[--C-:B--2---:R-:W-:Y:S01]  /*3790*/  FFMA.FTZ R8, R7, c[0x0][0x23c], -R4.reuse ;  /* 0x00008f0007087a23 */ /* 0x104fe20000010804 */
[----:B------:R-:W-:Y:S02]  /*37a0*/  MOV R7, R130 ;  /* 0x0000008200077202 */ /* 0x000fe40000000f00 */
[----:B------:R-:W-:Y:S02]  /*37b0*/  @P1 FSEL R7, R130, -INF , !P4 ;  /* 0xff80000082071808 */ /* 0x000fe40006000000 */
[----:B------:R-:W-:Y:S04]  /*37c0*/  PLOP3.LUT P1, PT, PT, PT, UP0, 0x80, 0x0 ;  /* 0x000000000000781c */ /* 0x000fe80003f2f008 */
[----:B------:R2:W-:Y:S01]  /*37d0*/  MUFU.EX2 R211, R8 ;  /* 0x0000000800d37308 */ /* 0x0005e20000000800 */
[----:B------:R-:W-:Y:S09]  /*37e0*/  PLOP3.LUT P4, PT, PT, PT, UP0, 0x80, 0x0 ;  /* 0x000000000000781c */ /* 0x000ff20003f8f008 */
[----:B------:R-:W1:Y:S04]  /*37f0*/  MUFU.TANH R127, R14 ;  /* 0x0000000e007f7308 */ /* 0x000e680000002400 */
[C---:B------:R-:W-:Y:S02]  /*3800*/  @P4 IADD3 R9, R6.reuse, 0x10, RZ ;  /* 0x0000001006094810 */ /* 0x040fe40007ffe0ff */
[----:B------:R-:W-:Y:S02]  /*3810*/  PLOP3.LUT P4, PT, PT, PT, UP0, 0x80, 0x0 ;  /* 0x000000000000781c */ /* 0x000fe40003f8f008 */
[----:B------:R-:W-:Y:S02]  /*3820*/  @P5 ISETP.GE.AND P5, PT, R9, UR6, PT ;  /* 0x0000000609005c0c */ /* 0x000fe4000bfa6270 */
[----:B------:R-:W-:Y:S01]  /*3830*/  @P2 IADD3 R9, R6, 0x11, RZ ;  /* 0x0000001106092810 */ /* 0x000fe20007ffe0ff */
[----:B------:R-:W-:Y:S01]  /*3840*/  MUFU.TANH R126, R15 ;  /* 0x0000000f007e7308 */ /* 0x000fe20000002400 */
[----:B------:R-:W-:Y:S01]  /*3850*/  PLOP3.LUT P2, PT, PT, PT, UP0, 0x80, 0x0 ;  /* 0x000000000000781c */ /* 0x000fe20003f4f008 */
[--C-:B--2---:R-:W-:Y:S01]  /*3860*/  FFMA.FTZ R8, R7, c[0x0][0x23c], -R4.reuse ;  /* 0x00008f0007087a23 */ /* 0x104fe20000010804 */
[----:B------:R-:W-:Y:S02]  /*3870*/  MOV R7, R120 ;  /* 0x0000007800077202 */ /* 0x000fe40000000f00 */
[----:B------:R-:W-:Y:S02]  /*3880*/  @P0 FSEL R7, R120, -INF , !P6 ;  /* 0xff80000078070808 */ /* 0x000fe40007000000 */
[----:B------:R-:W-:Y:S03]  /*3890*/  PLOP3.LUT P0, PT, PT, PT, UP0, 0x80, 0x0 ;  /* 0x000000000000781c */ /* 0x000fe60003f0f008 */
[----:B------:R2:W-:Y:S10]  /*38a0*/  MUFU.EX2 R209, R8 ;  /* 0x0000000800d17308 */ /* 0x0005f40000000800 */
[----:B------:R-:W1:Y:S10]  /*38b0*/  MUFU.TANH R117, R16 ;  /* 0x0000001000757308 */ /* 0x000e740000002400 */
[----:B------:R-:W-:Y:S01]  /*38c0*/  MUFU.TANH R116, R17 ;  /* 0x0000001100747308 */ /* 0x000fe20000002400 */
[--C-:B--2---:R-:W-:Y:S01]  /*38d0*/  FFMA.FTZ R8, R7, c[0x0][0x23c], -R5.reuse ;  /* 0x00008f0007087a23 */ /* 0x104fe20000010805 */
[----:B----4-:R-:W-:Y:S02]  /*38e0*/  MOV R7, R119 ;  /* 0x0000007700077202 */ /* 0x010fe40000000f00 */
[----:B------:R-:W-:Y:S02]  /*38f0*/  @P1 FSEL R7, R119, -INF , !P3 ;  /* 0xff80000077071808 */ /* 0x000fe40005800000 */
[----:B------:R-:W-:Y:S04]  /*3900*/  PLOP3.LUT P1, PT, PT, PT, UP0, 0x80, 0x0 ;  /* 0x000000000000781c */ /* 0x000fe80003f2f008 */
[----:B------:R2:W-:Y:S10]  /*3910*/  MUFU.EX2 R199, R8 ;  /* 0x0000000800c77308 */ /* 0x0005f40000000800 */
[----:B------:R-:W-:Y:S10]  /*3920*/  MUFU.TANH R125, R18 ;  /* 0x00000012007d7308 */ /* 0x000ff40000002400 */
[----:B------:R-:W-:Y:S01]  /*3930*/  MUFU.TANH R124, R19 ;  /* 0x00000013007c7308 */ /* 0x000fe20000002400 */
[--C-:B--2---:R-:W-:Y:S01]  /*3940*/  FFMA.FTZ R8, R7, c[0x0][0x23c], -R5.reuse ;  /* 0x00008f0007087a23 */ /* 0x104fe20000010805 */
[----:B-1----:R-:W-:Y:S02]  /*3950*/  MOV R7, R129 ;  /* 0x0000008100077202 */ /* 0x002fe40000000f00 */
[----:B------:R-:W-:Y:S02]  /*3960*/  @P0 FSEL R7, R129, -INF , !P6 ;  /* 0xff80000081070808 */ /* 0x000fe40007000000 */
[----:B------:R-:W-:Y:S04]  /*3970*/  PLOP3.LUT P0, PT, PT, PT, UP0, 0x80, 0x0 ;  /* 0x000000000000781c */ /* 0x000fe80003f0f008 */
[----:B------:R1:W-:Y:S01]  /*3980*/  MUFU.EX2 R198, R8 ;  /* 0x0000000800c67308 */ /* 0x0003e20000000800 */
[----:B------:R-:W-:Y:S11]  /*3990*/  PLOP3.LUT P6, PT, PT, PT, UP0, 0x80, 0x0 ;  /* 0x000000000000781c */ /* 0x000ff60003fcf008 */
[----:B------:R-:W-:Y:S02]  /*39a0*/  @!UPT UIADD3 URZ, URZ, URZ, URZ ;  /* 0x0000003f3f3ff290 */ /* 0x000fe4000fffe03f */
[----:B------:R-:W-:Y:S01]  /*39b0*/  @P6 ISETP.GE.AND P6, PT, R9, UR6, PT ;  /* 0x0000000609006c0c */ /* 0x000fe2000bfc6270 */
[--C-:B-1----:R-:W-:Y:S01]  /*39c0*/  FFMA.FTZ R8, R7, c[0x0][0x23c], -R4.reuse ;  /* 0x00008f0007087a23 */ /* 0x102fe20000010804 */
[----:B---3--:R-:W-:Y:S02]  /*39d0*/  MOV R7, R128 ;  /* 0x0000008000077202 */ /* 0x008fe40000000f00 */
[----:B------:R-:W-:Y:S01]  /*39e0*/  @P1 FSEL R7, R128, -INF , !P3 ;  /* 0xff80000080071808 */ /* 0x000fe20005800000 */
[----:B------:R1:W-:Y:S01]  /*39f0*/  MUFU.EX2 R208, R8 ;  /* 0x0000000800d07308 */ /* 0x0003e20000000800 */
[----:B------:R-:W-:Y:S02]  /*3a00*/  PLOP3.LUT P1, PT, PT, PT, UP0, 0x80, 0x0 ;  /* 0x000000000000781c */ /* 0x000fe40003f2f008 */
[----:B------:R-:W-:Y:S11]  /*3a10*/  PLOP3.LUT P3, PT, PT, PT, UP0, 0x80, 0x0 ;  /* 0x000000000000781c */ /* 0x000ff60003f6f008 */
[----:B------:R-:W-:Y:S02]  /*3a20*/  @!UPT UIADD3 URZ, URZ, URZ, URZ ;  /* 0x0000003f3f3ff290 */ /* 0x000fe4000fffe03f */
[C---:B------:R-:W-:Y:S02]  /*3a30*/  @P3 IADD3 R9, R6.reuse, 0x18, RZ ;  /* 0x0000001806093810 */ /* 0x040fe40007ffe0ff */
[----:B------:R-:W-:Y:S01]  /*3a40*/  @P4 IADD3 R6, R6, 0x19, RZ ;  /* 0x0000001906064810 */ /* 0x000fe20007ffe0ff */
[--C-:B-1----:R-:W-:Y:S01]  /*3a50*/  FFMA.FTZ R8, R7, c[0x0][0x23c], -R4.reuse ;  /* 0x00008f0007087a23 */ /* 0x102fe20000010804 */
[----:B------:R-:W-:Y:S02]  /*3a60*/  MOV R7, R122 ;  /* 0x0000007a00077202 */ /* 0x000fe40000000f00 */
[----:B------:R-:W-:Y:S01]  /*3a70*/  @P0 FSEL R7, R122, -INF , !P5 ;  /* 0xff8000007a070808 */ /* 0x000fe20006800000 */
[----:B------:R1:W2:Y:S01]  /*3a80*/  MUFU.EX2 R206, R8 ;  /* 0x0000000800ce7308 */ /* 0x0002a20000000800 */
[----:B------:R-:W-:Y:S03]  /*3a90*/  PLOP3.LUT P0, PT, PT, PT, UP0, 0x80, 0x0 ;  /* 0x000000000000781c */ /* 0x000fe60003f0f008 */
[--C-:B-1----:R-:W-:Y:S01]  /*3aa0*/  FFMA.FTZ R8, R7, c[0x0][0x23c], -R5.reuse ;  /* 0x00008f0007087a23 */ /* 0x102fe20000010805 */
[----:B------:R-:W-:Y:S02]  /*3ab0*/  MOV R7, R118 ;  /* 0x0000007600077202 */ /* 0x000fe40000000f00 */
[----:B------:R-:W-:Y:S03]  /*3ac0*/  @P2 FSEL R7, R118, -INF , !P6 ;  /* 0xff80000076072808 */ /* 0x000fe60007000000 */
[----:B------:R1:W-:Y:S01]  /*3ad0*/  MUFU.EX2 R202, R8 ;  /* 0x0000000800ca7308 */ /* 0x0003e20000000800 */
[----:B------:R-:W-:Y:S11]  /*3ae0*/  PLOP3.LUT P2, PT, PT, PT, UP0, 0x80, 0x0 ;  /* 0x000000000000781c */ /* 0x000ff60003f4f008 */
[----:B------:R-:W-:Y:S02]  /*3af0*/  @!UPT UIADD3 URZ, URZ, URZ, URZ ;  /* 0x0000003f3f3ff290 */ /* 0x000fe4000fffe03f */
[----:B------:R-:W-:Y:S02]  /*3b00*/  @P2 ISETP.GE.AND P3, PT, R9, UR6, PT ;  /* 0x0000000609002c0c */ /* 0x000fe4000bf66270 */
[----:B------:R-:W-:Y:S01]  /*3b10*/  PLOP3.LUT P2, PT, PT, PT, UP0, 0x80, 0x0 ;  /* 0x000000000000781c */ /* 0x000fe20003f4f008 */
[--C-:B-1----:R-:W-:Y:S01]  /*3b20*/  FFMA.FTZ R8, R7, c[0x0][0x23c], -R5.reuse ;  /* 0x00008f0007087a23 */ /* 0x102fe20000010805 */
[----:B------:R-:W-:Y:S02]  /*3b30*/  MOV R7, R127 ;  /* 0x0000007f00077202 */ /* 0x000fe40000000f00 */
[----:B------:R-:W-:Y:S01]  /*3b40*/  @P1 FSEL R7, R127, -INF , !P5 ;  /* 0xff8000007f071808 */ /* 0x000fe20006800000 */
[----:B------:R1:W3:Y:S01]  /*3b50*/  MUFU.EX2 R200, R8 ;  /* 0x0000000800c87308 */ /* 0x0002e20000000800 */
[----:B------:R-:W-:Y:S11]  /*3b60*/  PLOP3.LUT P1, PT, PT, PT, UP0, 0x80, 0x0 ;  /* 0x000000000000781c */ /* 0x000ff60003f2f008 */
[----:B------:R-:W-:Y:S02]  /*3b70*/  @!UPT UIADD3 URZ, URZ, URZ, URZ ;  /* 0x0000003f3f3ff290 */ /* 0x000fe4000fffe03f */
[----:B------:R-:W-:Y:S02]  /*3b80*/  @P1 ISETP.GE.AND P1, PT, R6, UR6, PT ;  /* 0x0000000606001c0c */ /* 0x000fe4000bf26270 */
[----:B------:R-:W-:Y:S02]  /*3b90*/  MOV R6, R117 ;  /* 0x0000007500067202 */ /* 0x000fe40000000f00 */
[----:B------:R-:W-:Y:S02]  /*3ba0*/  @P2 FSEL R6, R117, -INF , !P3 ;  /* 0xff80000075062808 */ /* 0x000fe40005800000 */
[----:B------:R-:W-:Y:S01]  /*3bb0*/  PLOP3.LUT P2, PT, PT, PT, UP0, 0x80, 0x0 ;  /* 0x000000000000781c */ /* 0x000fe20003f4f008 */
[--C-:B-1----:R-:W-:Y:S01]  /*3bc0*/  FFMA.FTZ R8, R7, c[0x0][0x23c], -R4.reuse ;  /* 0x00008f0007087a23 */ /* 0x102fe20000010804 */
[----:B------:R-:W-:Y:S02]  /*3bd0*/  MOV R7, R126 ;  /* 0x0000007e00077202 */ /* 0x000fe40000000f00 */
[----:B------:R-:W-:Y:S01]  /*3be0*/  @P0 FSEL R7, R126, -INF , !P6 ;  /* 0xff8000007e070808 */ /* 0x000fe20007000000 */
[----:B------:R2:W-:Y:S01]  /*3bf0*/  MUFU.EX2 R210, R8 ;  /* 0x0000000800d27308 */ /* 0x0005e20000000800 */
[----:B------:R-:W-:Y:S03]  /*3c00*/  PLOP3.LUT P0, PT, PT, PT, UP0, 0x80, 0x0 ;  /* 0x000000000000781c */ /* 0x000fe60003f0f008 */
[--C-:B------:R-:W-:Y:S06]  /*3c10*/  FFMA.FTZ R7, R7, c[0x0][0x23c], -R4.reuse ;  /* 0x00008f0007077a23 */ /* 0x100fec0000010804 */
[----:B------:R1:W-:Y:S01]  /*3c20*/  MUFU.EX2 R207, R7 ;  /* 0x0000000700cf7308 */ /* 0x0003e20000000800 */
[----:B--2---:R-:W-:Y:S01]  /*3c30*/  F2FP.BF16.PACK_AB R8, R206, R208 ;  /* 0x000000d0ce08723e */ /* 0x004fe200000010ff */
[--C-:B-1----:R-:W-:Y:S01]  /*3c40*/  FFMA.FTZ R7, R6, c[0x0][0x23c], -R5.reuse ;  /* 0x00008f0006077a23 */ /* 0x102fe20000010805 */
[----:B------:R-:W-:Y:S02]  /*3c50*/  MOV R6, R116 ;  /* 0x0000007400067202 */ /* 0x000fe40000000f00 */
[----:B------:R-:W-:Y:S05]  /*3c60*/  @P0 FSEL R6, R116, -INF , !P1 ;  /* 0xff80000074060808 */ /* 0x000fea0004800000 */
[----:B------:R3:W-:Y:S01]  /*3c70*/  MUFU.EX2 R197, R7 ;  /* 0x0000000700c57308 */ /* 0x0007e20000000800 */
[----:B------:R-:W-:Y:S01]  /*3c80*/  PLOP3.LUT P0, PT, PT, PT, UP0, 0x80, 0x0 ;  /* 0x000000000000781c */ /* 0x000fe20003f0f008 */
[----:B------:R-:W-:Y:S01]  /*3c90*/  FFMA.FTZ R5, R6, c[0x0][0x23c], -R5 ;  /* 0x00008f0006057a23 */ /* 0x000fe20000010805 */
[----:B------:R-:W-:Y:S02]  /*3ca0*/  MOV R6, R125 ;  /* 0x0000007d00067202 */ /* 0x000fe40000000f00 */
[----:B------:R-:W-:Y:S02]  /*3cb0*/  @P2 FSEL R6, R125, -INF , !P3 ;  /* 0xff8000007d062808 */ /* 0x000fe40005800000 */
[----:B------:R-:W-:Y:S03]  /*3cc0*/  PLOP3.LUT P3, PT, PT, PT, UP4, 0x80, 0x0 ;  /* 0x000000000000781c */ /* 0x000fe60003f6f048 */
[----:B------:R1:W2:Y:S01]  /*3cd0*/  MUFU.EX2 R196, R5 ;  /* 0x0000000500c47308 */ /* 0x0002a20000000800 */
[--C-:B------:R-:W-:Y:S09]  /*3ce0*/  FFMA.FTZ R6, R6, c[0x0][0x23c], -R4.reuse ;  /* 0x00008f0006067a23 */ /* 0x100ff20000010804 */
[----:B------:R4:W-:Y:S01]  /*3cf0*/  MUFU.EX2 R205, R6 ;  /* 0x0000000600cd7308 */ /* 0x0009e20000000800 */
[----:B---3--:R-:W-:Y:S02]  /*3d00*/  F2FP.BF16.PACK_AB R7, R200, R202 ;  /* 0x000000cac807723e */ /* 0x008fe400000010ff */
[----:B-1----:R-:W-:Y:S02]  /*3d10*/  MOV R5, R124 ;  /* 0x0000007c00057202 */ /* 0x002fe40000000f00 */
[----:B------:R-:W-:Y:S02]  /*3d20*/  @P0 FSEL R5, R124, -INF , !P1 ;  /* 0xff8000007c050808 */ /* 0x000fe40004800000 */
[----:B------:R-:W-:Y:S03]  /*3d30*/  IADD3 R114, P0, R242, UR11, RZ ;  /* 0x0000000bf2727c10 */ /* 0x000fe6000ff1e0ff */
[----:B------:R-:W-:Y:S01]  /*3d40*/  FFMA.FTZ R4, R5, c[0x0][0x23c], -R4 ;  /* 0x00008f0005047a23 */ /* 0x000fe20000010804 */
[----:B------:R-:W-:Y:S02]  /*3d50*/  F2FP.BF16.PACK_AB R5, R209, R211 ;  /* 0x000000d3d105723e */ /* 0x000fe400000010ff */
[----:B----4-:R-:W-:Y:S01]  /*3d60*/  F2FP.BF16.PACK_AB R6, R201, R203 ;  /* 0x000000cbc906723e */ /* 0x010fe200000010ff */
[----:B------:R1:W2:Y:S01]  /*3d70*/  MUFU.EX2 R204, R4 ;  /* 0x0000000400cc7308 */ /* 0x0002a20000000800 */
[----:B------:R-:W-:Y:S01]  /*3d80*/  IADD3.X R115, R241, UR10, RZ, P0, !PT ;  /* 0x0000000af1737c10 */ /* 0x000fe200087fe4ff */
[----:B------:R2:W-:Y:S01]  /*3d90*/  STS [R231+0x22400], R5 ;  /* 0x02240005e7007388 */ /* 0x0005e20000000800 */
[C---:B------:R-:W-:Y:S04]  /*3da0*/  LEA R228, P0, R251.reuse, R228, 0x2 ;  /* 0x000000e4fbe47211 */ /* 0x040fe800078010ff */
[----:B------:R-:W-:Y:S01]  /*3db0*/  LEA.HI.X.SX32 R229, R251, R229, 0x2, P0 ;  /* 0x000000e5fbe57211 */ /* 0x000fe200000f16ff */
[----:B------:R4:W-:Y:S06]  /*3dc0*/  STS [R231+0x22000], R6 ;  /* 0x02200006e7007388 */ /* 0x0009ec0000000800 */
[----:B------:R-:W-:Y:S06]  /*3dd0*/  STS [R238+0x22400], R8 ;  /* 0x02240008ee007388 */ /* 0x000fec0000000800 */
[----:B------:R-:W3:Y:S01]  /*3de0*/  LDG.E R113, [R114.64] ;  /* 0x0000000472717981 */ /* 0x000ee2000c1e1900 */
[----:B-1----:R-:W-:Y:S05]  /*3df0*/  F2FP.BF16.PACK_AB R4, R198, R199 ;  /* 0x000000c7c604723e */ /* 0x002fea00000010ff */
[----:B------:R-:W3:Y:S01]  /*3e00*/  LDG.E R112, [R114.64+0x20] ;  /* 0x0000200472707981 */ /* 0x000ee2000c1e1900 */
[----:B--2---:R-:W-:Y:S05]  /*3e10*/  F2FP.BF16.PACK_AB R5, R196, R197 ;  /* 0x000000c5c405723e */ /* 0x004fea00000010ff */
[----:B------:R1:W-:Y:S01]  /*3e20*/  STS [R238+0x22000], R4 ;  /* 0x02200004ee007388 */ /* 0x0003e20000000800 */
[----:B----4-:R-:W-:Y:S05]  /*3e30*/  F2FP.BF16.PACK_AB R6, R207, R210 ;  /* 0x000000d2cf06723e */ /* 0x010fea00000010ff */
[----:B------:R-:W-:Y:S06]  /*3e40*/  STS [R236+0x22000], R7 ;  /* 0x02200007ec007388 */ /* 0x000fec0000000800 */
[----:B------:R-:W-:Y:S06]  /*3e50*/  STS [R236+0x22400], R6 ;  /* 0x02240006ec007388 */ /* 0x000fec0000000800 */
[----:B------:R-:W-:Y:S01]  /*3e60*/  STS [R237+0x22000], R5 ;  /* 0x02200005ed007388 */ /* 0x000fe20000000800 */
[----:B-1----:R-:W-:Y:S05]  /*3e70*/  F2FP.BF16.PACK_AB R4, R204, R205 ;  /* 0x000000cdcc04723e */ /* 0x002fea00000010ff */
[----:B------:R-:W-:Y:S06]  /*3e80*/  STS [R237+0x22400], R4 ;  /* 0x02240004ed007388 */ /* 0x000fec0000000800 */
[----:B------:R-:W-:Y:S06]  /*3e90*/  LDSM.16.M88.4 R16, [R218+0x8000] ;  /* 0x00800000da10783b */ /* 0x000fec0000000200 */
[----:B------:R-:W1:Y:S06]  /*3ea0*/  LDSM.16.M88.4 R8, [R2+0x18000] ;  /* 0x018000000208783b */ /* 0x000e6c0000000200 */
[----:B------:R-:W2:Y:S06]  /*3eb0*/  LDSM.16.M88.4 R84, [R2+0x18800] ;  /* 0x018800000254783b */ /* 0x000eac0000000200 */
[----:B------:R-:W-:Y:S06]  /*3ec0*/  LDSM.16.M88.4 R88, [R219+0x8000] ;  /* 0x00800000db58783b */ /* 0x000fec0000000200 */
[----:B------:R-:W4:Y:S06]  /*3ed0*/  LDSM.16.M88.4 R92, [R3+0x18000] ;  /* 0x01800000035c783b */ /* 0x000f2c0000000200 */
        /* <DEDUP_REMOVED lines=9> */
[C---:B----4-:R-:W-:Y:S08]  /*3f70*/  HMMA.16816.F32.BF16 R4, R88.reuse, R92, R4 ;  /* 0x0000005c5804723c */ /* 0x050ff00000041804 */
[C---:B------:R-:W-:Y:S01]  /*3f80*/  HMMA.16816.F32.BF16 R8, R88.reuse, R94, R8 ;  /* 0x0000005e5808723c */ /* 0x040fe20000041808 */
[----:B------:R-:W2:Y:S07]  /*3f90*/  LDSM.16.M88.4 R92, [R222+0x8000] ;  /* 0x00800000de5c783b */ /* 0x000eae0000000200 */
        /* <DEDUP_REMOVED lines=14> */
[C---:B----4-:R-:W-:Y:S08]  /*4080*/  HMMA.16816.F32.BF16 R12, R92.reuse, R88, R12 ;  /* 0x000000585c0c723c */ /* 0x050ff0000004180c */
        /* <DEDUP_REMOVED lines=31> */
[C---:B---3--:R-:W-:Y:S08]  /*4280*/  HMMA.16816.F32.BF16 R4, R100.reuse, R104, R4 ;  /* 0x000000686404723c */ /* 0x048ff00000041804 */
        /* <DEDUP_REMOVED lines=39> */
[----:B------:R-:W4:Y:S07]  /*4500*/  LDSM.16.M88.4 R88, [R216+0x1e800] ;  /* 0x01e80000d858783b */ /* 0x000f2e0000000200 */
[C---:B---3--:R-:W-:Y:S08]  /*4510*/  HMMA.16816.F32.BF16 R4, R100.reuse, R104, R4 ;  /* 0x000000686404723c */ /* 0x048ff00000041804 */
[C---:B------:R-:W-:Y:S08]  /*4520*/  HMMA.16816.F32.BF16 R8, R100.reuse, R106, R8 ;  /* 0x0000006a6408723c */ /* 0x040ff00000041808 */
[C---:B-1----:R-:W-:Y:S08]  /*4530*/  HMMA.16816.F32.BF16 R12, R100.reuse, R84, R12 ;  /* 0x00000054640c723c */ /* 0x042ff0000004180c */
[----:B------:R-:W-:Y:S08]  /*4540*/  HMMA.16816.F32.BF16 R16, R100, R86, R16 ;  /* 0x000000566410723c */ /* 0x000ff00000041810 */
[C---:B--2---:R-:W-:Y:S08]  /*4550*/  HMMA.16816.F32.BF16 R4, R92.reuse, R108, R4 ;  /* 0x0000006c5c04723c */ /* 0x044ff00000041804 */
[C---:B------:R-:W-:Y:S08]  /*4560*/  HMMA.16816.F32.BF16 R8, R92.reuse, R110, R8 ;  /* 0x0000006e5c08723c */ /* 0x040ff00000041808 */
[C---:B----4-:R-:W-:Y:S08]  /*4570*/  HMMA.16816.F32.BF16 R12, R92.reuse, R88, R12 ;  /* 0x000000585c0c723c */ /* 0x050ff0000004180c */
[----:B------:R-:W-:Y:S04]  /*4580*/  HMMA.16816.F32.BF16 R16, R92, R90, R16 ;  /* 0x0000005a5c10723c */ /* 0x000fe80000041810 */
[C---:B------:R-:W-:Y:S02]  /*4590*/  FADD.FTZ R4, -R113.reuse, R4 ;  /* 0x0000000471047221 */ /* 0x040fe40000010100 */
[----:B------:R-:W-:Y:S02]  /*45a0*/  FADD.FTZ R5, -R113, R5 ;  /* 0x0000000571057221 */ /* 0x000fe40000010100 */
[----:B------:R-:W-:Y:S04]  /*45b0*/  FMUL.FTZ R84, R203, R4 ;  /* 0x00000004cb547220 */ /* 0x000fe80000410000 */
[----:B------:R-:W-:Y:S02]  /*45c0*/  FMUL.FTZ R85, R201, R5 ;  /* 0x00000005c9557220 */ /* 0x000fe40000410000 */
[----:B------:R-:W-:Y:S02]  /*45d0*/  FFMA.FTZ R4, -R123, R123, 1 ;  /* 0x3f8000007b047423 */ /* 0x000fe4000001017b */
[----:B------:R-:W-:Y:S02]  /*45e0*/  FFMA.FTZ R5, -R121, R121, 1 ;  /* 0x3f80000079057423 */ /* 0x000fe40000010179 */
[----:B------:R-:W-:Y:S02]  /*45f0*/  FADD.FTZ R86, -R113, R8 ;  /* 0x0000000871567221 */ /* 0x000fe40000010100 */
[----:B------:R-:W-:Y:S02]  /*4600*/  FMUL.FTZ R8, R4, c[0x0][0x2ec] ;  /* 0x0000bb0004087a20 */ /* 0x000fe40000410000 */
[----:B------:R-:W-:Y:S02]  /*4610*/  FMUL.FTZ R4, R5, c[0x0][0x2ec] ;  /* 0x0000bb0005047a20 */ /* 0x000fe40000410000 */
[----:B------:R-:W-:Y:S02]  /*4620*/  FMUL.FTZ R8, R84, R8 ;  /* 0x0000000854087220 */ /* 0x000fe40000410000 */
[----:B------:R-:W-:Y:S02]  /*4630*/  FMUL.FTZ R4, R85, R4 ;  /* 0x0000000455047220 */ /* 0x000fe40000410000 */
[----:B------:R-:W-:Y:S02]  /*4640*/  FADD.FTZ R9, -R113, R9 ;  /* 0x0000000971097221 */ /* 0x000fe40000010100 */
[----:B------:R-:W-:Y:S01]  /*4650*/  FFMA.FTZ R5, -R120, R120, 1 ;  /* 0x3f80000078057423 */ /* 0x000fe20000010178 */
[----:B------:R-:W-:Y:S01]  /*4660*/  F2FP.BF16.PACK_AB R4, R4, R8 ;  /* 0x000000080404723e */ /* 0x000fe200000010ff */
[----:B------:R-:W-:Y:S02]  /*4670*/  FMUL.FTZ R87, R198, R9 ;  /* 0x00000009c6577220 */ /* 0x000fe40000410000 */
[----:B------:R-:W-:Y:S02]  /*4680*/  FFMA.FTZ R9, -R119, R119, 1 ;  /* 0x3f80000077097423 */ /* 0x000fe40000010177 */
[----:B------:R1:W-:Y:S01]  /*4690*/  STS [R231+0x20000], R4 ;  /* 0x02000004e7007388 */ /* 0x0003e20000000800 */
[C---:B------:R-:W-:Y:S02]  /*46a0*/  FADD.FTZ R16, -R113.reuse, R16 ;  /* 0x0000001071107221 */ /* 0x040fe40000010100 */
[----:B------:R-:W-:Y:S02]  /*46b0*/  FADD.FTZ R12, -R113, R12 ;  /* 0x0000000c710c7221 */ /* 0x000fe40000010100 */
[----:B------:R-:W-:Y:S02]  /*46c0*/  FMUL.FTZ R86, R199, R86 ;  /* 0x00000056c7567220 */ /* 0x000fe40000410000 */
[----:B------:R-:W-:Y:S02]  /*46d0*/  FMUL.FTZ R5, R5, c[0x0][0x2ec] ;  /* 0x0000bb0005057a20 */ /* 0x000fe40000410000 */
[----:B------:R-:W-:Y:S02]  /*46e0*/  FMUL.FTZ R9, R9, c[0x0][0x2ec] ;  /* 0x0000bb0009097a20 */ /* 0x000fe40000410000 */
[----:B------:R-:W-:Y:S02]  /*46f0*/  FMUL.FTZ R84, R197, R16 ;  /* 0x00000010c5547220 */ /* 0x000fe40000410000 */
[----:B------:R-:W-:Y:S02]  /*4700*/  FADD.FTZ R85, -R113, R17 ;  /* 0x0000001171557221 */ /* 0x000fe40000010100 */
[----:B------:R-:W-:Y:S02]  /*4710*/  FMUL.FTZ R17, R202, R12 ;  /* 0x0000000cca117220 */ /* 0x000fe40000410000 */
[----:B------:R-:W-:Y:S02]  /*4720*/  FFMA.FTZ R12, -R117, R117, 1 ;  /* 0x3f800000750c7423 */ /* 0x000fe40000010175 */
[----:B------:R-:W-:Y:S02]  /*4730*/  FFMA.FTZ R16, -R116, R116, 1 ;  /* 0x3f80000074107423 */ /* 0x000fe40000010174 */
[----:B------:R-:W-:Y:S02]  /*4740*/  FMUL.FTZ R5, R86, R5 ;  /* 0x0000000556057220 */ /* 0x000fe40000410000 */
[----:B------:R-:W-:Y:S02]  /*4750*/  FMUL.FTZ R9, R87, R9 ;  /* 0x0000000957097220 */ /* 0x000fe40000410000 */
[----:B------:R-:W-:Y:S02]  /*4760*/  FMUL.FTZ R85, R196, R85 ;  /* 0x00000055c4557220 */ /* 0x000fe40000410000 */
[----:B------:R-:W-:Y:S01]  /*4770*/  FMUL.FTZ R12, R12, c[0x0][0x2ec] ;  /* 0x0000bb000c0c7a20 */ /* 0x000fe20000410000 */
[----:B------:R-:W-:Y:S01]  /*4780*/  F2FP.BF16.PACK_AB R9, R9, R5 ;  /* 0x000000050909723e */ /* 0x000fe200000010ff */
[----:B------:R-:W-:Y:S02]  /*4790*/  FMUL.FTZ R16, R16, c[0x0][0x2ec] ;  /* 0x0000bb0010107a20 */ /* 0x000fe40000410000 */
[----:B------:R-:W-:Y:S02]  /*47a0*/  FMUL.FTZ R12, R84, R12 ;  /* 0x0000000c540c7220 */ /* 0x000fe40000410000 */
[----:B------:R-:W-:Y:S02]  /*47b0*/  FMUL.FTZ R5, R85, R16 ;  /* 0x0000001055057220 */ /* 0x000fe40000410000 */
[C---:B-1----:R-:W-:Y:S02]  /*47c0*/  FADD.FTZ R4, -R112.reuse, R7 ;  /* 0x0000000770047221 */ /* 0x042fe40000010100 */
[----:B------:R-:W-:Y:S01]  /*47d0*/  FADD.FTZ R6, -R112, R6 ;  /* 0x0000000670067221 */ /* 0x000fe20000010100 */
[----:B------:R-:W-:Y:S01]  /*47e0*/  F2FP.BF16.PACK_AB R7, R5, R12 ;  /* 0x0000000c0507723e */ /* 0x000fe200000010ff */
[----:B------:R-:W-:Y:S02]  /*47f0*/  FMUL.FTZ R12, R209, R4 ;  /* 0x00000004d10c7220 */ /* 0x000fe40000410000 */
[----:B------:R-:W-:Y:S02]  /*4800*/  FFMA.FTZ R4, -R131, R131, 1 ;  /* 0x3f80000083047423 */ /* 0x000fe40000010183 */
[----:B------:R-:W-:Y:S02]  /*4810*/  FFMA.FTZ R5, -R130, R130, 1 ;  /* 0x3f80000082057423 */ /* 0x000fe40000010182 */
[----:B------:R-:W-:Y:S02]  /*4820*/  FADD.FTZ R13, -R113, R13 ;  /* 0x0000000d710d7221 */ /* 0x000fe40000010100 */
[----:B------:R-:W-:Y:S02]  /*4830*/  FADD.FTZ R16, -R112, R10 ;  /* 0x0000000a70107221 */ /* 0x000fe40000010100 */
[----:B------:R-:W-:Y:S02]  /*4840*/  FMUL.FTZ R6, R211, R6 ;  /* 0x00000006d3067220 */ /* 0x000fe40000410000 */
[----:B------:R-:W-:Y:S02]  /*4850*/  FMUL.FTZ R10, R4, c[0x0][0x2ec] ;  /* 0x0000bb00040a7a20 */ /* 0x000fe40000410000 */
[----:B------:R-:W-:Y:S02]  /*4860*/  FMUL.FTZ R4, R5, c[0x0][0x2ec] ;  /* 0x0000bb0005047a20 */ /* 0x000fe40000410000 */
[----:B------:R-:W-:Y:S02]  /*4870*/  FMUL.FTZ R88, R200, R13 ;  /* 0x0000000dc8587220 */ /* 0x000fe40000410000 */
[----:B------:R-:W-:Y:S02]  /*4880*/  FFMA.FTZ R8, -R118, R118, 1 ;  /* 0x3f80000076087423 */ /* 0x000fe40000010176 */
[----:B------:R-:W-:Y:S02]  /*4890*/  FFMA.FTZ R13, -R122, R122, 1 ;  /* 0x3f8000007a0d7423 */ /* 0x000fe4000001017a */
[----:B------:R-:W-:Y:S02]  /*48a0*/  FMUL.FTZ R10, R6, R10 ;  /* 0x0000000a060a7220 */ /* 0x000fe40000410000 */
[----:B------:R-:W-:Y:S02]  /*48b0*/  FMUL.FTZ R4, R12, R4 ;  /* 0x000000040c047220 */ /* 0x000fe40000410000 */
[----:B------:R-:W-:Y:S02]  /*48c0*/  FMUL.FTZ R8, R8, c[0x0][0x2ec] ;  /* 0x0000bb0008087a20 */ /* 0x000fe40000410000 */
[----:B------:R-:W-:Y:S01]  /*48d0*/  FMUL.FTZ R13, R13, c[0x0][0x2ec] ;  /* 0x0000bb000d0d7a20 */ /* 0x000fe20000410000 */
[----:B------:R-:W-:Y:S01]  /*48e0*/  F2FP.BF16.PACK_AB R4, R4, R10 ;  /* 0x0000000a0404723e */ /* 0x000fe200000010ff */
[----:B------:R-:W-:Y:S02]  /*48f0*/  FMUL.FTZ R8, R88, R8 ;  /* 0x0000000858087220 */ /* 0x000fe40000410000 */
[----:B------:R-:W-:Y:S02]  /*4900*/  FMUL.FTZ R13, R17, R13 ;  /* 0x0000000d110d7220 */ /* 0x000fe40000410000 */
[----:B------:R-:W-:Y:S01]  /*4910*/  FFMA.FTZ R5, -R129, R129, 1 ;  /* 0x3f80000081057423 */ /* 0x000fe20000010181 */
[----:B------:R1:W-:Y:S01]  /*4920*/  STS [R231+0x20400], R4 ;  /* 0x02040004e7007388 */ /* 0x0003e20000000800 */
[----:B------:R-:W-:Y:S01]  /*4930*/  FFMA.FTZ R6, -R128, R128, 1 ;  /* 0x3f80000080067423 */ /* 0x000fe20000010180 */
[----:B------:R-:W-:Y:S01]  /*4940*/  F2FP.BF16.PACK_AB R8, R8, R13 ;  /* 0x0000000d0808723e */ /* 0x000fe200000010ff */
[----:B------:R-:W-:Y:S02]  /*4950*/  FADD.FTZ R13, -R112, R11 ;  /* 0x0000000b700d7221 */ /* 0x000fe40000010100 */
[----:B------:R-:W-:Y:S01]  /*4960*/  FMUL.FTZ R11, R208, R16 ;  /* 0x00000010d00b7220 */ /* 0x000fe20000410000 */
[----:B------:R-:W-:Y:S01]  /*4970*/  STS [R238+0x20000], R9 ;  /* 0x02000009ee007388 */ /* 0x000fe20000000800 */
[----:B------:R-:W-:Y:S02]  /*4980*/  FMUL.FTZ R5, R5, c[0x0][0x2ec] ;  /* 0x0000bb0005057a20 */ /* 0x000fe40000410000 */
[----:B------:R-:W-:Y:S02]  /*4990*/  FMUL.FTZ R13, R206, R13 ;  /* 0x0000000dce0d7220 */ /* 0x000fe40000410000 */
[----:B------:R-:W-:Y:S02]  /*49a0*/  FMUL.FTZ R6, R6, c[0x0][0x2ec] ;  /* 0x0000bb0006067a20 */ /* 0x000fe40000410000 */
[C---:B------:R-:W-:Y:S02]  /*49b0*/  FADD.FTZ R14, -R112.reuse, R14 ;  /* 0x0000000e700e7221 */ /* 0x040fe40000010100 */
[----:B------:R-:W-:Y:S02]  /*49c0*/  FADD.FTZ R15, -R112, R15 ;  /* 0x0000000f700f7221 */ /* 0x000fe40000010100 */
[----:B------:R-:W-:Y:S02]  /*49d0*/  FMUL.FTZ R5, R11, R5 ;  /* 0x000000050b057220 */ /* 0x000fe40000410000 */
[----:B------:R-:W-:Y:S02]  /*49e0*/  FFMA.FTZ R11, -R127, R127, 1 ;  /* 0x3f8000007f0b7423 */ /* 0x000fe4000001017f */
[----:B------:R-:W-:Y:S02]  /*49f0*/  FFMA.FTZ R10, -R126, R126, 1 ;  /* 0x3f8000007e0a7423 */ /* 0x000fe4000001017e */
[----:B------:R-:W-:Y:S02]  /*4a00*/  FMUL.FTZ R6, R13, R6 ;  /* 0x000000060d067220 */ /* 0x000fe40000410000 */
[----:B------:R-:W-:Y:S02]  /*4a10*/  FMUL.FTZ R16, R210, R14 ;  /* 0x0000000ed2107220 */ /* 0x000fe40000410000 */
[----:B------:R-:W-:Y:S01]  /*4a20*/  FMUL.FTZ R17, R207, R15 ;  /* 0x0000000fcf117220 */ /* 0x000fe20000410000 */
[----:B------:R-:W-:Y:S01]  /*4a30*/  F2FP.BF16.PACK_AB R6, R6, R5 ;  /* 0x000000050606723e */ /* 0x000fe200000010ff */
[----:B------:R-:W-:Y:S02]  /*4a40*/  FMUL.FTZ R11, R11, c[0x0][0x2ec] ;  /* 0x0000bb000b0b7a20 */ /* 0x000fe40000410000 */
[----:B------:R-:W-:Y:S02]  /*4a50*/  FMUL.FTZ R10, R10, c[0x0][0x2ec] ;  /* 0x0000bb000a0a7a20 */ /* 0x000fe40000410000 */
[C---:B------:R-:W-:Y:S01]  /*4a60*/  FADD.FTZ R18, -R112.reuse, R18 ;  /* 0x0000001270127221 */ /* 0x040fe20000010100 */
[----:B------:R-:W-:Y:S01]  /*4a70*/  STS [R238+0x20400], R6 ;  /* 0x02040006ee007388 */ /* 0x000fe20000000800 */
[----:B------:R-:W-:Y:S02]  /*4a80*/  FADD.FTZ R19, -R112, R19 ;  /* 0x0000001370137221 */ /* 0x000fe40000010100 */
[----:B------:R-:W-:Y:S02]  /*4a90*/  FFMA.FTZ R13, -R125, R125, 1 ;  /* 0x3f8000007d0d7423 */ /* 0x000fe4000001017d */
[----:B------:R-:W-:Y:S01]  /*4aa0*/  FFMA.FTZ R12, -R124, R124, 1 ;  /* 0x3f8000007c0c7423 */ /* 0x000fe2000001017c */
[----:B------:R-:W-:Y:S01]  /*4ab0*/  STS [R236+0x20000], R8 ;  /* 0x02000008ec007388 */ /* 0x000fe20000000800 */
[----:B------:R-:W-:Y:S02]  /*4ac0*/  FMUL.FTZ R11, R16, R11 ;  /* 0x0000000b100b7220 */ /* 0x000fe40000410000 */
[----:B------:R-:W-:Y:S02]  /*4ad0*/  FMUL.FTZ R10, R17, R10 ;  /* 0x0000000a110a7220 */ /* 0x000fe40000410000 */
[----:B------:R-:W-:Y:S02]  /*4ae0*/  FMUL.FTZ R14, R205, R18 ;  /* 0x00000012cd0e7220 */ /* 0x000fe40000410000 */
[----:B------:R-:W-:Y:S01]  /*4af0*/  FMUL.FTZ R15, R204, R19 ;  /* 0x00000013cc0f7220 */ /* 0x000fe20000410000 */
[----:B------:R-:W-:Y:S01]  /*4b00*/  F2FP.BF16.PACK_AB R5, R10, R11 ;  /* 0x0000000b0a05723e */ /* 0x000fe200000010ff */
[----:B------:R-:W-:Y:S02]  /*4b10*/  FMUL.FTZ R13, R13, c[0x0][0x2ec] ;  /* 0x0000bb000d0d7a20 */ /* 0x000fe40000410000 */
[----:B------:R-:W-:Y:S02]  /*4b20*/  FMUL.FTZ R12, R12, c[0x0][0x2ec] ;  /* 0x0000bb000c0c7a20 */ /* 0x000fe40000410000 */
[----:B------:R-:W-:Y:S01]  /*4b30*/  FMUL.FTZ R13, R14, R13 ;  /* 0x0000000d0e0d7220 */ /* 0x000fe20000410000 */
[----:B------:R-:W-:Y:S01]  /*4b40*/  STS [R236+0x20400], R5 ;  /* 0x02040005ec007388 */ /* 0x000fe20000000800 */
[----:B------:R-:W-:Y:S05]  /*4b50*/  FMUL.FTZ R12, R15, R12 ;  /* 0x0000000c0f0c7220 */ /* 0x000fea0000410000 */
[----:B-1----:R-:W-:Y:S01]  /*4b60*/  F2FP.BF16.PACK_AB R4, R12, R13 ;  /* 0x0000000d0c04723e */ /* 0x002fe200000010ff */
        /* <DEDUP_REMOVED lines=114> */
.L_x_1133:
        /* <DEDUP_REMOVED lines=420> */
.L_x_1134:
        /* <DEDUP_REMOVED lines=217> */
.L_x_1136:
        /* <DEDUP_REMOVED lines=18> */
.L_x_1137:
[----:B------:R-:W-:Y:S01]  /*7b80*/  BAR.SYNC.DEFER_BLOCKING 0x0 ;  /* 0x0000000000007b1d */ /* 0x000fe20000010000 */
[----:B------:R-:W-:Y:S01]  /*7b90*/  USHF.R.S32.HI UR10, URZ, 0x1f, UR23 ;  /* 0x0000001f3f0a7899 */ /* 0x000fe20008011417 */
[--C-:B--2---:R-:W-:Y:S01]  /*7ba0*/  SHF.R.S32.HI R7, RZ, 0x1f, R248.reuse ;  /* 0x0000001fff077819 */ /* 0x104fe200000114f8 */
        /* <DEDUP_REMOVED lines=48> */
.L_x_1139:
[----:B--23--:R-:W-:Y:S05]  /*7eb0*/  BSYNC B0 ;  /* 0x0000000000007941 */ /* 0x00cfea0003800000 */
.L_x_1138:
        /* <DEDUP_REMOVED lines=17> */
.L_x_1141:
[----:B------:R-:W-:Y:S05]  /*7fd0*/  BSYNC B0 ;  /* 0x0000000000007941 */ /* 0x000fea0003800000 */
.L_x_1140:
[----:B------:R-:W-:Y:S01]  /*7fe0*/  ULDC.64 UR6, c[0x0][0x3a8] ;  /* 0x0000ea0000067ab9 */ /* 0x000fe20000000a00 */
[----:B--2---:R-:W-:Y:S01]  /*7ff0*/  IMAD.U32 R4, RZ, RZ, UR23 ;  /* 0x00000017ff047e24 */ /* 0x004fe2000f8e00ff */
        /* <DEDUP_REMOVED lines=26> */
.L_x_1143:
[----:B------:R-:W-:Y:S05]  /*81a0*/  BSYNC B0 ;  /* 0x0000000000007941 */ /* 0x000fea0003800000 */
.L_x_1142:
        /* <DEDUP_REMOVED lines=15> */
.L_x_1132:
        /* <DEDUP_REMOVED lines=20> */
.L_x_1145:
        /* <DEDUP_REMOVED lines=18> */
.L_x_1146:
[----:B------:R-:W-:Y:S01]  /*8500*/  USHF.R.S32.HI UR10, URZ, 0x1f, UR23 ;  /* 0x0000001f3f0a7899 */ /* 0x000fe20008011417 */
[----:B------:R-:W-:Y:S01]  /*8510*/  IMAD.U32 R4, RZ, RZ, UR23 ;  /* 0x00000017ff047e24 */ /* 0x000fe2000f8e00ff */
[----:B------:R-:W-:Y:S01]  /*8520*/  ULDC.64 UR8, c[0x0][0x3a0] ;  /* 0x0000e80000087ab9 */ /* 0x000fe20000000a00 */
[----:B------:R-:W-:Y:S01]  /*8530*/  BSSY B0, `(.L_x_1147) ;  /* 0x000001d000007945 */ /* 0x000fe20003800000 */
[----:B------:R-:W-:Y:S01]  /*8540*/  UIMAD UR7, UR10, UR8, URZ ;  /* 0x000000080a0772a4 */ /* 0x000fe2000f8e023f */
[----:B------:R-:W-:Y:S01]  /*8550*/  IMAD.WIDE.U32 R4, R4, c[0x0][0x3a0], R248 ;  /* 0x0000e80004047a25 */ /* 0x000fe200078e00f8 */
[----:B------:R-:W-:Y:S01]  /*8560*/  UIMAD UR6, UR22, -0x40, UR6 ;  /* 0xffffffc0160678a4 */ /* 0x000fe2000f8e0206 */
[----:B------:R-:W-:Y:S01]  /*8570*/  SHF.R.S32.HI R12, RZ, 0x1f, R243 ;  /* 0x0000001fff0c7819 */ /* 0x000fe200000114f3 */
[----:B------:R-:W-:-:S02]  /*8580*/  UIMAD UR7, UR23, UR9, UR7 ;  /* 0x00000009170772a4 */ /* 0x000fc4000f8e0207 */
[----:B------:R-:W-:Y:S01]  /*8590*/  IADD3 R6, P0, R4, UR14, RZ ;  /* 0x0000000e04067c10 */ /* 0x000fe2000ff1e0ff */
[----:B------:R-:W-:Y:S01]  /*85a0*/  ULDC.64 UR8, c[0x0][0x3b8] ;  /* 0x0000ee0000087ab9 */ /* 0x000fe20000000a00 */
[----:B------:R-:W-:Y:S02]  /*85b0*/  ISETP.GE.AND P2, PT, R243, UR6, PT ;  /* 0x00000006f3007c0c */ /* 0x000fe4000bf46270 */
        /* <DEDUP_REMOVED lines=20> */
.L_x_1148:
[----:B------:R-:W-:Y:S05]  /*8700*/  BSYNC B0 ;  /* 0x0000000000007941 */ /* 0x000fea0003800000 */
.L_x_1147:
        /* <DEDUP_REMOVED lines=17> */
.L_x_1150:
[----:B------:R-:W-:Y:S05]  /*8820*/  BSYNC B0 ;  /* 0x0000000000007941 */ /* 0x000fea0003800000 */
.L_x_1149:
[----:B------:R-:W-:Y:S01]  /*8830*/  ULDC.64 UR6, c[0x0][0x3a8] ;  /* 0x0000ea0000067ab9 */ /* 0x000fe20000000a00 */
[----:B-1----:R-:W-:Y:S01]  /*8840*/  IMAD.U32 R4, RZ, RZ, UR23 ;  /* 0x00000017ff047e24 */ /* 0x002fe2000f8e00ff */
        /* <DEDUP_REMOVED lines=26> */
.L_x_1152:
[----:B------:R-:W-:Y:S05]  /*89f0*/  BSYNC B0 ;  /* 0x0000000000007941 */ /* 0x000fea0003800000 */
.L_x_1151:
        /* <DEDUP_REMOVED lines=14> */
.L_x_1144:
[----:B------:R-:W-:Y:S05]  /*8ae0*/  BSYNC B1 ;  /* 0x0000000000017941 */ /* 0x000fea0003800000 */
.L_x_1127:
        /* <DEDUP_REMOVED lines=11> */
.L_x_1153:
[----:B------:R-:W-:Y:S05]  /*8ba0*/  EXIT ;  /* 0x000000000000794d */ /* 0x000fea0003800000 */
.L_x_1155:
        /* <DEDUP_REMOVED lines=13> */
.L_x_2030:


//--------------------- .text._ZN5flash44flash_bwd_dq_dk_dv_loop_seqk_parallel_kernelI23Flash_bwd_kernel_traitsILi256ELi64ELi64ELi8ELi4ELi2ELi2ELb0ELb1EN7cutlass10bfloat16_tE19Flash_kernel_traitsILi256ELi64ELi64ELi8ES3_EELb1ELb0ELb0ELb1ELb0ELb0ELb0EEEvNS_16Flash_bwd_paramsE --------------------------
	.section	.text._ZN5flash44flash_bwd_dq_dk_dv_loop_seqk_parallel_kernelI23Flash_bwd_kernel_traitsILi256ELi64ELi64ELi8ELi4ELi2ELi2ELb0ELb1EN7cutlass10bfloat16_tE19Flash_kernel_traitsILi256ELi64ELi64ELi8ES3_EELb1ELb0ELb0ELb1ELb0ELb0ELb0EEEvNS_16Flash_bwd_paramsE,"ax",@progbits
	.sectioninfo	@"SHI_REGISTERS=255"
	.align	128
        .global         _ZN5flash44flash_bwd_dq_dk_dv_loop_seqk_parallel_kernelI23Flash_bwd_kernel_traitsILi256ELi64ELi64ELi8ELi4ELi2ELi2ELb0ELb1EN7cutlass10bfloat16_tE19Flash_kernel_traitsILi256ELi64ELi64ELi8ES3_EELb1ELb0ELb0ELb1ELb0ELb0ELb0EEEvNS_16Flash_bwd_paramsE
        .type           _ZN5flash44flash_bwd_dq_dk_dv_loop_seqk_parallel_kernelI23Flash_bwd_kernel_traitsILi256ELi64ELi64ELi8ELi4ELi2ELi2ELb0ELb1EN7cutlass10bfloat16_tE19Flash_kernel_traitsILi256ELi64ELi64ELi8ES3_EELb1ELb0ELb0ELb1ELb0ELb0ELb0EEEvNS_16Flash_bwd_paramsE,@function
        .size           _ZN5flash44flash_bwd_dq_dk_dv_loop_seqk_parallel_kernelI23Flash_bwd_kernel_traitsILi256ELi64ELi64ELi8ELi4ELi2ELi2ELb0ELb1EN7cutlass10bfloat16_tE19Flash_kernel_traitsILi256ELi64ELi64ELi8ES3_EELb1ELb0ELb0ELb1ELb0ELb0ELb0EEEvNS_16Flash_bwd_paramsE,(.L_x_2031 - _ZN5flash44flash_bwd_dq_dk_dv_loop_seqk_parallel_kernelI23Flash_bwd_kernel_traitsILi256ELi64ELi64ELi8ELi4ELi2ELi2ELb0ELb1EN7cutlass10bfloat16_tE19Flash_kernel_traitsILi256ELi64ELi64ELi8ES3_EELb1ELb0ELb0ELb1ELb0ELb0ELb0EEEvNS_16Flash_bwd_paramsE)
        .other          _ZN5flash44flash_bwd_dq_dk_dv_loop_seqk_parallel_kernelI23Flash_bwd_kernel_traitsILi256ELi64ELi64ELi8ELi4ELi2ELi2ELb0ELb1EN7cutlass10bfloat16_tE19Flash_kernel_traitsILi256ELi64ELi64ELi8ES3_EELb1ELb0ELb0ELb1ELb0ELb0ELb0EEEvNS_16Flash_bwd_paramsE,@"STO_CUDA_ENTRY STV_DEFAULT"
_ZN5flash44flash_bwd_dq_dk_dv_loop_seqk_parallel_kernelI23Flash_bwd_kernel_traitsILi256ELi64ELi64ELi8ELi4ELi2ELi2ELb0ELb1EN7cutlass10bfloat16_tE19Flash_kernel_traitsILi256ELi64ELi64ELi8ES3_EELb1ELb0ELb0ELb1ELb0ELb0ELb0EEEvNS_16Flash_bwd_paramsE:
.text._ZN5flash44flash_bwd_dq_dk_dv_loop_seqk_parallel_kernelI23Flash_bwd_kernel_traitsILi256ELi64ELi64ELi8ELi4ELi2ELi2ELb0ELb1EN7cutlass10bfloat16_tE19Flash_kernel_traitsILi256ELi64ELi64ELi8ES3_EELb1ELb0ELb0ELb1ELb0ELb0ELb0EEEvNS_16Flash_bwd_paramsE:
        /* <DEDUP_REMOVED lines=28> */
[----:B--2---:R-:W-:-:S02]  /*01c0*/  UIMAD.WIDE.U32 UR42, UR32, UR15, URZ ;  /* 0x0000000f202a72a5 */ /* 0x004fc4000f8e003f */
[----:B------:R-:W-:Y:S01]  /*01d0*/  USHF.L.U32 UR15, UR32, 0x7, URZ ;  /* 0x00000007200f7899 */ /* 0x000fe2000800063f */
[CC--:B------:R-:W-:Y:S01]  /*01e0*/  LEA.HI R2, R6.reuse, R5.reuse, RZ, 0x5 ;  /* 0x0000000506027211 */ /* 0x0c0fe200078f28ff */
[----:B------:R-:W-:Y:S01]  /*01f0*/  UIMAD.WIDE UR36, UR46, UR36, URZ ;  /* 0x000000242e2472a5 */ /* 0x000fe2000f8e023f */
[CC--:B------:R-:W-:Y:S01]  /*0200*/  LEA.HI R10, R6.reuse, R5.reuse, RZ, 0x3 ;  /* 0x00000005060a7211 */ /* 0x0c0fe200078f18ff */
[----:B------:R-:W-:Y:S01]  /*0210*/  UIMAD UR56, UR7, UR6, UR56 ;  /* 0x00000006073872a4 */ /* 0x000fe2000f8e0238 */
[CC--:B------:R-:W-:Y:S01]  /*0220*/  LEA.HI R3, R6.reuse, R5.reuse, RZ, 0x4 ;  /* 0x0000000506037211 */ /* 0x0c0fe200078f20ff */
[----:B---3--:R-:W-:Y:S01]  /*0230*/  UIMAD UR47, UR34, UR46, URZ ;  /* 0x0000002e222f72a4 */ /* 0x008fe2000f8e023f */
[CC--:B------:R-:W-:Y:S01]  /*0240*/  LEA.HI R13, R6.reuse, R5.reuse, RZ, 0x7 ;  /* 0x00000005060d7211 */ /* 0x0c0fe200078f38ff */
[----:B------:R-:W-:Y:S01]  /*0250*/  USHF.R.S32.HI UR9, URZ, 0x1f, UR32 ;  /* 0x0000001f3f097899 */ /* 0x000fe20008011420 */
[CC--:B------:R-:W-:Y:S01]  /*0260*/  LEA.HI R14, R6.reuse, R5.reuse, RZ, 0x6 ;  /* 0x00000005060e7211 */ /* 0x0c0fe200078f30ff */
[----:B------:R-:W-:Y:S01]  /*0270*/  UIMAD UR46, UR46, UR12, URZ ;  /* 0x0000000c2e2e72a4 */ /* 0x000fe2000f8e023f */
[----:B------:R-:W-:Y:S01]  /*0280*/  LEA.HI R6, R6, R5, RZ, 0x2 ;  /* 0x0000000506067211 */ /* 0x000fe200078f10ff */
[----:B------:R-:W-:Y:S01]  /*0290*/  UIMAD UR6, UR32, UR13, UR34 ;  /* 0x0000000d200672a4 */ /* 0x000fe2000f8e0222 */
[----:B------:R-:W-:Y:S01]  /*02a0*/  LOP3.LUT R4, R2, 0xffffffe0, RZ, 0xc0, !PT ;  /* 0xffffffe002047812 */ /* 0x000fe200078ec0ff */
[----:B------:R-:W-:Y:S01]  /*02b0*/  ULDC UR14, c[0x0][0x1c0] ;  /* 0x00007000000e7ab9 */ /* 0x000fe20000000800 */
[--C-:B------:R-:W-:Y:S01]  /*02c0*/  SHF.R.S32.HI R0, RZ, 0x5, R2.reuse ;  /* 0x00000005ff007819 */ /* 0x100fe20000011402 */
[----:B------:R-:W-:Y:S01]  /*02d0*/  ULDC UR11, c[0x0][0x1c0] ;  /* 0x00007000000b7ab9 */ /* 0x000fe20000000800 */
[----:B------:R-:W-:Y:S01]  /*02e0*/  SHF.R.S32.HI R12, RZ, 0x1f, R2 ;  /* 0x0000001fff0c7819 */ /* 0x000fe20000011402 */
[----:B------:R-:W-:Y:S01]  /*02f0*/  IMAD.IADD R9, R5, 0x1, -R4 ;  /* 0x0000000105097824 */ /* 0x000fe200078e0a04 */
[----:B------:R-:W-:Y:S01]  /*0300*/  LOP3.LUT R7, R10, 0xfffffff8, RZ, 0xc0, !PT ;  /* 0xfffffff80a077812 */ /* 0x000fe200078ec0ff */
[----:B------:R-:W-:Y:S01]  /*0310*/  UIMAD UR53, UR8, UR32, URZ ;  /* 0x00000020083572a4 */ /* 0x000fe2000f8e023f */
[----:B------:R-:W-:Y:S01]  /*0320*/  LOP3.LUT R8, R3, 0xfffffff0, RZ, 0xc0, !PT ;  /* 0xfffffff003087812 */ /* 0x000fe200078ec0ff */
[----:B------:R-:W-:Y:S01]  /*0330*/  UIMAD UR7, UR32, UR11, UR34 ;  /* 0x0000000b200772a4 */ /* 0x000fe2000f8e0222 */
        /* <DEDUP_REMOVED lines=9> */
[----:B------:R-:W-:Y:S01]  /*03d0*/  @!UP2 UIMAD UR8, UR32, UR14, UR34 ;  /* 0x0000000e2008a2a4 */ /* 0x000fe2000f8e0222 */
[----:B------:R-:W-:Y:S01]  /*03e0*/  SHF.R.S32.HI R4, RZ, 0x4, R3 ;  /* 0x00000004ff047819 */ /* 0x000fe20000011403 */
[C---:B------:R-:W-:Y:S01]  /*03f0*/  IMAD.IADD R249, R0.reuse, 0x1, -R5 ;  /* 0x0000000100f97824 */ /* 0x040fe200078e0a05 */
[----:B------:R-:W-:Y:S01]  /*0400*/  SHF.R.S32.HI R242, RZ, 0x3, R10 ;  /* 0x00000003fff27819 */ /* 0x000fe2000001140a */
[----:B------:R-:W-:Y:S01]  /*0410*/  IMAD.IADD R216, R0, 0x1, -R2 ;  /* 0x0000000100d87824 */ /* 0x000fe200078e0a02 */
[----:B------:R-:W-:Y:S01]  /*0420*/  LEA.HI R0, R3, R4, RZ, 0x1 ;  /* 0x0000000403007211 */ /* 0x000fe200078f08ff */
[----:B------:R-:W-:Y:S01]  /*0430*/  USHF.L.U32 UR45, UR46, 0x6, URZ ;  /* 0x000000062e2d7899 */ /* 0x000fe2000800063f */
[--C-:B------:R-:W-:Y:S01]  /*0440*/  SHF.R.S32.HI R3, RZ, 0x2, R6.reuse ;  /* 0x00000002ff037819 */ /* 0x100fe20000011406 */
[----:B------:R-:W-:Y:S01]  /*0450*/  USHF.L.U32 UR44, UR6, 0x5, URZ ;  /* 0x00000005062c7899 */ /* 0x000fe2000800063f */
[----:B------:R-:W-:Y:S01]  /*0460*/  LOP3.LUT R2, R0, 0xfffffffe, RZ, 0xc0, !PT ;  /* 0xfffffffe00027812 */ /* 0x000fe200078ec0ff */
[----:B------:R-:W-:Y:S01]  /*0470*/  ULDC UR50, c[0x0][0x214] ;  /* 0x0000850000327ab9 */ /* 0x000fe20000000800 */
[----:B------:R-:W-:Y:S01]  /*0480*/  SHF.R.S32.HI R0, RZ, 0x1f, R6 ;  /* 0x0000001fff007819 */ /* 0x000fe20000011406 */
[----:B------:R-:W-:Y:S01]  /*0490*/  IMAD.U32 R252, RZ, RZ, UR9 ;  /* 0x00000009fffc7e24 */ /* 0x000fe2000f8e00ff */
[----:B------:R-:W-:Y:S01]  /*04a0*/  SHF.R.S32.HI R5, RZ, 0x1f, R8 ;  /* 0x0000001fff057819 */ /* 0x000fe20000011408 */
[----:B------:R-:W-:Y:S01]  /*04b0*/  IMAD.IADD R11, R4, 0x1, -R2 ;  /* 0x00000001040b7824 */ /* 0x000fe200078e0a02 */
[----:B------:R-:W-:Y:S01]  /*04c0*/  LEA.HI R0, R0, R3, RZ, 0x3 ;  /* 0x0000000300007211 */ /* 0x000fe200078f18ff */
[----:B------:R-:W-:Y:S01]  /*04d0*/  IMAD.SHL.U32 R2, R242, 0x40, RZ ;  /* 0x00000040f2027824 */ /* 0x000fe200078e00ff */
[----:B------:R-:W-:Y:S01]  /*04e0*/  LEA.HI R12, R5, R8, RZ, 0x3 ;  /* 0x00000008050c7211 */ /* 0x000fe200078f18ff */
[----:B------:R-:W-:Y:S01]  /*04f0*/  IMAD.SHL.U32 R213, R11, 0x200, RZ ;  /* 0x000002000bd57824 */ /* 0x000fe200078e00ff */
[----:B------:R-:W-:Y:S01]  /*0500*/  LOP3.LUT R0, R0, 0xfffffff8, RZ, 0xc0, !PT ;  /* 0xfffffff800007812 */ /* 0x000fe200078ec0ff */
[----:B------:R-:W-:Y:S01]  /*0510*/  ULDC UR57, c[0x0][0x1c8] ;  /* 0x0000720000397ab9 */ /* 0x000fe20000000800 */
[----:B------:R-:W-:Y:S01]  /*0520*/  SHF.R.S32.HI R6, RZ, 0x7, R13 ;  /* 0x00000007ff067819 */ /* 0x000fe2000001140d */
[----:B------:R-:W-:Y:S01]  /*0530*/  ULDC.U8 UR10, c[0x0][0x3d0] ;  /* 0x0000f400000a7ab9 */ /* 0x000fe20000000000 */
[----:B------:R-:W-:Y:S01]  /*0540*/  LOP3.LUT P4, RZ, R7, 0x4, RZ, 0xc0, !PT ;  /* 0x0000000407ff7812 */ /* 0x000fe2000788c0ff */
[----:B------:R-:W-:Y:S01]  /*0550*/  IMAD.IADD R4, R3, 0x1, -R0 ;  /* 0x0000000103047824 */ /* 0x000fe200078e0a00 */
[----:B------:R-:W-:Y:S01]  /*0560*/  LOP3.LUT R0, R2, 0x1c0, RZ, 0xc0, !PT ;  /* 0x000001c002007812 */ /* 0x000fe200078ec0ff */
[----:B------:R-:W-:Y:S01]  /*0570*/  ULDC UR51, c[0x0][0x224] ;  /* 0x0000890000337ab9 */ /* 0x000fe20000000800 */
[----:B------:R-:W-:Y:S01]  /*0580*/  SHF.R.S32.HI R3, RZ, 0x1f, R9 ;  /* 0x0000001fff037819 */ /* 0x000fe20000011409 */
[----:B------:R-:W-:Y:S01]  /*0590*/  @UP2 UIMAD UR55, UR32, UR50, URZ ;  /* 0x00000032203722a4 */ /* 0x000fe2000f8e023f */
[----:B------:R-:W-:Y:S01]  /*05a0*/  LOP3.LUT R2, R0, 0x38, R228, 0xf8, !PT ;  /* 0x0000003800027812 */ /* 0x000fe200078ef8e4 */
[----:B------:R-:W-:Y:S01]  /*05b0*/  UMOV UR39, URZ ;  /* 0x0000003f00277c82 */ /* 0x000fe20008000000 */
[----:B------:R-:W-:Y:S01]  /*05c0*/  SHF.R.U32.HI R0, RZ, 0x3, R0 ;  /* 0x00000003ff007819 */ /* 0x000fe20000011600 */
[----:B------:R-:W-:Y:S01]  /*05d0*/  ULDC.64 UR4, c[0x0][0x118] ;  /* 0x0000460000047ab9 */ /* 0x000fe20000000a00 */
[----:B------:R-:W-:Y:S01]  /*05e0*/  LEA.HI R239, R3, R9, RZ, 0x2 ;  /* 0x0000000903ef7211 */ /* 0x000fe200078f10ff */
[----:B------:R-:W-:Y:S01]  /*05f0*/  IMAD.U32 R3, RZ, RZ, UR15 ;  /* 0x0000000fff037e24 */ /* 0x000fe2000f8e00ff */
[----:B------:R-:W-:Y:S01]  /*0600*/  LOP3.LUT R9, R2, R0, RZ, 0x3c, !PT ;  /* 0x0000000002097212 */ /* 0x000fe200078e3cff */
[----:B------:R-:W-:Y:S01]  /*0610*/  IMAD.SHL.U32 R0, R7, 0x40, RZ ;  /* 0x0000004007007824 */ /* 0x000fe200078e00ff */
[----:B------:R-:W-:Y:S01]  /*0620*/  LOP3.LUT R2, R12, 0xfffffff8, RZ, 0xc0, !PT ;  /* 0xfffffff80c027812 */ /* 0x000fe200078ec0ff */
[----:B------:R-:W-:Y:S01]  /*0630*/  ULOP3.LUT UR57, UR34, UR57, URZ, 0x3c, !UPT ;  /* 0x0000003922397292 */ /* 0x000fe2000f8e3c3f */
[----:B------:R-:W-:Y:S01]  /*0640*/  LOP3.LUT R3, R4, 0x1, RZ, 0xc0, !PT ;  /* 0x0000000104037812 */ /* 0x000fe200078ec0ff */
[----:B------:R-:W-:Y:S01]  /*0650*/  UISETP.NE.AND UP3, UPT, UR10, URZ, UPT ;  /* 0x0000003f0a00728c */ /* 0x000fe2000bf65270 */
[----:B------:R-:W-:Y:S01]  /*0660*/  LOP3.LUT R0, R0, 0x1c0, RZ, 0xc0, !PT ;  /* 0x000001c000007812 */ /* 0x000fe200078ec0ff */
[----:B------:R-:W-:Y:S01]  /*0670*/  IMAD.IADD R8, R8, 0x1, -R2 ;  /* 0x0000000108087824 */ /* 0x000fe200078e0a02 */
[----:B------:R-:W-:Y:S01]  /*0680*/  ISETP.NE.U32.AND P0, PT, R3, 0x1, PT ;  /* 0x000000010300780c */ /* 0x000fe20003f05070 */
[----:B------:R-:W-:Y:S01]  /*0690*/  IMAD.SHL.U32 R2, R216, 0x10, RZ ;  /* 0x00000010d8027824 */ /* 0x000fe200078e00ff */
[----:B------:R-:W-:Y:S01]  /*06a0*/  LOP3.LUT R208, R0, 0x8, R10, 0xf8, !PT ;  /* 0x0000000800d07812 */ /* 0x000fe200078ef80a */
[----:B------:R-:W-:Y:S01]  /*06b0*/  IMAD.SHL.U32 R3, R4, 0x40, RZ ;  /* 0x0000004004037824 */ /* 0x000fe200078e00ff */
[----:B------:R-:W-:Y:S01]  /*06c0*/  LOP3.LUT P3, RZ, R7, 0x2, RZ, 0xc0, !PT ;  /* 0x0000000207ff7812 */ /* 0x000fe2000786c0ff */
[----:B------:R-:W-:Y:S01]  /*06d0*/  USHF.R.S32.HI UR58, URZ, 0x1f, UR34 ;  /* 0x0000001f3f3a7899 */ /* 0x000fe20008011422 */
[----:B------:R-:W-:Y:S01]  /*06e0*/  LOP3.LUT R5, R0, 0x10, R2, 0xf8, !PT ;  /* 0x0000001000057812 */ /* 0x000fe200078ef802 */
[----:B------:R-:W-:Y:S01]  /*06f0*/  IMAD R2, R6, 0x800, R213 ;  /* 0x0000080006027824 */ /* 0x000fe200078e02d5 */
[----:B------:R-:W-:Y:S01]  /*0700*/  SHF.R.U32.HI R0, RZ, 0x3, R0 ;  /* 0x00000003ff007819 */ /* 0x000fe20000011600 */
[----:B------:R-:W-:Y:S01]  /*0710*/  USHF.R.S32.HI UR61, URZ, 0x1f, UR34 ;  /* 0x0000001f3f3d7899 */ /* 0x000fe20008011422 */
        /* <DEDUP_REMOVED lines=9> */
[----:B------:R-:W-:Y:S01]  /*07b0*/  UIMAD.WIDE.U32 UR40, UR36, UR42, URZ ;  /* 0x0000002a242872a5 */ /* 0x000fe2000f8e003f */
[----:B------:R-:W-:Y:S01]  /*07c0*/  R2P PR, R4, 0x6 ;  /* 0x0000000604007804 */ /* 0x000fe20000000000 */
[----:B------:R-:W-:Y:S01]  /*07d0*/  IMAD.SHL.U32 R4, R11, 0x20, RZ ;  /* 0x000000200b047824 */ /* 0x000fe200078e00ff */
[----:B------:R-:W-:Y:S01]  /*07e0*/  SHF.R.U32.HI R3, RZ, 0x3, R0 ;  /* 0x00000003ff037819 */ /* 0x000fe20000011600 */
[----:B------:R-:W-:Y:S01]  /*07f0*/  IMAD R9, R2, 0x200, R9 ;  /* 0x0000020002097824 */ /* 0x000fe200078e0209 */
[----:B------:R-:W-:Y:S01]  /*0800*/  LOP3.LUT P6, RZ, R8, 0x4, RZ, 0xc0, !PT ;  /* 0x0000000408ff7812 */ /* 0x000fe200078cc0ff */
[----:B------:R-:W-:Y:S01]  /*0810*/  IMAD.SHL.U32 R2, R2, 0x8, RZ ;  /* 0x0000000802027824 */ /* 0x000fe200078e00ff */
[----:B------:R-:W-:Y:S01]  /*0820*/  LOP3.LUT P5, RZ, R8, 0x2, RZ, 0xc0, !PT ;  /* 0x0000000208ff7812 */ /* 0x000fe200078ac0ff */
[----:B------:R-:W-:Y:S01]  /*0830*/  IMAD.SHL.U32 R209, R208, 0x2, RZ ;  /* 0x00000002d0d17824 */ /* 0x000fe200078e00ff */
[----:B------:R-:W-:Y:S01]  /*0840*/  SEL R212, R214, 0xffffffc0, !P4 ;  /* 0xffffffc0d6d47807 */ /* 0x000fe20006000000 */
[----:B------:R-:W-:Y:S01]  /*0850*/  IMAD.SHL.U32 R222, R9, 0x2, RZ ;  /* 0x0000000209de7824 */ /* 0x000fe200078e00ff */
        /* <DEDUP_REMOVED lines=12> */
[----:B------:R-:W-:Y:S01]  /*0920*/  SEL R232, R232, 0x10, !P0 ;  /* 0x00000010e8e87807 */ /* 0x000fe20004000000 */
[--C-:B------:R-:W-:Y:S01]  /*0930*/  IMAD R4, R249, 0x400, R0.reuse ;  /* 0x00000400f9047824 */ /* 0x100fe200078e0200 */
[----:B------:R-:W-:Y:S01]  /*0940*/  SHF.R.S32.HI R239, RZ, 0x2, R239 ;  /* 0x00000002ffef7819 */ /* 0x000fe200000114ef */
        /* <DEDUP_REMOVED lines=33> */
[----:B------:R-:W-:Y:S01]  /*0b60*/  IADD3 R238, R228, 0xc0, RZ ;  /* 0x000000c0e4ee7810 */ /* 0x000fe20007ffe0ff */
[----:B------:R-:W-:Y:S01]  /*0b70*/  IMAD.IADD R217, R214, 0x1, R216 ;  /* 0x00000001d6d97824 */ /* 0x000fe200078e02d8 */
[----:B------:R-:W-:Y:S01]  /*0b80*/  @P2 IADD3 R244, R243, -0x40, RZ ;  /* 0xffffffc0f3f42810 */ /* 0x000fe20007ffe0ff */
[----:B------:R-:W-:Y:S01]  /*0b90*/  IMAD R208, R208, 0x2, R212 ;  /* 0x00000002d0d07824 */ /* 0x000fe200078e02d4 */
[----:B------:R-:W-:Y:S01]  /*0ba0*/  USHF.R.S32.HI UR48, URZ, 0x1f, UR44 ;  /* 0x0000001f3f307899 */ /* 0x000fe2000801142c */
        /* <DEDUP_REMOVED lines=8> */
.L_x_1200:
        /* <DEDUP_REMOVED lines=62> */
.L_x_1156:
        /* <DEDUP_REMOVED lines=58> */
.L_x_1158:
        /* <DEDUP_REMOVED lines=43> */
.L_x_1159:
        /* <DEDUP_REMOVED lines=45> */
.L_x_1160:
[----:B------:R-:W-:-:S03]  /*1930*/  UMOV UR12, UR51 ;  /* 0x00000033000c7c82 */ /* 0x000fc60008000000 */
.L_x_1161:
[----:B------:R-:W1:Y:S01]  /*1940*/  S2R R25, SR_TID.X ;  /* 0x0000000000197919 */ /* 0x000e620000002100 */
[--C-:B------:R-:W-:Y:S01]  /*1950*/  SHF.R.S32.HI R229, RZ, 0x1f, R228.reuse ;  /* 0x0000001fffe57819 */ /* 0x100fe200000114e4 */
[----:B------:R-:W-:Y:S01]  /*1960*/  IMAD.U32 R6, RZ, RZ, UR19 ;  /* 0x00000013ff067e24 */ /* 0x000fe2000f8e00ff */
[----:B------:R-:W-:Y:S01]  /*1970*/  IADD3 R4, P0, R228, UR18, RZ ;  /* 0x00000012e4047c10 */ /* 0x000fe2000ff1e0ff */
[----:B------:R-:W-:Y:S01]  /*1980*/  UIADD3 UR8, UP5, UP4, UR8, UR45, UR47 ;  /* 0x0000002d08087290 */ /* 0x000fe2000fcbe02f */
[----:B------:R-:W-:Y:S01]  /*1990*/  IADD3 R14, P1, R242, UR19, RZ ;  /* 0x00000013f20e7c10 */ /* 0x000fe2000ff3e0ff */
[----:B------:R-:W-:Y:S01]  /*19a0*/  UMOV UR16, 0x4 ;  /* 0x0000000400107882 */ /* 0x000fe20000000000 */
        /* <DEDUP_REMOVED lines=11> */
[----:B------:R-:W-:-:S04]  /*1a60*/  UIMAD UR6, UR31, UR8, URZ ;  /* 0x000000081f0672a4 */ /* 0x000fc8000f8e023f */
        /* <DEDUP_REMOVED lines=11> */
[----:B------:R-:W-:-:S02]  /*1b20*/  ULEA.HI.SX32 UR11, UR33, 0xffffffff, 0x1a ;  /* 0xffffffff210b7891 */ /* 0x000fc4000f8fd23f */
        /* <DEDUP_REMOVED lines=11> */
[----:B------:R-:W-:Y:S02]  /*1be0*/  ULDC.64 UR12, c[0x0][0x3c8] ;  /* 0x0000f200000c7ab9 */ /* 0x000fe40000000a00 */
        /* <DEDUP_REMOVED lines=15> */
[----:B------:R-:W-:Y:S02]  /*1ce0*/  BSSY B0, `(.L_x_1163) ;  /* 0x000003b000007945 */ /* 0x000fe40003800000 */
[----:B------:R-:W-:Y:S01]  /*1cf0*/  IMAD.WIDE.U32 R12, R12, c[0x0][0x1a8], R8 ;  /* 0x00006a000c0c7a25 */ /* 0x000fe200078e0008 */
[----:B------:R-:W-:-:S02]  /*1d00*/  UIMAD UR8, UR34, UR9, UR8 ;  /* 0x00000009220872a4 */ /* 0x000fc4000f8e0208 */
[----:B------:R-:W-:Y:S01]  /*1d10*/  @P0 BAR.SYNC.DEFER_BLOCKING 0x0 ;  /* 0x0000000000000b1d */ /* 0x000fe20000010000 */
[----:B------:R-:W-:Y:S01]  /*1d20*/  IMAD R4, R242, c[0x0][0x374], R4 ;  /* 0x0000dd00f2047a24 */ /* 0x000fe200078e0204 */
[----:B------:R-:W-:Y:S02]  /*1d30*/  LEA R225, P0, R6, c[0x0][0x330], 0x1 ;  /* 0x0000cc0006e17a11 */ /* 0x000fe400078008ff */
[----:B------:R-:W-:Y:S01]  /*1d40*/  LEA R224, P1, R12, c[0x0][0x160], 0x1 ;  /* 0x000058000ce07a11 */ /* 0x000fe200078208ff */
[----:B------:R-:W-:Y:S01]  /*1d50*/  IMAD.IADD R16, R7, 0x1, R4 ;  /* 0x0000000107107824 */ /* 0x000fe200078e0204 */
[----:B------:R-:W-:Y:S01]  /*1d60*/  UMOV UR9, UR11 ;  /* 0x0000000b00097c82 */ /* 0x000fe20008000000 */
[----:B------:R-:W-:Y:S01]  /*1d70*/  IADD3 R18, R13, UR8, RZ ;  /* 0x000000080d127c10 */ /* 0x000fe2000fffe0ff */
[----:B------:R-:W-:Y:S02]  /*1d80*/  UIMAD UR6, UR9, -0x40, UR29 ;  /* 0xffffffc0090678a4 */ /* 0x000fe4000f8e021d */
[----:B------:R-:W-:-:S02]  /*1d90*/  LEA.HI.X R227, R6, c[0x0][0x334], R16, 0x1, P0 ;  /* 0x0000cd0006e37a11 */ /* 0x000fc400000f0c10 */
[----:B------:R-:W-:Y:S02]  /*1da0*/  LEA.HI.X R226, R12, c[0x0][0x164], R18, 0x1, P1 ;  /* 0x000059000ce27a11 */ /* 0x000fe400008f0c12 */
        /* <DEDUP_REMOVED lines=46> */
.L_x_1164:
[----:B------:R-:W-:Y:S05]  /*2090*/  BSYNC B0 ;  /* 0x0000000000007941 */ /* 0x000fea0003800000 */
.L_x_1163:
        /* <DEDUP_REMOVED lines=48> */
.L_x_1166:
[----:B------:R-:W-:Y:S05]  /*23a0*/  BSYNC B0 ;  /* 0x0000000000007941 */ /* 0x000fea0003800000 */
.L_x_1165:
        /* <DEDUP_REMOVED lines=44> */
.L_x_1168:
[----:B------:R-:W-:Y:S05]  /*2670*/  BSYNC B0 ;  /* 0x0000000000007941 */ /* 0x000fea0003800000 */
.L_x_1167:
        /* <DEDUP_REMOVED lines=45> */
.L_x_1170:
[----:B------:R-:W-:Y:S05]  /*2950*/  BSYNC B0 ;  /* 0x0000000000007941 */ /* 0x000fea0003800000 */
.L_x_1169:
[C---:B--23--:R-:W-:Y:S01]  /*2960*/  IADD3 R4, R239.reuse, 0x8, RZ ;  /* 0x00000008ef047810 */ /* 0x04cfe20007ffe0ff */
[----:B------:R-:W-:Y:S01]  /*2970*/  USHF.R.S32.HI UR8, URZ, 0x1f, UR17 ;  /* 0x0000001f3f087899 */ /* 0x000fe20008011411 */
[C---:B------:R-:W-:Y:S01]  /*2980*/  ISETP.GE.AND P1, PT, R239.reuse, UR6, PT ;  /* 0x00000006ef007c0c */ /* 0x040fe2000bf26270 */
[----:B------:R-:W-:Y:S01]  /*2990*/  ULDC.64 UR10, c[0x0][0x198] ;  /* 0x00006600000a7ab9 */ /* 0x000fe20000000a00 */
[----:B------:R-:W-:Y:S01]  /*29a0*/  ISETP.GE.AND P0, PT, R4, UR6, PT ;  /* 0x0000000604007c0c */ /* 0x000fe2000bf06270 */
[----:B------:R-:W-:Y:S01]  /*29b0*/  UIMAD UR6, UR8, UR10, URZ ;  /* 0x0000000a080672a4 */ /* 0x000fe2000f8e023f */
[----:B------:R-:W-:Y:S01]  /*29c0*/  IMAD.MOV.U32 R4, RZ, RZ, 0x4 ;  /* 0x00000004ff047424 */ /* 0x000fe200078e00ff */
[----:B------:R-:W-:Y:S01]  /*29d0*/  MOV R235, 0x7f800000 ;  /* 0x7f80000000eb7802 */ /* 0x000fe20000000f00 */
[----:B------:R-:W-:Y:S01]  /*29e0*/  IMAD.MOV.U32 R234, RZ, RZ, 0x7f800000 ;  /* 0x7f800000ffea7424 */ /* 0x000fe200078e00ff */
[----:B------:R-:W-:Y:S01]  /*29f0*/  UIMAD UR6, UR17, UR11, UR6 ;  /* 0x0000000b110672a4 */ /* 0x000fe2000f8e0206 */
[----:B------:R-:W-:-:S05]  /*2a00*/  IMAD.WIDE R4, R239, R4, UR14 ;  /* 0x0000000eef047e25 */ /* 0x000fca000f8e0204 */
[----:B------:R-:W-:Y:S01]  /*2a10*/  IMAD.U32 R6, RZ, RZ, UR6 ;  /* 0x00000006ff067e24 */ /* 0x000fe2000f8e00ff */
[----:B------:R-:W-:Y:S01]  /*2a20*/  UIADD3 UR6, -UR17, UR7, URZ ;  /* 0x0000000711067290 */ /* 0x000fe2000fffe13f */
[----:B------:R2:W5:Y:S04]  /*2a30*/  @!P1 LDG.E R234, [R4.64] ;  /* 0x0000000404ea9981 */ /* 0x000568000c1e1900 */
[----:B------:R2:W5:Y:S01]  /*2a40*/  @!P0 LDG.E R235, [R4.64+0x20] ;  /* 0x0000200404eb8981 */ /* 0x000562000c1e1900 */
[----:B------:R-:W-:Y:S01]  /*2a50*/  ISETP.GE.AND P5, PT, R242, UR6, PT ;  /* 0x00000006f2007c0c */ /* 0x000fe2000bfa6270 */
[----:B------:R-:W-:-:S12]  /*2a60*/  BSSY B0, `(.L_x_1171) ;  /* 0x000003b000007945 */ /* 0x000fd80003800000 */
[----:B------:R3:W-:Y:S04]  /*2a70*/  @P5 STS.128 [R222+0x10000], RZ ;  /* 0x010000ffde005388 */ /* 0x0007e80000000c00 */
[----:B------:R3:W-:Y:S04]  /*2a80*/  @P5 STS.128 [R222+0x12000], RZ ;  /* 0x012000ffde005388 */ /* 0x0007e80000000c00 */
[----:B------:R3:W-:Y:S01]  /*2a90*/  @P5 STS.128 [R222+0x14000], RZ ;  /* 0x014000ffde005388 */ /* 0x0007e20000000c00 */
[----:B--2---:R-:W-:-:S03]  /*2aa0*/  MOV R4, UR17 ;  /* 0x0000001100047c02 */ /* 0x004fc60008000f00 */
[----:B------:R3:W-:Y:S02]  /*2ab0*/  @P5 STS.128 [R222+0x16000], RZ ;  /* 0x016000ffde005388 */ /* 0x0007e40000000c00 */
[----:B------:R-:W-:-:S05]  /*2ac0*/  IMAD.WIDE.U32 R4, R4, c[0x0][0x198], R228 ;  /* 0x0000660004047a25 */ /* 0x000fca00078e00e4 */
        /* <DEDUP_REMOVED lines=52> */
.L_x_1172:
[----:B---3--:R-:W-:Y:S05]  /*2e10*/  BSYNC B0 ;  /* 0x0000000000007941 */ /* 0x008fea0003800000 */
.L_x_1171:
        /* <DEDUP_REMOVED lines=55> */
.L_x_1174:
[----:B------:R-:W-:Y:S05]  /*3190*/  BSYNC B0 ;  /* 0x0000000000007941 */ /* 0x000fea0003800000 */
.L_x_1173:
[----:B------:R-:W-:Y:S01]  /*31a0*/  ULDC.64 UR10, c[0x0][0x1a0] ;  /* 0x00006800000a7ab9 */ /* 0x000fe20000000a00 */
[----:B-12---:R-:W-:Y:S01]  /*31b0*/  MOV R4, UR17 ;  /* 0x0000001100047c02 */ /* 0x006fe20008000f00 */
[----:B------:R-:W-:Y:S01]  /*31c0*/  UIMAD UR6, UR8, UR10, URZ ;  /* 0x0000000a080672a4 */ /* 0x000fe2000f8e023f */
[----:B------:R1:W-:Y:S01]  /*31d0*/  @P5 STS.128 [R222+0x18000], RZ ;  /* 0x018000ffde005388 */ /* 0x0003e20000000c00 */
[----:B------:R-:W-:Y:S02]  /*31e0*/  BSSY B0, `(.L_x_1175) ;  /* 0x000003b000007945 */ /* 0x000fe40003800000 */
[----:B------:R-:W-:Y:S01]  /*31f0*/  UIMAD UR6, UR17, UR11, UR6 ;  /* 0x0000000b110672a4 */ /* 0x000fe2000f8e0206 */
[----:B------:R1:W-:Y:S01]  /*3200*/  @P5 STS.128 [R222+0x1a000], RZ ;  /* 0x01a000ffde005388 */ /* 0x0003e20000000c00 */
[----:B------:R-:W-:-:S03]  /*3210*/  IMAD.WIDE.U32 R4, R4, c[0x0][0x1a0], R228 ;  /* 0x0000680004047a25 */ /* 0x000fc600078e00e4 */
        /* <DEDUP_REMOVED lines=55> */
.L_x_1176:
[----:B------:R-:W-:Y:S05]  /*3590*/  BSYNC B0 ;  /* 0x0000000000007941 */ /* 0x000fea0003800000 */
.L_x_1175:
        /* <DEDUP_REMOVED lines=53> */
.L_x_1178:
[----:B------:R-:W-:Y:S05]  /*38f0*/  BSYNC B0 ;  /* 0x0000000000007941 */ /* 0x000fea0003800000 */
.L_x_1177:
[----:B------:R-:W-:Y:S01]  /*3900*/  ULDC.64 UR18, c[0x0][0x318] ;  /* 0x0000c60000127ab9 */ /* 0x000fe20000000a00 */
[----:B------:R-:W-:Y:S01]  /*3910*/  IMAD.MOV.U32 R10, RZ, RZ, c[0x0][0x308] ;  /* 0x0000c200ff0a7624 */ /* 0x000fe200078e00ff */
[----:B------:R-:W-:Y:S01]  /*3920*/  UISETP.NE.U32.AND UP1, UPT, URZ, UR18, UPT ;  /* 0x000000123f00728c */ /* 0x000fe2000bf25070 */
[----:B------:R-:W-:Y:S01]  /*3930*/  MOV R11, c[0x0][0x30c] ;  /* 0x0000c300000b7a02 */ /* 0x000fe20000000f00 */
[----:B------:R-:W-:Y:S01]  /*3940*/  ULDC.64 UR20, c[0x0][0x320] ;  /* 0x0000c80000147ab9 */ /* 0x000fe20000000a00 */
[----:B-1----:R-:W1:Y:S01]  /*3950*/  S2R R9, SR_TID.X ;  /* 0x0000000000097919 */ /* 0x002e620000002100 */
[----:B------:R-:W-:Y:S01]  /*3960*/  UISETP.NE.AND.EX UP1, UPT, URZ, UR19, UPT, UP1 ;  /* 0x000000133f00728c */ /* 0x000fe2000bf25310 */
[----:B------:R-:W-:-:S02]  /*3970*/  LEA.HI R6, R27, R25, RZ, 0x7 ;  /* 0x000000191b067211 */ /* 0x000fc400078f38ff */
[----:B------:R-:W-:Y:S01]  /*3980*/  MOV R7, UR35 ;  /* 0x0000002300077c02 */ /* 0x000fe20008000f00 */
[----:B------:R-:W0:Y:S02]  /*3990*/  LDGDEPBAR ;  /* 0x00000000000079af */ /* 0x000e240000000000 */
[----:B------:R-:W-:-:S05]  /*39a0*/  PLOP3.LUT P0, PT, PT, PT, UP1, 0x80, 0x0 ;  /* 0x000000000000781c */ /* 0x000fca0003f0f018 */
[----:B------:R-:W-:Y:S02]  /*39b0*/  @UP1 UMOV UR10, UR34 ;  /* 0x00000022000a1c82 */ /* 0x000fe40008000000 */
[----:B------:R-:W-:Y:S02]  /*39c0*/  @UP1 UMOV UR11, UR58 ;  /* 0x0000003a000b1c82 */ /* 0x000fe40008000000 */
[----:B------:R-:W-:Y:S02]  /*39d0*/  @UP1 UIMAD.WIDE.U32 UR10, UR32, UR20, UR10 ;  /* 0x00000014200a12a5 */ /* 0x000fe4000f8e000a */
[----:B------:R-:W-:Y:S02]  /*39e0*/  @UP1 UIMAD UR20, UR38, UR20, URZ ;  /* 0x00000014261412a4 */ /* 0x000fe4000f8e023f */
[----:B------:R-:W-:Y:S02]  /*39f0*/  @UP1 ULEA UR18, UP0, UR10, UR18, 0x2 ;  /* 0x000000120a121291 */ /* 0x000fe4000f80103f */
[----:B------:R-:W-:-:S04]  /*3a00*/  @UP1 UIMAD UR21, UR32, UR21, UR20 ;  /* 0x00000015201512a4 */ /* 0x000fc8000f8e0214 */
[----:B------:R-:W-:Y:S01]  /*3a10*/  @UP1 UIADD3 UR21, UR11, UR21, URZ ;  /* 0x000000150b151290 */ /* 0x000fe2000fffe03f */
[----:B--2---:R-:W-:-:S03]  /*3a20*/  IMAD.U32 R4, RZ, RZ, UR18 ;  /* 0x00000012ff047e24 */ /* 0x004fc6000f8e00ff */
[----:B------:R-:W-:-:S06]  /*3a30*/  @UP1 ULEA.HI.X UR19, UR10, UR19, UR21, 0x2, UP0 ;  /* 0x000000130a131291 */ /* 0x000fcc00080f1415 */
[----:B------:R-:W-:-:S05]  /*3a40*/  IMAD.U32 R5, RZ, RZ, UR19 ;  /* 0x00000013ff057e24 */ /* 0x000fca000f8e00ff */
[----:B---3--:R2:W3:Y:S04]  /*3a50*/  @P0 LDG.E R8, [R4.64] ;  /* 0x0000000404080981 */ /* 0x0084e8000c1e1900 */
[----:B--2-4-:R2:W4:Y:S04]  /*3a60*/  LDG.E.64 R4, [R10.64+0x8] ;  /* 0x000008040a047981 */ /* 0x014528000c1e1b00 */
[----:B--2---:R-:W2:Y:S01]  /*3a70*/  LDG.E.64 R10, [R10.64] ;  /* 0x000000040a0a7981 */ /* 0x004ea2000c1e1b00 */
[----:B------:R-:W3:Y:S01]  /*3a80*/  @P0 MUFU.RCP R13, c[0x0][0x238] ;  /* 0x00008e00000d0b08 */ /* 0x000ee20000001000 */
[----:B------:R-:W-:Y:S01]  /*3a90*/  SHF.R.S32.HI R6, RZ, 0x7, R6 ;  /* 0x00000007ff067819 */ /* 0x000fe20000011406 */
[----:B-1----:R-:W-:Y:S01]  /*3aa0*/  IMAD.SHL.U32 R9, R9, 0x2, RZ ;  /* 0x0000000209097824 */ /* 0x002fe200078e00ff */
[----:B------:R-:W-:Y:S01]  /*3ab0*/  CS2R R190, SRZ ;  /* 0x0000000000be7805 */ /* 0x000fe2000001ff00 */
[----:B------:R-:W-:Y:S01]  /*3ac0*/  IMAD.MOV.U32 R250, RZ, RZ, c[0x0][0x22c] ;  /* 0x00008b00fffa7624 */ /* 0x000fe200078e00ff */
[----:B------:R-:W-:Y:S01]  /*3ad0*/  CS2R R188, SRZ ;  /* 0x0000000000bc7805 */ /* 0x000fe2000001ff00 */
[----:B------:R-:W-:Y:S01]  /*3ae0*/  IMAD.SHL.U32 R12, R6, 0x20, RZ ;  /* 0x00000020060c7824 */ /* 0x000fe200078e00ff */
[----:B------:R-:W-:Y:S01]  /*3af0*/  CS2R R194, SRZ ;  /* 0x0000000000c27805 */ /* 0x000fe2000001ff00 */
[----:B------:R-:W-:Y:S01]  /*3b00*/  IMAD R14, R7, 0x2, R6 ;  /* 0x00000002070e7824 */ /* 0x000fe200078e0206 */
[----:B------:R-:W-:Y:S01]  /*3b10*/  SHF.R.S32.HI R7, RZ, 0x1f, R21 ;  /* 0x0000001fff077819 */ /* 0x000fe20000011415 */
[----:B------:R-:W-:Y:S01]  /*3b20*/  IMAD R250, R250, c[0x0][0x1c0], RZ ;  /* 0x00007000fafa7a24 */ /* 0x000fe200078e02ff */
[----:B------:R-:W-:Y:S01]  /*3b30*/  LOP3.LUT R12, R12, 0x6, R9, 0xf8, !PT ;  /* 0x000000060c0c7812 */ /* 0x000fe200078ef809 */
[----:B------:R-:W-:Y:S01]  /*3b40*/  IMAD.U32 R9, RZ, RZ, UR35 ;  /* 0x00000023ff097e24 */ /* 0x000fe2000f8e00ff */
[----:B------:R-:W-:Y:S01]  /*3b50*/  CS2R R192, SRZ ;  /* 0x0000000000c07805 */ /* 0x000fe2000001ff00 */
[----:B------:R-:W-:Y:S01]  /*3b60*/  CS2R R186, SRZ ;  /* 0x0000000000ba7805 */ /* 0x000fe2000001ff00 */
[----:B------:R-:W-:Y:S01]  /*3b70*/  CS2R R184, SRZ ;  /* 0x0000000000b87805 */ /* 0x000fe2000001ff00 */
[----:B------:R-:W-:Y:S01]  /*3b80*/  CS2R R182, SRZ ;  /* 0x0000000000b67805 */ /* 0x000fe2000001ff00 */
[----:B------:R-:W-:Y:S01]  /*3b90*/  LEA R223, R9, R12, 0x6 ;  /* 0x0000000c09df7211 */ /* 0x000fe200078e30ff */
        /* <DEDUP_REMOVED lines=57> */
[----:B------:R-:W-:Y:S01]  /*3f30*/  UMOV UR6, URZ ;  /* 0x0000003f00067c82 */ /* 0x000fe20008000000 */
[----:B---3--:R-:W-:-:S04]  /*3f40*/  @P0 FMUL.FTZ R6, R8, R13 ;  /* 0x0000000d08060220 */ /* 0x008fc80000410000 */
[----:B------:R-:W1:Y:S01]  /*3f50*/  @P0 R2UR UR11, R6 ;  /* 0x00000000060b03c2 */ /* 0x000e6200000e0000 */
[----:B----4-:R-:W-:Y:S02]  /*3f60*/  IADD3 R8, P2, P1, R4, UR44, R21 ;  /* 0x0000002c04087c10 */ /* 0x010fe4000f95e015 */
[----:B------:R-:W-:Y:S01]  /*3f70*/  CS2R R20, SRZ ;  /* 0x0000000000147805 */ /* 0x000fe2000001ff00 */
[----:B-1----:R-:W-:Y:S01]  /*3f80*/  @UP1 UMOV UR6, UR11 ;  /* 0x0000000b00061c82 */ /* 0x002fe20008000000 */
[----:B------:R-:W-:Y:S01]  /*3f90*/  IADD3.X R248, R5, UR48, R7, P2, P1 ;  /* 0x0000003005f87c10 */ /* 0x000fe200097e2407 */
[----:B------:R-:W-:Y:S01]  /*3fa0*/  IMAD.WIDE.U32 R246, R8, -0x2daee0ad, RZ ;  /* 0xd2511f5308f67825 */ /* 0x000fe200078e00ff */
[----:B------:R-:W-:-:S04]  /*3fb0*/  IADD3 R5, R239, -UR29, -R223 ;  /* 0x8000001def057c10 */ /* 0x000fc8000fffe8df */
[----:B------:R-:W-:Y:S01]  /*3fc0*/  IADD3 R245, R5, UR7, RZ ;  /* 0x0000000705f57c10 */ /* 0x000fe2000fffe0ff */
[----:B--2---:R-:W1:Y:S08]  /*3fd0*/  R2UR UR10, R11 ;  /* 0x000000000b0a73c2 */ /* 0x004e7000000e0000 */
[----:B------:R2:W3:Y:S01]  /*3fe0*/  R2UR UR8, R10 ;  /* 0x000000000a0873c2 */ /* 0x0004e200000e0000 */
[----:B-1----:R-:W-:-:S04]  /*3ff0*/  LOP3.LUT R4, R14, UR10, RZ, 0x3c, !PT ;  /* 0x0000000a0e047c12 */ /* 0x002fc8000f8e3cff */
[----:B------:R-:W-:-:S05]  /*4000*/  LOP3.LUT R4, R4, R247, RZ, 0x3c, !PT ;  /* 0x000000f704047212 */ /* 0x000fca00078e3cff */
[----:B--23--:R-:W-:-:S04]  /*4010*/  IMAD.WIDE.U32 R240, R4, -0x326172a9, RZ ;  /* 0xcd9e8d5704f07825 */ /* 0x00cfc800078e00ff */
.L_x_1181:
[----:B------:R-:W0:Y:S01]  /*4020*/  LDGDEPBAR ;  /* 0x00000000000079af */ /* 0x000e220000000000 */
[----:B------:R-:W-:Y:S02]  /*4030*/  UIADD3 UR12, UR10, 0x76cf5d0a, URZ ;  /* 0x76cf5d0a0a0c7890 */ /* 0x000fe4000fffe03f */
[----:B------:R-:W-:Y:S02]  /*4040*/  UIADD3 UR11, UR17, 0x40, URZ ;  /* 0x00000040110b7890 */ /* 0x000fe4000fffe03f */
[----:B------:R-:W-:Y:S02]  /*4050*/  UISETP.GE.AND UP1, UPT, UR9, 0x1, UPT ;  /* 0x000000010900788c */ /* 0x000fe4000bf26270 */
[----:B------:R-:W-:Y:S02]  /*4060*/  UISETP.GE.AND UP0, UPT, UR11, UR7, UPT ;  /* 0x000000070b00728c */ /* 0x000fe4000bf06270 */
[----:B------:R-:W-:Y:S01]  /*4070*/  UIADD3 UR11, UR8, -0x61c88647, URZ ;  /* 0x9e3779b9080b7890 */ /* 0x000fe2000fffe03f */
        /* <DEDUP_REMOVED lines=101> */
[C---:B------:R-:W-:Y:S08]  /*46d0*/  HMMA.16816.F32.BF16 R8, R96.reuse, R110, R8 ;  /* 0x0000006e6008723c */ /* 0x040ff00000041808 */
[C---:B---3--:R-:W-:Y:S07]  /*46e0*/  HMMA.16816.F32.BF16 R12, R96.reuse, R88, R12 ;  /* 0x00000058600c723c */ /* 0x048fee000004180c */
[----:B------:R-:W-:Y:S01]  /*46f0*/  IMAD.U32 R88, RZ, RZ, UR9 ;  /* 0x00000009ff587e24 */ /* 0x000fe2000f8e00ff */
[----:B------:R-:W-:Y:S07]  /*4700*/  HMMA.16816.F32.BF16 R16, R96, R90, R16 ;  /* 0x0000005a6010723c */ /* 0x000fee0000041810 */
[----:B------:R-:W-:Y:S01]  /*4710*/  IMAD R96, R88, 0x40, R245 ;  /* 0x0000004058607824 */ /* 0x000fe200078e02f5 */
[C---:B----4-:R-:W-:Y:S05]  /*4720*/  HMMA.16816.F32.BF16 R4, R100.reuse, R104, R4 ;  /* 0x000000686404723c */ /* 0x050fea0000041804 */
[----:B------:R-:W-:Y:S02]  /*4730*/  IABS R88, R96 ;  /* 0x0000006000587213 */ /* 0x000fe40000000000 */
[----:B------:R-:W-:Y:S01]  /*4740*/  IADD3 R98, R96, 0x8, RZ ;  /* 0x0000000860627810 */ /* 0x000fe20007ffe0ff */
[C---:B------:R-:W-:Y:S01]  /*4750*/  HMMA.16816.F32.BF16 R8, R100.reuse, R106, R8 ;  /* 0x0000006a6408723c */ /* 0x040fe20000041808 */
[----:B------:R2:W3:Y:S02]  /*4760*/  I2F R107, R88 ;  /* 0x00000058006b7306 */ /* 0x0004e40000201400 */
[----:B------:R-:W-:Y:S02]  /*4770*/  ISETP.GE.AND P0, PT, R98, RZ, PT ;  /* 0x000000ff6200720c */ /* 0x000fe40003f06270 */
[C---:B------:R-:W-:Y:S02]  /*4780*/  IADD3 R97, R96.reuse, -0x1, RZ ;  /* 0xffffffff60617810 */ /* 0x040fe40007ffe0ff */
[C---:B------:R-:W-:Y:S01]  /*4790*/  IADD3 R99, R96.reuse, -0x9, RZ ;  /* 0xfffffff760637810 */ /* 0x040fe20007ffe0ff */
[C---:B-1----:R-:W-:Y:S03]  /*47a0*/  HMMA.16816.F32.BF16 R12, R100.reuse, R84, R12 ;  /* 0x00000054640c723c */ /* 0x042fe6000004180c */
[----:B------:R-:W-:Y:S02]  /*47b0*/  ISETP.GE.AND P1, PT, R97, RZ, PT ;  /* 0x000000ff6100720c */ /* 0x000fe40003f26270 */
[C---:B------:R-:W-:Y:S02]  /*47c0*/  IADD3 R105, R96.reuse, -0x18, RZ ;  /* 0xffffffe860697810 */ /* 0x040fe40007ffe0ff */
[C---:B------:R-:W-:Y:S01]  /*47d0*/  IADD3 R84, R96.reuse, 0x7, RZ ;  /* 0x0000000760547810 */ /* 0x040fe20007ffe0ff */
[----:B------:R-:W-:Y:S03]  /*47e0*/  HMMA.16816.F32.BF16 R16, R100, R86, R16 ;  /* 0x000000566410723c */ /* 0x000fe60000041810 */
[----:B------:R-:W-:Y:S02]  /*47f0*/  ISETP.GE.AND P5, PT, R99, RZ, PT ;  /* 0x000000ff6300720c */ /* 0x000fe40003fa6270 */
[C---:B------:R-:W-:Y:S02]  /*4800*/  @!P0 IADD3 R98, -R96.reuse, -0x8, RZ ;  /* 0xfffffff860628810 */ /* 0x040fe40007ffe1ff */
[----:B------:R-:W-:Y:S01]  /*4810*/  IADD3 R85, R96, -0x8, RZ ;  /* 0xfffffff860557810 */ /* 0x000fe20007ffe0ff */
[----:B--2---:R-:W1:Y:S01]  /*4820*/  LDSM.16.M88.4 R88, [R214+0x6000] ;  /* 0x00600000d658783b */ /* 0x004e620000000200 */
[----:B------:R2:W4:Y:S01]  /*4830*/  I2F R109, R98 ;  /* 0x00000062006d7306 */ /* 0x0005220000201400 */
[----:B------:R-:W-:Y:S02]  /*4840*/  ISETP.GE.AND P0, PT, R84, RZ, PT ;  /* 0x000000ff5400720c */ /* 0x000fe40003f06270 */
[C---:B------:R-:W-:Y:S02]  /*4850*/  @!P1 IADD3 R97, -R96.reuse, 0x1, RZ ;  /* 0x0000000160619810 */ /* 0x040fe40007ffe1ff */
[----:B------:R-:W-:Y:S02]  /*4860*/  ISETP.GE.AND P6, PT, R85, RZ, PT ;  /* 0x000000ff5500720c */ /* 0x000fe40003fc6270 */
[C---:B------:R-:W-:Y:S02]  /*4870*/  @!P5 IADD3 R99, -R96.reuse, 0x9, RZ ;  /* 0x000000096063d810 */ /* 0x040fe40007ffe1ff */
[----:B------:R-:W-:Y:S01]  /*4880*/  ISETP.GE.AND P2, PT, R105, RZ, PT ;  /* 0x000000ff6900720c */ /* 0x000fe20003f46270 */
[----:B------:R-:W1:Y:S01]  /*4890*/  I2F R108, R97 ;  /* 0x00000061006c7306 */ /* 0x000e620000201400 */
[C---:B------:R-:W-:Y:S02]  /*48a0*/  IADD3 R104, R96.reuse, -0x11, RZ ;  /* 0xffffffef60687810 */ /* 0x040fe40007ffe0ff */
[C---:B------:R-:W-:Y:S02]  /*48b0*/  IADD3 R106, R96.reuse, -0x19, RZ ;  /* 0xffffffe7606a7810 */ /* 0x040fe40007ffe0ff */
[----:B------:R-:W-:Y:S02]  /*48c0*/  @!P0 IADD3 R84, -R96, -0x7, RZ ;  /* 0xfffffff960548810 */ /* 0x000fe40007ffe1ff */
[----:B------:R-:W-:Y:S02]  /*48d0*/  ISETP.GE.AND P3, PT, R104, RZ, PT ;  /* 0x000000ff6800720c */ /* 0x000fe40003f66270 */
[----:B------:R-:W-:Y:S01]  /*48e0*/  @!P6 IADD3 R85, -R96, 0x8, RZ ;  /* 0x000000086055e810 */ /* 0x000fe20007ffe1ff */
[----:B------:R3:W3:Y:S01]  /*48f0*/  I2F R110, R84 ;  /* 0x00000054006e7306 */ /* 0x0006e20000201400 */
[----:B------:R-:W-:Y:S02]  /*4900*/  ISETP.GE.AND P1, PT, R106, RZ, PT ;  /* 0x000000ff6a00720c */ /* 0x000fe40003f26270 */
[C---:B------:R-:W-:Y:S02]  /*4910*/  @!P2 IADD3 R105, -R96.reuse, 0x18, RZ ;  /* 0x000000186069a810 */ /* 0x040fe40007ffe1ff */
[----:B--2---:R-:W-:Y:S02]  /*4920*/  IADD3 R98, R96, -0x10, RZ ;  /* 0xfffffff060627810 */ /* 0x004fe40007ffe0ff */
[----:B------:R-:W-:Y:S02]  /*4930*/  PLOP3.LUT P2, PT, PT, PT, UP0, 0x80, 0x0 ;  /* 0x000000000000781c */ /* 0x000fe40003f4f008 */
[----:B------:R-:W-:Y:S01]  /*4940*/  ISETP.GE.AND P4, PT, R98, RZ, PT ;  /* 0x000000ff6200720c */ /* 0x000fe20003f86270 */
[----:B------:R2:W2:Y:S01]  /*4950*/  I2F R101, R85 ;  /* 0x0000005500657306 */ /* 0x0004a20000201400 */
[C---:B------:R-:W-:Y:S02]  /*4960*/  @!P3 IADD3 R104, -R96.reuse, 0x11, RZ ;  /* 0x000000116068b810 */ /* 0x040fe40007ffe1ff */
[----:B------:R-:W-:Y:S02]  /*4970*/  PLOP3.LUT P5, PT, PT, PT, UP0, 0x80, 0x0 ;  /* 0x000000000000781c */ /* 0x000fe40003faf008 */
[C---:B------:R-:W-:Y:S02]  /*4980*/  @!P1 IADD3 R106, -R96.reuse, 0x19, RZ ;  /* 0x00000019606a9810 */ /* 0x040fe40007ffe1ff */
[----:B------:R-:W-:Y:S01]  /*4990*/  PLOP3.LUT P1, PT, PT, PT, UP0, 0x80, 0x0 ;  /* 0x000000000000781c */ /* 0x000fe20003f2f008 */
[C---:B-1----:R-:W-:Y:S01]  /*49a0*/  HMMA.16816.F32.BF16 R4, R88.reuse, R92, R4 ;  /* 0x0000005c5804723c */ /* 0x042fe20000041804 */
[----:B------:R-:W-:Y:S01]  /*49b0*/  PLOP3.LUT P6, PT, PT, PT, UP0, 0x80, 0x0 ;  /* 0x000000000000781c */ /* 0x000fe20003fcf008 */
[----:B------:R-:W1:Y:S01]  /*49c0*/  I2F R93, R99 ;  /* 0x00000063005d7306 */ /* 0x000e620000201400 */
[----:B------:R-:W-:Y:S02]  /*49d0*/  PLOP3.LUT P0, PT, PT, PT, UP0, 0x80, 0x0 ;  /* 0x000000000000781c */ /* 0x000fe40003f0f008 */
[----:B------:R-:W-:Y:S01]  /*49e0*/  @!P4 IADD3 R98, -R96, 0x10, RZ ;  /* 0x000000106062c810 */ /* 0x000fe20007ffe1ff */
[----:B---3--:R-:W-:Y:S01]  /*49f0*/  IMAD.U32 R84, RZ, RZ, UR9 ;  /* 0x00000009ff547e24 */ /* 0x008fe2000f8e00ff */
[----:B------:R-:W-:Y:S01]  /*4a00*/  PLOP3.LUT P4, PT, PT, PT, UP0, 0x80, 0x0 ;  /* 0x000000000000781c */ /* 0x000fe20003f8f008 */
[C---:B------:R-:W-:Y:S01]  /*4a10*/  HMMA.16816.F32.BF16 R8, R88.reuse, R94, R8 ;  /* 0x0000005e5808723c */ /* 0x040fe20000041808 */
[----:B------:R-:W-:Y:S03]  /*4a20*/  PLOP3.LUT P3, PT, PT, PT, UP0, 0x80, 0x0 ;  /* 0x000000000000781c */ /* 0x000fe60003f6f008 */
[----:B------:R3:W1:Y:S01]  /*4a30*/  I2F R100, R98 ;  /* 0x0000006200647306 */ /* 0x0006620000201400 */
[----:B------:R-:W-:Y:S01]  /*4a40*/  IMAD R84, R84, 0x4, R249 ;  /* 0x0000000454547824 */ /* 0x000fe200078e02f9 */
[C---:B------:R-:W-:Y:S02]  /*4a50*/  @P6 IADD3 R92, R223.reuse, 0x1, RZ ;  /* 0x00000001df5c6810 */ /* 0x040fe40007ffe0ff */
[----:B------:R-:W-:Y:S01]  /*4a60*/  PLOP3.LUT P6, PT, PT, PT, UP0, 0x80, 0x0 ;  /* 0x000000000000781c */ /* 0x000fe20003fcf008 */
[----:B--2---:R-:W-:Y:S03]  /*4a70*/  IMAD.WIDE.U32 R84, R84, -0x326172a9, RZ ;  /* 0xcd9e8d5754547825 */ /* 0x004fe600078e00ff */
[C---:B------:R-:W-:Y:S02]  /*4a80*/  @P4 ISETP.GE.AND P4, PT, R223.reuse, UR7, PT ;  /* 0x00000007df004c0c */ /* 0x040fe4000bf86270 */
[----:B------:R-:W-:Y:S01]  /*4a90*/  @P2 IADD3 R87, R223, 0x11, RZ ;  /* 0x00000011df572810 */ /* 0x000fe20007ffe0ff */
[----:B------:R-:W2:Y:S01]  /*4aa0*/  I2F R104, R104 ;  /* 0x0000006800687306 */ /* 0x000ea20000201400 */
[----:B------:R-:W-:Y:S01]  /*4ab0*/  FFMA.FTZ R4, R107, -UR6, R4 ;  /* 0x800000066b047c23 */ /* 0x000fe20008010004 */
[----:B------:R-:W-:Y:S01]  /*4ac0*/  @P5 IADD3 R96, R223, 0x8, RZ ;  /* 0x00000008df605810 */ /* 0x000fe20007ffe0ff */
[----:B----4-:R-:W-:Y:S01]  /*4ad0*/  FFMA.FTZ R6, R109, -UR6, R6 ;  /* 0x800000066d067c23 */ /* 0x010fe20008010006 */
[----:B------:R-:W-:Y:S01]  /*4ae0*/  PLOP3.LUT P2, PT, PT, PT, UP0, 0x80, 0x0 ;  /* 0x000000000000781c */ /* 0x000fe20003f4f008 */
[----:B------:R-:W-:Y:S01]  /*4af0*/  FFMA.FTZ R5, R108, -UR6, R5 ;  /* 0x800000066c057c23 */ /* 0x000fe20008010005 */
[----:B------:R-:W-:Y:S01]  /*4b00*/  @P6 ISETP.GE.AND P6, PT, R92, UR7, PT ;  /* 0x000000075c006c0c */ /* 0x000fe2000bfc6270 */
[----:B-----5:R-:W-:Y:S01]  /*4b10*/  FMUL.FTZ R92, R234, 1.4426950216293334961 ;  /* 0x3fb8aa3bea5c7820 */ /* 0x020fe20000410000 */
[----:B------:R-:W-:Y:S01]  /*4b20*/  PLOP3.LUT P5, PT, PT, PT, UP0, 0x80, 0x0 ;  /* 0x000000000000781c */ /* 0x000fe20003faf008 */
[----:B------:R-:W-:Y:S01]  /*4b30*/  FFMA.FTZ R7, R110, -UR6, R7 ;  /* 0x800000066e077c23 */ /* 0x000fe20008010007 */
[----:B------:R-:W-:Y:S01]  /*4b40*/  @P0 FSEL R4, R4, -INF , !P4 ;  /* 0xff80000004040808 */ /* 0x000fe20006000000 */
[----:B------:R-:W-:Y:S01]  /*4b50*/  FFMA.FTZ R8, R101, -UR6, R8 ;  /* 0x8000000665087c23 */ /* 0x000fe20008010008 */
[----:B------:R-:W-:Y:S01]  /*4b60*/  PLOP3.LUT P0, PT, PT, PT, UP0, 0x80, 0x0 ;  /* 0x000000000000781c */ /* 0x000fe20003f0f008 */
[----:B------:R-:W-:Y:S01]  /*4b70*/  FFMA.FTZ R10, R107, -UR6, R10 ;  /* 0x800000066b0a7c23 */ /* 0x000fe2000801000a */
[----:B------:R-:W-:Y:S01]  /*4b80*/  LOP3.LUT R86, R241, UR11, R84, 0x96, !PT ;  /* 0x0000000bf1567c12 */ /* 0x000fe2000f8e9654 */
[----:B------:R-:W-:Y:S01]  /*4b90*/  UIADD3 UR11, UR10, -0x4498517b, URZ ;  /* 0xbb67ae850a0b7890 */ /* 0x000fe2000fffe03f */
[----:B------:R-:W-:Y:S01]  /*4ba0*/  LOP3.LUT R85, R85, UR8, R248, 0x96, !PT ;  /* 0x0000000855557c12 */ /* 0x000fe2000f8e96f8 */
[----:B-1----:R-:W-:Y:S01]  /*4bb0*/  FFMA.FTZ R9, R93, -UR6, R9 ;  /* 0x800000065d097c23 */ /* 0x002fe20008010009 */
[----:B------:R-:W-:Y:S01]  /*4bc0*/  @P2 ISETP.GE.AND P2, PT, R87, UR7, PT ;  /* 0x0000000757002c0c */ /* 0x000fe2000bf46270 */
[----:B------:R-:W-:Y:S01]  /*4bd0*/  IMAD.WIDE.U32 R102, R86, -0x2daee0ad, RZ ;  /* 0xd2511f5356667825 */ /* 0x000fe200078e00ff */
[----:B------:R-:W-:Y:S01]  /*4be0*/  @P1 IADD3 R97, R223, 0x9, RZ ;  /* 0x00000009df611810 */ /* 0x000fe20007ffe0ff */
[----:B------:R-:W1:Y:S01]  /*4bf0*/  I2F R105, R105 ;  /* 0x0000006900697306 */ /* 0x000e620000201400 */
[----:B------:R-:W-:Y:S01]  /*4c00*/  @P5 ISETP.GE.AND P5, PT, R96, UR7, PT ;  /* 0x0000000760005c0c */ /* 0x000fe2000bfa6270 */
[----:B------:R-:W-:Y:S01]  /*4c10*/  IMAD.WIDE.U32 R84, R85, -0x2daee0ad, RZ ;  /* 0xd2511f5355547825 */ /* 0x000fe200078e00ff */
[----:B------:R-:W-:Y:S02]  /*4c20*/  PLOP3.LUT P1, PT, PT, PT, UP0, 0x80, 0x0 ;  /* 0x000000000000781c */ /* 0x000fe40003f2f008 */
[----:B------:R-:W-:Y:S01]  /*4c30*/  @P0 FSEL R6, R6, -INF , !P4 ;  /* 0xff80000006060808 */ /* 0x000fe20006000000 */
[----:B------:R-:W-:Y:S01]  /*4c40*/  FFMA.FTZ R11, R108, -UR6, R11 ;  /* 0x800000066c0b7c23 */ /* 0x000fe2000801000b */
[----:B------:R-:W-:Y:S02]  /*4c50*/  FSETP.NEU.FTZ.AND P4, PT, R234, -INF , PT ;  /* 0xff800000ea00780b */ /* 0x000fe40003f9d000 */
[----:B------:R-:W-:Y:S01]  /*4c60*/  LOP3.LUT R96, R85, UR11, R246, 0x96, !PT ;  /* 0x0000000b55607c12 */ /* 0x000fe2000f8e96f6 */
[----:B------:R-:W-:Y:S01]  /*4c70*/  UIADD3 UR11, UR8, 0x3c6ef372, URZ ;  /* 0x3c6ef372080b7890 */ /* 0x000fe2000fffe03f */
[----:B------:R-:W-:Y:S01]  /*4c80*/  FSEL R92, R92, RZ, P4 ;  /* 0x000000ff5c5c7208 */ /* 0x000fe20002000000 */
[----:B------:R-:W4:Y:S01]  /*4c90*/  I2F R106, R106 ;  /* 0x0000006a006a7306 */ /* 0x000f220000201400 */
[----:B---3--:R-:W-:Y:S01]  /*4ca0*/  LOP3.LUT R98, R103, UR12, R84, 0x96, !PT ;  /* 0x0000000c67627c12 */ /* 0x008fe2000f8e9654 */
[----:B------:R-:W-:Y:S01]  /*4cb0*/  UIADD3 UR12, UR8, -0x255992d5, URZ ;  /* 0xdaa66d2b080c7890 */ /* 0x000fe2000fffe03f */
[----:B------:R-:W3:Y:S01]  /*4cc0*/  LDSM.16.M88.4 R84, [R3+0x16800] ;  /* 0x016800000354783b */ /* 0x000ee20000000200 */
[----:B------:R-:W-:Y:S01]  /*4cd0*/  FFMA.FTZ R4, R4, c[0x0][0x23c], -R92 ;  /* 0x00008f0004047a23 */ /* 0x000fe2000001085c */
[----:B------:R-:W-:Y:S01]  /*4ce0*/  PLOP3.LUT P0, PT, PT, PT, UP0, 0x80, 0x0 ;  /* 0x000000000000781c */ /* 0x000fe20003f0f008 */
[----:B------:R-:W-:Y:S01]  /*4cf0*/  IMAD.WIDE.U32 R94, R96, -0x326172a9, RZ ;  /* 0xcd9e8d57605e7825 */ /* 0x000fe200078e00ff */
[----:B------:R-:W-:Y:S02]  /*4d00*/  PLOP3.LUT P4, PT, PT, PT, UP0, 0x80, 0x0 ;  /* 0x000000000000781c */ /* 0x000fe40003f8f008 */
[----:B------:R-:W-:Y:S01]  /*4d10*/  @P3 IADD3 R99, R223, 0x10, RZ ;  /* 0x00000010df633810 */ /* 0x000fe20007ffe0ff */
[----:B------:R1:W1:Y:S01]  /*4d20*/  MUFU.EX2 R131, R4 ;  /* 0x0000000400837308 */ /* 0x0002620000000800 */
[----:B------:R-:W-:Y:S02]  /*4d30*/  PLOP3.LUT P3, PT, PT, PT, UP0, 0x80, 0x0 ;  /* 0x000000000000781c */ /* 0x000fe40003f6f008 */
[----:B------:R-:W-:Y:S02]  /*4d40*/  @P1 ISETP.GE.AND P1, PT, R97, UR7, PT ;  /* 0x0000000761001c0c */ /* 0x000fe4000bf26270 */
[----:B------:R-:W-:Y:S01]  /*4d50*/  LOP3.LUT R95, R95, UR11, R240, 0x96, !PT ;  /* 0x0000000b5f5f7c12 */ /* 0x000fe2000f8e96f0 */
[----:B------:R-:W-:Y:S02]  /*4d60*/  UIADD3 UR11, UR10, 0x32370b8f, URZ ;  /* 0x32370b8f0a0b7890 */ /* 0x000fe4000fffe03f */
[----:B------:R-:W-:Y:S02]  /*4d70*/  @P0 FSEL R5, R5, -INF , !P6 ;  /* 0xff80000005050808 */ /* 0x000fe40007000000 */
[----:B------:R-:W-:Y:S02]  /*4d80*/  FSETP.NEU.FTZ.AND P0, PT, R235, -INF , PT ;  /* 0xff800000eb00780b */ /* 0x000fe40003f1d000 */
[----:B------:R-:W-:Y:S01]  /*4d90*/  @P4 FSEL R7, R7, -INF , !P6 ;  /* 0xff80000007074808 */ /* 0x000fe20007000000 */
[----:B------:R-:W-:Y:S01]  /*4da0*/  FFMA.FTZ R5, R5, c[0x0][0x23c], -R92 ;  /* 0x00008f0005057a23 */ /* 0x000fe2000001085c */
[----:B------:R-:W-:Y:S02]  /*4db0*/  PLOP3.LUT P4, PT, PT, PT, UP0, 0x80, 0x0 ;  /* 0x000000000000781c */ /* 0x000fe40003f8f008 */
[----:B------:R-:W-:Y:S01]  /*4dc0*/  @P3 ISETP.GE.AND P3, PT, R99, UR7, PT ;  /* 0x0000000763003c0c */ /* 0x000fe2000bf66270 */
[----:B------:R2:W-:Y:S01]  /*4dd0*/  MUFU.EX2 R130, R5 ;  /* 0x0000000500827308 */ /* 0x0005e20000000800 */
[----:B------:R-:W-:Y:S01]  /*4de0*/  IMAD.WIDE.U32 R98, R98, -0x326172a9, RZ ;  /* 0xcd9e8d5762627825 */ /* 0x000fe200078e00ff */
[----:B------:R-:W-:Y:S04]  /*4df0*/  PLOP3.LUT P6, PT, PT, PT, UP0, 0x80, 0x0 ;  /* 0x000000000000781c */ /* 0x000fe80003fcf008 */
[----:B------:R-:W-:Y:S01]  /*4e00*/  LOP3.LUT R96, R99, UR12, R94, 0x96, !PT ;  /* 0x0000000c63607c12 */ /* 0x000fe2000f8e965e */
[----:B-1----:R-:W-:Y:S01]  /*4e10*/  FMUL.FTZ R4, R235, 1.4426950216293334961 ;  /* 0x3fb8aa3beb047820 */ /* 0x002fe20000410000 */
[----:B------:R-:W-:Y:S01]  /*4e20*/  UIADD3 UR12, UR10, -0x126145ec, URZ ;  /* 0xed9eba140a0c7890 */ /* 0x000fe2000fffe03f */
[----:B------:R-:W-:Y:S01]  /*4e30*/  IMAD.WIDE.U32 R94, R95, -0x2daee0ad, RZ ;  /* 0xd2511f535f5e7825 */ /* 0x000fe200078e00ff */
[----:B------:R-:W-:Y:S02]  /*4e40*/  @P4 FSEL R10, R10, -INF , !P5 ;  /* 0xff8000000a0a4808 */ /* 0x000fe40006800000 */
[----:B------:R-:W-:Y:S01]  /*4e50*/  FSEL R4, R4, RZ, P0 ;  /* 0x000000ff04047208 */ /* 0x000fe20000000000 */
[----:B------:R-:W-:Y:S01]  /*4e60*/  IMAD.WIDE.U32 R96, R96, -0x2daee0ad, RZ ;  /* 0xd2511f5360607825 */ /* 0x000fe200078e00ff */
[----:B------:R-:W-:Y:S01]  /*4e70*/  PLOP3.LUT P0, PT, PT, PT, UP0, 0x80, 0x0 ;  /* 0x000000000000781c */ /* 0x000fe20003f0f008 */
[C---:B---3--:R-:W-:Y:S01]  /*4e80*/  HMMA.16816.F32.BF16 R12, R88.reuse, R84, R12 ;  /* 0x00000054580c723c */ /* 0x048fe2000004180c */
[----:B------:R-:W-:Y:S02]  /*4e90*/  PLOP3.LUT P4, PT, PT, PT, UP0, 0x80, 0x0 ;  /* 0x000000000000781c */ /* 0x000fe40003f8f008 */
[----:B------:R-:W-:Y:S01]  /*4ea0*/  FFMA.FTZ R6, R6, c[0x0][0x23c], -R4 ;  /* 0x00008f0006067a23 */ /* 0x000fe20000010804 */
[----:B------:R-:W-:Y:S01]  /*4eb0*/  LOP3.LUT R95, R95, UR11, R102, 0x96, !PT ;  /* 0x0000000b5f5f7c12 */ /* 0x000fe2000f8e9666 */
[----:B------:R-:W-:Y:S01]  /*4ec0*/  FFMA.FTZ R7, R7, c[0x0][0x23c], -R4 ;  /* 0x00008f0007077a23 */ /* 0x000fe20000010804 */
[----:B------:R-:W-:Y:S01]  /*4ed0*/  LOP3.LUT R94, R97, UR12, R94, 0x96, !PT ;  /* 0x0000000c615e7c12 */ /* 0x000fe2000f8e965e */
[----:B------:R-:W-:Y:S01]  /*4ee0*/  MUFU.EX2 R197, R6 ;  /* 0x0000000600c57308 */ /* 0x000fe20000000800 */
[----:B------:R-:W-:Y:S01]  /*4ef0*/  HMMA.16816.F32.BF16 R16, R88, R86, R16 ;  /* 0x000000565810723c */ /* 0x000fe20000041810 */
[----:B------:R-:W-:Y:S02]  /*4f00*/  UIADD3 UR12, UR8, 0x1715609d, URZ ;  /* 0x1715609d080c7890 */ /* 0x000fe4000fffe03f */
[----:B------:R-:W-:Y:S01]  /*4f10*/  UIADD3 UR11, UR8, 0x78dde6e4, URZ ;  /* 0x78dde6e4080b7890 */ /* 0x000fe2000fffe03f */
[----:B------:R-:W-:Y:S01]  /*4f20*/  @P0 FSEL R8, R8, -INF , !P5 ;  /* 0xff80000008080808 */ /* 0x000fe20006800000 */
[----:B------:R-:W-:Y:S01]  /*4f30*/  IMAD.WIDE.U32 R84, R94, -0x326172a9, RZ ;  /* 0xcd9e8d575e547825 */ /* 0x000fe200078e00ff */
[----:B------:R-:W-:Y:S02]  /*4f40*/  PLOP3.LUT P0, PT, PT, PT, UP0, 0x80, 0x0 ;  /* 0x000000000000781c */ /* 0x000fe40003f0f008 */
[----:B------:R-:W-:Y:S01]  /*4f50*/  PLOP3.LUT P5, PT, PT, PT, UP0, 0x80, 0x0 ;  /* 0x000000000000781c */ /* 0x000fe20003faf008 */
[----:B------:R1:W-:Y:S03]  /*4f60*/  MUFU.EX2 R196, R7 ;  /* 0x0000000700c47308 */ /* 0x0003e60000000800 */
[----:B------:R-:W-:Y:S01]  /*4f70*/  FFMA.FTZ R8, R8, c[0x0][0x23c], -R92 ;  /* 0x00008f0008087a23 */ /* 0x000fe2000001085c */
[----:B--2---:R-:W-:Y:S01]  /*4f80*/  @P6 IADD3 R5, R223, 0x18, RZ ;  /* 0x00000018df056810 */ /* 0x004fe20007ffe0ff */
[----:B------:R-:W-:Y:S01]  /*4f90*/  FFMA.FTZ R10, R10, c[0x0][0x23c], -R4 ;  /* 0x00008f000a0a7a23 */ /* 0x000fe20000010804 */
[----:B------:R-:W-:Y:S01]  /*4fa0*/  PLOP3.LUT P6, PT, PT, PT, UP0, 0x80, 0x0 ;  /* 0x000000000000781c */ /* 0x000fe20003fcf008 */
[----:B------:R-:W-:Y:S02]  /*4fb0*/  FFMA.FTZ R12, R100, -UR6, R12 ;  /* 0x80000006640c7c23 */ /* 0x000fe4000801000c */
[----:B------:R-:W-:Y:S01]  /*4fc0*/  FFMA.FTZ R13, R104, -UR6, R13 ;  /* 0x80000006680d7c23 */ /* 0x000fe2000801000d */
[----:B------:R-:W-:Y:S01]  /*4fd0*/  @P0 FSEL R9, R9, -INF , !P1 ;  /* 0xff80000009090808 */ /* 0x000fe20004800000 */
[----:B------:R2:W-:Y:S01]  /*4fe0*/  MUFU.EX2 R127, R8 ;  /* 0x00000008007f7308 */ /* 0x0005e20000000800 */
[----:B------:R-:W-:Y:S01]  /*4ff0*/  PLOP3.LUT P0, PT, PT, PT, UP0, 0x80, 0x0 ;  /* 0x000000000000781c */ /* 0x000fe20003f0f008 */
[----:B------:R-:W-:Y:S01]  /*5000*/  FFMA.FTZ R14, R101, -UR6, R14 ;  /* 0x80000006650e7c23 */ /* 0x000fe2000801000e */
[----:B------:R-:W-:Y:S01]  /*5010*/  @P5 ISETP.GE.AND P5, PT, R5, UR7, PT ;  /* 0x0000000705005c0c */ /* 0x000fe2000bfa6270 */
[----:B------:R-:W-:Y:S02]  /*5020*/  FFMA.FTZ R5, R9, c[0x0][0x23c], -R92 ;  /* 0x00008f0009057a23 */ /* 0x000fe4000001085c */
[----:B------:R-:W-:Y:S02]  /*5030*/  FFMA.FTZ R15, R93, -UR6, R15 ;  /* 0x800000065d0f7c23 */ /* 0x000fe4000801000f */
[----:B------:R-:W-:Y:S02]  /*5040*/  FFMA.FTZ R16, R105, -UR6, R16 ;  /* 0x8000000669107c23 */ /* 0x000fe40008010010 */
[----:B------:R3:W-:Y:S01]  /*5050*/  MUFU.EX2 R126, R5 ;  /* 0x00000005007e7308 */ /* 0x0007e20000000800 */
[----:B------:R-:W-:Y:S02]  /*5060*/  FFMA.FTZ R18, R100, -UR6, R18 ;  /* 0x8000000664127c23 */ /* 0x000fe40008010012 */
[----:B-1----:R-:W-:Y:S01]  /*5070*/  IMAD.WIDE.U32 R6, R95, -0x326172a9, RZ ;  /* 0xcd9e8d575f067825 */ /* 0x002fe200078e00ff */
[----:B------:R-:W-:Y:S02]  /*5080*/  @P0 FSEL R11, R11, -INF , !P1 ;  /* 0xff8000000b0b0808 */ /* 0x000fe40004800000 */
[----:B------:R-:W-:Y:S01]  /*5090*/  PLOP3.LUT P0, PT, PT, PT, UP0, 0x80, 0x0 ;  /* 0x000000000000781c */ /* 0x000fe20003f0f008 */
[----:B------:R-:W-:Y:S01]  /*50a0*/  FFMA.FTZ R19, R104, -UR6, R19 ;  /* 0x8000000668137c23 */ /* 0x000fe20008010013 */
[----:B------:R-:W-:Y:S01]  /*50b0*/  LOP3.LUT R6, R85, UR12, R6, 0x96, !PT ;  /* 0x0000000c55067c12 */ /* 0x000fe2000f8e9606 */
[----:B------:R-:W-:Y:S01]  /*50c0*/  FFMA.FTZ R11, R11, c[0x0][0x23c], -R4 ;  /* 0x00008f000b0b7a23 */ /* 0x000fe20000010804 */
[----:B------:R-:W-:Y:S01]  /*50d0*/  @P4 IADD3 R85, R223, 0x19, RZ ;  /* 0x00000019df554810 */ /* 0x000fe20007ffe0ff */
[----:B------:R1:W-:Y:S01]  /*50e0*/  MUFU.EX2 R129, R10 ;  /* 0x0000000a00817308 */ /* 0x0003e20000000800 */
[----:B------:R-:W-:Y:S01]  /*50f0*/  PLOP3.LUT P4, PT, PT, PT, UP0, 0x80, 0x0 ;  /* 0x000000000000781c */ /* 0x000fe20003f8f008 */
[----:B------:R-:W-:Y:S01]  /*5100*/  UIADD3 UR12, UR10, 0x646e171e, URZ ;  /* 0x646e171e0a0c7890 */ /* 0x000fe2000fffe03f */
[----:B------:R-:W-:Y:S01]  /*5110*/  PLOP3.LUT P1, PT, PT, PT, UP0, 0x80, 0x0 ;  /* 0x000000000000781c */ /* 0x000fe20003f2f008 */
[----:B----4-:R-:W-:Y:S01]  /*5120*/  FFMA.FTZ R17, R106, -UR6, R17 ;  /* 0x800000066a117c23 */ /* 0x010fe20008010011 */
[----:B--2---:R-:W-:Y:S01]  /*5130*/  LOP3.LUT R8, R7, UR11, R98, 0x96, !PT ;  /* 0x0000000b07087c12 */ /* 0x004fe2000f8e9662 */
[----:B------:R-:W-:Y:S01]  /*5140*/  UIADD3 UR11, UR10, -0x56f99767, URZ ;  /* 0xa90668990a0b7890 */ /* 0x000fe2000fffe03f */
[----:B------:R-:W-:Y:S01]  /*5150*/  IMAD.WIDE.U32 R6, R6, -0x2daee0ad, RZ ;  /* 0xd2511f5306067825 */ /* 0x000fe200078e00ff */
[----:B------:R-:W-:Y:S02]  /*5160*/  @P0 FSEL R13, R13, -INF , !P2 ;  /* 0xff8000000d0d0808 */ /* 0x000fe40005000000 */
[----:B------:R-:W-:Y:S01]  /*5170*/  PLOP3.LUT P0, PT, PT, PT, UP0, 0x80, 0x0 ;  /* 0x000000000000781c */ /* 0x000fe20003f0f008 */
[----:B------:R-:W-:Y:S01]  /*5180*/  IMAD.WIDE.U32 R8, R8, -0x2daee0ad, RZ ;  /* 0xd2511f5308087825 */ /* 0x000fe200078e00ff */
[----:B------:R2:W-:Y:S01]  /*5190*/  MUFU.EX2 R128, R11 ;  /* 0x0000000b00807308 */ /* 0x0005e20000000800 */
[----:B------:R-:W-:Y:S02]  /*51a0*/  LOP3.LUT R86, R6, 0xffff, RZ, 0xc0, !PT ;  /* 0x0000ffff06567812 */ /* 0x000fe400078ec0ff */
[----:B------:R-:W-:Y:S01]  /*51b0*/  @P4 FSEL R12, R12, -INF , !P3 ;  /* 0xff8000000c0c4808 */ /* 0x000fe20005800000 */
[--C-:B------:R-:W-:Y:S01]  /*51c0*/  FFMA.FTZ R13, R13, c[0x0][0x23c], -R92.reuse ;  /* 0x00008f000d0d7a23 */ /* 0x100fe2000001085c */
[----:B------:R-:W-:Y:S02]  /*51d0*/  @P1 FSEL R14, R14, -INF , !P3 ;  /* 0xff8000000e0e1808 */ /* 0x000fe40005800000 */
[----:B------:R-:W-:Y:S01]  /*51e0*/  PLOP3.LUT P1, PT, PT, PT, UP0, 0x80, 0x0 ;  /* 0x000000000000781c */ /* 0x000fe20003f2f008 */
[----:B------:R-:W-:Y:S01]  /*51f0*/  FFMA.FTZ R12, R12, c[0x0][0x23c], -R92 ;  /* 0x00008f000c0c7a23 */ /* 0x000fe2000001085c */
[----:B------:R-:W-:Y:S01]  /*5200*/  LOP3.LUT R96, R9, UR11, R96, 0x96, !PT ;  /* 0x0000000b09607c12 */ /* 0x000fe2000f8e9660 */
[----:B------:R-:W-:Y:S01]  /*5210*/  MUFU.EX2 R122, R13 ;  /* 0x0000000d007a7308 */ /* 0x000fe20000000800 */
[----:B------:R-:W-:Y:S01]  /*5220*/  LOP3.LUT R8, R7, UR12, R8, 0x96, !PT ;  /* 0x0000000c07087c12 */ /* 0x000fe2000f8e9608 */
[----:B------:R-:W-:Y:S01]  /*5230*/  UIADD3 UR12, UR8, -0x4ab325aa, URZ ;  /* 0xb54cda56080c7890 */ /* 0x000fe2000fffe03f */
[----:B------:R-:W-:Y:S01]  /*5240*/  @P6 ISETP.GE.AND P6, PT, R85, UR7, PT ;  /* 0x0000000755006c0c */ /* 0x000fe2000bfc6270 */
[----:B------:R-:W-:Y:S01]  /*5250*/  ULDC.U8 UR11, c[0x0][0x2d8] ;  /* 0x0000b600000b7ab9 */ /* 0x000fe20000000000 */
[----:B------:R-:W-:Y:S01]  /*5260*/  SHF.R.U32.HI R85, RZ, 0x10, R6 ;  /* 0x00000010ff557819 */ /* 0x000fe20000011606 */
[----:B------:R-:W-:Y:S01]  /*5270*/  FFMA.FTZ R14, R14, c[0x0][0x23c], -R4 ;  /* 0x00008f000e0e7a23 */ /* 0x000fe20000010804 */
[----:B---3--:R-:W-:Y:S02]  /*5280*/  LOP3.LUT R5, R6, 0xff, RZ, 0xc0, !PT ;  /* 0x000000ff06057812 */ /* 0x008fe400078ec0ff */
[----:B------:R-:W-:Y:S01]  /*5290*/  SHF.R.U32.HI R9, RZ, 0x18, R6 ;  /* 0x00000018ff097819 */ /* 0x000fe20000011606 */
[----:B------:R3:W-:Y:S01]  /*52a0*/  MUFU.EX2 R123, R12 ;  /* 0x0000000c007b7308 */ /* 0x0007e20000000800 */
[----:B------:R-:W-:Y:S01]  /*52b0*/  IMAD.WIDE.U32 R6, R96, -0x326172a9, RZ ;  /* 0xcd9e8d5760067825 */ /* 0x000fe200078e00ff */
[----:B------:R-:W-:Y:S02]  /*52c0*/  @P0 FSEL R15, R15, -INF , !P2 ;  /* 0xff8000000f0f0808 */ /* 0x000fe40005000000 */
[----:B------:R-:W-:Y:S02]  /*52d0*/  PLOP3.LUT P2, PT, PT, PT, UP0, 0x80, 0x0 ;  /* 0x000000000000781c */ /* 0x000fe40003f4f008 */
[----:B------:R-:W-:Y:S01]  /*52e0*/  @P1 FSEL R16, R16, -INF , !P5 ;  /* 0xff80000010101808 */ /* 0x000fe20006800000 */
[----:B------:R-:W-:Y:S01]  /*52f0*/  FFMA.FTZ R15, R15, c[0x0][0x23c], -R4 ;  /* 0x00008f000f0f7a23 */ /* 0x000fe20000010804 */
[----:B------:R-:W-:Y:S02]  /*5300*/  PLOP3.LUT P1, PT, PT, PT, UP0, 0x80, 0x0 ;  /* 0x000000000000781c */ /* 0x000fe40003f2f008 */
[----:B------:R-:W-:Y:S01]  /*5310*/  ISETP.LE.U32.AND P4, PT, R5, UR11, PT ;  /* 0x0000000b05007c0c */ /* 0x000fe2000bf83070 */
[----:B------:R-:W-:Y:S01]  /*5320*/  MUFU.EX2 R125, R14 ;  /* 0x0000000e007d7308 */ /* 0x000fe20000000800 */
[----:B------:R-:W-:Y:S01]  /*5330*/  LOP3.LUT R5, R7, UR12, R84, 0x96, !PT ;  /* 0x0000000c07057c12 */ /* 0x000fe2000f8e9654 */
[----:B------:R-:W-:Y:S01]  /*5340*/  FFMA.FTZ R16, R16, c[0x0][0x23c], -R92 ;  /* 0x00008f0010107a23 */ /* 0x000fe2000001085c */
[----:B------:R-:W-:Y:S02]  /*5350*/  ISETP.LE.U32.AND P3, PT, R9, UR11, PT ;  /* 0x0000000b09007c0c */ /* 0x000fe4000bf63070 */
[C---:B------:R-:W-:Y:S02]  /*5360*/  LOP3.LUT R9, R5.reuse, 0xff, RZ, 0xc0, !PT ;  /* 0x000000ff05097812 */ /* 0x040fe400078ec0ff */
[----:B------:R-:W-:Y:S02]  /*5370*/  PLOP3.LUT P0, PT, PT, PT, UP0, 0x80, 0x0 ;  /* 0x000000000000781c */ /* 0x000fe40003f0f008 */
[----:B-1----:R-:W-:Y:S01]  /*5380*/  LOP3.LUT R10, R6, 0xffff, RZ, 0xc0, !PT ;  /* 0x0000ffff060a7812 */ /* 0x002fe200078ec0ff */
[----:B------:R-:W-:Y:S01]  /*5390*/  MUFU.EX2 R124, R15 ;  /* 0x0000000f007c7308 */ /* 0x000fe20000000800 */
[----:B------:R-:W-:Y:S02]  /*53a0*/  LOP3.LUT R7, R5, 0xffff, RZ, 0xc0, !PT ;  /* 0x0000ffff05077812 */ /* 0x000fe400078ec0ff */
[----:B------:R-:W-:Y:S02]  /*53b0*/  @P2 FSEL R18, R18, -INF , !P5 ;  /* 0xff80000012122808 */ /* 0x000fe40006800000 */
[----:B------:R-:W-:Y:S02]  /*53c0*/  ISETP.LE.U32.AND P5, PT, R9, UR11, PT ;  /* 0x0000000b09007c0c */ /* 0x000fe4000bfa3070 */
[----:B------:R-:W-:Y:S01]  /*53d0*/  SHF.R.U32.HI R7, RZ, 0x8, R7 ;  /* 0x00000008ff077819 */ /* 0x000fe20000011607 */
[--C-:B------:R-:W-:Y:S01]  /*53e0*/  FFMA.FTZ R18, R18, c[0x0][0x23c], -R4.reuse ;  /* 0x00008f0012127a23 */ /* 0x100fe20000010804 */
[----:B------:R-:W-:Y:S01]  /*53f0*/  @P1 FSEL R19, R19, -INF , !P6 ;  /* 0xff80000013131808 */ /* 0x000fe20007000000 */
[----:B------:R-:W1:Y:S01]  /*5400*/  MUFU.EX2 R119, R16 ;  /* 0x0000001000777308 */ /* 0x000e620000000800 */
[----:B------:R-:W-:Y:S02]  /*5410*/  LOP3.LUT R7, R7, 0xffff, RZ, 0xc0, !PT ;  /* 0x0000ffff07077812 */ /* 0x000fe400078ec0ff */
[----:B--2---:R-:W-:Y:S01]  /*5420*/  LOP3.LUT R11, R6, 0xff, RZ, 0xc0, !PT ;  /* 0x000000ff060b7812 */ /* 0x004fe200078ec0ff */
[----:B------:R-:W-:Y:S01]  /*5430*/  FFMA.FTZ R4, R19, c[0x0][0x23c], -R4 ;  /* 0x00008f0013047a23 */ /* 0x000fe20000010804 */
[--C-:B---3--:R-:W-:Y:S02]  /*5440*/  SHF.R.U32.HI R12, RZ, 0x10, R6.reuse ;  /* 0x00000010ff0c7819 */ /* 0x108fe40000011606 */
[----:B------:R-:W-:Y:S01]  /*5450*/  SHF.R.U32.HI R13, RZ, 0x18, R6 ;  /* 0x00000018ff0d7819 */ /* 0x000fe20000011606 */
[----:B------:R-:W-:Y:S01]  /*5460*/  @!P5 FADD.FTZ R131, -R131, -RZ ;  /* 0x800000ff8383d221 */ /* 0x000fe20000010100 */
[--C-:B------:R-:W-:Y:S01]  /*5470*/  SHF.R.U32.HI R6, RZ, 0x10, R5.reuse ;  /* 0x00000010ff067819 */ /* 0x100fe20000011605 */
[----:B------:R-:W2:Y:S01]  /*5480*/  MUFU.EX2 R120, R4 ;  /* 0x0000000400787308 */ /* 0x000ea20000000800 */
[----:B------:R-:W-:Y:S02]  /*5490*/  @P0 FSEL R17, R17, -INF , !P6 ;  /* 0xff80000011110808 */ /* 0x000fe40007000000 */
[----:B------:R-:W-:Y:S02]  /*54a0*/  ISETP.LE.U32.AND P0, PT, R7, UR11, PT ;  /* 0x0000000b07007c0c */ /* 0x000fe4000bf03070 */
[----:B------:R-:W-:Y:S01]  /*54b0*/  SHF.R.U32.HI R5, RZ, 0x18, R5 ;  /* 0x00000018ff057819 */ /* 0x000fe20000011605 */
[----:B------:R-:W-:Y:S01]  /*54c0*/  FFMA.FTZ R92, R17, c[0x0][0x23c], -R92 ;  /* 0x00008f00115c7a23 */ /* 0x000fe2000001085c */
[----:B------:R-:W-:Y:S02]  /*54d0*/  LOP3.LUT R6, R6, 0xff, RZ, 0xc0, !PT ;  /* 0x000000ff06067812 */ /* 0x000fe400078ec0ff */
[----:B------:R-:W-:Y:S01]  /*54e0*/  ISETP.LE.U32.AND P5, PT, R11, UR11, PT ;  /* 0x0000000b0b007c0c */ /* 0x000fe2000bfa3070 */
[----:B------:R-:W-:Y:S01]  /*54f0*/  MUFU.EX2 R118, R92 ;  /* 0x0000005c00767308 */ /* 0x000fe20000000800 */
[----:B------:R-:W-:Y:S02]  /*5500*/  ISETP.LE.U32.AND P6, PT, R5, UR11, PT ;  /* 0x0000000b05007c0c */ /* 0x000fe4000bfc3070 */
[----:B------:R-:W-:Y:S01]  /*5510*/  SHF.R.U32.HI R5, RZ, 0x8, R10 ;  /* 0x00000008ff057819 */ /* 0x000fe2000001160a */
[----:B-1----:R-:W-:Y:S01]  /*5520*/  @!P4 FADD.FTZ R119, -R119, -RZ ;  /* 0x800000ff7777c221 */ /* 0x002fe20000010100 */
[----:B------:R-:W-:Y:S01]  /*5530*/  ISETP.LE.U32.AND P2, PT, R6, UR11, PT ;  /* 0x0000000b06007c0c */ /* 0x000fe2000bf43070 */
[----:B------:R-:W-:Y:S01]  /*5540*/  @!P0 FADD.FTZ R130, -R130, -RZ ;  /* 0x800000ff82828221 */ /* 0x000fe20000010100 */
[----:B------:R-:W-:Y:S02]  /*5550*/  LOP3.LUT R5, R5, 0xffff, RZ, 0xc0, !PT ;  /* 0x0000ffff05057812 */ /* 0x000fe400078ec0ff */
[----:B------:R-:W-:Y:S01]  /*5560*/  LOP3.LUT R6, R8, 0xff, RZ, 0xc0, !PT ;  /* 0x000000ff08067812 */ /* 0x000fe200078ec0ff */
[----:B------:R-:W1:Y:S01]  /*5570*/  MUFU.EX2 R121, R18 ;  /* 0x0000001200797308 */ /* 0x000e620000000800 */
[----:B------:R-:W-:Y:S01]  /*5580*/  ISETP.LE.U32.AND P0, PT, R5, UR11, PT ;  /* 0x0000000b05007c0c */ /* 0x000fe2000bf03070 */
[----:B------:R-:W-:Y:S01]  /*5590*/  @!P5 FADD.FTZ R127, -R127, -RZ ;  /* 0x800000ff7f7fd221 */ /* 0x000fe20000010100 */
[----:B------:R-:W-:Y:S01]  /*55a0*/  LOP3.LUT R5, R12, 0xff, RZ, 0xc0, !PT ;  /* 0x000000ff0c057812 */ /* 0x000fe200078ec0ff */
[----:B------:R-:W-:Y:S01]  /*55b0*/  @!P6 FADD.FTZ R196, -R196, -RZ ;  /* 0x800000ffc4c4e221 */ /* 0x000fe20000010100 */
[----:B------:R-:W-:Y:S01]  /*55c0*/  ISETP.LE.U32.AND P1, PT, R6, UR11, PT ;  /* 0x0000000b06007c0c */ /* 0x000fe2000bf23070 */
[----:B--2---:R-:W-:Y:S01]  /*55d0*/  @!P3 FADD.FTZ R120, -R120, -RZ ;  /* 0x800000ff7878b221 */ /* 0x004fe20000010100 */
[--C-:B------:R-:W-:Y:S01]  /*55e0*/  SHF.R.U32.HI R6, RZ, 0x18, R8.reuse ;  /* 0x00000018ff067819 */ /* 0x100fe20000011608 */
[----:B------:R-:W-:Y:S01]  /*55f0*/  @!P2 FADD.FTZ R197, -R197, -RZ ;  /* 0x800000ffc5c5a221 */ /* 0x000fe20000010100 */
[----:B------:R-:W-:Y:S02]  /*5600*/  ISETP.LE.U32.AND P5, PT, R13, UR11, PT ;  /* 0x0000000b0d007c0c */ /* 0x000fe4000bfa3070 */
[----:B------:R-:W-:Y:S02]  /*5610*/  ISETP.LE.U32.AND P6, PT, R5, UR11, PT ;  /* 0x0000000b05007c0c */ /* 0x000fe4000bfc3070 */
[----:B------:R-:W-:Y:S01]  /*5620*/  ISETP.LE.U32.AND P2, PT, R6, UR11, PT ;  /* 0x0000000b06007c0c */ /* 0x000fe2000bf43070 */
[----:B------:R-:W-:Y:S01]  /*5630*/  @!P0 FADD.FTZ R126, -R126, -RZ ;  /* 0x800000ff7e7e8221 */ /* 0x000fe20000010100 */
[----:B------:R-:W-:Y:S02]  /*5640*/  SHF.R.U32.HI R6, RZ, 0x10, R8 ;  /* 0x00000010ff067819 */ /* 0x000fe40000011608 */
[----:B------:R-:W-:Y:S01]  /*5650*/  LOP3.LUT R8, R8, 0xffff, RZ, 0xc0, !PT ;  /* 0x0000ffff08087812 */ /* 0x000fe200078ec0ff */
[----:B------:R-:W-:Y:S01]  /*5660*/  @!P1 FADD.FTZ R123, -R123, -RZ ;  /* 0x800000ff7b7b9221 */ /* 0x000fe20000010100 */
[----:B------:R-:W-:Y:S02]  /*5670*/  LOP3.LUT R6, R6, 0xff, RZ, 0xc0, !PT ;  /* 0x000000ff06067812 */ /* 0x000fe400078ec0ff */
[----:B------:R-:W-:Y:S01]  /*5680*/  SHF.R.U32.HI R5, RZ, 0x8, R8 ;  /* 0x00000008ff057819 */ /* 0x000fe20000011608 */
[----:B------:R-:W-:Y:S01]  /*5690*/  @!P5 FADD.FTZ R128, -R128, -RZ ;  /* 0x800000ff8080d221 */ /* 0x000fe20000010100 */
[----:B------:R-:W-:Y:S01]  /*56a0*/  ISETP.LE.U32.AND P0, PT, R6, UR11, PT ;  /* 0x0000000b06007c0c */ /* 0x000fe2000bf03070 */
[----:B------:R-:W-:Y:S01]  /*56b0*/  @!P6 FADD.FTZ R129, -R129, -RZ ;  /* 0x800000ff8181e221 */ /* 0x000fe20000010100 */
[----:B------:R-:W-:Y:S01]  /*56c0*/  LOP3.LUT R6, R85, 0xff, RZ, 0xc0, !PT ;  /* 0x000000ff55067812 */ /* 0x000fe200078ec0ff */
[----:B------:R-:W-:Y:S01]  /*56d0*/  @!P2 FADD.FTZ R124, -R124, -RZ ;  /* 0x800000ff7c7ca221 */ /* 0x000fe20000010100 */
[----:B------:R-:W-:Y:S02]  /*56e0*/  LOP3.LUT R5, R5, 0xffff, RZ, 0xc0, !PT ;  /* 0x0000ffff05057812 */ /* 0x000fe400078ec0ff */
[----:B------:R-:W-:Y:S02]  /*56f0*/  SHF.R.U32.HI R4, RZ, 0x8, R86 ;  /* 0x00000008ff047819 */ /* 0x000fe40000011656 */
[----:B------:R-:W-:Y:S02]  /*5700*/  ISETP.LE.U32.AND P6, PT, R5, UR11, PT ;  /* 0x0000000b05007c0c */ /* 0x000fe4000bfc3070 */
[----:B------:R-:W-:Y:S02]  /*5710*/  F2FP.RELU.BF16.PACK_AB R5, R196, R197 ;  /* 0x000000c5c405723e */ /* 0x000fe400000018ff */
[----:B------:R-:W-:Y:S01]  /*5720*/  ISETP.LE.U32.AND P5, PT, R6, UR11, PT ;  /* 0x0000000b06007c0c */ /* 0x000fe2000bfa3070 */
[----:B------:R-:W-:Y:S01]  /*5730*/  @!P0 FADD.FTZ R125, -R125, -RZ ;  /* 0x800000ff7d7d8221 */ /* 0x000fe20000010100 */
[----:B------:R-:W-:Y:S01]  /*5740*/  F2FP.RELU.BF16.PACK_AB R6, R130, R131 ;  /* 0x000000838206723e */ /* 0x000fe200000018ff */
[----:B------:R2:W-:Y:S01]  /*5750*/  STS [R230+0x22400], R5 ;  /* 0x02240005e6007388 */ /* 0x0005e20000000800 */
[----:B------:R-:W-:Y:S02]  /*5760*/  LOP3.LUT R4, R4, 0xffff, RZ, 0xc0, !PT ;  /* 0x0000ffff04047812 */ /* 0x000fe400078ec0ff */
[----:B------:R-:W-:Y:S02]  /*5770*/  F2FP.RELU.BF16.PACK_AB R8, R128, R129 ;  /* 0x000000818008723e */ /* 0x000fe400000018ff */
[----:B------:R-:W-:Y:S01]  /*5780*/  ISETP.LE.U32.AND P1, PT, R4, UR11, PT ;  /* 0x0000000b04007c0c */ /* 0x000fe2000bf23070 */
[----:B------:R3:W-:Y:S01]  /*5790*/  STS [R230+0x22000], R6 ;  /* 0x02200006e6007388 */ /* 0x0007e20000000800 */
[----:B------:R-:W-:Y:S01]  /*57a0*/  F2FP.RELU.BF16.PACK_AB R4, R126, R127 ;  /* 0x0000007f7e04723e */ /* 0x000fe200000018ff */
[----:B------:R-:W-:Y:S01]  /*57b0*/  @!P6 FADD.FTZ R122, -R122, -RZ ;  /* 0x800000ff7a7ae221 */ /* 0x000fe20000010100 */
[----:B------:R-:W-:Y:S01]  /*57c0*/  FSETP.GE.FTZ.AND P2, PT, R131, RZ, PT ;  /* 0x000000ff8300720b */ /* 0x000fe20003f56000 */
[----:B-1----:R-:W-:Y:S01]  /*57d0*/  @!P5 FADD.FTZ R121, -R121, -RZ ;  /* 0x800000ff7979d221 */ /* 0x002fe20000010100 */
[----:B------:R-:W-:Y:S01]  /*57e0*/  FSETP.GE.FTZ.AND P3, PT, R123, RZ, PT ;  /* 0x000000ff7b00720b */ /* 0x000fe20003f76000 */
[----:B------:R1:W-:Y:S01]  /*57f0*/  STS [R233+0x22000], R4 ;  /* 0x02200004e9007388 */ /* 0x0003e20000000800 */
[----:B------:R-:W-:Y:S05]  /*5800*/  F2FP.RELU.BF16.PACK_AB R7, R122, R123 ;  /* 0x0000007b7a07723e */ /* 0x000fea00000018ff */
[----:B------:R-:W-:Y:S01]  /*5810*/  STS [R233+0x22400], R8 ;  /* 0x02240008e9007388 */ /* 0x000fe20000000800 */
[----:B------:R-:W-:Y:S01]  /*5820*/  @!P1 FADD.FTZ R118, -R118, -RZ ;  /* 0x800000ff76769221 */ /* 0x000fe20000010100 */
[----:B------:R-:W-:Y:S04]  /*5830*/  FSETP.GE.FTZ.AND P1, PT, R130, RZ, PT ;  /* 0x000000ff8200720b */ /* 0x000fe80003f36000 */
[----:B------:R-:W-:Y:S01]  /*5840*/  STS [R231+0x22000], R7 ;  /* 0x02200007e7007388 */ /* 0x000fe20000000800 */
[----:B--2---:R-:W-:Y:S02]  /*5850*/  F2FP.RELU.BF16.PACK_AB R5, R118, R119 ;  /* 0x000000777605723e */ /* 0x004fe400000018ff */
[----:B---3--:R-:W-:Y:S05]  /*5860*/  F2FP.RELU.BF16.PACK_AB R6, R124, R125 ;  /* 0x0000007d7c06723e */ /* 0x008fea00000018ff */
[----:B------:R-:W-:Y:S01]  /*5870*/  STS [R231+0x22400], R6 ;  /* 0x02240006e7007388 */ /* 0x000fe20000000800 */
[----:B-1----:R-:W-:Y:S05]  /*5880*/  F2FP.RELU.BF16.PACK_AB R4, R120, R121 ;  /* 0x000000797804723e */ /* 0x002fea00000018ff */
        /* <DEDUP_REMOVED lines=354> */
.L_x_1179:
        /* <DEDUP_REMOVED lines=92> */
[----:B------:R-:W-:Y:S01]  /*7470*/  IMAD.MOV.U32 R196, RZ, RZ, 0x4 ;  /* 0x00000004ffc47424 */ /* 0x000fe200078e00ff */
[-C--:B------:R-:W-:Y:S04]  /*7480*/  HMMA.16816.F32.BF16 R124, R200, R198.reuse, R124 ;  /* 0x000000c6c87c723c */ /* 0x080fe8000004187c */
[----:B------:R-:W-:Y:S04]  /*7490*/  @P1 IMAD.WIDE R196, R239, R196, UR14 ;  /* 0x0000000eefc41e25 */ /* 0x000fe8000f8e02c4 */
[----:B------:R-:W-:Y:S01]  /*74a0*/  HMMA.16816.F32.BF16 R128, R204, R198, R128 ;  /* 0x000000c6cc80723c */ /* 0x000fe20000041880 */
[----:B------:R1:W5:Y:S03]  /*74b0*/  @P1 LDG.E R234, [R196.64] ;  /* 0x00000004c4ea1981 */ /* 0x000366000c1e1900 */
[C---:B------:R-:W-:Y:S02]  /*74c0*/  IMAD.SHL.U32 R202, R250.reuse, 0x8, RZ ;  /* 0x00000008faca7824 */ /* 0x040fe400078e00ff */
[----:B------:R1:W5:Y:S01]  /*74d0*/  @P1 LDG.E R235, [R196.64+0x20] ;  /* 0x00002004c4eb1981 */ /* 0x000362000c1e1900 */
[C---:B------:R-:W-:Y:S02]  /*74e0*/  IMAD.SHL.U32 R203, R250.reuse, 0x10, RZ ;  /* 0x00000010facb7824 */ /* 0x040fe400078e00ff */
[C---:B------:R-:W-:Y:S02]  /*74f0*/  IMAD R201, R250.reuse, 0x18, RZ ;  /* 0x00000018fac97824 */ /* 0x040fe400078e02ff */
[----:B------:R2:W-:Y:S01]  /*7500*/  RED.E.ADD.F32.FTZ.RN.STRONG.GPU [R220.64], R4 ;  /* 0x00000004dc00798e */ /* 0x0005e2000c10e784 */
[CC--:B------:R-:W-:Y:S01]  /*7510*/  LEA R198, P2, R203.reuse, R220.reuse, 0x2 ;  /* 0x000000dccbc67211 */ /* 0x0c0fe200078410ff */
[C---:B------:R-:W-:Y:S02]  /*7520*/  IMAD.SHL.U32 R205, R250.reuse, 0x20, RZ ;  /* 0x00000020facd7824 */ /* 0x040fe400078e00ff */
[C---:B------:R-:W-:Y:S01]  /*7530*/  IMAD R206, R250.reuse, 0x28, RZ ;  /* 0x00000028face7824 */ /* 0x040fe200078e02ff */
[-C--:B------:R-:W-:Y:S01]  /*7540*/  LEA.HI.X.SX32 R199, R203, R221.reuse, 0x2, P2 ;  /* 0x000000ddcbc77211 */ /* 0x080fe200010f16ff */
        /* <DEDUP_REMOVED lines=310> */
[C-C-:B------:R-:W-:Y:S01]  /*88b0*/  @!P4 LEA.HI.X R13, R6.reuse, R226, R7.reuse, 0x1, P6 ;  /* 0x000000e2060dc211 */ /* 0x140fe200030f0c07 */
        /* <DEDUP_REMOVED lines=47> */
.L_x_1180:
        /* <DEDUP_REMOVED lines=282> */
.L_x_1182:
        /* <DEDUP_REMOVED lines=19> */
.L_x_1183:
        /* <DEDUP_REMOVED lines=55> */
.L_x_1185:
[----:B--23--:R-:W-:Y:S05]  /*a1f0*/  BSYNC B0 ;  /* 0x0000000000007941 */ /* 0x00cfea0003800000 */
.L_x_1184:
        /* <DEDUP_REMOVED lines=21> */
.L_x_1187:
[----:B------:R-:W-:Y:S05]  /*a350*/  BSYNC B0 ;  /* 0x0000000000007941 */ /* 0x000fea0003800000 */
.L_x_1186:
        /* <DEDUP_REMOVED lines=32> */
.L_x_1189:
[----:B------:R-:W-:Y:S05]  /*a560*/  BSYNC B0 ;  /* 0x0000000000007941 */ /* 0x000fea0003800000 */
.L_x_1188:
        /* <DEDUP_REMOVED lines=20> */
.L_x_1162:
        /* <DEDUP_REMOVED lines=20> */
.L_x_1191:
        /* <DEDUP_REMOVED lines=18> */
.L_x_1192:
[----:B------:R-:W-:Y:S01]  /*a910*/  USHF.R.S32.HI UR10, URZ, 0x1f, UR17 ;  /* 0x0000001f3f0a7899 */ /* 0x000fe20008011411 */
[----:B------:R-:W-:Y:S01]  /*a920*/  IMAD.U32 R4, RZ, RZ, UR17 ;  /* 0x00000011ff047e24 */ /* 0x000fe2000f8e00ff */
[----:B------:R-:W-:Y:S01]  /*a930*/  ULDC.64 UR8, c[0x0][0x3a0] ;  /* 0x0000e80000087ab9 */ /* 0x000fe20000000a00 */
[----:B------:R-:W-:Y:S01]  /*a940*/  BSSY B0, `(.L_x_1193) ;  /* 0x0000021000007945 */ /* 0x000fe20003800000 */
[----:B------:R-:W-:Y:S01]  /*a950*/  UIMAD UR6, UR10, UR8, URZ ;  /* 0x000000080a0672a4 */ /* 0x000fe2000f8e023f */
[----:B------:R-:W-:Y:S01]  /*a960*/  IMAD.WIDE.U32 R4, R4, c[0x0][0x3a0], R228 ;  /* 0x0000e80004047a25 */ /* 0x000fe200078e00e4 */
[----:B------:R-:W-:Y:S01]  /*a970*/  UIADD3 UR7, -UR17, UR7, URZ ;  /* 0x0000000711077290 */ /* 0x000fe2000fffe13f */
        /* <DEDUP_REMOVED lines=29> */
.L_x_1194:
[----:B------:R-:W-:Y:S05]  /*ab50*/  BSYNC B0 ;  /* 0x0000000000007941 */ /* 0x000fea0003800000 */
.L_x_1193:
        /* <DEDUP_REMOVED lines=21> */
.L_x_1196:
[----:B------:R-:W-:Y:S05]  /*acb0*/  BSYNC B0 ;  /* 0x0000000000007941 */ /* 0x000fea0003800000 */
.L_x_1195:
        /* <DEDUP_REMOVED lines=32> */
.L_x_1198:
[----:B------:R-:W-:Y:S05]  /*aec0*/  BSYNC B0 ;  /* 0x0000000000007941 */ /* 0x000fea0003800000 */
.L_x_1197:
        /* <DEDUP_REMOVED lines=18> */
.L_x_1190:
[----:B------:R-:W-:Y:S05]  /*aff0*/  BSYNC B1 ;  /* 0x0000000000017941 */ /* 0x000fea0003800000 */
.L_x_1157:
        /* <DEDUP_REMOVED lines=12> */
.L_x_1199:
[----:B------:R-:W-:Y:S05]  /*b0c0*/  EXIT ;  /* 0x000000000000794d */ /* 0x000fea0003800000 */
.L_x_1201:
        /* <DEDUP_REMOVED lines=11> */
.L_x_2031:


//--------------------- .text._ZN5flash44flash_bwd_dq_dk_dv_loop_seqk_parallel_kernelI23Flash_bwd_kernel_traitsILi256ELi64ELi64ELi8ELi4ELi2ELi2ELb0ELb1EN7cutlass10bfloat16_tE19Flash_kernel_traitsILi256ELi64ELi64ELi8ES3_EELb0ELb0ELb0ELb1ELb0ELb0ELb1EEEvNS_16Flash_bwd_paramsE --------------------------
	.section	.text._ZN5flash44flash_bwd_dq_dk_dv_loop_seqk_parallel_kernelI23Flash_bwd_kernel_traitsILi256ELi64ELi64ELi8ELi4ELi2ELi2ELb0ELb1EN7cutlass10bfloat16_tE19Flash_kernel_traitsILi256ELi64ELi64ELi8ES3_EELb0ELb0ELb0ELb1ELb0ELb0ELb1EEEvNS_16Flash_bwd_paramsE,"ax",@progbits
	.sectioninfo	@"SHI_REGISTERS=255"
	.align	128
        .global         _ZN5flash44flash_bwd_dq_dk_dv_loop_seqk_parallel_kernelI23Flash_bwd_kernel_traitsILi256ELi64ELi64ELi8ELi4ELi2ELi2ELb0ELb1EN7cutlass10bfloat16_tE19Flash_kernel_traitsILi256ELi64ELi64ELi8ES3_EELb0ELb0ELb0ELb1ELb0ELb0ELb1EEEvNS_16Flash_bwd_paramsE
        .type           _ZN5flash44flash_bwd_dq_dk_dv_loop_seqk_parallel_kernelI23Flash_bwd_kernel_traitsILi256ELi64ELi64ELi8ELi4ELi2ELi2ELb0ELb1EN7cutlass10bfloat16_tE19Flash_kernel_traitsILi256ELi64ELi64ELi8ES3_EELb0ELb0ELb0ELb1ELb0ELb0ELb1EEEvNS_16Flash_bwd_paramsE,@function
        .size           _ZN5flash44flash_bwd_dq_dk_dv_loop_seqk_parallel_kernelI23Flash_bwd_kernel_traitsILi256ELi64ELi64ELi8ELi4ELi2ELi2ELb0ELb1EN7cutlass10bfloat16_tE19Flash_kernel_traitsILi256ELi64ELi64ELi8ES3_EELb0ELb0ELb0ELb1ELb0ELb0ELb1EEEvNS_16Flash_bwd_paramsE,(.L_x_2032 - _ZN5flash44flash_bwd_dq_dk_dv_loop_seqk_parallel_kernelI23Flash_bwd_kernel_traitsILi256ELi64ELi64ELi8ELi4ELi2ELi2ELb0ELb1EN7cutlass10bfloat16_tE19Flash_kernel_traitsILi256ELi64ELi64ELi8ES3_EELb0ELb0ELb0ELb1ELb0ELb0ELb1EEEvNS_16Flash_bwd_paramsE)
        .other          _ZN5flash44flash_bwd_dq_dk_dv_loop_seqk_parallel_kernelI23Flash_bwd_kernel_traitsILi256ELi64ELi64ELi8ELi4ELi2ELi2ELb0ELb1EN7cutlass10bfloat16_tE19Flash_kernel_traitsILi256ELi64ELi64ELi8ES3_EELb0ELb0ELb0ELb1ELb0ELb0ELb1EEEvNS_16Flash_bwd_paramsE,@"STO_CUDA_ENTRY STV_DEFAULT"
_ZN5flash44flash_bwd_dq_dk_dv_loop_seqk_parallel_kernelI23Flash_bwd_kernel_traitsILi256ELi64ELi64ELi8ELi4ELi2ELi2ELb0ELb1EN7cutlass10bfloat16_tE19Flash_kernel_traitsILi256ELi64ELi64ELi8ES3_EELb0ELb0ELb0ELb1ELb0ELb0ELb1EEEvNS_16Flash_bwd_paramsE:
.text._ZN5flash44flash_bwd_dq_dk_dv_loop_seqk_parallel_kernelI23Flash_bwd_kernel_traitsILi256ELi64ELi64ELi8ELi4ELi2ELi2ELb0ELb1EN7cutlass10bfloat16_tE19Flash_kernel_traitsILi256ELi64ELi64ELi8ES3_EELb0ELb0ELb0ELb1ELb0ELb0ELb1EEEvNS_16Flash_bwd_paramsE:
        /* <DEDUP_REMOVED lines=187> */
.L_x_1246:
        /* <DEDUP_REMOVED lines=62> */
.L_x_1202:
        /* <DEDUP_REMOVED lines=58> */
.L_x_1204:
        /* <DEDUP_REMOVED lines=42> */
.L_x_1205:
        /* <DEDUP_REMOVED lines=45> */
.L_x_1206:
[----:B------:R-:W-:-:S03]  /*18a0*/  UMOV UR12, UR49 ;  /* 0x00000031000c7c82 */ /* 0x000fc60008000000 */
.L_x_1207:
        /* <DEDUP_REMOVED lines=115> */
.L_x_1210:
[----:B------:R-:W-:Y:S05]  /*1fe0*/  BSYNC B0 ;  /* 0x0000000000007941 */ /* 0x000fea0003800000 */
.L_x_1209:
        /* <DEDUP_REMOVED lines=48> */
.L_x_1212:
[----:B------:R-:W-:Y:S05]  /*22f0*/  BSYNC B0 ;  /* 0x0000000000007941 */ /* 0x000fea0003800000 */
.L_x_1211:
        /* <DEDUP_REMOVED lines=42> */
.L_x_1214:
[----:B------:R-:W-:Y:S05]  /*25a0*/  BSYNC B0 ;  /* 0x0000000000007941 */ /* 0x000fea0003800000 */
.L_x_1213:
        /* <DEDUP_REMOVED lines=45> */
.L_x_1216:
[----:B------:R-:W-:Y:S05]  /*2880*/  BSYNC B0 ;  /* 0x0000000000007941 */ /* 0x000fea0003800000 */
.L_x_1215:
        /* <DEDUP_REMOVED lines=87> */
.L_x_1218:
[----:B------:R-:W-:Y:S05]  /*2e00*/  BSYNC B0 ;  /* 0x0000000000007941 */ /* 0x000fea0003800000 */
.L_x_1217:
        /* <DEDUP_REMOVED lines=55> */
.L_x_1220:
[----:B------:R-:W-:Y:S05]  /*3180*/  BSYNC B0 ;  /* 0x0000000000007941 */ /* 0x000fea0003800000 */
.L_x_1219:
        /* <DEDUP_REMOVED lines=64> */
.L_x_1222:
[----:B------:R-:W-:Y:S05]  /*3590*/  BSYNC B0 ;  /* 0x0000000000007941 */ /* 0x000fea0003800000 */
.L_x_1221:
        /* <DEDUP_REMOVED lines=54> */
.L_x_1224:
[----:B------:R-:W-:Y:S05]  /*3900*/  BSYNC B0 ;  /* 0x0000000000007941 */ /* 0x000fea0003800000 */
.L_x_1223:
        /* <DEDUP_REMOVED lines=94> */
.L_x_1227:
[----:B------:R-:W0:Y:S01]  /*3ef0*/  LDGDEPBAR ;  /* 0x00000000000079af */ /* 0x000e220000000000 */
[----:B------:R-:W-:Y:S01]  /*3f00*/  MOV R115, UR8 ;  /* 0x0000000800737c02 */ /* 0x000fe20008000f00 */
[----:B------:R-:W-:Y:S01]  /*3f10*/  UISETP.GE.AND UP0, UPT, UR15, UR7, UPT ;  /* 0x000000070f00728c */ /* 0x000fe2000bf06270 */
[----:B------:R-:W-:Y:S01]  /*3f20*/  MOV R131, UR22 ;  /* 0x0000001600837c02 */ /* 0x000fe20008000f00 */
[----:B-----5:R-:W-:Y:S01]  /*3f30*/  FMUL.FTZ R252, R249, 1.4426950216293334961 ;  /* 0x3fb8aa3bf9fc7820 */ /* 0x020fe20000410000 */
[----:B------:R-:W-:Y:S03]  /*3f40*/  LEA R112, R115, R240, 0x6 ;  /* 0x000000f073707211 */ /* 0x000fe600078e30ff */
[----:B------:R-:W-:Y:S02]  /*3f50*/  PLOP3.LUT P5, PT, PT, PT, UP0, 0x80, 0x0 ;  /* 0x000000000000781c */ /* 0x000fe40003faf008 */
[C---:B------:R-:W-:Y:S02]  /*3f60*/  IADD3 R128, R112.reuse, -0x1, RZ ;  /* 0xffffffff70807810 */ /* 0x040fe40007ffe0ff */
[C---:B------:R-:W-:Y:S02]  /*3f70*/  IADD3 R129, R112.reuse, 0x8, RZ ;  /* 0x0000000870817810 */ /* 0x040fe40007ffe0ff */
[C---:B------:R-:W-:Y:S02]  /*3f80*/  IADD3 R130, R112.reuse, 0x7, RZ ;  /* 0x0000000770827810 */ /* 0x040fe40007ffe0ff */
[C---:B------:R-:W-:Y:S02]  /*3f90*/  IADD3 R199, R112.reuse, -0x8, RZ ;  /* 0xfffffff870c77810 */ /* 0x040fe40007ffe0ff */
[----:B------:R-:W-:Y:S02]  /*3fa0*/  IABS R113, R112 ;  /* 0x0000007000717213 */ /* 0x000fe40000000000 */
[C---:B------:R-:W-:Y:S02]  /*3fb0*/  IADD3 R200, R112.reuse, -0x9, RZ ;  /* 0xfffffff770c87810 */ /* 0x040fe40007ffe0ff */
[C---:B------:R-:W-:Y:S01]  /*3fc0*/  IADD3 R209, R112.reuse, -0x10, RZ ;  /* 0xfffffff070d17810 */ /* 0x040fe20007ffe0ff */
[----:B-1----:R1:W-:Y:S01]  /*3fd0*/  I2F R127, R113 ;  /* 0x00000071007f7306 */ /* 0x0023e20000201400 */
[C---:B------:R-:W-:Y:S02]  /*3fe0*/  IADD3 R208, R112.reuse, -0x11, RZ ;  /* 0xffffffef70d07810 */ /* 0x040fe40007ffe0ff */
[C---:B------:R-:W-:Y:S02]  /*3ff0*/  IADD3 R211, R112.reuse, -0x18, RZ ;  /* 0xffffffe870d37810 */ /* 0x040fe40007ffe0ff */
[----:B------:R-:W-:Y:S02]  /*4000*/  IADD3 R210, R112, -0x19, RZ ;  /* 0xffffffe770d27810 */ /* 0x000fe40007ffe0ff */
[----:B------:R-:W-:Y:S02]  /*4010*/  PLOP3.LUT P3, PT, PT, PT, UP0, 0x80, 0x0 ;  /* 0x000000000000781c */ /* 0x000fe40003f6f008 */
[----:B------:R-:W-:Y:S02]  /*4020*/  ISETP.GE.AND P2, PT, R208, RZ, PT ;  /* 0x000000ffd000720c */ /* 0x000fe40003f46270 */
[----:B------:R-:W-:Y:S02]  /*4030*/  ISETP.GE.AND P1, PT, R128, RZ, PT ;  /* 0x000000ff8000720c */ /* 0x000fe40003f26270 */
[----:B------:R-:W-:Y:S02]  /*4040*/  ISETP.GE.AND P0, PT, R129, RZ, PT ;  /* 0x000000ff8100720c */ /* 0x000fe40003f06270 */
[----:B------:R-:W-:Y:S02]  /*4050*/  PLOP3.LUT P6, PT, PT, PT, UP0, 0x80, 0x0 ;  /* 0x000000000000781c */ /* 0x000fe40003fcf008 */
[----:B------:R-:W-:Y:S05]  /*4060*/  PLOP3.LUT P4, PT, PT, PT, UP0, 0x80, 0x0 ;  /* 0x000000000000781c */ /* 0x000fea0003f8f008 */
[C---:B------:R-:W-:Y:S02]  /*4070*/  @!P2 IADD3 R208, -R112.reuse, 0x11, RZ ;  /* 0x0000001170d0a810 */ /* 0x040fe40007ffe1ff */
[C---:B------:R-:W-:Y:S01]  /*4080*/  @!P1 IADD3 R128, -R112.reuse, 0x1, RZ ;  /* 0x0000000170809810 */ /* 0x040fe20007ffe1ff */
[----:B------:R-:W-:Y:S04]  /*4090*/  DEPBAR.LE SB0, 0x0 ;  /* 0x000080000000791a */ /* 0x000fe80000000000 */
[----:B------:R-:W-:Y:S01]  /*40a0*/  I2F R208, R208 ;  /* 0x000000d000d07306 */ /* 0x000fe20000201400 */
[----:B------:R-:W-:Y:S01]  /*40b0*/  BAR.SYNC.DEFER_BLOCKING 0x0 ;  /* 0x0000000000007b1d */ /* 0x000fe20000010000 */
[----:B------:R-:W-:Y:S02]  /*40c0*/  @!P0 IADD3 R129, -R112, -0x8, RZ ;  /* 0xfffffff870818810 */ /* 0x000fe40007ffe1ff */
[----:B------:R-:W-:Y:S02]  /*40d0*/  ISETP.GE.AND P1, PT, R130, RZ, PT ;  /* 0x000000ff8200720c */ /* 0x000fe40003f26270 */
[----:B------:R-:W-:Y:S02]  /*40e0*/  ISETP.GE.AND P0, PT, R199, RZ, PT ;  /* 0x000000ffc700720c */ /* 0x000fe40003f06270 */
[----:B------:R-:W-:Y:S09]  /*40f0*/  FSETP.NEU.FTZ.AND P2, PT, R248, -INF , PT ;  /* 0xff800000f800780b */ /* 0x000ff20003f5d000 */
[C---:B------:R-:W-:Y:S02]  /*4100*/  @!P1 IADD3 R130, -R112.reuse, -0x7, RZ ;  /* 0xfffffff970829810 */ /* 0x040fe40007ffe1ff */
[----:B------:R-:W-:Y:S02]  /*4110*/  @!P0 IADD3 R199, -R112, 0x8, RZ ;  /* 0x0000000870c78810 */ /* 0x000fe40007ffe1ff */
[----:B------:R-:W-:Y:S02]  /*4120*/  ISETP.GE.AND P1, PT, R200, RZ, PT ;  /* 0x000000ffc800720c */ /* 0x000fe40003f26270 */
[----:B------:R-:W-:Y:S01]  /*4130*/  ISETP.GE.AND P0, PT, R209, RZ, PT ;  /* 0x000000ffd100720c */ /* 0x000fe20003f06270 */
[----:B------:R-:W-:Y:S01]  /*4140*/  LDSM.16.M88.4 R84, [R223] ;  /* 0x00000000df54783b */ /* 0x000fe20000000200 */
[----:B------:R-:W-:Y:S05]  /*4150*/  I2F R129, R129 ;  /* 0x0000008100817306 */ /* 0x000fea0000201400 */
[----:B------:R-:W2:Y:S04]  /*4160*/  LDSM.16.M88.4 R88, [R222+0x10000] ;  /* 0x01000000de58783b */ /* 0x000ea80000000200 */
[C---:B------:R-:W-:Y:S01]  /*4170*/  @!P1 IADD3 R200, -R112.reuse, 0x9, RZ ;  /* 0x0000000970c89810 */ /* 0x040fe20007ffe1ff */
[----:B------:R-:W-:Y:S01]  /*4180*/  I2F R128, R128 ;  /* 0x0000008000807306 */ /* 0x000fe20000201400 */
[----:B------:R-:W3:Y:S01]  /*4190*/  LDSM.16.M88.4 R92, [R222+0x10800] ;  /* 0x01080000de5c783b */ /* 0x000ee20000000200 */
[----:B------:R-:W-:Y:S02]  /*41a0*/  @!P0 IADD3 R209, -R112, 0x10, RZ ;  /* 0x0000001070d18810 */ /* 0x000fe40007ffe1ff */
[----:B------:R-:W-:Y:S02]  /*41b0*/  ISETP.GE.AND P1, PT, R211, RZ, PT ;  /* 0x000000ffd300720c */ /* 0x000fe40003f26270 */
[----:B------:R-:W-:Y:S01]  /*41c0*/  ISETP.GE.AND P0, PT, R210, RZ, PT ;  /* 0x000000ffd200720c */ /* 0x000fe20003f06270 */
[----:B------:R-:W-:Y:S03]  /*41d0*/  LDSM.16.M88.4 R96, [R221] ;  /* 0x00000000dd60783b */ /* 0x000fe60000000200 */
[----:B------:R-:W-:Y:S03]  /*41e0*/  I2F R199, R199 ;  /* 0x000000c700c77306 */ /* 0x000fe60000201400 */
[----:B------:R-:W4:Y:S04]  /*41f0*/  LDSM.16.M88.4 R100, [R212+0x10000] ;  /* 0x01000000d464783b */ /* 0x000f280000000200 */
[C---:B------:R-:W-:Y:S02]  /*4200*/  @!P1 IADD3 R211, -R112.reuse, 0x18, RZ ;  /* 0x0000001870d39810 */ /* 0x040fe40007ffe1ff */
[----:B------:R-:W1:Y:S01]  /*4210*/  LDSM.16.M88.4 R104, [R212+0x10800] ;  /* 0x01080000d468783b */ /* 0x000e620000000200 */
[----:B------:R-:W-:Y:S01]  /*4220*/  @!P0 IADD3 R210, -R112, 0x19, RZ ;  /* 0x0000001970d28810 */ /* 0x000fe20007ffe1ff */
[----:B------:R-:W-:Y:S01]  /*4230*/  I2F R200, R200 ;  /* 0x000000c800c87306 */ /* 0x000fe20000201400 */
[----:B------:R-:W-:Y:S02]  /*4240*/  PLOP3.LUT P1, PT, PT, PT, UP0, 0x80, 0x0 ;  /* 0x000000000000781c */ /* 0x000fe40003f2f008 */
[----:B------:R-:W-:Y:S01]  /*4250*/  PLOP3.LUT P0, PT, PT, PT, UP0, 0x80, 0x0 ;  /* 0x000000000000781c */ /* 0x000fe20003f0f008 */
[----:B------:R-:W-:Y:S06]  /*4260*/  LDSM.16.M88.4 R108, [R3+0x10000] ;  /* 0x01000000036c783b */ /* 0x000fec0000000200 */
[----:B------:R-:W-:Y:S01]  /*4270*/  I2F R211, R211 ;  /* 0x000000d300d37306 */ /* 0x000fe20000201400 */
[C---:B--2---:R-:W-:Y:S09]  /*4280*/  HMMA.16816.F32.BF16 R4, R84.reuse, R88, RZ ;  /* 0x000000585404723c */ /* 0x044ff200000418ff */
[----:B------:R-:W-:Y:S01]  /*4290*/  I2F R209, R209 ;  /* 0x000000d100d17306 */ /* 0x000fe20000201400 */
[C---:B------:R-:W-:Y:S01]  /*42a0*/  HMMA.16816.F32.BF16 R8, R84.reuse, R90, RZ ;  /* 0x0000005a5408723c */ /* 0x040fe200000418ff */
[----:B------:R-:W2:Y:S07]  /*42b0*/  LDSM.16.M88.4 R88, [R220] ;  /* 0x00000000dc58783b */ /* 0x000eae0000000200 */
[C---:B---3--:R-:W-:Y:S01]  /*42c0*/  HMMA.16816.F32.BF16 R12, R84.reuse, R92, RZ ;  /* 0x0000005c540c723c */ /* 0x048fe200000418ff */
[----:B------:R-:W-:Y:S07]  /*42d0*/  I2F R210, R210 ;  /* 0x000000d200d27306 */ /* 0x000fee0000201400 */
[----:B------:R-:W-:Y:S01]  /*42e0*/  HMMA.16816.F32.BF16 R16, R84, R94, RZ ;  /* 0x0000005e5410723c */ /* 0x000fe200000418ff */
[----:B------:R-:W3:Y:S02]  /*42f0*/  LDSM.16.M88.4 R84, [R3+0x10800] ;  /* 0x010800000354783b */ /* 0x000ee40000000200 */
[----:B------:R-:W-:Y:S04]  /*4300*/  I2F R130, R130 ;  /* 0x0000008200827306 */ /* 0x000fe80000201400 */
[----:B------:R-:W-:Y:S01]  /*4310*/  LDSM.16.M88.4 R92, [R219] ;  /* 0x00000000db5c783b */ /* 0x000fe20000000200 */
        /* <DEDUP_REMOVED lines=79> */
[C---:B---3--:R-:W-:Y:S08]  /*4810*/  HMMA.16816.F32.BF16 R12, R96.reuse, R84, R12 ;  /* 0x00000054600c723c */ /* 0x048ff0000004180c */
[----:B------:R-:W-:Y:S01]  /*4820*/  HMMA.16816.F32.BF16 R16, R96, R86, R16 ;  /* 0x000000566010723c */ /* 0x000fe20000041810 */
[----:B------:R-:W2:Y:S06]  /*4830*/  LDSM.16.M88.4 R84, [R220+0x6000] ;  /* 0x00600000dc54783b */ /* 0x000eac0000000200 */
[----:B------:R-:W3:Y:S01]  /*4840*/  LDSM.16.M88.4 R96, [R3+0x16800] ;  /* 0x016800000360783b */ /* 0x000ee20000000200 */
[C---:B----4-:R-:W-:Y:S08]  /*4850*/  HMMA.16816.F32.BF16 R4, R100.reuse, R104, R4 ;  /* 0x000000686404723c */ /* 0x050ff00000041804 */
[C---:B------:R-:W-:Y:S08]  /*4860*/  HMMA.16816.F32.BF16 R8, R100.reuse, R106, R8 ;  /* 0x0000006a6408723c */ /* 0x040ff00000041808 */
[C---:B-1----:R-:W-:Y:S08]  /*4870*/  HMMA.16816.F32.BF16 R12, R100.reuse, R88, R12 ;  /* 0x00000058640c723c */ /* 0x042ff0000004180c */
[----:B------:R-:W-:Y:S01]  /*4880*/  HMMA.16816.F32.BF16 R16, R100, R90, R16 ;  /* 0x0000005a6410723c */ /* 0x000fe20000041810 */
[----:B------:R-:W-:Y:S06]  /*4890*/  LDSM.16.M88.4 R88, [R219+0x6000] ;  /* 0x00600000db58783b */ /* 0x000fec0000000200 */
[----:B------:R-:W1:Y:S01]  /*48a0*/  LDSM.16.M88.4 R100, [R2+0x16000] ;  /* 0x016000000264783b */ /* 0x000e620000000200 */
[C---:B--2---:R-:W-:Y:S08]  /*48b0*/  HMMA.16816.F32.BF16 R4, R84.reuse, R92, R4 ;  /* 0x0000005c5404723c */ /* 0x044ff00000041804 */
[C---:B------:R-:W-:Y:S08]  /*48c0*/  HMMA.16816.F32.BF16 R8, R84.reuse, R94, R8 ;  /* 0x0000005e5408723c */ /* 0x040ff00000041808 */
[C---:B---3--:R-:W-:Y:S08]  /*48d0*/  HMMA.16816.F32.BF16 R12, R84.reuse, R96, R12 ;  /* 0x00000060540c723c */ /* 0x048ff0000004180c */
[----:B------:R-:W-:Y:S01]  /*48e0*/  HMMA.16816.F32.BF16 R16, R84, R98, R16 ;  /* 0x000000625410723c */ /* 0x000fe20000041810 */
[----:B------:R-:W2:Y:S07]  /*48f0*/  LDSM.16.M88.4 R84, [R2+0x16800] ;  /* 0x016800000254783b */ /* 0x000eae0000000200 */
[C---:B-1----:R-:W-:Y:S08]  /*4900*/  HMMA.16816.F32.BF16 R4, R88.reuse, R100, R4 ;  /* 0x000000645804723c */ /* 0x042ff00000041804 */
[C---:B------:R-:W-:Y:S11]  /*4910*/  HMMA.16816.F32.BF16 R8, R88.reuse, R102, R8 ;  /* 0x000000665808723c */ /* 0x040ff60000041808 */
[----:B------:R-:W-:Y:S05]  /*4920*/  @!UPT UIADD3 URZ, URZ, URZ, URZ ;  /* 0x0000003f3f3ff290 */ /* 0x000fea000fffe03f */
[----:B------:R-:W-:Y:S02]  /*4930*/  FMUL.FTZ R113, R5, c[0x0][0x2ec] ;  /* 0x0000bb0005717a20 */ /* 0x000fe40000410000 */
[----:B------:R-:W-:Y:S01]  /*4940*/  FMUL.FTZ R112, R4, c[0x0][0x2ec] ;  /* 0x0000bb0004707a20 */ /* 0x000fe20000410000 */
[C---:B--2---:R-:W-:Y:S03]  /*4950*/  HMMA.16816.F32.BF16 R12, R88.reuse, R84, R12 ;  /* 0x00000054580c723c */ /* 0x044fe6000004180c */
[----:B------:R-:W1:Y:S01]  /*4960*/  MUFU.TANH R113, R113 ;  /* 0x0000007100717308 */ /* 0x000e620000002400 */
[----:B------:R-:W-:Y:S01]  /*4970*/  FMUL.FTZ R114, R6, c[0x0][0x2ec] ;  /* 0x0000bb0006727a20 */ /* 0x000fe20000410000 */
[----:B------:R-:W-:Y:S01]  /*4980*/  LEA R6, R131, R224, 0x6 ;  /* 0x000000e083067211 */ /* 0x000fe200078e30ff */
[----:B------:R-:W-:Y:S02]  /*4990*/  FMUL.FTZ R115, R7, c[0x0][0x2ec] ;  /* 0x0000bb0007737a20 */ /* 0x000fe40000410000 */
[----:B------:R-:W-:Y:S03]  /*49a0*/  HMMA.16816.F32.BF16 R16, R88, R86, R16 ;  /* 0x000000565810723c */ /* 0x000fe60000041810 */
[----:B------:R-:W-:Y:S01]  /*49b0*/  @P5 ISETP.GE.AND P5, PT, R6, UR7, PT ;  /* 0x0000000706005c0c */ /* 0x000fe2000bfa6270 */
[----:B------:R-:W-:Y:S01]  /*49c0*/  FMUL.FTZ R116, R8, c[0x0][0x2ec] ;  /* 0x0000bb0008747a20 */ /* 0x000fe20000410000 */
[----:B------:R-:W2:Y:S01]  /*49d0*/  MUFU.TANH R112, R112 ;  /* 0x0000007000707308 */ /* 0x000ea20000002400 */
[----:B------:R-:W-:Y:S01]  /*49e0*/  @P1 IADD3 R196, R6, 0x1, RZ ;  /* 0x0000000106c41810 */ /* 0x000fe20007ffe0ff */
[----:B------:R-:W-:Y:S01]  /*49f0*/  FMUL.FTZ R117, R9, c[0x0][0x2ec] ;  /* 0x0000bb0009757a20 */ /* 0x000fe20000410000 */
[----:B------:R-:W-:Y:S01]  /*4a00*/  PLOP3.LUT P1, PT, PT, PT, UP0, 0x80, 0x0 ;  /* 0x000000000000781c */ /* 0x000fe20003f2f008 */
[----:B------:R-:W-:Y:S01]  /*4a10*/  FMUL.FTZ R131, R248, 1.4426950216293334961 ;  /* 0x3fb8aa3bf8837820 */ /* 0x000fe20000410000 */
[----:B------:R-:W-:Y:S02]  /*4a20*/  @P4 ISETP.GE.AND P4, PT, R196, UR7, PT ;  /* 0x00000007c4004c0c */ /* 0x000fe4000bf86270 */
[----:B------:R-:W-:Y:S02]  /*4a30*/  FMUL.FTZ R118, R10, c[0x0][0x2ec] ;  /* 0x0000bb000a767a20 */ /* 0x000fe40000410000 */
[----:B------:R-:W-:Y:S01]  /*4a40*/  FSEL R5, R131, RZ, P2 ;  /* 0x000000ff83057208 */ /* 0x000fe20001000000 */
[----:B------:R-:W3:Y:S01]  /*4a50*/  MUFU.TANH R114, R114 ;  /* 0x0000007200727308 */ /* 0x000ee20000002400 */
[----:B------:R-:W-:Y:S01]  /*4a60*/  PLOP3.LUT P2, PT, PT, PT, UP0, 0x80, 0x0 ;  /* 0x000000000000781c */ /* 0x000fe20003f4f008 */
[----:B------:R-:W-:Y:S02]  /*4a70*/  FMUL.FTZ R119, R11, c[0x0][0x2ec] ;  /* 0x0000bb000b777a20 */ /* 0x000fe40000410000 */
[----:B-1----:R-:W-:Y:S02]  /*4a80*/  FFMA.FTZ R196, R128, -UR6, R113 ;  /* 0x8000000680c47c23 */ /* 0x002fe40008010071 */
[----:B------:R-:W-:Y:S02]  /*4a90*/  FMUL.FTZ R122, R14, c[0x0][0x2ec] ;  /* 0x0000bb000e7a7a20 */ /* 0x000fe40000410000 */
[----:B------:R-:W-:Y:S01]  /*4aa0*/  FMUL.FTZ R120, R12, c[0x0][0x2ec] ;  /* 0x0000bb000c787a20 */ /* 0x000fe20000410000 */
[----:B------:R-:W-:Y:S01]  /*4ab0*/  @P1 FSEL R196, R196, -INF , !P4 ;  /* 0xff800000c4c41808 */ /* 0x000fe20006000000 */
[----:B------:R-:W1:Y:S01]  /*4ac0*/  MUFU.TANH R115, R115 ;  /* 0x0000007300737308 */ /* 0x000e620000002400 */
[----:B------:R-:W-:Y:S01]  /*4ad0*/  FSETP.NEU.FTZ.AND P1, PT, R249, -INF , PT ;  /* 0xff800000f900780b */ /* 0x000fe20003f3d000 */
[----:B------:R-:W-:Y:S02]  /*4ae0*/  FMUL.FTZ R121, R13, c[0x0][0x2ec] ;  /* 0x0000bb000d797a20 */ /* 0x000fe40000410000 */
[----:B--2---:R-:W-:Y:S01]  /*4af0*/  FFMA.FTZ R198, R127, -UR6, R112 ;  /* 0x800000067fc67c23 */ /* 0x004fe20008010070 */
[----:B------:R-:W-:Y:S01]  /*4b00*/  FSEL R252, R252, RZ, P1 ;  /* 0x000000fffcfc7208 */ /* 0x000fe20000800000 */
[--C-:B------:R-:W-:Y:S01]  /*4b10*/  FFMA.FTZ R205, R196, c[0x0][0x23c], -R5.reuse ;  /* 0x00008f00c4cd7a23 */ /* 0x100fe20000010805 */
[----:B------:R-:W-:Y:S01]  /*4b20*/  PLOP3.LUT P1, PT, PT, PT, UP0, 0x80, 0x0 ;  /* 0x000000000000781c */ /* 0x000fe20003f2f008 */
[----:B------:R-:W-:Y:S01]  /*4b30*/  FMUL.FTZ R123, R15, c[0x0][0x2ec] ;  /* 0x0000bb000f7b7a20 */ /* 0x000fe20000410000 */
[----:B------:R-:W-:Y:S01]  /*4b40*/  @P0 FSEL R198, R198, -INF , !P5 ;  /* 0xff800000c6c60808 */ /* 0x000fe20006800000 */
[----:B------:R-:W2:Y:S01]  /*4b50*/  MUFU.TANH R116, R116 ;  /* 0x0000007400747308 */ /* 0x000ea20000002400 */
[----:B------:R-:W-:Y:S01]  /*4b60*/  PLOP3.LUT P0, PT, PT, PT, UP0, 0x80, 0x0 ;  /* 0x000000000000781c */ /* 0x000fe20003f0f008 */
[----:B------:R-:W-:Y:S02]  /*4b70*/  FMUL.FTZ R124, R16, c[0x0][0x2ec] ;  /* 0x0000bb00107c7a20 */ /* 0x000fe40000410000 */
[----:B---3--:R-:W-:Y:S01]  /*4b80*/  FFMA.FTZ R197, R129, -UR6, R114 ;  /* 0x8000000681c57c23 */ /* 0x008fe20008010072 */
[----:B------:R-:W-:Y:S01]  /*4b90*/  @P3 IADD3 R129, R6, 0x8, RZ ;  /* 0x0000000806813810 */ /* 0x000fe20007ffe0ff */
[----:B------:R-:W-:Y:S01]  /*4ba0*/  FFMA.FTZ R206, R198, c[0x0][0x23c], -R5 ;  /* 0x00008f00c6ce7a23 */ /* 0x000fe20000010805 */
[----:B------:R-:W-:Y:S01]  /*4bb0*/  PLOP3.LUT P3, PT, PT, PT, UP0, 0x80, 0x0 ;  /* 0x000000000000781c */ /* 0x000fe20003f6f008 */
[----:B------:R-:W-:Y:S01]  /*4bc0*/  FMUL.FTZ R125, R17, c[0x0][0x2ec] ;  /* 0x0000bb00117d7a20 */ /* 0x000fe20000410000 */
[----:B------:R-:W-:Y:S01]  /*4bd0*/  @P6 ISETP.GE.AND P6, PT, R129, UR7, PT ;  /* 0x0000000781006c0c */ /* 0x000fe2000bfc6270 */
[----:B------:R-:W3:Y:S01]  /*4be0*/  MUFU.TANH R117, R117 ;  /* 0x0000007500757308 */ /* 0x000ee20000002400 */
[----:B------:R-:W-:Y:S01]  /*4bf0*/  @P2 IADD3 R129, R6, 0x9, RZ ;  /* 0x0000000906812810 */ /* 0x000fe20007ffe0ff */
[----:B------:R-:W-:Y:S01]  /*4c00*/  FMUL.FTZ R126, R18, c[0x0][0x2ec] ;  /* 0x0000bb00127e7a20 */ /* 0x000fe20000410000 */
[----:B------:R-:W-:Y:S01]  /*4c10*/  PLOP3.LUT P2, PT, PT, PT, UP0, 0x80, 0x0 ;  /* 0x000000000000781c */ /* 0x000fe20003f4f008 */
[----:B-1----:R-:W-:Y:S01]  /*4c20*/  FFMA.FTZ R131, R130, -UR6, R115 ;  /* 0x8000000682837c23 */ /* 0x002fe20008010073 */
[----:B------:R-:W-:Y:S01]  /*4c30*/  @P0 FSEL R197, R197, -INF , !P5 ;  /* 0xff800000c5c50808 */ /* 0x000fe20006800000 */
[----:B------:R-:W-:Y:S01]  /*4c40*/  FMUL.FTZ R207, R19, c[0x0][0x2ec] ;  /* 0x0000bb0013cf7a20 */ /* 0x000fe20000410000 */
[----:B------:R-:W-:Y:S01]  /*4c50*/  PLOP3.LUT P0, PT, PT, PT, UP0, 0x80, 0x0 ;  /* 0x000000000000781c */ /* 0x000fe20003f0f008 */
[----:B------:R-:W-:Y:S01]  /*4c60*/  FFMA.FTZ R114, -R114, R114, 1 ;  /* 0x3f80000072727423 */ /* 0x000fe20000010172 */
[----:B------:R-:W-:Y:S01]  /*4c70*/  @P1 FSEL R131, R131, -INF , !P4 ;  /* 0xff80000083831808 */ /* 0x000fe20006000000 */
[----:B------:R-:W1:Y:S01]  /*4c80*/  MUFU.TANH R118, R118 ;  /* 0x0000007600767308 */ /* 0x000e620000002400 */
[----:B------:R-:W-:Y:S01]  /*4c90*/  @P3 ISETP.GE.AND P3, PT, R129, UR7, PT ;  /* 0x0000000781003c0c */ /* 0x000fe2000bf66270 */
[----:B------:R-:W-:Y:S01]  /*4ca0*/  FFMA.FTZ R198, R197, c[0x0][0x23c], -R252 ;  /* 0x00008f00c5c67a23 */ /* 0x000fe200000108fc */
[----:B------:R-:W-:Y:S01]  /*4cb0*/  PLOP3.LUT P1, PT, PT, PT, UP0, 0x80, 0x0 ;  /* 0x000000000000781c */ /* 0x000fe20003f2f008 */
[----:B--2---:R-:W-:Y:S01]  /*4cc0*/  FFMA.FTZ R196, R199, -UR6, R116 ;  /* 0x80000006c7c47c23 */ /* 0x004fe20008010074 */
[----:B------:R-:W-:Y:S01]  /*4cd0*/  PLOP3.LUT P4, PT, PT, PT, UP0, 0x80, 0x0 ;  /* 0x000000000000781c */ /* 0x000fe20003f8f008 */
[----:B------:R-:W-:Y:S01]  /*4ce0*/  FFMA.FTZ R197, R131, c[0x0][0x23c], -R252 ;  /* 0x00008f0083c57a23 */ /* 0x000fe200000108fc */
[----:B------:R-:W-:Y:S01]  /*4cf0*/  PLOP3.LUT P5, PT, PT, PT, UP0, 0x80, 0x0 ;  /* 0x000000000000781c */ /* 0x000fe20003faf008 */
[----:B------:R-:W-:Y:S02]  /*4d00*/  FMUL.FTZ R114, R114, c[0x0][0x2ec] ;  /* 0x0000bb0072727a20 */ /* 0x000fe40000410000 */
[----:B------:R-:W2:Y:S01]  /*4d10*/  MUFU.TANH R119, R119 ;  /* 0x0000007700777308 */ /* 0x000ea20000002400 */
[----:B------:R-:W-:Y:S01]  /*4d20*/  @P0 FSEL R196, R196, -INF , !P6 ;  /* 0xff800000c4c40808 */ /* 0x000fe20007000000 */
[----:B------:R-:W-:Y:S01]  /*4d30*/  FFMA.FTZ R112, -R112, R112, 1 ;  /* 0x3f80000070707423 */ /* 0x000fe20000010170 */
[----:B------:R-:W-:Y:S01]  /*4d40*/  PLOP3.LUT P0, PT, PT, PT, UP0, 0x80, 0x0 ;  /* 0x000000000000781c */ /* 0x000fe20003f0f008 */
[----:B---3--:R-:W-:Y:S02]  /*4d50*/  FFMA.FTZ R130, R200, -UR6, R117 ;  /* 0x80000006c8827c23 */ /* 0x008fe40008010075 */
[--C-:B------:R-:W-:Y:S02]  /*4d60*/  FFMA.FTZ R204, R196, c[0x0][0x23c], -R5.reuse ;  /* 0x00008f00c4cc7a23 */ /* 0x100fe40000010805 */
[----:B------:R-:W-:Y:S01]  /*4d70*/  FMUL.FTZ R112, R112, c[0x0][0x2ec] ;  /* 0x0000bb0070707a20 */ /* 0x000fe20000410000 */
[----:B------:R-:W-:Y:S01]  /*4d80*/  @P1 FSEL R130, R130, -INF , !P3 ;  /* 0xff80000082821808 */ /* 0x000fe20005800000 */
[----:B------:R-:W3:Y:S01]  /*4d90*/  MUFU.TANH R122, R122 ;  /* 0x0000007a007a7308 */ /* 0x000ee20000002400 */
[----:B------:R-:W-:Y:S01]  /*4da0*/  PLOP3.LUT P1, PT, PT, PT, UP0, 0x80, 0x0 ;  /* 0x000000000000781c */ /* 0x000fe20003f2f008 */
[----:B------:R-:W-:Y:S02]  /*4db0*/  FFMA.FTZ R113, -R113, R113, 1 ;  /* 0x3f80000071717423 */ /* 0x000fe40000010171 */
[----:B-1----:R-:W-:Y:S01]  /*4dc0*/  FFMA.FTZ R131, R127, -UR6, R118 ;  /* 0x800000067f837c23 */ /* 0x002fe20008010076 */
[----:B------:R-:W-:Y:S01]  /*4dd0*/  @P4 IADD3 R127, R6, 0x10, RZ ;  /* 0x00000010067f4810 */ /* 0x000fe20007ffe0ff */
[----:B------:R-:W-:Y:S01]  /*4de0*/  FFMA.FTZ R203, R130, c[0x0][0x23c], -R5 ;  /* 0x00008f0082cb7a23 */ /* 0x000fe20000010805 */
[----:B------:R-:W-:Y:S01]  /*4df0*/  PLOP3.LUT P4, PT, PT, PT, UP0, 0x80, 0x0 ;  /* 0x000000000000781c */ /* 0x000fe20003f8f008 */
[----:B------:R-:W-:Y:S01]  /*4e00*/  FMUL.FTZ R113, R113, c[0x0][0x2ec] ;  /* 0x0000bb0071717a20 */ /* 0x000fe20000410000 */
[----:B------:R-:W-:Y:S01]  /*4e10*/  @P2 FSEL R131, R131, -INF , !P6 ;  /* 0xff80000083832808 */ /* 0x000fe20007000000 */
[----:B------:R-:W1:Y:S01]  /*4e20*/  MUFU.TANH R120, R120 ;  /* 0x0000007800787308 */ /* 0x000e620000002400 */
[----:B------:R-:W-:Y:S01]  /*4e30*/  PLOP3.LUT P6, PT, PT, PT, UP0, 0x80, 0x0 ;  /* 0x000000000000781c */ /* 0x000fe20003fcf008 */
[----:B------:R-:W-:Y:S01]  /*4e40*/  FFMA.FTZ R116, -R116, R116, 1 ;  /* 0x3f80000074747423 */ /* 0x000fe20000010174 */
[----:B------:R-:W-:Y:S01]  /*4e50*/  @P5 ISETP.GE.AND P5, PT, R127, UR7, PT ;  /* 0x000000077f005c0c */ /* 0x000fe2000bfa6270 */
[----:B--2---:R-:W-:Y:S01]  /*4e60*/  FFMA.FTZ R129, R128, -UR6, R119 ;  /* 0x8000000680817c23 */ /* 0x004fe20008010077 */
[----:B------:R-:W-:Y:S01]  /*4e70*/  @P1 IADD3 R127, R6, 0x11, RZ ;  /* 0x00000011067f1810 */ /* 0x000fe20007ffe0ff */
[----:B------:R-:W-:Y:S01]  /*4e80*/  FFMA.FTZ R196, R131, c[0x0][0x23c], -R252 ;  /* 0x00008f0083c47a23 */ /* 0x000fe200000108fc */
[----:B------:R-:W-:Y:S01]  /*4e90*/  PLOP3.LUT P2, PT, PT, PT, UP0, 0x80, 0x0 ;  /* 0x000000000000781c */ /* 0x000fe20003f4f008 */
[----:B------:R-:W-:Y:S01]  /*4ea0*/  FMUL.FTZ R116, R116, c[0x0][0x2ec] ;  /* 0x0000bb0074747a20 */ /* 0x000fe20000410000 */
[----:B------:R-:W-:Y:S01]  /*4eb0*/  @P0 FSEL R129, R129, -INF , !P3 ;  /* 0xff80000081810808 */ /* 0x000fe20005800000 */
[----:B------:R-:W2:Y:S01]  /*4ec0*/  MUFU.TANH R121, R121 ;  /* 0x0000007900797308 */ /* 0x000ea20000002400 */
[----:B------:R-:W-:Y:S01]  /*4ed0*/  PLOP3.LUT P0, PT, PT, PT, UP0, 0x80, 0x0 ;  /* 0x000000000000781c */ /* 0x000fe20003f0f008 */
[----:B------:R-:W-:Y:S01]  /*4ee0*/  FFMA.FTZ R119, -R119, R119, 1 ;  /* 0x3f80000077777423 */ /* 0x000fe20000010177 */
[----:B------:R-:W-:Y:S01]  /*4ef0*/  PLOP3.LUT P1, PT, PT, PT, UP0, 0x80, 0x0 ;  /* 0x000000000000781c */ /* 0x000fe20003f2f008 */
[----:B---3--:R-:W-:Y:S01]  /*4f00*/  FFMA.FTZ R199, R199, -UR6, R122 ;  /* 0x80000006c7c77c23 */ /* 0x008fe2000801007a */
[----:B------:R-:W-:Y:S01]  /*4f10*/  @P6 ISETP.GE.AND P6, PT, R127, UR7, PT ;  /* 0x000000077f006c0c */ /* 0x000fe2000bfc6270 */
[----:B------:R-:W-:Y:S01]  /*4f20*/  FFMA.FTZ R131, R129, c[0x0][0x23c], -R252 ;  /* 0x00008f0081837a23 */ /* 0x000fe200000108fc */
[----:B------:R-:W-:Y:S01]  /*4f30*/  PLOP3.LUT P3, PT, PT, PT, UP0, 0x80, 0x0 ;  /* 0x000000000000781c */ /* 0x000fe20003f6f008 */
[----:B------:R-:W-:Y:S02]  /*4f40*/  FMUL.FTZ R119, R119, c[0x0][0x2ec] ;  /* 0x0000bb0077777a20 */ /* 0x000fe40000410000 */
[----:B------:R-:W3:Y:S01]  /*4f50*/  MUFU.TANH R123, R123 ;  /* 0x0000007b007b7308 */ /* 0x000ee20000002400 */
[----:B------:R-:W-:Y:S02]  /*4f60*/  FFMA.FTZ R122, -R122, R122, 1 ;  /* 0x3f8000007a7a7423 */ /* 0x000fe4000001017a */
[----:B------:R-:W-:Y:S01]  /*4f70*/  FFMA.FTZ R117, -R117, R117, 1 ;  /* 0x3f80000075757423 */ /* 0x000fe20000010175 */
[----:B------:R-:W-:Y:S01]  /*4f80*/  @P0 FSEL R199, R199, -INF , !P5 ;  /* 0xff800000c7c70808 */ /* 0x000fe20006800000 */
[----:B-1----:R-:W-:Y:S01]  /*4f90*/  FFMA.FTZ R130, R209, -UR6, R120 ;  /* 0x80000006d1827c23 */ /* 0x002fe20008010078 */
[----:B------:R-:W-:Y:S01]  /*4fa0*/  PLOP3.LUT P0, PT, PT, PT, UP0, 0x80, 0x0 ;  /* 0x000000000000781c */ /* 0x000fe20003f0f008 */
[----:B------:R-:W-:Y:S02]  /*4fb0*/  FMUL.FTZ R122, R122, c[0x0][0x2ec] ;  /* 0x0000bb007a7a7a20 */ /* 0x000fe40000410000 */
[----:B------:R-:W-:Y:S01]  /*4fc0*/  FMUL.FTZ R117, R117, c[0x0][0x2ec] ;  /* 0x0000bb0075757a20 */ /* 0x000fe20000410000 */
[----:B------:R-:W-:Y:S01]  /*4fd0*/  @P2 FSEL R130, R130, -INF , !P5 ;  /* 0xff80000082822808 */ /* 0x000fe20006800000 */
[----:B------:R-:W1:Y:S01]  /*4fe0*/  MUFU.TANH R124, R124 ;  /* 0x0000007c007c7308 */ /* 0x000e620000002400 */
[----:B------:R-:W-:Y:S01]  /*4ff0*/  PLOP3.LUT P2, PT, PT, PT, UP0, 0x80, 0x0 ;  /* 0x000000000000781c */ /* 0x000fe20003f4f008 */
[----:B------:R-:W-:Y:S02]  /*5000*/  FFMA.FTZ R120, -R120, R120, 1 ;  /* 0x3f80000078787423 */ /* 0x000fe40000010178 */
[----:B--2---:R-:W-:Y:S02]  /*5010*/  FFMA.FTZ R128, R208, -UR6, R121 ;  /* 0x80000006d0807c23 */ /* 0x004fe40008010079 */
[----:B------:R-:W-:Y:S02]  /*5020*/  FFMA.FTZ R202, R130, c[0x0][0x23c], -R5 ;  /* 0x00008f0082ca7a23 */ /* 0x000fe40000010805 */
[----:B------:R-:W-:Y:S01]  /*5030*/  FFMA.FTZ R130, R199, c[0x0][0x23c], -R252 ;  /* 0x00008f00c7827a23 */ /* 0x000fe200000108fc */
[----:B------:R-:W-:Y:S01]  /*5040*/  @P1 FSEL R128, R128, -INF , !P6 ;  /* 0xff80000080801808 */ /* 0x000fe20007000000 */
[----:B------:R-:W2:Y:S01]  /*5050*/  MUFU.TANH R125, R125 ;  /* 0x0000007d007d7308 */ /* 0x000ea20000002400 */
[----:B------:R-:W-:Y:S01]  /*5060*/  PLOP3.LUT P1, PT, PT, PT, UP0, 0x80, 0x0 ;  /* 0x000000000000781c */ /* 0x000fe20003f2f008 */
[----:B------:R-:W-:Y:S02]  /*5070*/  FMUL.FTZ R120, R120, c[0x0][0x2ec] ;  /* 0x0000bb0078787a20 */ /* 0x000fe40000410000 */
[----:B---3--:R-:W-:Y:S01]  /*5080*/  FFMA.FTZ R129, R200, -UR6, R123 ;  /* 0x80000006c8817c23 */ /* 0x008fe2000801007b */
[----:B------:R-:W-:Y:S01]  /*5090*/  @P2 IADD3 R127, R6, 0x18, RZ ;  /* 0x00000018067f2810 */ /* 0x000fe20007ffe0ff */
[----:B------:R-:W-:Y:S01]  /*50a0*/  FFMA.FTZ R201, R128, c[0x0][0x23c], -R5 ;  /* 0x00008f0080c97a23 */ /* 0x000fe20000010805 */
[----:B------:R-:W-:Y:S01]  /*50b0*/  @P4 IADD3 R128, R6, 0x19, RZ ;  /* 0x0000001906804810 */ /* 0x000fe20007ffe0ff */
[----:B------:R-:W-:Y:S01]  /*50c0*/  FFMA.FTZ R123, -R123, R123, 1 ;  /* 0x3f8000007b7b7423 */ /* 0x000fe2000001017b */
[----:B------:R-:W-:Y:S01]  /*50d0*/  @P0 FSEL R129, R129, -INF , !P6 ;  /* 0xff80000081810808 */ /* 0x000fe20007000000 */
[----:B------:R-:W3:Y:S01]  /*50e0*/  MUFU.TANH R126, R126 ;  /* 0x0000007e007e7308 */ /* 0x000ee20000002400 */
[----:B------:R-:W-:Y:S01]  /*50f0*/  @P3 ISETP.GE.AND P3, PT, R128, UR7, PT ;  /* 0x0000000780003c0c */ /* 0x000fe2000bf66270 */
[----:B------:R-:W-:Y:S01]  /*5100*/  FMUL.FTZ R123, R123, c[0x0][0x2ec] ;  /* 0x0000bb007b7b7a20 */ /* 0x000fe20000410000 */
[----:B------:R-:W-:Y:S01]  /*5110*/  PLOP3.LUT P0, PT, PT, PT, UP0, 0x80, 0x0 ;  /* 0x000000000000781c */ /* 0x000fe20003f0f008 */
[----:B-1----:R-:W-:Y:S01]  /*5120*/  FFMA.FTZ R128, R211, -UR6, R124 ;  /* 0x80000006d3807c23 */ /* 0x002fe2000801007c */
[----:B------:R-:W-:Y:S01]  /*5130*/  @P1 ISETP.GE.AND P2, PT, R127, UR7, PT ;  /* 0x000000077f001c0c */ /* 0x000fe2000bf46270 */
[----:B------:R-:W-:Y:S01]  /*5140*/  FFMA.FTZ R127, R129, c[0x0][0x23c], -R252 ;  /* 0x00008f00817f7a23 */ /* 0x000fe200000108fc */
[----:B------:R-:W-:Y:S01]  /*5150*/  PLOP3.LUT P1, PT, PT, PT, UP0, 0x80, 0x0 ;  /* 0x000000000000781c */ /* 0x000fe20003f2f008 */
[----:B------:R-:W-:Y:S02]  /*5160*/  FFMA.FTZ R121, -R121, R121, 1 ;  /* 0x3f80000079797423 */ /* 0x000fe40000010179 */
[----:B------:R-:W-:Y:S01]  /*5170*/  MUFU.EX2 R129, R127 ;  /* 0x0000007f00817308 */ /* 0x000fe20000000800 */
[----:B------:R-:W-:Y:S02]  /*5180*/  FFMA.FTZ R115, -R115, R115, 1 ;  /* 0x3f80000073737423 */ /* 0x000fe40000010173 */
[----:B------:R-:W-:Y:S02]  /*5190*/  FMUL.FTZ R121, R121, c[0x0][0x2ec] ;  /* 0x0000bb0079797a20 */ /* 0x000fe40000410000 */
[----:B--2---:R-:W-:Y:S02]  /*51a0*/  FFMA.FTZ R210, R210, -UR6, R125 ;  /* 0x80000006d2d27c23 */ /* 0x004fe4000801007d */
[----:B------:R-:W-:Y:S02]  /*51b0*/  FMUL.FTZ R115, R115, c[0x0][0x2ec] ;  /* 0x0000bb0073737a20 */ /* 0x000fe40000410000 */
[----:B------:R-:W-:Y:S01]  /*51c0*/  FFMA.FTZ R124, -R124, R124, 1 ;  /* 0x3f8000007c7c7423 */ /* 0x000fe2000001017c */
[----:B------:R-:W1:Y:S01]  /*51d0*/  MUFU.TANH R207, R207 ;  /* 0x000000cf00cf7308 */ /* 0x000e620000002400 */
[----:B------:R-:W-:Y:S01]  /*51e0*/  @P1 FSEL R128, R128, -INF , !P2 ;  /* 0xff80000080801808 */ /* 0x000fe20005000000 */
[----:B------:R-:W-:Y:S01]  /*51f0*/  FFMA.FTZ R125, -R125, R125, 1 ;  /* 0x3f8000007d7d7423 */ /* 0x000fe2000001017d */
[----:B------:R-:W-:Y:S01]  /*5200*/  PLOP3.LUT P1, PT, PT, PT, UP0, 0x80, 0x0 ;  /* 0x000000000000781c */ /* 0x000fe20003f2f008 */
[----:B---3--:R-:W-:Y:S01]  /*5210*/  FFMA.FTZ R209, R209, -UR6, R126 ;  /* 0x80000006d1d17c23 */ /* 0x008fe2000801007e */
[----:B------:R-:W-:Y:S01]  /*5220*/  @P0 FSEL R210, R210, -INF , !P3 ;  /* 0xff800000d2d20808 */ /* 0x000fe20005800000 */
[--C-:B------:R-:W-:Y:S01]  /*5230*/  FFMA.FTZ R200, R128, c[0x0][0x23c], -R5.reuse ;  /* 0x00008f0080c87a23 */ /* 0x100fe20000010805 */
[----:B------:R-:W-:Y:S01]  /*5240*/  PLOP3.LUT P0, PT, PT, PT, UP0, 0x80, 0x0 ;  /* 0x000000000000781c */ /* 0x000fe20003f0f008 */
[----:B------:R-:W-:Y:S01]  /*5250*/  FFMA.FTZ R126, -R126, R126, 1 ;  /* 0x3f8000007e7e7423 */ /* 0x000fe2000001017e */
[----:B------:R-:W-:Y:S01]  /*5260*/  UISETP.GE.AND UP0, UPT, UR8, 0x1, UPT ;  /* 0x000000010800788c */ /* 0x000fe2000bf06270 */
[----:B------:R-:W-:Y:S01]  /*5270*/  MUFU.EX2 R206, R206 ;  /* 0x000000ce00ce7308 */ /* 0x000fe20000000800 */
[----:B------:R-:W-:Y:S02]  /*5280*/  FFMA.FTZ R5, R210, c[0x0][0x23c], -R5 ;  /* 0x00008f00d2057a23 */ /* 0x000fe40000010805 */
[----:B------:R-:W-:Y:S02]  /*5290*/  FMUL.FTZ R126, R126, c[0x0][0x2ec] ;  /* 0x0000bb007e7e7a20 */ /* 0x000fe40000410000 */
[----:B------:R-:W-:Y:S01]  /*52a0*/  FMUL.FTZ R124, R124, c[0x0][0x2ec] ;  /* 0x0000bb007c7c7a20 */ /* 0x000fe20000410000 */
[----:B------:R-:W-:Y:S01]  /*52b0*/  @P1 FSEL R209, R209, -INF , !P2 ;  /* 0xff800000d1d11808 */ /* 0x000fe20005000000 */
[----:B------:R-:W-:Y:S01]  /*52c0*/  FMUL.FTZ R125, R125, c[0x0][0x2ec] ;  /* 0x0000bb007d7d7a20 */ /* 0x000fe20000410000 */
[----:B------:R-:W-:Y:S01]  /*52d0*/  PLOP3.LUT P1, PT, PT, PT, UP0, 0x80, 0x0 ;  /* 0x000000000000781c */ /* 0x000fe20003f2f008 */
[----:B------:R-:W-:Y:S01]  /*52e0*/  FFMA.FTZ R118, -R118, R118, 1 ;  /* 0x3f80000076767423 */ /* 0x000fe20000010176 */
[----:B------:R-:W2:Y:S01]  /*52f0*/  MUFU.EX2 R205, R205 ;  /* 0x000000cd00cd7308 */ /* 0x000ea20000000800 */
[--C-:B------:R-:W-:Y:S02]  /*5300*/  FFMA.FTZ R128, R209, c[0x0][0x23c], -R252.reuse ;  /* 0x00008f00d1807a23 */ /* 0x100fe400000108fc */
[----:B------:R-:W-:Y:S02]  /*5310*/  FMUL.FTZ R118, R118, c[0x0][0x2ec] ;  /* 0x0000bb0076767a20 */ /* 0x000fe40000410000 */
[----:B-1----:R-:W-:Y:S02]  /*5320*/  FFMA.FTZ R127, R208, -UR6, R207 ;  /* 0x80000006d07f7c23 */ /* 0x002fe400080100cf */
[----:B------:R-:W-:Y:S03]  /*5330*/  FFMA.FTZ R207, -R207, R207, 1 ;  /* 0x3f800000cfcf7423 */ /* 0x000fe600000101cf */
[----:B------:R-:W-:Y:S01]  /*5340*/  MUFU.EX2 R198, R198 ;  /* 0x000000c600c67308 */ /* 0x000fe20000000800 */
[----:B------:R-:W-:Y:S01]  /*5350*/  @P0 FSEL R127, R127, -INF , !P3 ;  /* 0xff8000007f7f0808 */ /* 0x000fe20005800000 */
[----:B------:R-:W-:Y:S04]  /*5360*/  FMUL.FTZ R207, R207, c[0x0][0x2ec] ;  /* 0x0000bb00cfcf7a20 */ /* 0x000fe80000410000 */
[----:B------:R-:W-:Y:S04]  /*5370*/  FFMA.FTZ R252, R127, c[0x0][0x23c], -R252 ;  /* 0x00008f007ffc7a23 */ /* 0x000fe800000108fc */
        /* <DEDUP_REMOVED lines=15> */
[----:B------:R-:W1:Y:S10]  /*5470*/  MUFU.EX2 R130, R130 ;  /* 0x0000008200827308 */ /* 0x000e740000000800 */
[----:B------:R-:W-:Y:S01]  /*5480*/  MUFU.EX2 R127, R252 ;  /* 0x000000fc007f7308 */ /* 0x000fe20000000800 */
[----:B--2---:R-:W-:Y:S05]  /*5490*/  F2FP.BF16.PACK_AB R210, R201, R202 ;  /* 0x000000cac9d2723e */ /* 0x004fea00000010ff */
[----:B------:R2:W-:Y:S04]  /*54a0*/  STS [R236+0x22000], R210 ;  /* 0x022000d2ec007388 */ /* 0x0005e80000000800 */
[----:B------:R-:W-:Y:S01]  /*54b0*/  MUFU.EX2 R200, R200 ;  /* 0x000000c800c87308 */ /* 0x000fe20000000800 */
[----:B-1----:R-:W-:Y:S05]  /*54c0*/  F2FP.BF16.PACK_AB R208, R129, R130 ;  /* 0x0000008281d0723e */ /* 0x002fea00000010ff */
[----:B------:R-:W-:Y:S04]  /*54d0*/  STS [R236+0x22400], R208 ;  /* 0x022400d0ec007388 */ /* 0x000fe80000000800 */
[----:B------:R-:W1:Y:S10]  /*54e0*/  MUFU.EX2 R199, R5 ;  /* 0x0000000500c77308 */ /* 0x000e740000000800 */
[----:B------:R-:W3:Y:S01]  /*54f0*/  MUFU.EX2 R128, R128 ;  /* 0x0000008000807308 */ /* 0x000ee20000000800 */
[----:B--2---:R-:W-:Y:S02]  /*5500*/  IADD3 R210, P0, R247, UR12, RZ ;  /* 0x0000000cf7d27c10 */ /* 0x004fe4000ff1e0ff */
[----:B-1----:R-:W-:Y:S05]  /*5510*/  F2FP.BF16.PACK_AB R211, R199, R200 ;  /* 0x000000c8c7d3723e */ /* 0x002fea00000010ff */
[----:B------:R1:W-:Y:S01]  /*5520*/  STS [R238+0x22000], R211 ;  /* 0x022000d3ee007388 */ /* 0x0003e20000000800 */
[----:B---3--:R-:W-:Y:S05]  /*5530*/  F2FP.BF16.PACK_AB R209, R127, R128 ;  /* 0x000000807fd1723e */ /* 0x008fea00000010ff */
[----:B------:R2:W-:Y:S06]  /*5540*/  STS [R238+0x22400], R209 ;  /* 0x022400d1ee007388 */ /* 0x0005ec0000000800 */
[----:B------:R-:W-:Y:S06]  /*5550*/  LDSM.16.M88.4 R84, [R223+0x8000] ;  /* 0x00800000df54783b */ /* 0x000fec0000000200 */
[----:B------:R-:W3:Y:S01]  /*5560*/  LDSM.16.M88.4 R88, [R222+0x18000] ;  /* 0x01800000de58783b */ /* 0x000ee20000000200 */
[----:B-1----:R-:W-:Y:S02]  /*5570*/  IADD3.X R211, R246, UR11, RZ, P0, !PT ;  /* 0x0000000bf6d37c10 */ /* 0x002fe400087fe4ff */
[C---:B------:R-:W-:Y:S03]  /*5580*/  LEA R250, P0, R241.reuse, R250, 0x2 ;  /* 0x000000faf1fa7211 */ /* 0x040fe600078010ff */
[----:B------:R-:W1:Y:S01]  /*5590*/  LDSM.16.M88.4 R92, [R222+0x18800] ;  /* 0x01880000de5c783b */ /* 0x000e620000000200 */
[----:B------:R-:W-:Y:S05]  /*55a0*/  LEA.HI.X.SX32 R251, R241, R251, 0x2, P0 ;  /* 0x000000fbf1fb7211 */ /* 0x000fea00000f16ff */
[----:B------:R-:W-:Y:S06]  /*55b0*/  LDSM.16.M88.4 R96, [R221+0x8000] ;  /* 0x00800000dd60783b */ /* 0x000fec0000000200 */
[----:B------:R-:W3:Y:S06]  /*55c0*/  LDSM.16.M88.4 R100, [R212+0x18000] ;  /* 0x01800000d464783b */ /* 0x000eec0000000200 */
[----:B------:R-:W4:Y:S06]  /*55d0*/  LDG.E R208, [R210.64] ;  /* 0x00000004d2d07981 */ /* 0x000f2c000c1e1900 */
[----:B------:R-:W3:Y:S06]  /*55e0*/  LDSM.16.M88.4 R104, [R212+0x18800] ;  /* 0x01880000d468783b */ /* 0x000eec0000000200 */
[----:B--2---:R4:W2:Y:S01]  /*55f0*/  LDG.E R209, [R210.64+0x20] ;  /* 0x00002004d2d17981 */ /* 0x0048a2000c1e1900 */
[C---:B---3--:R-:W-:Y:S05]  /*5600*/  HMMA.16816.F32.BF16 R4, R84.reuse, R88, RZ ;  /* 0x000000585404723c */ /* 0x048fea00000418ff */
[----:B------:R-:W-:Y:S03]  /*5610*/  LDSM.16.M88.4 R108, [R220+0x8000] ;  /* 0x00800000dc6c783b */ /* 0x000fe60000000200 */
[C---:B------:R-:W-:Y:S03]  /*5620*/  HMMA.16816.F32.BF16 R8, R84.reuse, R90, RZ ;  /* 0x0000005a5408723c */ /* 0x040fe600000418ff */
[----:B------:R-:W3:Y:S05]  /*5630*/  LDSM.16.M88.4 R88, [R3+0x18000] ;  /* 0x018000000358783b */ /* 0x000eea0000000200 */
[C---:B-1----:R-:W-:Y:S08]  /*5640*/  HMMA.16816.F32.BF16 R12, R84.reuse, R92, RZ ;  /* 0x0000005c540c723c */ /* 0x042ff000000418ff */
[----:B------:R-:W-:Y:S01]  /*5650*/  HMMA.16816.F32.BF16 R16, R84, R94, RZ ;  /* 0x0000005e5410723c */ /* 0x000fe200000418ff */
        /* <DEDUP_REMOVED lines=46> */
[----:B------:R-:W4:Y:S07]  /*5940*/  LDSM.16.M88.4 R108, [R212+0x1c000] ;  /* 0x01c00000d46c783b */ /* 0x000f2e0000000200 */
[C---:B------:R-:W-:Y:S08]  /*5950*/  HMMA.16816.F32.BF16 R12, R88.reuse, R92, R12 ;  /* 0x0000005c580c723c */ /* 0x040ff0000004180c */
        /* <DEDUP_REMOVED lines=65> */
[----:B------:R-:W-:Y:S02]  /*5d70*/  FADD.FTZ R204, -R208, R13 ;  /* 0x0000000dd0cc7221 */ /* 0x000fe40000010100 */
[----:B------:R-:W-:Y:S02]  /*5d80*/  FMUL.FTZ R116, R116, R205 ;  /* 0x000000cd74747220 */ /* 0x000fe40000410000 */
[----:B------:R-:W-:Y:S02]  /*5d90*/  FMUL.FTZ R117, R117, R206 ;  /* 0x000000ce75757220 */ /* 0x000fe40000410000 */
[----:B------:R-:W-:Y:S02]  /*5da0*/  FMUL.FTZ R203, R202, R203 ;  /* 0x000000cbcacb7220 */ /* 0x000fe40000410000 */
[----:B------:R-:W-:Y:S01]  /*5db0*/  FMUL.FTZ R204, R201, R204 ;  /* 0x000000ccc9cc7220 */ /* 0x000fe20000410000 */
[----:B------:R-:W-:Y:S01]  /*5dc0*/  F2FP.BF16.PACK_AB R116, R117, R116 ;  /* 0x000000747574723e */ /* 0x000fe200000010ff */
        /* <DEDUP_REMOVED lines=18> */
[C---:B-1----:R-:W-:Y:S01]  /*5ef0*/  FADD.FTZ R113, -R209.reuse, R14 ;  /* 0x0000000ed1717221 */ /* 0x042fe20000010100 */
        /* <DEDUP_REMOVED lines=8> */
[----:B------:R-:W-:Y:S02]  /*5f80*/  FMUL.FTZ R113, R130, R113 ;  /* 0x0000007182717220 */ /* 0x000fe40000410000 */
        /* <DEDUP_REMOVED lines=171> */
.L_x_1225:
        /* <DEDUP_REMOVED lines=462> */
.L_x_1226:
        /* <DEDUP_REMOVED lines=217> */
.L_x_1228:
        /* <DEDUP_REMOVED lines=18> */
.L_x_1229:
        /* <DEDUP_REMOVED lines=55> */
.L_x_1231:
[----:B---34-:R-:W-:Y:S05]  /*9940*/  BSYNC B0 ;  /* 0x0000000000007941 */ /* 0x018fea0003800000 */
.L_x_1230:
        /* <DEDUP_REMOVED lines=22> */
.L_x_1233:
[----:B------:R-:W-:Y:S05]  /*9ab0*/  BSYNC B0 ;  /* 0x0000000000007941 */ /* 0x000fea0003800000 */
.L_x_1232:
        /* <DEDUP_REMOVED lines=32> */
.L_x_1235:
[----:B------:R-:W-:Y:S05]  /*9cc0*/  BSYNC B0 ;  /* 0x0000000000007941 */ /* 0x000fea0003800000 */
.L_x_1234:
        /* <DEDUP_REMOVED lines=21> */
.L_x_1208:
        /* <DEDUP_REMOVED lines=20> */
.L_x_1237:
        /* <DEDUP_REMOVED lines=18> */
.L_x_1238:
        /* <DEDUP_REMOVED lines=36> */
.L_x_1240:
[----:B------:R-:W-:Y:S05]  /*a2c0*/  BSYNC B0 ;  /* 0x0000000000007941 */ /* 0x000fea0003800000 */
.L_x_1239:
        /* <DEDUP_REMOVED lines=21> */
.L_x_1242:
[----:B------:R-:W-:Y:S05]  /*a420*/  BSYNC B0 ;  /* 0x0000000000007941 */ /* 0x000fea0003800000 */
.L_x_1241:
        /* <DEDUP_REMOVED lines=32> */
.L_x_1244:
[----:B------:R-:W-:Y:S05]  /*a630*/  BSYNC B0 ;  /* 0x0000000000007941 */ /* 0x000fea0003800000 */
.L_x_1243:
        /* <DEDUP_REMOVED lines=18> */
.L_x_1236:
[----:B------:R-:W-:Y:S05]  /*a760*/  BSYNC B1 ;  /* 0x0000000000017941 */ /* 0x000fea0003800000 */
.L_x_1203:
        /* <DEDUP_REMOVED lines=12> */
.L_x_1245:
[----:B------:R-:W-:Y:S05]  /*a830*/  EXIT ;  /* 0x000000000000794d */ /* 0x000fea0003800000 */
.L_x_1247:
        /* <DEDUP_REMOVED lines=12> */
.L_x_2032:


//--------------------- .text._ZN5flash44flash_bwd_dq_dk_dv_loop_seqk_parallel_kernelI23Flash_bwd_kernel_traitsILi256ELi64ELi64ELi8ELi4ELi2ELi2ELb0ELb1EN7cutlass10bfloat16_tE19Flash_kernel_traitsILi256ELi64ELi64ELi8ES3_EELb1ELb0ELb1ELb0ELb0ELb1ELb0EEEvNS_16Flash_bwd_paramsE --------------------------
	.section	.text._ZN5flash44flash_bwd_dq_dk_dv_loop_seqk_parallel_kernelI23Flash_bwd_kernel_traitsILi256ELi64ELi64ELi8ELi4ELi2ELi2ELb0ELb1EN7cutlass10bfloat16_tE19Flash_kernel_traitsILi256ELi64ELi64ELi8ES3_EELb1ELb0ELb1ELb0ELb0ELb1ELb0EEEvNS_16Flash_bwd_paramsE,"ax",@progbits
	.sectioninfo	@"SHI_REGISTERS=255"
	.align	128
        .global         _ZN5flash44flash_bwd_dq_dk_dv_loop_seqk_parallel_kernelI23Flash_bwd_kernel_traitsILi256ELi64ELi64ELi8ELi4ELi2ELi2ELb0ELb1EN7cutlass10bfloat16_tE19Flash_kernel_traitsILi256ELi64ELi64ELi8ES3_EELb1ELb0ELb1ELb0ELb0ELb1ELb0EEEvNS_16Flash_bwd_paramsE
        .type           _ZN5flash44flash_bwd_dq_dk_dv_loop_seqk_parallel_kernelI23Flash_bwd_kernel_traitsILi256ELi64ELi64ELi8ELi4ELi2ELi2ELb0ELb1EN7cutlass10bfloat16_tE19Flash_kernel_traitsILi256ELi64ELi64ELi8ES3_EELb1ELb0ELb1ELb0ELb0ELb1ELb0EEEvNS_16Flash_bwd_paramsE,@function
        .size           _ZN5flash44flash_bwd_dq_dk_dv_loop_seqk_parallel_kernelI23Flash_bwd_kernel_traitsILi256ELi64ELi64ELi8ELi4ELi2ELi2ELb0ELb1EN7cutlass10bfloat16_tE19Flash_kernel_traitsILi256ELi64ELi64ELi8ES3_EELb1ELb0ELb1ELb0ELb0ELb1ELb0EEEvNS_16Flash_bwd_paramsE,(.L_x_2033 - _ZN5flash44flash_bwd_dq_dk_dv_loop_seqk_parallel_kernelI23Flash_bwd_kernel_traitsILi256ELi64ELi64ELi8ELi4ELi2ELi2ELb0ELb1EN7cutlass10bfloat16_tE19Flash_kernel_traitsILi256ELi64ELi64ELi8ES3_EELb1ELb0ELb1ELb0ELb0ELb1ELb0EEEvNS_16Flash_bwd_paramsE)
        .other          _ZN5flash44flash_bwd_dq_dk_dv_loop_seqk_parallel_kernelI23Flash_bwd_kernel_traitsILi256ELi64ELi64ELi8ELi4ELi2ELi2ELb0ELb1EN7cutlass10bfloat16_tE19Flash_kernel_traitsILi256ELi64ELi64ELi8ES3_EELb1ELb0ELb1ELb0ELb0ELb1ELb0EEEvNS_16Flash_bwd_paramsE,@"STO_CUDA_ENTRY STV_DEFAULT"
_ZN5flash44flash_bwd_dq_dk_dv_loop_seqk_parallel_kernelI23Flash_bwd_kernel_traitsILi256ELi64ELi64ELi8ELi4ELi2ELi2ELb0ELb1EN7cutlass10bfloat16_tE19Flash_kernel_traitsILi256ELi64ELi64ELi8ES3_EELb1ELb0ELb1ELb0ELb0ELb1ELb0EEEvNS_16Flash_bwd_paramsE:
.text._ZN5flash44flash_bwd_dq_dk_dv_loop_seqk_parallel_kernelI23Flash_bwd_kernel_traitsILi256ELi64ELi64ELi8ELi4ELi2ELi2ELb0ELb1EN7cutlass10bfloat16_tE19Flash_kernel_traitsILi256ELi64ELi64ELi8ES3_EELb1ELb0ELb1ELb0ELb0ELb1ELb0EEEvNS_16Flash_bwd_paramsE:
        /* <DEDUP_REMOVED lines=13> */
[----:B------:R-:W-:Y:S01]  /*00d0*/  ULDC UR6, c[0x0][0x1c8] ;  /* 0x0000720000067ab9 */ /* 0x000fe20000000800 */
[----:B------:R-:W-:Y:S01]  /*00e0*/  IMAD.MOV.U32 R226, RZ, RZ, 0x20 ;  /* 0x00000020ffe27424 */ /* 0x000fe200078e00ff */
[----:B------:R-:W-:Y:S01]  /*00f0*/  UMOV UR9, 0x80 ;  /* 0x0000008000097882 */ /* 0x000fe20000000000 */
[----:B------:R-:W-:Y:S01]  /*0100*/  IMAD.MOV.U32 R222, RZ, RZ, 0x40 ;  /* 0x00000040ffde7424 */ /* 0x000fe200078e00ff */
[----:B------:R-:W-:Y:S01]  /*0110*/  ULDC UR7, c[0x0][0x210] ;  /* 0x0000840000077ab9 */ /* 0x000fe20000000800 */
[----:B------:R-:W-:Y:S01]  /*0120*/  IMAD.MOV.U32 R238, RZ, RZ, -0x10 ;  /* 0xfffffff0ffee7424 */ /* 0x000fe200078e00ff */
[----:B------:R-:W-:Y:S01]  /*0130*/  ULDC UR61, c[0x0][0x234] ;  /* 0x00008d00003d7ab9 */ /* 0x000fe20000000800 */
[----:B------:R-:W3:Y:S01]  /*0140*/  S2UR UR40, SR_CTAID.Y ;  /* 0x00000000002879c3 */ /* 0x000ee20000002600 */
[----:B------:R-:W-:-:S02]  /*0150*/  UIMAD UR61, UR9, UR7, UR61 ;  /* 0x00000007093d72a4 */ /* 0x000fc4000f8e023d */
[----:B------:R-:W-:Y:S02]  /*0160*/  ULDC.U8 UR10, c[0x0][0x328] ;  /* 0x0000ca00000a7ab9 */ /* 0x000fe40000000000 */
[----:B------:R-:W-:Y:S02]  /*0170*/  UISETP.NE.AND UP5, UPT, UR10, URZ, UPT ;  /* 0x0000003f0a00728c */ /* 0x000fe4000bfa5270 */
[----:B------:R-:W-:Y:S02]  /*0180*/  ULDC UR16, c[0x0][0x224] ;  /* 0x0000890000107ab9 */ /* 0x000fe40000000800 */
[----:B------:R-:W-:Y:S02]  /*0190*/  ULDC UR51, c[0x0][0x22c] ;  /* 0x00008b0000337ab9 */ /* 0x000fe40000000800 */
[----:B------:R-:W-:Y:S02]  /*01a0*/  ULDC UR42, c[0x0][0x1c0] ;  /* 0x00007000002a7ab9 */ /* 0x000fe40000000800 */
[----:B------:R-:W-:Y:S01]  /*01b0*/  ULDC UR13, c[0x0][0x1c0] ;  /* 0x00007000000d7ab9 */ /* 0x000fe20000000800 */
[----:B-1----:R-:W-:Y:S01]  /*01c0*/  SHF.R.S32.HI R4, RZ, 0x1f, R10 ;  /* 0x0000001fff047819 */ /* 0x002fe2000001140a */
[----:B--2---:R-:W-:-:S02]  /*01d0*/  ULOP3.LUT UR8, UR41, UR6, URZ, 0x3c, !UPT ;  /* 0x0000000629087292 */ /* 0x004fc4000f8e3c3f */
[----:B------:R-:W-:Y:S01]  /*01e0*/  USHF.R.S32.HI UR6, URZ, 0x1f, UR41 ;  /* 0x0000001f3f067899 */ /* 0x000fe20008011429 */
[CC--:B------:R-:W-:Y:S01]  /*01f0*/  LEA.HI R2, R4.reuse, R10.reuse, RZ, 0x5 ;  /* 0x0000000a04027211 */ /* 0x0c0fe200078f28ff */
[----:B------:R-:W-:Y:S01]  /*0200*/  ULDC UR14, c[0x0][0x1c0] ;  /* 0x00007000000e7ab9 */ /* 0x000fe20000000800 */
[----:B------:R-:W-:Y:S01]  /*0210*/  LEA.HI R9, R4, R10, RZ, 0x3 ;  /* 0x0000000a04097211 */ /* 0x000fe200078f18ff */
[----:B------:R-:W-:Y:S01]  /*0220*/  UIMAD.WIDE UR42, UR51, UR42, URZ ;  /* 0x0000002a332a72a5 */ /* 0x000fe2000f8e023f */
[--C-:B------:R-:W-:Y:S01]  /*0230*/  SHF.R.S32.HI R0, RZ, 0x5, R2.reuse ;  /* 0x00000005ff007819 */ /* 0x100fe20000011402 */
[----:B---3--:R-:W-:Y:S01]  /*0240*/  USHF.R.S32.HI UR9, URZ, 0x1f, UR40 ;  /* 0x0000001f3f097899 */ /* 0x008fe20008011428 */
[----:B------:R-:W-:Y:S01]  /*0250*/  SHF.R.S32.HI R3, RZ, 0x1f, R2 ;  /* 0x0000001fff037819 */ /* 0x000fe20000011402 */
[----:B------:R-:W-:Y:S01]  /*0260*/  UIMAD UR52, UR41, UR51, URZ ;  /* 0x00000033293472a4 */ /* 0x000fe2000f8e023f */
[C---:B------:R-:W-:Y:S01]  /*0270*/  LOP3.LUT R8, R2.reuse, 0xffffffe0, RZ, 0xc0, !PT ;  /* 0xffffffe002087812 */ /* 0x040fe200078ec0ff */
[----:B------:R-:W-:Y:S01]  /*0280*/  UIMAD UR51, UR51, UR13, URZ ;  /* 0x0000000d333372a4 */ /* 0x000fe2000f8e023f */
[-C--:B------:R-:W-:Y:S01]  /*0290*/  LEA.HI R3, R3, R0.reuse, RZ, 0x2 ;  /* 0x0000000003037211 */ /* 0x080fe200078f10ff */
[----:B------:R-:W-:Y:S01]  /*02a0*/  ULDC UR15, c[0x0][0x1c0] ;  /* 0x00007000000f7ab9 */ /* 0x000fe20000000800 */
[----:B------:R-:W-:Y:S01]  /*02b0*/  LEA.HI R2, R2, R0, RZ, 0x1 ;  /* 0x0000000002027211 */ /* 0x000fe200078f08ff */
[----:B------:R-:W-:Y:S01]  /*02c0*/  IMAD.IADD R8, R10, 0x1, -R8 ;  /* 0x000000010a087824 */ /* 0x000fe200078e0a08 */
[----:B------:R-:W-:Y:S01]  /*02d0*/  LOP3.LUT R3, R3, 0xfffffffc, RZ, 0xc0, !PT ;  /* 0xfffffffc03037812 */ /* 0x000fe200078ec0ff */
[----:B------:R-:W-:Y:S01]  /*02e0*/  ULDC UR12, c[0x0][0x1c0] ;  /* 0x00007000000c7ab9 */ /* 0x000fe20000000800 */
[----:B------:R-:W-:Y:S01]  /*02f0*/  LOP3.LUT R2, R2, 0xfffffffe, RZ, 0xc0, !PT ;  /* 0xfffffffe02027812 */ /* 0x000fe200078ec0ff */
[----:B------:R-:W-:Y:S01]  /*0300*/  UIMAD.WIDE.U32 UR48, UR40, UR16, URZ ;  /* 0x00000010283072a5 */ /* 0x000fe2000f8e003f */
[-C--:B------:R-:W-:Y:S01]  /*0310*/  LEA.HI R5, R4, R10.reuse, RZ, 0x4 ;  /* 0x0000000a04057211 */ /* 0x080fe200078f20ff */
[----:B------:R-:W-:Y:S01]  /*0320*/  IMAD.IADD R249, R0, 0x1, -R3 ;  /* 0x0000000100f97824 */ /* 0x000fe200078e0a03 */
[-C--:B------:R-:W-:Y:S01]  /*0330*/  LEA.HI R248, R4, R10.reuse, RZ, 0x7 ;  /* 0x0000000a04f87211 */ /* 0x080fe200078f38ff */
[----:B------:R-:W-:Y:S01]  /*0340*/  IMAD.IADD R224, R0, 0x1, -R2 ;  /* 0x0000000100e07824 */ /* 0x000fe200078e0a02 */
[CC--:B------:R-:W-:Y:S01]  /*0350*/  LEA.HI R12, R4.reuse, R10.reuse, RZ, 0x6 ;  /* 0x0000000a040c7211 */ /* 0x0c0fe200078f30ff */
[----:B------:R-:W-:Y:S01]  /*0360*/  UIMAD UR7, UR40, UR12, UR41 ;  /* 0x0000000c280772a4 */ /* 0x000fe2000f8e0229 */
[----:B------:R-:W-:Y:S01]  /*0370*/  LEA.HI R4, R4, R10, RZ, 0x2 ;  /* 0x0000000a04047211 */ /* 0x000fe200078f10ff */
[----:B------:R-:W-:Y:S01]  /*0380*/  USHF.L.U32 UR50, UR51, 0x6, URZ ;  /* 0x0000000633327899 */ /* 0x000fe2000800063f */
[----:B------:R-:W-:Y:S01]  /*0390*/  SHF.R.S32.HI R3, RZ, 0x4, R5 ;  /* 0x00000004ff037819 */ /* 0x000fe20000011405 */
[----:B------:R-:W-:Y:S01]  /*03a0*/  ULDC UR55, c[0x0][0x214] ;  /* 0x0000850000377ab9 */ /* 0x000fe20000000800 */
[--C-:B------:R-:W-:Y:S01]  /*03b0*/  SHF.R.S32.HI R2, RZ, 0x2, R4.reuse ;  /* 0x00000002ff027819 */ /* 0x100fe20000011404 */
[----:B------:R-:W-:Y:S01]  /*03c0*/  ULDC.U8 UR11, c[0x0][0x3d0] ;  /* 0x0000f400000b7ab9 */ /* 0x000fe20000000000 */
[----:B------:R-:W-:Y:S01]  /*03d0*/  SHF.R.S32.HI R0, RZ, 0x1f, R4 ;  /* 0x0000001fff007819 */ /* 0x000fe20000011404 */
[----:B------:R-:W-:Y:S01]  /*03e0*/  ULDC UR56, c[0x0][0x224] ;  /* 0x0000890000387ab9 */ /* 0x000fe20000000800 */
[----:B------:R-:W-:Y:S01]  /*03f0*/  SHF.R.S32.HI R243, RZ, 0x3, R9 ;  /* 0x00000003fff37819 */ /* 0x000fe20000011409 */
[----:B------:R-:W-:Y:S01]  /*0400*/  @UP5 UIMAD UR60, UR40, UR55, URZ ;  /* 0x00000037283c52a4 */ /* 0x000fe2000f8e023f */
[----:B------:R-:W-:Y:S01]  /*0410*/  LEA.HI R0, R0, R2, RZ, 0x3 ;  /* 0x0000000200007211 */ /* 0x000fe200078f18ff */
[----:B------:R-:W-:Y:S01]  /*0420*/  ULDC.64 UR4, c[0x0][0x118] ;  /* 0x0000460000047ab9 */ /* 0x000fe20000000a00 */
[----:B------:R-:W-:Y:S01]  /*0430*/  LOP3.LUT R6, R9, 0xfffffff8, RZ, 0xc0, !PT ;  /* 0xfffffff809067812 */ /* 0x000fe200078ec0ff */
[----:B------:R-:W-:Y:S01]  /*0440*/  ULDC UR44, c[0x0][0x2e8] ;  /* 0x0000ba00002c7ab9 */ /* 0x000fe20000000800 */
[----:B------:R-:W-:Y:S01]  /*0450*/  LOP3.LUT R0, R0, 0xfffffff8, RZ, 0xc0, !PT ;  /* 0xfffffff800007812 */ /* 0x000fe200078ec0ff */
[----:B------:R-:W-:Y:S01]  /*0460*/  UISETP.NE.AND UP6, UPT, UR11, URZ, UPT ;  /* 0x0000003f0b00728c */ /* 0x000fe2000bfc5270 */
[----:B------:R-:W-:Y:S01]  /*0470*/  LOP3.LUT R11, R4, 0x7ffffffc, RZ, 0xc0, !PT ;  /* 0x7ffffffc040b7812 */ /* 0x000fe200078ec0ff */
[----:B------:R-:W-:Y:S01]  /*0480*/  IMAD.IADD R6, R10, 0x1, -R6 ;  /* 0x000000010a067824 */ /* 0x000fe200078e0a06 */
[C---:B------:R-:W-:Y:S01]  /*0490*/  LOP3.LUT R7, R5.reuse, 0xfffffff0, RZ, 0xc0, !PT ;  /* 0xfffffff005077812 */ /* 0x040fe200078ec0ff */
[----:B------:R-:W-:Y:S01]  /*04a0*/  UIMAD.WIDE.U32 UR46, UR42, UR48, URZ ;  /* 0x000000302a2e72a5 */ /* 0x000fe2000f8e003f */
[----:B------:R-:W-:Y:S01]  /*04b0*/  LEA.HI R4, R5, R3, RZ, 0x1 ;  /* 0x0000000305047211 */ /* 0x000fe200078f08ff */
[----:B------:R-:W-:Y:S01]  /*04c0*/  IMAD.IADD R5, R2, 0x1, -R0 ;  /* 0x0000000102057824 */ /* 0x000fe200078e0a00 */
[----:B------:R-:W-:Y:S01]  /*04d0*/  SHF.R.S32.HI R2, RZ, 0x1f, R8 ;  /* 0x0000001fff027819 */ /* 0x000fe20000011408 */
[----:B------:R-:W-:Y:S01]  /*04e0*/  IMAD.SHL.U32 R0, R243, 0x40, RZ ;  /* 0x00000040f3007824 */ /* 0x000fe200078e00ff */
[----:B------:R-:W-:Y:S01]  /*04f0*/  LOP3.LUT R4, R4, 0xfffffffe, RZ, 0xc0, !PT ;  /* 0xfffffffe04047812 */ /* 0x000fe200078ec0ff */
[----:B------:R-:W-:Y:S01]  /*0500*/  IMAD.IADD R7, R10, 0x1, -R7 ;  /* 0x000000010a077824 */ /* 0x000fe200078e0a07 */
[----:B------:R-:W-:Y:S01]  /*0510*/  LEA.HI R231, R2, R8, RZ, 0x2 ;  /* 0x0000000802e77211 */ /* 0x000fe200078f10ff */
[----:B------:R-:W-:Y:S01]  /*0520*/  IMAD.IADD R13, R10, 0x1, -R11 ;  /* 0x000000010a0d7824 */ /* 0x000fe200078e0a0b */
[----:B------:R-:W-:Y:S01]  /*0530*/  LOP3.LUT R0, R0, 0x1c0, RZ, 0xc0, !PT ;  /* 0x000001c000007812 */ /* 0x000fe200078ec0ff */
[----:B------:R-:W-:Y:S01]  /*0540*/  IMAD.SHL.U32 R250, R6, 0x8, RZ ;  /* 0x0000000806fa7824 */ /* 0x000fe200078e00ff */
[----:B------:R-:W-:Y:S01]  /*0550*/  SHF.R.S32.HI R248, RZ, 0x7, R248 ;  /* 0x00000007fff87819 */ /* 0x000fe200000114f8 */
[----:B------:R-:W-:Y:S01]  /*0560*/  IMAD.IADD R10, R3, 0x1, -R4 ;  /* 0x00000001030a7824 */ /* 0x000fe200078e0a04 */
[----:B------:R-:W-:Y:S01]  /*0570*/  SHF.R.S32.HI R3, RZ, 0x1f, R7 ;  /* 0x0000001fff037819 */ /* 0x000fe20000011407 */
[----:B------:R-:W-:Y:S01]  /*0580*/  IMAD.U32 R4, RZ, RZ, UR6 ;  /* 0x00000006ff047e24 */ /* 0x000fe2000f8e00ff */
[----:B------:R-:W-:Y:S01]  /*0590*/  SHF.R.U32.HI R2, RZ, 0x3, R0 ;  /* 0x00000003ff027819 */ /* 0x000fe20000011600 */
[----:B------:R-:W-:Y:S01]  /*05a0*/  IMAD.SHL.U32 R221, R10, 0x200, RZ ;  /* 0x000002000add7824 */ /* 0x000fe200078e00ff */
[----:B------:R-:W-:Y:S01]  /*05b0*/  LOP3.LUT R0, R0, 0x38, R250, 0xf8, !PT ;  /* 0x0000003800007812 */ /* 0x000fe200078ef8fa */
[----:B------:R-:W-:Y:S01]  /*05c0*/  USHF.L.U32 UR6, UR40, 0x7, URZ ;  /* 0x0000000728067899 */ /* 0x000fe2000800063f */
[----:B------:R-:W-:Y:S01]  /*05d0*/  LEA.HI R11, R3, R7, RZ, 0x3 ;  /* 0x00000007030b7211 */ /* 0x000fe200078f18ff */
[----:B------:R-:W-:Y:S01]  /*05e0*/  IMAD.U32 R3, RZ, RZ, UR8 ;  /* 0x00000008ff037e24 */ /* 0x000fe2000f8e00ff */
[----:B------:R-:W-:Y:S01]  /*05f0*/  LOP3.LUT R8, R0, R2, RZ, 0x3c, !PT ;  /* 0x0000000200087212 */ /* 0x000fe200078e3cff */
[----:B------:R-:W-:Y:S01]  /*0600*/  IMAD.SHL.U32 R0, R6, 0x40, RZ ;  /* 0x0000004006007824 */ /* 0x000fe200078e00ff */
[----:B------:R-:W-:Y:S01]  /*0610*/  LOP3.LUT R2, R11, 0xfffffff8, RZ, 0xc0, !PT ;  /* 0xfffffff80b027812 */ /* 0x000fe200078ec0ff */
[----:B------:R-:W-:Y:S01]  /*0620*/  IMAD.SHL.U32 R252, R248, 0x20, RZ ;  /* 0x00000020f8fc7824 */ /* 0x000fe200078e00ff */
[----:B------:R1:W-:Y:S01]  /*0630*/  STL [R1], R3 ;  /* 0x0000000301007387 */ /* 0x0003e20000100800 */
[----:B------:R-:W-:Y:S01]  /*0640*/  LOP3.LUT P4, RZ, R6, 0x2, RZ, 0xc0, !PT ;  /* 0x0000000206ff7812 */ /* 0x000fe2000788c0ff */
[----:B------:R-:W-:Y:S01]  /*0650*/  USHF.R.S32.HI UR8, URZ, 0x1f, UR16 ;  /* 0x0000001f3f087899 */ /* 0x000fe20008011410 */
[----:B------:R-:W-:Y:S01]  /*0660*/  IMAD.IADD R7, R7, 0x1, -R2 ;  /* 0x0000000107077824 */ /* 0x000fe200078e0a02 */
[----:B------:R-:W-:Y:S01]  /*0670*/  LOP3.LUT R0, R0, 0x1c0, RZ, 0xc0, !PT ;  /* 0x000001c000007812 */ /* 0x000fe200078ec0ff */
[----:B------:R-:W-:Y:S01]  /*0680*/  IMAD.SHL.U32 R2, R224, 0x10, RZ ;  /* 0x00000010e0027824 */ /* 0x000fe200078e00ff */
[----:B------:R-:W-:Y:S01]  /*0690*/  LOP3.LUT P3, RZ, R6, 0x4, RZ, 0xc0, !PT ;  /* 0x0000000406ff7812 */ /* 0x000fe2000786c0ff */
[----:B------:R-:W-:Y:S01]  /*06a0*/  UIMAD UR58, UR8, UR40, URZ ;  /* 0x00000028083a72a4 */ /* 0x000fe2000f8e023f */
[C---:B------:R-:W-:Y:S01]  /*06b0*/  LOP3.LUT R216, R0.reuse, 0x8, R9, 0xf8, !PT ;  /* 0x0000000800d87812 */ /* 0x040fe200078ef809 */
[----:B------:R-:W-:Y:S01]  /*06c0*/  @!UP5 UIMAD UR8, UR40, UR15, UR41 ;  /* 0x0000000f2808d2a4 */ /* 0x000fe2000f8e0229 */
[----:B------:R-:W-:Y:S01]  /*06d0*/  LOP3.LUT R4, R0, 0x10, R2, 0xf8, !PT ;  /* 0x0000001000047812 */ /* 0x000fe200078ef802 */
[----:B------:R-:W-:Y:S01]  /*06e0*/  IMAD R2, R248, 0x800, R221 ;  /* 0x00000800f8027824 */ /* 0x000fe200078e02dd */
[----:B------:R-:W-:Y:S01]  /*06f0*/  SHF.R.U32.HI R0, RZ, 0x3, R0 ;  /* 0x00000003ff007819 */ /* 0x000fe20000011600 */
[----:B------:R-:W-:Y:S01]  /*0700*/  UIMAD UR57, UR43, UR48, URZ ;  /* 0x000000302b3972a4 */ /* 0x000fe2000f8e023f */
[----:B------:R-:W-:Y:S01]  /*0710*/  SEL R220, R222, 0xffffffc0, !P3 ;  /* 0xffffffc0dedc7807 */ /* 0x000fe20005800000 */
[----:B------:R-:W-:Y:S01]  /*0720*/  USHF.R.S32.HI UR59, URZ, 0x1f, UR52 ;  /* 0x0000001f3f3b7899 */ /* 0x000fe20008011434 */
[----:B------:R-:W-:Y:S01]  /*0730*/  LOP3.LUT R216, R216, R0, RZ, 0x3c, !PT ;  /* 0x00000000d8d87212 */ /* 0x000fe200078e3cff */
[----:B------:R-:W-:Y:S01]  /*0740*/  UIMAD UR56, UR7, UR56, URZ ;  /* 0x00000038073872a4 */ /* 0x000fe2000f8e023f */
[----:B------:R-:W-:Y:S01]  /*0750*/  SHF.R.S32.HI R231, RZ, 0x2, R231 ;  /* 0x00000002ffe77819 */ /* 0x000fe200000114e7 */
[----:B------:R-:W-:-:S02]  /*0760*/  @!UP5 UIMAD UR55, UR8, UR55, URZ ;  /* 0x000000370837d2a4 */ /* 0x000fc4000f8e023f */
[----:B------:R-:W-:Y:S01]  /*0770*/  IMAD.IADD R216, R2, 0x1, R216 ;  /* 0x0000000102d87824 */ /* 0x000fe200078e02d8 */
[----:B------:R-:W-:Y:S01]  /*0780*/  USHF.R.S32.HI UR54, URZ, 0x1f, UR50 ;  /* 0x0000001f3f367899 */ /* 0x000fe20008011432 */
[----:B------:R-:W-:Y:S01]  /*0790*/  IMAD.U32 R2, RZ, RZ, UR6 ;  /* 0x00000006ff027e24 */ /* 0x000fe2000f8e00ff */
[----:B------:R-:W-:Y:S01]  /*07a0*/  UIMAD UR6, UR40, UR14, UR41 ;  /* 0x0000000e280672a4 */ /* 0x000fe2000f8e0229 */
[----:B-1----:R-:W-:Y:S01]  /*07b0*/  LOP3.LUT R3, R5, 0x1, RZ, 0xc0, !PT ;  /* 0x0000000105037812 */ /* 0x002fe200078ec0ff */
[----:B------:R-:W-:Y:S01]  /*07c0*/  IMAD.SHL.U32 R217, R216, 0x2, RZ ;  /* 0x00000002d8d97824 */ /* 0x000fe200078e00ff */
[----:B------:R-:W-:Y:S01]  /*07d0*/  ULDC.U8 UR36, c[0x0][0x2d8] ;  /* 0x0000b60000247ab9 */ /* 0x000fe20000000000 */
[----:B------:R-:W-:Y:S01]  /*07e0*/  IMAD R231, R249, 0x10, R231 ;  /* 0x00000010f9e77824 */ /* 0x000fe200078e02e7 */
[----:B------:R-:W-:Y:S01]  /*07f0*/  ISETP.NE.U32.AND P0, PT, R3, 0x1, PT ;  /* 0x000000010300780c */ /* 0x000fe20003f05070 */
[----:B------:R-:W-:Y:S01]  /*0800*/  USHF.L.U32 UR45, UR6, 0x5, URZ ;  /* 0x00000005062d7899 */ /* 0x000fe2000800063f */
[----:B------:R-:W-:Y:S01]  /*0810*/  LOP3.LUT R3, R4, 0x8, R9, 0xf8, !PT ;  /* 0x0000000804037812 */ /* 0x000fe200078ef809 */
[----:B------:R-:W-:Y:S01]  /*0820*/  IMAD.SHL.U32 R4, R10, 0x20, RZ ;  /* 0x000000200a047824 */ /* 0x000fe200078e00ff */
[----:B------:R-:W-:Y:S01]  /*0830*/  R2P PR, R5, 0x6 ;  /* 0x0000000605007804 */ /* 0x000fe20000000000 */
[----:B------:R-:W-:Y:S01]  /*0840*/  USHF.R.S32.HI UR53, URZ, 0x1f, UR45 ;  /* 0x0000001f3f357899 */ /* 0x000fe2000801142d */
[----:B------:R-:W-:Y:S01]  /*0850*/  LOP3.LUT R221, R221, R3, R0, 0xf6, !PT ;  /* 0x00000003dddd7212 */ /* 0x000fe200078ef600 */
[----:B------:R-:W-:Y:S01]  /*0860*/  IMAD.SHL.U32 R3, R5, 0x40, RZ ;  /* 0x0000004005037824 */ /* 0x000fe200078e00ff */
[----:B------:R-:W-:Y:S01]  /*0870*/  SHF.R.S32.HI R0, RZ, 0x6, R12 ;  /* 0x00000006ff007819 */ /* 0x000fe2000001140c */
[C---:B------:R-:W-:Y:S01]  /*0880*/  IMAD.SHL.U32 R5, R7.reuse, 0x40, RZ ;  /* 0x0000004007057824 */ /* 0x040fe200078e00ff */
[----:B------:R-:W-:-:S02]  /*0890*/  LOP3.LUT P6, RZ, R7, 0x2, RZ, 0xc0, !PT ;  /* 0x0000000207ff7812 */ /* 0x000fc400078cc0ff */
[----:B------:R-:W-:Y:S01]  /*08a0*/  LOP3.LUT P5, RZ, R7, 0x4, RZ, 0xc0, !PT ;  /* 0x0000000407ff7812 */ /* 0x000fe200078ac0ff */
[----:B------:R-:W-:Y:S01]  /*08b0*/  IMAD R230, R0, 0x200, R8 ;  /* 0x0000020000e67824 */ /* 0x000fe200078e0208 */
[----:B------:R-:W-:Y:S01]  /*08c0*/  SEL R238, R238, 0x10, !P0 ;  /* 0x00000010eeee7807 */ /* 0x000fe20004000000 */
[----:B------:R-:W-:Y:S01]  /*08d0*/  IMAD.SHL.U32 R2, R0, 0x8, RZ ;  /* 0x0000000800027824 */ /* 0x000fe200078e00ff */
[----:B------:R-:W-:Y:S01]  /*08e0*/  LOP3.LUT R0, R3, 0x1c0, RZ, 0xc0, !PT ;  /* 0x000001c003007812 */ /* 0x000fe200078ec0ff */
[----:B------:R-:W-:Y:S01]  /*08f0*/  IMAD.SHL.U32 R230, R230, 0x2, RZ ;  /* 0x00000002e6e67824 */ /* 0x000fe200078e00ff */
[----:B------:R-:W-:Y:S02]  /*0900*/  SEL R222, R222, 0xffffffc0, !P5 ;  /* 0xffffffc0dede7807 */ /* 0x000fe40006800000 */
[----:B------:R-:W-:Y:S02]  /*0910*/  LOP3.LUT R2, R2, 0x18, RZ, 0xc0, !PT ;  /* 0x0000001802027812 */ /* 0x000fe400078ec0ff */
[----:B------:R-:W-:-:S02]  /*0920*/  SHF.R.U32.HI R3, RZ, 0x3, R0 ;  /* 0x00000003ff037819 */ /* 0x000fc40000011600 */
[----:B------:R-:W-:Y:S02]  /*0930*/  LOP3.LUT R8, R2, 0x20, R4, 0xf8, !PT ;  /* 0x0000002002087812 */ /* 0x000fe400078ef804 */
[----:B------:R-:W-:Y:S02]  /*0940*/  LOP3.LUT R6, R3, R0, R2, 0x1e, !PT ;  /* 0x0000000003067212 */ /* 0x000fe400078e1e02 */
[----:B------:R-:W-:Y:S01]  /*0950*/  LOP3.LUT R2, R0, 0x20, R252, 0xf8, !PT ;  /* 0x0000002000027812 */ /* 0x000fe200078ef8fc */
[----:B------:R-:W-:-:S03]  /*0960*/  IMAD.SHL.U32 R0, R13, 0x2, RZ ;  /* 0x000000020d007824 */ /* 0x000fc600078e00ff */
[----:B------:R-:W-:Y:S01]  /*0970*/  LOP3.LUT R3, R2, R3, RZ, 0x3c, !PT ;  /* 0x0000000302037212 */ /* 0x000fe200078e3cff */
[----:B------:R-:W-:Y:S01]  /*0980*/  IMAD.U32 R2, RZ, RZ, UR9 ;  /* 0x00000009ff027e24 */ /* 0x000fe2000f8e00ff */
[----:B------:R-:W-:Y:S01]  /*0990*/  USHF.R.S32.HI UR9, URZ, 0x1f, UR41 ;  /* 0x0000001f3f097899 */ /* 0x000fe20008011429 */
[--C-:B------:R-:W-:Y:S02]  /*09a0*/  IMAD R4, R249, 0x400, R0.reuse ;  /* 0x00000400f9047824 */ /* 0x100fe400078e0200 */
[----:B------:R-:W-:Y:S01]  /*09b0*/  IMAD R2, R224, 0x400, R0 ;  /* 0x00000400e0027824 */ /* 0x000fe200078e0200 */
[----:B------:R-:W-:Y:S01]  /*09c0*/  LOP3.LUT R0, R5, 0x1c0, RZ, 0xc0, !PT ;  /* 0x000001c005007812 */ /* 0x000fe200078ec0ff */
[----:B------:R-:W-:Y:S02]  /*09d0*/  IMAD.IADD R236, R4, 0x1, R3 ;  /* 0x0000000104ec7824 */ /* 0x000fe400078e0203 */
[----:B------:R-:W-:Y:S02]  /*09e0*/  IMAD.IADD R6, R2, 0x1, R6 ;  /* 0x0000000102067824 */ /* 0x000fe400078e0206 */
[----:B------:R-:W-:Y:S01]  /*09f0*/  IMAD.U32 R2, RZ, RZ, UR9 ;  /* 0x00000009ff027e24 */ /* 0x000fe2000f8e00ff */
[--C-:B------:R-:W-:Y:S01]  /*0a00*/  SHF.R.U32.HI R2, RZ, 0x3, R0.reuse ;  /* 0x00000003ff027819 */ /* 0x100fe20000011600 */
[----:B------:R-:W-:Y:S01]  /*0a10*/  IMAD.SHL.U32 R4, R10, 0x8, RZ ;  /* 0x000000080a047824 */ /* 0x000fe200078e00ff */
[----:B------:R-:W-:Y:S01]  /*0a20*/  LEA R244, R6, 0x10000, 0x1 ;  /* 0x0001000006f47811 */ /* 0x000fe200078e08ff */
[----:B------:R-:W-:Y:S01]  /*0a30*/  IMAD.SHL.U32 R3, R11, 0x40, RZ ;  /* 0x000000400b037824 */ /* 0x000fe200078e00ff */
[----:B------:R-:W-:Y:S01]  /*0a40*/  LOP3.LUT R5, R2, R8, R0, 0x1e, !PT ;  /* 0x0000000802057212 */ /* 0x000fe200078e1e00 */
[----:B------:R-:W-:Y:S01]  /*0a50*/  IMAD.SHL.U32 R236, R236, 0x2, RZ ;  /* 0x00000002ecec7824 */ /* 0x000fe200078e00ff */
[----:B------:R-:W-:-:S02]  /*0a60*/  LOP3.LUT R4, R0, 0x8, R4, 0xf8, !PT ;  /* 0x0000000800047812 */ /* 0x000fc400078ef804 */
[----:B------:R-:W-:Y:S01]  /*0a70*/  LOP3.LUT R0, R3, 0xfffffe00, RZ, 0xc0, !PT ;  /* 0xfffffe0003007812 */ /* 0x000fe200078ec0ff */
[----:B------:R-:W-:Y:S01]  /*0a80*/  IMAD.IADD R239, R236, 0x1, R238 ;  /* 0x00000001ecef7824 */ /* 0x000fe200078e02ee */
[----:B------:R-:W-:Y:S02]  /*0a90*/  LOP3.LUT R2, R4, R2, RZ, 0x3c, !PT ;  /* 0x0000000204027212 */ /* 0x000fe400078e3cff */
[----:B------:R-:W-:Y:S01]  /*0aa0*/  IADD3 R237, R236, 0x20, RZ ;  /* 0x00000020eced7810 */ /* 0x000fe20007ffe0ff */
[--C-:B------:R-:W-:Y:S01]  /*0ab0*/  IMAD R224, R224, 0x400, R0.reuse ;  /* 0x00000400e0e07824 */ /* 0x100fe200078e0200 */
[----:B------:R-:W-:Y:S01]  /*0ac0*/  @P1 IADD3 R237, R236, -0x20, RZ ;  /* 0xffffffe0eced1810 */ /* 0x000fe20007ffe0ff */
[----:B------:R-:W-:Y:S01]  /*0ad0*/  IMAD R218, R249, 0x400, R0 ;  /* 0x00000400f9da7824 */ /* 0x000fe200078e0200 */
[----:B------:R-:W-:Y:S01]  /*0ae0*/  LOP3.LUT R0, R5, R0, RZ, 0xfc, !PT ;  /* 0x0000000005007212 */ /* 0x000fe200078efcff */
[----:B------:R-:W-:Y:S01]  /*0af0*/  IMAD.IADD R224, R2, 0x1, R224 ;  /* 0x0000000102e07824 */ /* 0x000fe200078e02e0 */
[----:B------:R-:W-:Y:S01]  /*0b00*/  IADD3 R245, R244, 0x40, RZ ;  /* 0x00000040f4f57810 */ /* 0x000fe20007ffe0ff */
[----:B------:R-:W-:Y:S01]  /*0b10*/  IMAD.IADD R218, R218, 0x1, R2 ;  /* 0x00000001dada7824 */ /* 0x000fe200078e0202 */
[----:B------:R-:W-:Y:S01]  /*0b20*/  SEL R2, R226, 0xffffffe0, !P4 ;  /* 0xffffffe0e2027807 */ /* 0x000fe20006000000 */
[----:B------:R-:W-:Y:S01]  /*0b30*/  IMAD.SHL.U32 R0, R0, 0x2, RZ ;  /* 0x0000000200007824 */ /* 0x000fe200078e00ff */
[----:B------:R-:W-:Y:S01]  /*0b40*/  SEL R226, R226, 0xffffffe0, !P6 ;  /* 0xffffffe0e2e27807 */ /* 0x000fe20007000000 */
[----:B------:R-:W-:Y:S01]  /*0b50*/  IMAD.SHL.U32 R218, R218, 0x2, RZ ;  /* 0x00000002dada7824 */ /* 0x000fe200078e00ff */
[----:B------:R-:W-:Y:S01]  /*0b60*/  LEA R224, R224, 0x20000, 0x1 ;  /* 0x00020000e0e07811 */ /* 0x000fe200078e08ff */
[----:B------:R-:W-:Y:S01]  /*0b70*/  IMAD R2, R216, 0x2, R2 ;  /* 0x00000002d8027824 */ /* 0x000fe200078e0202 */
[----:B------:R-:W-:Y:S01]  /*0b80*/  @P2 IADD3 R245, R244, -0x40, RZ ;  /* 0xffffffc0f4f52810 */ /* 0x000fe20007ffe0ff */
[----:B------:R-:W-:-:S02]  /*0b90*/  IMAD.IADD R219, R218, 0x1, R226 ;  /* 0x00000001dadb7824 */ /* 0x000fc400078e02e2 */
[----:B------:R-:W-:Y:S02]  /*0ba0*/  IMAD.IADD R225, R222, 0x1, R224 ;  /* 0x00000001dee17824 */ /* 0x000fe400078e02e0 */
[----:B------:R-:W-:Y:S02]  /*0bb0*/  IMAD R216, R216, 0x2, R220 ;  /* 0x00000002d8d87824 */ /* 0x000fe400078e02dc */
[----:B------:R-:W-:Y:S02]  /*0bc0*/  IMAD.IADD R3, R220, 0x1, R2 ;  /* 0x00000001dc037824 */ /* 0x000fe400078e0202 */
[----:B------:R-:W-:Y:S02]  /*0bd0*/  IMAD R220, R221, 0x2, R220 ;  /* 0x00000002dddc7824 */ /* 0x000fe400078e02dc */
[----:B------:R-:W-:Y:S02]  /*0be0*/  IMAD.IADD R223, R218, 0x1, R222 ;  /* 0x00000001dadf7824 */ /* 0x000fe400078e02de */
[----:B------:R-:W-:-:S02]  /*0bf0*/  IMAD.IADD R227, R226, 0x1, R224 ;  /* 0x00000001e2e37824 */ /* 0x000fc400078e02e0 */
[----:B------:R-:W-:Y:S02]  /*0c00*/  IMAD.SHL.U32 R221, R221, 0x2, RZ ;  /* 0x00000002dddd7824 */ /* 0x000fe400078e00ff */
[----:B------:R-:W-:Y:S02]  /*0c10*/  IMAD.IADD R238, R238, 0x1, R237 ;  /* 0x00000001eeee7824 */ /* 0x000fe400078e02ed */
[----:B------:R-:W-:Y:S02]  /*0c20*/  IMAD.IADD R222, R219, 0x1, R222 ;  /* 0x00000001dbde7824 */ /* 0x000fe400078e02de */
[----:B------:R-:W-:Y:S02]  /*0c30*/  IMAD.IADD R226, R226, 0x1, R225 ;  /* 0x00000001e2e27824 */ /* 0x000fe400078e02e1 */
.L_x_1278:
[----:B------:R-:W-:Y:S02]  /*0c40*/  ULDC.64 UR6, c[0x0][0x240] ;  /* 0x0000900000067ab9 */ /* 0x000fe40000000a00 */
[----:B------:R-:W-:Y:S02]  /*0c50*/  UISETP.NE.U32.AND UP1, UPT, URZ, UR6, UPT ;  /* 0x000000063f00728c */ /* 0x000fe4000bf25070 */
[----:B------:R-:W-:-:S02]  /*0c60*/  USHF.L.U32 UR13, UR40, 0x2, URZ ;  /* 0x00000002280d7899 */ /* 0x000fc4000800063f */
        /* <DEDUP_REMOVED lines=50> */
.L_x_1248:
        /* <DEDUP_REMOVED lines=21> */
[----:B------:R-:W-:Y:S02]  /*10e0*/  UIADD3 UR9, UR14, 0x3f, URZ ;  /* 0x0000003f0e097890 */ /* 0x000fe4000fffe03f */
[----:B------:R-:W-:Y:S02]  /*10f0*/  ULDC.64 UR10, c[0x0][0x178] ;  /* 0x00005e00000a7ab9 */ /* 0x000fe40000000a00 */
[----:B------:R-:W-:Y:S02]  /*1100*/  UIMAD UR12, UR32, UR10, URZ ;  /* 0x0000000a200c72a4 */ /* 0x000fe4000f8e023f */
[----:B------:R-:W-:Y:S02]  /*1110*/  USHF.R.S32.HI UR13, URZ, 0x1f, UR9 ;  /* 0x0000001f3f0d7899 */ /* 0x000fe40008011409 */
[----:B------:R-:W-:Y:S02]  /*1120*/  UIMAD UR16, UR40, UR11, UR12 ;  /* 0x0000000b281072a4 */ /* 0x000fe4000f8e020c */
[----:B------:R-:W-:-:S02]  /*1130*/  ULEA.HI UR17, UR13, UR9, URZ, 0x6 ;  /* 0x000000090d117291 */ /* 0x000fc4000f8f303f */
[----:B------:R-:W-:Y:S02]  /*1140*/  UIMAD.WIDE.U32 UR6, UR40, UR10, URZ ;  /* 0x0000000a280672a5 */ /* 0x000fe4000f8e003f */
[----:B------:R-:W-:Y:S02]  /*1150*/  ULDC.64 UR12, c[0x0][0x190] ;  /* 0x00006400000c7ab9 */ /* 0x000fe40000000a00 */
[----:B------:R-:W-:Y:S02]  /*1160*/  UISETP.NE.AND UP3, UPT, UR15, -0x1, UPT ;  /* 0xffffffff0f00788c */ /* 0x000fe4000bf65270 */
[----:B------:R-:W-:Y:S02]  /*1170*/  UIMAD.WIDE.U32 UR10, UR15, UR12, URZ ;  /* 0x0000000c0f0a72a5 */ /* 0x000fe4000f8e003f */
[----:B------:R-:W-:Y:S02]  /*1180*/  ULDC UR18, c[0x0][0x2e4] ;  /* 0x0000b90000127ab9 */ /* 0x000fe40000000800 */
[----:B------:R-:W-:-:S02]  /*1190*/  USEL UR31, UR6, UR10, !UP3 ;  /* 0x0000000a061f7287 */ /* 0x000fc4000d800000 */
[----:B------:R-:W-:Y:S02]  /*11a0*/  UIADD3 UR6, UR14, 0x40, UR38 ;  /* 0x000000400e067890 */ /* 0x000fe4000fffe026 */
[----:B------:R-:W-:Y:S02]  /*11b0*/  UIADD3 UR30, UR7, UR16, URZ ;  /* 0x00000010071e7290 */ /* 0x000fe4000fffe03f */
[----:B------:R-:W-:Y:S02]  /*11c0*/  UIADD3 UR6, UR6, UR18, -UR8 ;  /* 0x0000001206067290 */ /* 0x000fe4000fffe808 */
[----:B-1----:R-:W-:Y:S02]  /*11d0*/  UISETP.NE.AND UP0, UPT, UR39, -0x1, UPT ;  /* 0xffffffff2700788c */ /* 0x002fe4000bf05270 */
[----:B------:R-:W-:Y:S02]  /*11e0*/  UIADD3 UR6, UR6, 0x3f, URZ ;  /* 0x0000003f06067890 */ /* 0x000fe4000fffe03f */
[----:B------:R-:W-:-:S02]  /*11f0*/  UIMAD UR9, UR15, UR13, URZ ;  /* 0x0000000d0f0972a4 */ /* 0x000fc4000f8e023f */
[----:B------:R-:W-:Y:S01]  /*1200*/  USHF.R.S32.HI UR7, URZ, 0x1f, UR6 ;  /* 0x0000001f3f077899 */ /* 0x000fe20008011406 */
[----:B------:R-:W-:Y:S01]  /*1210*/  PLOP3.LUT P0, PT, PT, PT, UP0, 0x80, 0x0 ;  /* 0x000000000000781c */ /* 0x000fe20003f0f008 */
[----:B------:R-:W-:Y:S02]  /*1220*/  @UP3 UIADD3 UR30, UR11, UR9, URZ ;  /* 0x000000090b1e3290 */ /* 0x000fe4000fffe03f */
[----:B------:R-:W-:Y:S02]  /*1230*/  ULEA.HI UR6, UR7, UR6, URZ, 0x6 ;  /* 0x0000000607067291 */ /* 0x000fe4000f8f303f */
[----:B------:R-:W-:Y:S02]  /*1240*/  USHF.R.S32.HI UR7, URZ, 0x6, UR17 ;  /* 0x000000063f077899 */ /* 0x000fe40008011411 */
[----:B------:R-:W-:Y:S02]  /*1250*/  USHF.R.S32.HI UR6, URZ, 0x6, UR6 ;  /* 0x000000063f067899 */ /* 0x000fe40008011406 */
[----:B------:R-:W-:-:S02]  /*1260*/  @UP0 UIADD3 UR9, UR37, UR39, URZ ;  /* 0x0000002725090290 */ /* 0x000fc4000fffe03f */
[----:B------:R-:W-:Y:S02]  /*1270*/  UISETP.LT.AND UP2, UPT, UR7, UR6, UPT ;  /* 0x000000060700728c */ /* 0x000fe4000bf41270 */
[----:B------:R-:W-:Y:S02]  /*1280*/  ULDC.64 UR10, c[0x0][0x198] ;  /* 0x00006600000a7ab9 */ /* 0x000fe40000000a00 */
        /* <DEDUP_REMOVED lines=19> */
.L_x_1250:
        /* <DEDUP_REMOVED lines=18> */
.L_x_1251:
[----:B------:R-:W3:Y:S01]  /*14e0*/  LDL R4, [R1] ;  /* 0x0000000001047983 */ /* 0x000ee20000100800 */
[----:B------:R-:W-:Y:S01]  /*14f0*/  ULDC.64 UR10, c[0x0][0x370] ;  /* 0x0000dc00000a7ab9 */ /* 0x000fe20000000a00 */
[----:B------:R-:W-:Y:S01]  /*1500*/  IABS R8, c[0x0][0x1c8] ;  /* 0x0000720000087a13 */ /* 0x000fe20000000000 */
[----:B------:R-:W-:Y:S01]  /*1510*/  @UP3 UIMAD.WIDE.U32 UR6, UR15, UR10, URZ ;  /* 0x0000000a0f0632a5 */ /* 0x000fe2000f8e003f */
[----:B--2---:R-:W-:Y:S01]  /*1520*/  IABS R7, UR41 ;  /* 0x0000002900077c13 */ /* 0x004fe20008000000 */
[----:B------:R-:W-:Y:S01]  /*1530*/  ULDC UR12, c[0x0][0x224] ;  /* 0x00008900000c7ab9 */ /* 0x000fe20000000800 */
[----:B------:R-:W1:Y:S01]  /*1540*/  S2UR UR17, SR_CTAID.X ;  /* 0x00000000001179c3 */ /* 0x000e620000002500 */
[----:B------:R-:W-:Y:S01]  /*1550*/  @UP3 UIMAD UR23, UR15, UR11, UR7 ;  /* 0x0000000b0f1732a4 */ /* 0x000fe2000f8e0207 */
[----:B------:R-:W-:Y:S01]  /*1560*/  ISETP.NE.AND P2, PT, RZ, c[0x0][0x1c8], PT ;  /* 0x00007200ff007a0c */ /* 0x000fe20003f45270 */
[----:B------:R-:W-:Y:S02]  /*1570*/  USHF.L.U32 UR19, UR40, 0x7, URZ ;  /* 0x0000000728137899 */ /* 0x000fe4000800063f */
[----:B------:R-:W-:-:S02]  /*1580*/  @UP3 UMOV UR22, UR6 ;  /* 0x0000000600163c82 */ /* 0x000fc40008000000 */
[----:B------:R-:W-:Y:S02]  /*1590*/  ULDC.64 UR6, c[0x0][0x368] ;  /* 0x0000da0000067ab9 */ /* 0x000fe40000000a00 */
[----:B------:R-:W-:Y:S02]  /*15a0*/  @!UP3 UIMAD UR9, UR32, UR6, URZ ;  /* 0x000000062009b2a4 */ /* 0x000fe4000f8e023f */
[----:B------:R-:W-:Y:S02]  /*15b0*/  ULDC.64 UR10, c[0x0][0x3d8] ;  /* 0x0000f600000a7ab9 */ /* 0x000fe40000000a00 */
[----:B------:R-:W-:Y:S02]  /*15c0*/  @!UP3 UIMAD UR9, UR40, UR7, UR9 ;  /* 0x000000072809b2a4 */ /* 0x000fe4000f8e0209 */
[----:B------:R-:W-:Y:S02]  /*15d0*/  @!UP3 UIMAD.WIDE.U32 UR6, UR40, UR6, URZ ;  /* 0x000000062806b2a5 */ /* 0x000fe4000f8e003f */
[----:B------:R-:W-:-:S02]  /*15e0*/  USHF.R.S32.HI UR20, URZ, 0x1f, UR38 ;  /* 0x0000001f3f147899 */ /* 0x000fc40008011426 */
[----:B------:R-:W-:Y:S02]  /*15f0*/  @!UP3 UIADD3 UR23, UR7, UR9, URZ ;  /* 0x000000090717b290 */ /* 0x000fe4000fffe03f */
[----:B------:R-:W-:Y:S02]  /*1600*/  UIMAD UR9, UR43, UR15, URZ ;  /* 0x0000000f2b0972a4 */ /* 0x000fe4000f8e023f */
[----:B------:R-:W-:Y:S02]  /*1610*/  @!UP3 UMOV UR22, UR6 ;  /* 0x000000060016bc82 */ /* 0x000fe40008000000 */
[----:B------:R-:W-:-:S04]  /*1620*/  UIMAD UR6, UR32, UR12, UR58 ;  /* 0x0000000c200672a4 */ /* 0x000fc8000f8e023a */
[----:B------:R-:W-:-:S04]  /*1630*/  UIADD3 UR6, UR49, UR6, URZ ;  /* 0x0000000631067290 */ /* 0x000fc8000fffe03f */
[----:B------:R-:W-:-:S04]  /*1640*/  UIMAD UR6, UR42, UR6, UR57 ;  /* 0x000000062a0672a4 */ /* 0x000fc8000f8e0239 */
[----:B------:R-:W-:Y:S02]  /*1650*/  UIADD3 UR13, UR47, UR6, URZ ;  /* 0x000000062f0d7290 */ /* 0x000fe4000fffe03f */
[----:B------:R-:W-:-:S04]  /*1660*/  UIMAD.WIDE.U32 UR6, UR42, UR15, URZ ;  /* 0x0000000f2a0672a5 */ /* 0x000fc8000f8e003f */
[----:B------:R-:W-:Y:S02]  /*1670*/  @UP3 UIADD3 UR13, UR7, UR9, URZ ;  /* 0x00000009070d3290 */ /* 0x000fe4000fffe03f */
[----:B------:R-:W-:Y:S02]  /*1680*/  USEL UR18, UR46, UR6, !UP3 ;  /* 0x000000062e127287 */ /* 0x000fe4000d800000 */
[----:B-1----:R-:W-:-:S03]  /*1690*/  UIMAD.WIDE.U32 UR6, UR17, UR10, URZ ;  /* 0x0000000a110672a5 */ /* 0x002fc6000f8e003f */
[----:B------:R-:W-:Y:S02]  /*16a0*/  ULDC UR10, c[0x0][0x234] ;  /* 0x00008d00000a7ab9 */ /* 0x000fe40000000800 */
[----:B------:R-:W-:Y:S02]  /*16b0*/  UIMAD UR11, UR17, UR11, UR7 ;  /* 0x0000000b110b72a4 */ /* 0x000fe4000f8e0207 */
[----:B------:R-:W-:Y:S02]  /*16c0*/  USEL UR17, UR6, URZ, UP6 ;  /* 0x0000003f06117287 */ /* 0x000fe4000b000000 */
[----:B------:R-:W-:Y:S02]  /*16d0*/  USHF.L.U64.HI UR6, UR40, 0x7, UR32 ;  /* 0x0000000728067899 */ /* 0x000fe40008010220 */
[----:B------:R-:W-:Y:S02]  /*16e0*/  USEL UR11, UR11, URZ, UP6 ;  /* 0x0000003f0b0b7287 */ /* 0x000fe4000b000000 */
[----:B------:R-:W-:-:S02]  /*16f0*/  USEL UR7, UR6, URZ, UP1 ;  /* 0x0000003f06077287 */ /* 0x000fc40008800000 */
[----:B------:R-:W-:-:S04]  /*1700*/  USEL UR6, UR19, URZ, UP1 ;  /* 0x0000003f13067287 */ /* 0x000fc80008800000 */
[----:B------:R-:W-:-:S04]  /*1710*/  UIADD3 UR6, UP1, UR16, UR6, URZ ;  /* 0x0000000610067290 */ /* 0x000fc8000ff3e03f */
[----:B------:R-:W-:Y:S02]  /*1720*/  UIADD3.X UR9, UR24, UR7, URZ, UP1, !UPT ;  /* 0x0000000718097290 */ /* 0x000fe40008ffe43f */
[----:B------:R-:W-:-:S04]  /*1730*/  UIMAD UR7, UR43, UR6, URZ ;  /* 0x000000062b0772a4 */ /* 0x000fc8000f8e023f */
[----:B------:R-:W-:Y:S02]  /*1740*/  UIMAD UR9, UR42, UR9, UR7 ;  /* 0x000000092a0972a4 */ /* 0x000fe4000f8e0207 */
[----:B------:R-:W-:Y:S01]  /*1750*/  @UP5 USEL UR7, UR60, UR15, !UP3 ;  /* 0x0000000f3c075287 */ /* 0x000fe2000d800000 */
[----:B---3--:R1:W2:Y:S02]  /*1760*/  R2UR UR12, R4 ;  /* 0x00000000040c73c2 */ /* 0x0082a400000e0000 */
[----:B-1----:R-:W1:Y:S08]  /*1770*/  I2F.RP R4, R8 ;  /* 0x0000000800047306 */ /* 0x002e700000209400 */
        /* <DEDUP_REMOVED lines=14> */
[----:B--2---:R-:W-:Y:S01]  /*1860*/  ISETP.LE.AND P1, PT, RZ, UR12, PT ;  /* 0x0000000cff007c0c */ /* 0x004fe2000bf23270 */
[----:B------:R-:W-:Y:S01]  /*1870*/  @UP5 UIMAD UR12, UR41, UR10, UR7 ;  /* 0x0000000a290c52a4 */ /* 0x000fe2000f8e0207 */
[----:B------:R-:W-:Y:S01]  /*1880*/  ISETP.GE.U32.AND P3, PT, R5, R8, PT ;  /* 0x000000080500720c */ /* 0x000fe20003f66070 */
[----:B------:R-:W-:-:S04]  /*1890*/  UIMAD.WIDE.U32 UR6, UR42, UR6, URZ ;  /* 0x000000062a0672a5 */ /* 0x000fc8000f8e003f */
[----:B------:R-:W-:Y:S02]  /*18a0*/  UIADD3 UR10, UR7, UR9, URZ ;  /* 0x00000009070a7290 */ /* 0x000fe4000fffe03f */
[----:B------:R-:W-:-:S06]  /*18b0*/  @!UP5 UMOV UR12, UR55 ;  /* 0x00000037000cdc82 */ /* 0x000fcc0008000000 */
        /* <DEDUP_REMOVED lines=11> */
.L_x_1252:
[----:B------:R-:W-:Y:S02]  /*1970*/  UMOV UR9, UR56 ;  /* 0x0000003800097c82 */ /* 0x000fe40008000000 */
.L_x_1253:
        /* <DEDUP_REMOVED lines=8> */
[----:B------:R-:W1:Y:S01]  /*1a00*/  S2R R24, SR_TID.X ;  /* 0x0000000000187919 */ /* 0x000e620000002100 */
[----:B------:R-:W-:Y:S01]  /*1a10*/  UMOV UR33, 0x4 ;  /* 0x0000000400217882 */ /* 0x000fe20000000000 */
[----:B------:R-:W-:Y:S01]  /*1a20*/  IMAD.WIDE.U32 R6, R5, c[0x0][0x190], R250 ;  /* 0x0000640005067a25 */ /* 0x000fe200078e00fa */
[----:B------:R-:W-:Y:S01]  /*1a30*/  UIADD3.X UR19, UR11, UR6, UR13, UP2, UP1 ;  /* 0x000000060b137290 */ /* 0x000fe200097e240d */
[----:B------:R-:W-:Y:S01]  /*1a40*/  BSSY B1, `(.L_x_1249) ;  /* 0x00007a5000017945 */ /* 0x000fe20003800000 */
[----:B------:R-:W-:Y:S01]  /*1a50*/  UIADD3 UR11, UR16, UR12, URZ ;  /* 0x0000000c100b7290 */ /* 0x000fe2000fffe03f */
[----:B------:R-:W-:Y:S01]  /*1a60*/  IMAD R9, R9, c[0x0][0x190], RZ ;  /* 0x0000640009097a24 */ /* 0x000fe200078e02ff */
[----:B------:R-:W-:Y:S01]  /*1a70*/  ULDC.64 UR6, c[0x0][0x1a8] ;  /* 0x00006a0000067ab9 */ /* 0x000fe20000000a00 */
[----:B------:R-:W-:Y:S01]  /*1a80*/  IADD3 R8, P1, R6, UR31, RZ ;  /* 0x0000001f06087c10 */ /* 0x000fe2000ff3e0ff */
[----:B------:R-:W-:Y:S01]  /*1a90*/  UIMAD UR6, UR15, UR6, URZ ;  /* 0x000000060f0672a4 */ /* 0x000fe2000f8e023f */
[----:B------:R-:W-:Y:S01]  /*1aa0*/  IMAD R5, R5, c[0x0][0x194], R9 ;  /* 0x0000650005057a24 */ /* 0x000fe200078e0209 */
[----:B------:R-:W-:Y:S01]  /*1ab0*/  ULDC UR17, c[0x0][0x2e8] ;  /* 0x0000ba0000117ab9 */ /* 0x000fe20000000800 */
[----:B------:R-:W-:Y:S01]  /*1ac0*/  IMAD.U32 R10, RZ, RZ, UR16 ;  /* 0x00000010ff0a7e24 */ /* 0x000fe2000f8e00ff */
[----:B------:R-:W-:-:S02]  /*1ad0*/  UIMAD UR18, UR41, UR7, UR6 ;  /* 0x00000007291272a4 */ /* 0x000fc4000f8e0206 */
[----:B------:R-:W-:Y:S01]  /*1ae0*/  IADD3.X R9, R7, UR30, R5, P1, !PT ;  /* 0x0000001e07097c10 */ /* 0x000fe20008ffe405 */
[----:B------:R-:W-:Y:S01]  /*1af0*/  ULDC.64 UR6, c[0x0][0x378] ;  /* 0x0000de0000067ab9 */ /* 0x000fe20000000a00 */
[----:B------:R-:W-:Y:S01]  /*1b00*/  IADD3 R6, P1, R250, UR22, RZ ;  /* 0x00000016fa067c10 */ /* 0x000fe2000ff3e0ff */
[----:B------:R-:W-:Y:S02]  /*1b10*/  UIMAD UR6, UR15, UR6, URZ ;  /* 0x000000060f0672a4 */ /* 0x000fe4000f8e023f */
[----:B------:R-:W-:Y:S01]  /*1b20*/  ULDC.64 UR30, c[0x0][0x3c8] ;  /* 0x0000f200001e7ab9 */ /* 0x000fe20000000a00 */
[----:B------:R-:W-:Y:S01]  /*1b30*/  IADD3.X R7, R251, UR23, RZ, P1, !PT ;  /* 0x00000017fb077c10 */ /* 0x000fe20008ffe4ff */
[----:B------:R-:W-:Y:S01]  /*1b40*/  UIMAD UR13, UR41, UR7, UR6 ;  /* 0x00000007290d72a4 */ /* 0x000fe2000f8e0206 */
[----:B-1----:R-:W-:Y:S02]  /*1b50*/  SHF.R.S32.HI R5, RZ, 0x1f, R24 ;  /* 0x0000001fff057819 */ /* 0x002fe40000011418 */
[----:B------:R-:W-:Y:S01]  /*1b60*/  ULDC.64 UR6, c[0x0][0x370] ;  /* 0x0000dc0000067ab9 */ /* 0x000fe20000000a00 */
[----:B------:R-:W-:Y:S01]  /*1b70*/  IMAD.WIDE.U32 R6, R10, c[0x0][0x370], R6 ;  /* 0x0000dc000a067a25 */ /* 0x000fe200078e0006 */
[----:B------:R-:W-:Y:S01]  /*1b80*/  UIMAD UR6, UR24, UR6, URZ ;  /* 0x00000006180672a4 */ /* 0x000fe2000f8e023f */
[----:B------:R-:W-:Y:S01]  /*1b90*/  LEA.HI R5, R5, R24, RZ, 0x5 ;  /* 0x0000001805057211 */ /* 0x000fe200078f28ff */
[----:B------:R-:W-:-:S02]  /*1ba0*/  ULDC.64 UR22, c[0x0][0x200] ;  /* 0x0000800000167ab9 */ /* 0x000fc40000000a00 */
[----:B------:R-:W-:Y:S01]  /*1bb0*/  UIMAD UR10, UR16, UR7, UR6 ;  /* 0x00000007100a72a4 */ /* 0x000fe2000f8e0206 */
[----:B------:R-:W-:Y:S01]  /*1bc0*/  LOP3.LUT R11, R5, 0xffffffe0, RZ, 0xc0, !PT ;  /* 0xffffffe0050b7812 */ /* 0x000fe200078ec0ff */
[----:B------:R-:W-:Y:S01]  /*1bd0*/  UIADD3 UR6, UR16, UR9, URZ ;  /* 0x0000000910067290 */ /* 0x000fe2000fffe03f */
[----:B------:R-:W-:Y:S01]  /*1be0*/  SHF.R.S32.HI R5, RZ, 0x5, R5 ;  /* 0x00000005ff057819 */ /* 0x000fe20000011405 */
[----:B------:R-:W-:Y:S02]  /*1bf0*/  UIADD3 UR9, UR25, -0x1, URZ ;  /* 0xffffffff19097890 */ /* 0x000fe4000fffe03f */
[----:B------:R-:W-:Y:S01]  /*1c00*/  UIMAD.WIDE UR6, UR6, UR33, UR30 ;  /* 0x00000021060672a5 */ /* 0x000fe2000f8e021e */
[----:B------:R-:W-:Y:S01]  /*1c10*/  IMAD.IADD R24, R24, 0x1, -R11 ;  /* 0x0000000118187824 */ /* 0x000fe200078e0a0b */
[----:B------:R-:W-:-:S03]  /*1c20*/  IADD3 R7, R7, UR10, RZ ;  /* 0x0000000a07077c10 */ /* 0x000fc6000fffe0ff */
[----:B------:R-:W-:Y:S02]  /*1c30*/  IMAD R5, R5, UR51, R24 ;  /* 0x0000003305057c24 */ /* 0x000fe4000f8e0218 */
[----:B------:R-:W-:Y:S02]  /*1c40*/  UMOV UR16, UR6 ;  /* 0x0000000600107c82 */ /* 0x000fe40008000000 */
[----:B------:R-:W-:Y:S01]  /*1c50*/  UIADD3 UR6, -UR8, UR14, UR38 ;  /* 0x0000000e08067290 */ /* 0x000fe2000fffe126 */
[C---:B------:R-:W-:Y:S01]  /*1c60*/  IADD3 R11, P1, R5.reuse, UR21, RZ ;  /* 0x00000015050b7c10 */ /* 0x040fe2000ff3e0ff */
[----:B------:R-:W-:Y:S02]  /*1c70*/  UMOV UR15, UR7 ;  /* 0x00000007000f7c82 */ /* 0x000fe40008000000 */
[----:B------:R-:W-:Y:S01]  /*1c80*/  UIADD3 UR6, UR6, -UR17, URZ ;  /* 0x8000001106067290 */ /* 0x000fe2000fffe03f */
[----:B------:R-:W-:Y:S01]  /*1c90*/  LEA.HI.X.SX32 R10, R5, UR19, 0x1, P1 ;  /* 0x00000013050a7c11 */ /* 0x000fe200088f0eff */
[----:B------:R-:W-:Y:S01]  /*1ca0*/  IMAD.U32 R5, RZ, RZ, UR41 ;  /* 0x00000029ff057e24 */ /* 0x000fe2000f8e00ff */
[----:B------:R-:W-:Y:S01]  /*1cb0*/  LEA R228, P1, R11, c[0x0][0x350], 0x2 ;  /* 0x0000d4000be47a11 */ /* 0x000fe200078210ff */
[----:B------:R-:W-:-:S02]  /*1cc0*/  USHF.R.S32.HI UR17, URZ, 0x1f, UR6 ;  /* 0x0000001f3f117899 */ /* 0x000fc40008011406 */
[----:B------:R-:W-:Y:S01]  /*1cd0*/  IMAD.WIDE.U32 R6, R5, c[0x0][0x378], R6 ;  /* 0x0000de0005067a25 */ /* 0x000fe200078e0006 */
[----:B------:R-:W-:Y:S01]  /*1ce0*/  LEA.HI.X R229, R11, c[0x0][0x354], R10, 0x2, P1 ;  /* 0x0000d5000be57a11 */ /* 0x000fe200008f140a */
[----:B------:R-:W-:Y:S02]  /*1cf0*/  ULEA.HI UR17, UR17, UR6, URZ, 0x6 ;  /* 0x0000000611117291 */ /* 0x000fe4000f8f303f */
[----:B------:R-:W-:Y:S01]  /*1d00*/  IMAD.WIDE.U32 R8, R5, c[0x0][0x1a8], R8 ;  /* 0x00006a0005087a25 */ /* 0x000fe200078e0008 */
[----:B------:R-:W-:Y:S01]  /*1d10*/  IADD3 R7, R7, UR13, RZ ;  /* 0x0000000d07077c10 */ /* 0x000fe2000fffe0ff */
[----:B------:R-:W-:Y:S02]  /*1d20*/  USHF.R.S32.HI UR17, URZ, 0x6, UR17 ;  /* 0x000000063f117899 */ /* 0x000fe40008011411 */
[----:B------:R-:W-:Y:S01]  /*1d30*/  IMAD R5, R25, c[0x0][0x370], RZ ;  /* 0x0000dc0019057a24 */ /* 0x000fe200078e02ff */
[----:B------:R-:W-:Y:S01]  /*1d40*/  IADD3 R9, R9, UR18, RZ ;  /* 0x0000001209097c10 */ /* 0x000fe2000fffe0ff */
[----:B------:R-:W-:Y:S01]  /*1d50*/  UISETP.LT.AND UP1, UPT, URZ, UR17, UPT ;  /* 0x000000113f00728c */ /* 0x000fe2000bf21270 */
[----:B------:R-:W-:Y:S01]  /*1d60*/  IMAD.WIDE.U32 R6, R243, c[0x0][0x370], R6 ;  /* 0x0000dc00f3067a25 */ /* 0x000fe200078e0006 */
[----:B------:R-:W-:Y:S01]  /*1d70*/  LEA R234, P3, R8, c[0x0][0x160], 0x1 ;  /* 0x0000580008ea7a11 */ /* 0x000fe200078608ff */
[----:B------:R-:W-:-:S02]  /*1d80*/  UIMAD.WIDE UR6, UR11, UR33, UR22 ;  /* 0x000000210b0672a5 */ /* 0x000fc4000f8e0216 */
[----:B------:R-:W-:Y:S01]  /*1d90*/  USEL UR17, URZ, UR17, !UP1 ;  /* 0x000000113f117287 */ /* 0x000fe2000c800000 */
[----:B------:R-:W-:Y:S01]  /*1da0*/  IMAD R5, R243, c[0x0][0x374], R5 ;  /* 0x0000dd00f3057a24 */ /* 0x000fe200078e0205 */
[----:B------:R-:W-:Y:S02]  /*1db0*/  LEA R232, P2, R6, c[0x0][0x330], 0x1 ;  /* 0x0000cc0006e87a11 */ /* 0x000fe400078408ff */
[----:B------:R-:W-:Y:S01]  /*1dc0*/  UISETP.GT.AND UP1, UPT, UR25, UR17, UPT ;  /* 0x000000111900728c */ /* 0x000fe2000bf24270 */
[----:B------:R-:W-:Y:S01]  /*1dd0*/  IMAD.IADD R5, R7, 0x1, R5 ;  /* 0x0000000107057824 */ /* 0x000fe200078e0205 */
[----:B------:R-:W-:-:S04]  /*1de0*/  LEA.HI.X R235, R8, c[0x0][0x164], R9, 0x1, P3 ;  /* 0x0000590008eb7a11 */ /* 0x000fc800018f0c09 */
[----:B------:R-:W-:Y:S02]  /*1df0*/  PLOP3.LUT P1, PT, PT, PT, UP1, 0x80, 0x0 ;  /* 0x000000000000781c */ /* 0x000fe40003f2f018 */
[----:B------:R-:W-:-:S11]  /*1e00*/  LEA.HI.X R233, R6, c[0x0][0x334], R5, 0x1, P2 ;  /* 0x0000cd0006e97a11 */ /* 0x000fd600010f0c05 */
        /* <DEDUP_REMOVED lines=19> */
.L_x_1255:
        /* <DEDUP_REMOVED lines=16> */
[----:B------:R-:W-:-:S03]  /*2040*/  UIADD3 UR11, UR7, UR9, URZ ;  /* 0x00000009070b7290 */ /* 0x000fc6000fffe03f */
[----:B------:R-:W-:Y:S02]  /*2050*/  UMOV UR9, UR6 ;  /* 0x0000000600097c82 */ /* 0x000fe40008000000 */
.L_x_1256:
[----:B------:R-:W-:Y:S01]  /*2060*/  ULDC.64 UR6, c[0x0][0x3a0] ;  /* 0x0000e80000067ab9 */ /* 0x000fe20000000a00 */
[----:B------:R-:W-:Y:S01]  /*2070*/  IMAD.U32 R4, RZ, RZ, UR38 ;  /* 0x00000026ff047e24 */ /* 0x000fe2000f8e00ff */
[----:B------:R-:W-:Y:S01]  /*2080*/  UIMAD UR6, UR20, UR6, URZ ;  /* 0x00000006140672a4 */ /* 0x000fe2000f8e023f */
[----:B------:R-:W-:Y:S01]  /*2090*/  BSSY B0, `(.L_x_1257) ;  /* 0x000001c000007945 */ /* 0x000fe20003800000 */
[----:B------:R-:W-:Y:S01]  /*20a0*/  UIMAD UR8, UR35, -0x40, UR8 ;  /* 0xffffffc0230878a4 */ /* 0x000fe2000f8e0208 */
[----:B------:R-:W-:Y:S01]  /*20b0*/  IMAD.WIDE.U32 R4, R4, c[0x0][0x3a0], R250 ;  /* 0x0000e80004047a25 */ /* 0x000fe200078e00fa */
[----:B------:R-:W-:Y:S02]  /*20c0*/  UIMAD UR6, UR38, UR7, UR6 ;  /* 0x00000007260672a4 */ /* 0x000fe4000f8e0206 */
[----:B------:R-:W-:Y:S02]  /*20d0*/  USHF.R.S32.HI UR10, URZ, 0x1f, UR41 ;  /* 0x0000001f3f0a7899 */ /* 0x000fe40008011429 */
[----:B------:R-:W-:-:S02]  /*20e0*/  IADD3 R6, P0, R4, UR14, RZ ;  /* 0x0000000e04067c10 */ /* 0x000fc4000ff1e0ff */
[----:B------:R-:W-:Y:S01]  /*20f0*/  MOV R4, UR6 ;  /* 0x0000000600047c02 */ /* 0x000fe20008000f00 */
[----:B------:R-:W-:Y:S01]  /*2100*/  ULDC.64 UR6, c[0x0][0x3b8] ;  /* 0x0000ee0000067ab9 */ /* 0x000fe20000000a00 */
[----:B------:R-:W-:Y:S01]  /*2110*/  ISETP.GE.AND P1, PT, R243, UR8, PT ;  /* 0x00000008f3007c0c */ /* 0x000fe2000bf26270 */
        /* <DEDUP_REMOVED lines=19> */
.L_x_1258:
[----:B------:R-:W-:Y:S05]  /*2250*/  BSYNC B0 ;  /* 0x0000000000007941 */ /* 0x000fea0003800000 */
.L_x_1257:
        /* <DEDUP_REMOVED lines=17> */
.L_x_1260:
[----:B------:R-:W-:Y:S05]  /*2370*/  BSYNC B0 ;  /* 0x0000000000007941 */ /* 0x000fea0003800000 */
.L_x_1259:
[----:B------:R-:W-:Y:S01]  /*2380*/  ULDC.64 UR6, c[0x0][0x3a8] ;  /* 0x0000ea0000067ab9 */ /* 0x000fe20000000a00 */
[----:B-1----:R-:W-:Y:S01]  /*2390*/  IMAD.U32 R4, RZ, RZ, UR38 ;  /* 0x00000026ff047e24 */ /* 0x002fe2000f8e00ff */
[----:B------:R-:W-:Y:S01]  /*23a0*/  UIMAD UR6, UR20, UR6, URZ ;  /* 0x00000006140672a4 */ /* 0x000fe2000f8e023f */
[----:B------:R-:W-:Y:S01]  /*23b0*/  BSSY B0, `(.L_x_1261) ;  /* 0x000001a000007945 */ /* 0x000fe20003800000 */
[----:B------:R-:W-:Y:S01]  /*23c0*/  USHF.R.S32.HI UR8, URZ, 0x1f, UR41 ;  /* 0x0000001f3f087899 */ /* 0x000fe20008011429 */
        /* <DEDUP_REMOVED lines=24> */
.L_x_1262:
[----:B------:R-:W-:Y:S05]  /*2550*/  BSYNC B0 ;  /* 0x0000000000007941 */ /* 0x000fea0003800000 */
.L_x_1261:
        /* <DEDUP_REMOVED lines=15> */
.L_x_1254:
[----:B------:R-:W-:Y:S01]  /*2650*/  ULDC.64 UR10, c[0x0][0x198] ;  /* 0x00006600000a7ab9 */ /* 0x000fe20000000a00 */
[----:B------:R-:W-:Y:S01]  /*2660*/  IMAD.U32 R6, RZ, RZ, UR38 ;  /* 0x00000026ff067e24 */ /* 0x000fe2000f8e00ff */
[----:B------:R-:W-:Y:S01]  /*2670*/  UIMAD UR10, UR20, UR10, URZ ;  /* 0x0000000a140a72a4 */ /* 0x000fe2000f8e023f */
[----:B------:R-:W-:Y:S01]  /*2680*/  IADD3 R11, R243, 0x20, RZ ;  /* 0x00000020f30b7810 */ /* 0x000fe20007ffe0ff */
[----:B------:R-:W-:Y:S01]  /*2690*/  ULDC.64 UR12, c[0x0][0x1a0] ;  /* 0x00006800000c7ab9 */ /* 0x000fe20000000a00 */
[----:B------:R-:W-:Y:S01]  /*26a0*/  IMAD.WIDE.U32 R6, R6, c[0x0][0x198], R250 ;  /* 0x0000660006067a25 */ /* 0x000fe200078e00fa */
[----:B------:R-:W-:-:S02]  /*26b0*/  UIMAD UR10, UR38, UR11, UR10 ;  /* 0x0000000b260a72a4 */ /* 0x000fc4000f8e020a */
[----:B------:R-:W-:Y:S01]  /*26c0*/  UIMAD UR12, UR20, UR12, URZ ;  /* 0x0000000c140c72a4 */ /* 0x000fe2000f8e023f */
[----:B------:R-:W-:Y:S01]  /*26d0*/  IMAD.MOV.U32 R12, RZ, RZ, 0x40 ;  /* 0x00000040ff0c7424 */ /* 0x000fe200078e00ff */
[----:B------:R-:W-:Y:S02]  /*26e0*/  IADD3 R8, P0, R6, UR28, RZ ;  /* 0x0000001c06087c10 */ /* 0x000fe4000ff1e0ff */
[----:B------:R-:W-:Y:S01]  /*26f0*/  IMAD.U32 R5, RZ, RZ, UR10 ;  /* 0x0000000aff057e24 */ /* 0x000fe2000f8e00ff */
[----:B------:R-:W-:Y:S01]  /*2700*/  UIMAD UR10, UR9, -0x40, UR14 ;  /* 0xffffffc0090a78a4 */ /* 0x000fe2000f8e020e */
[----:B------:R-:W-:Y:S01]  /*2710*/  MOV R6, UR38 ;  /* 0x0000002600067c02 */ /* 0x000fe20008000f00 */
[----:B------:R-:W-:Y:S01]  /*2720*/  IMAD.WIDE.U32 R16, R12, c[0x0][0x370], RZ ;  /* 0x0000dc000c107a25 */ /* 0x000fe200078e00ff */
[----:B------:R-:W-:Y:S01]  /*2730*/  UIMAD UR11, UR38, UR13, UR12 ;  /* 0x0000000d260b72a4 */ /* 0x000fe2000f8e020c */
[----:B------:R-:W-:Y:S02]  /*2740*/  IADD3.X R9, R7, UR29, R5, P0, !PT ;  /* 0x0000001d07097c10 */ /* 0x000fe400087fe405 */
[----:B------:R-:W-:Y:S01]  /*2750*/  ISETP.GE.AND P2, PT, R11, UR10, PT ;  /* 0x0000000a0b007c0c */ /* 0x000fe2000bf46270 */
[----:B------:R-:W-:-:S04]  /*2760*/  IMAD.WIDE.U32 R6, R6, c[0x0][0x1a0], R250 ;  /* 0x0000680006067a25 */ /* 0x000fc800078e00fa */
[C---:B------:R-:W-:Y:S01]  /*2770*/  IMAD R5, R15.reuse, c[0x0][0x1b0], RZ ;  /* 0x00006c000f057a24 */ /* 0x040fe200078e02ff */
[----:B------:R-:W-:Y:S01]  /*2780*/  IADD3 R10, P1, R6, UR26, RZ ;  /* 0x0000001a060a7c10 */ /* 0x000fe2000ff3e0ff */
[----:B------:R-:W-:Y:S02]  /*2790*/  IMAD R20, R12, c[0x0][0x374], RZ ;  /* 0x0000dd000c147a24 */ /* 0x000fe400078e02ff */
[----:B------:R-:W-:Y:S02]  /*27a0*/  IMAD R13, R4, c[0x0][0x1b4], R5 ;  /* 0x00006d00040d7a24 */ /* 0x000fe400078e0205 */
[----:B------:R-:W-:Y:S01]  /*27b0*/  IMAD.U32 R6, RZ, RZ, UR11 ;  /* 0x0000000bff067e24 */ /* 0x000fe2000f8e00ff */
[----:B------:R-:W-:Y:S01]  /*27c0*/  UIMAD UR11, UR35, -0x40, UR8 ;  /* 0xffffffc0230b78a4 */ /* 0x000fe2000f8e0208 */
[----:B------:R-:W-:Y:S01]  /*27d0*/  @!P2 IADD3 R14, P4, R232, R16, RZ ;  /* 0x00000010e80ea210 */ /* 0x000fe20007f9e0ff */
[----:B------:R-:W-:Y:S02]  /*27e0*/  IMAD R5, R15, c[0x0][0x1b8], RZ ;  /* 0x00006e000f057a24 */ /* 0x000fe400078e02ff */
[----:B------:R-:W-:Y:S01]  /*27f0*/  IMAD.WIDE.U32 R18, R12, c[0x0][0x190], RZ ;  /* 0x000064000c127a25 */ /* 0x000fe200078e00ff */
[----:B------:R-:W-:-:S02]  /*2800*/  @!P2 IADD3.X R15, R233, R17, R20, P4, !PT ;  /* 0x00000011e90fa210 */ /* 0x000fc400027fe414 */
[----:B------:R-:W-:Y:S02]  /*2810*/  PLOP3.LUT P4, PT, PT, PT, UP6, 0x80, 0x0 ;  /* 0x000000000000781c */ /* 0x000fe40003f8f068 */
[----:B------:R-:W-:Y:S02]  /*2820*/  ISETP.GE.AND P0, PT, R11, UR11, PT ;  /* 0x0000000b0b007c0c */ /* 0x000fe4000bf06270 */
[----:B------:R-:W-:Y:S01]  /*2830*/  IADD3.X R11, R7, UR27, R6, P1, !PT ;  /* 0x0000001b070b7c10 */ /* 0x000fe20008ffe406 */
[----:B------:R-:W-:Y:S01]  /*2840*/  IMAD.WIDE.U32 R6, R4, c[0x0][0x1b0], R8 ;  /* 0x00006c0004067a25 */ /* 0x000fe200078e0008 */
[----:B------:R-:W-:-:S03]  /*2850*/  ISETP.GE.AND P1, PT, R243, UR11, PT ;  /* 0x0000000bf3007c0c */ /* 0x000fc6000bf26270 */
[----:B------:R-:W-:Y:S01]  /*2860*/  IMAD R8, R12, c[0x0][0x194], RZ ;  /* 0x000065000c087a24 */ /* 0x000fe200078e02ff */
[----:B------:R-:W-:Y:S02]  /*2870*/  @!P2 IADD3 R12, P3, R234, R18, RZ ;  /* 0x00000012ea0ca210 */ /* 0x000fe40007f7e0ff */
[----:B------:R-:W-:Y:S02]  /*2880*/  IADD3 R7, R7, R13, RZ ;  /* 0x0000000d07077210 */ /* 0x000fe40007ffe0ff */
[----:B------:R-:W-:Y:S01]  /*2890*/  @!P2 IADD3.X R13, R235, R19, R8, P3, !PT ;  /* 0x00000013eb0da210 */ /* 0x000fe20001ffe408 */
[C---:B------:R-:W-:Y:S01]  /*28a0*/  IMAD R19, R4.reuse, c[0x0][0x1bc], R5 ;  /* 0x00006f0004137a24 */ /* 0x040fe200078e0205 */
[C---:B------:R-:W-:Y:S01]  /*28b0*/  @!P0 IADD3 R20, P3, R243.reuse, 0x20, RZ ;  /* 0x00000020f3148810 */ /* 0x040fe20007f7e0ff */
[----:B------:R-:W-:Y:S01]  /*28c0*/  IMAD.WIDE.U32 R4, R4, c[0x0][0x1b8], R10 ;  /* 0x00006e0004047a25 */ /* 0x000fe200078e000a */
[C---:B------:R-:W-:Y:S02]  /*28d0*/  @!P0 IADD3 R18, P5, R243.reuse, 0x20, RZ ;  /* 0x00000020f3128810 */ /* 0x040fe40007fbe0ff */
[----:B------:R-:W-:Y:S01]  /*28e0*/  @!P0 MOV R17, R7 ;  /* 0x0000000700118202 */ /* 0x000fe20000000f00 */
[----:B------:R-:W-:Y:S01]  /*28f0*/  @!P0 IMAD.X R8, RZ, RZ, R25, P3 ;  /* 0x000000ffff088224 */ /* 0x000fe200018e0619 */
[----:B------:R-:W-:Y:S01]  /*2900*/  ISETP.GE.AND P3, PT, R243, UR10, PT ;  /* 0x0000000af3007c0c */ /* 0x000fe2000bf66270 */
[----:B------:R-:W-:Y:S01]  /*2910*/  @P4 BAR.SYNC.DEFER_BLOCKING 0x0 ;  /* 0x0000000000004b1d */ /* 0x000fe20000010000 */
[----:B------:R-:W-:Y:S01]  /*2920*/  @!P1 IMAD R9, R25, c[0x0][0x198], RZ ;  /* 0x0000660019099a24 */ /* 0x000fe200078e02ff */
[----:B------:R-:W-:Y:S01]  /*2930*/  IADD3 R5, R5, R19, RZ ;  /* 0x0000001305057210 */ /* 0x000fe20007ffe0ff */
[----:B------:R-:W-:-:S02]  /*2940*/  @!P0 IMAD.MOV.U32 R16, RZ, RZ, R6 ;  /* 0x000000ffff108224 */ /* 0x000fc400078e0006 */
[C---:B------:R-:W-:Y:S02]  /*2950*/  @!P1 IMAD R19, R243.reuse, c[0x0][0x19c], R9 ;  /* 0x00006700f3139a24 */ /* 0x040fe400078e0209 */
[----:B------:R-:W-:Y:S02]  /*2960*/  @!P0 IMAD.X R11, RZ, RZ, R25, P5 ;  /* 0x000000ffff0b8224 */ /* 0x000fe400028e0619 */
[----:B------:R-:W-:Y:S01]  /*2970*/  @!P0 IMAD R10, R8, c[0x0][0x198], RZ ;  /* 0x00006600080a8a24 */ /* 0x000fe200078e02ff */
[----:B------:R-:W-:Y:S01]  /*2980*/  @!P0 MOV R8, R4 ;  /* 0x0000000400088202 */ /* 0x000fe20000000f00 */
[----:B------:R-:W-:-:S04]  /*2990*/  @!P1 IMAD.WIDE.U32 R6, R243, c[0x0][0x198], R6 ;  /* 0x00006600f3069a25 */ /* 0x000fc800078e0006 */
[----:B------:R-:W-:Y:S01]  /*29a0*/  @!P0 IMAD R11, R11, c[0x0][0x1a0], RZ ;  /* 0x000068000b0b8a24 */ /* 0x000fe200078e02ff */
[----:B------:R-:W-:Y:S01]  /*29b0*/  @!P1 IADD3 R7, R7, R19, RZ ;  /* 0x0000001307079210 */ /* 0x000fe20007ffe0ff */
[----:B------:R-:W-:Y:S01]  /*29c0*/  @!P0 IMAD R23, R20, c[0x0][0x19c], R10 ;  /* 0x0000670014178a24 */ /* 0x000fe200078e020a */
[----:B------:R-:W-:Y:S01]  /*29d0*/  @!P1 LEA R10, P5, R6, c[0x0][0x168], 0x1 ;  /* 0x00005a00060a9a11 */ /* 0x000fe200078a08ff */
[----:B------:R-:W-:Y:S02]  /*29e0*/  @!P0 IMAD R22, R18, c[0x0][0x1a4], R11 ;  /* 0x0000690012168a24 */ /* 0x000fe400078e020b */
[----:B------:R-:W-:Y:S01]  /*29f0*/  @!P0 IMAD.MOV.U32 R9, RZ, RZ, R5 ;  /* 0x000000ffff098224 */ /* 0x000fe200078e0005 */
[----:B------:R-:W-:Y:S01]  /*2a00*/  @!P1 LEA.HI.X R11, R6, c[0x0][0x16c], R7, 0x1, P5 ;  /* 0x00005b00060b9a11 */ /* 0x000fe200028f0c07 */
[----:B------:R-:W-:Y:S01]  /*2a10*/  @!P0 IMAD.WIDE.U32 R20, R20, c[0x0][0x198], R16 ;  /* 0x0000660014148a25 */ /* 0x000fe200078e0010 */
[----:B------:R1:W-:Y:S03]  /*2a20*/  @P3 STS.128 [R230+0x8000], RZ ;  /* 0x008000ffe6003388 */ /* 0x0003e60000000c00 */
[----:B------:R-:W-:Y:S01]  /*2a30*/  @!P1 IMAD R6, R25, c[0x0][0x1a0], RZ ;  /* 0x0000680019069a24 */ /* 0x000fe200078e02ff */
[----:B------:R1:W-:Y:S01]  /*2a40*/  @P3 STS.128 [R230+0xa000], RZ ;  /* 0x00a000ffe6003388 */ /* 0x0003e20000000c00 */
[----:B------:R-:W-:Y:S01]  /*2a50*/  @!P0 IMAD.WIDE.U32 R18, R18, c[0x0][0x1a0], R8 ;  /* 0x0000680012128a25 */ /* 0x000fe200078e0008 */
[----:B------:R-:W-:-:S02]  /*2a60*/  @!P0 LEA R8, P6, R20, c[0x0][0x168], 0x1 ;  /* 0x00005a0014088a11 */ /* 0x000fc400078c08ff */
[----:B------:R1:W-:Y:S01]  /*2a70*/  @P3 STS.128 [R230+0xc000], RZ ;  /* 0x00c000ffe6003388 */ /* 0x0003e20000000c00 */
[C---:B------:R-:W-:Y:S02]  /*2a80*/  @!P1 IMAD R6, R243.reuse, c[0x0][0x1a4], R6 ;  /* 0x00006900f3069a24 */ /* 0x040fe400078e0206 */
[----:B------:R-:W-:Y:S01]  /*2a90*/  @!P1 IMAD.WIDE.U32 R16, R243, c[0x0][0x1a0], R4 ;  /* 0x00006800f3109a25 */ /* 0x000fe200078e0004 */
[----:B------:R1:W-:Y:S01]  /*2aa0*/  @P3 STS.128 [R230+0xe000], RZ ;  /* 0x00e000ffe6003388 */ /* 0x0003e20000000c00 */
[----:B------:R-:W-:Y:S02]  /*2ab0*/  @!P0 LEA R4, P4, R18, c[0x0][0x170], 0x1 ;  /* 0x00005c0012048a11 */ /* 0x000fe400078808ff */
[----:B------:R-:W-:Y:S01]  /*2ac0*/  @!P0 IMAD.IADD R7, R21, 0x1, R23 ;  /* 0x0000000115078824 */ /* 0x000fe200078e0217 */
[----:B------:R-:W-:Y:S01]  /*2ad0*/  @!PT LDS RZ, [RZ] ;  /* 0x00000000fffff984 */ /* 0x000fe20000000800 */
[----:B------:R-:W-:Y:S01]  /*2ae0*/  @!PT LDS RZ, [RZ] ;  /* 0x00000000fffff984 */ /* 0x000fe20000000800 */
[----:B------:R-:W-:Y:S01]  /*2af0*/  @!PT LDS RZ, [RZ] ;  /* 0x00000000fffff984 */ /* 0x000fe20000000800 */
[----:B------:R1:W-:Y:S01]  /*2b00*/  @!P3 LDGSTS.E.BYPASS.LTC128B.128 [R230+0x8000], [R232.64] ;  /* 0x08000000e8e6bfae */ /* 0x0003e2000b901d44 */
[----:B------:R-:W-:Y:S01]  /*2b10*/  @!P1 IADD3 R5, R17, R6, RZ ;  /* 0x0000000611059210 */ /* 0x000fe20007ffe0ff */
[----:B------:R-:W-:Y:S01]  /*2b20*/  @!P0 IMAD.IADD R17, R19, 0x1, R22 ;  /* 0x0000000113118824 */ /* 0x000fe200078e0216 */
[----:B------:R-:W-:Y:S01]  /*2b30*/  @!P1 LEA R6, P5, R16, c[0x0][0x170], 0x1 ;  /* 0x00005c0010069a11 */ /* 0x000fe200078a08ff */
[----:B------:R1:W-:Y:S01]  /*2b40*/  @!P3 LDGSTS.E.BYPASS.LTC128B.128 [R230+0xa000], [R232.64+0x80] ;  /* 0x0a000080e8e6bfae */ /* 0x0003e2000b901d44 */
[----:B------:R-:W-:-:S02]  /*2b50*/  @!P0 LEA.HI.X R9, R20, c[0x0][0x16c], R7, 0x1, P6 ;  /* 0x00005b0014098a11 */ /* 0x000fc400030f0c07 */
[----:B------:R-:W-:Y:S01]  /*2b60*/  @!P1 LEA.HI.X R7, R16, c[0x0][0x174], R5, 0x1, P5 ;  /* 0x00005d0010079a11 */ /* 0x000fe200028f0c05 */
[----:B------:R1:W-:Y:S01]  /*2b70*/  @!P3 LDGSTS.E.BYPASS.LTC128B.128 [R230+0xc000], [R232.64+0x100] ;  /* 0x0c000100e8e6bfae */ /* 0x0003e2000b901d44 */
[----:B------:R-:W-:-:S03]  /*2b80*/  @!P0 LEA.HI.X R5, R18, c[0x0][0x174], R17, 0x1, P4 ;  /* 0x00005d0012058a11 */ /* 0x000fc600020f0c11 */
        /* <DEDUP_REMOVED lines=84> */
[----:B------:R-:W-:Y:S01]  /*30d0*/  UIADD3 UR18, UR38, UR14, URZ ;  /* 0x0000000e26127290 */ /* 0x000fe2000fffe03f */
[----:B--2---:R-:W-:Y:S01]  /*30e0*/  IADD3 R4, R231, 0x8, RZ ;  /* 0x00000008e7047810 */ /* 0x004fe20007ffe0ff */
[----:B------:R-:W-:Y:S01]  /*30f0*/  ULDC UR19, c[0x0][0x2e8] ;  /* 0x0000ba0000137ab9 */ /* 0x000fe20000000800 */
[----:B------:R-:W-:Y:S01]  /*3100*/  IMAD.MOV.U32 R240, RZ, RZ, 0x7f800000 ;  /* 0x7f800000fff07424 */ /* 0x000fe200078e00ff */
[----:B------:R-:W-:Y:S01]  /*3110*/  UIADD3 UR21, -UR8, 0x40, UR18 ;  /* 0x0000004008157890 */ /* 0x000fe2000fffe112 */
[----:B------:R-:W-:-:S02]  /*3120*/  ISETP.GE.AND P0, PT, R4, UR10, PT ;  /* 0x0000000a04007c0c */ /* 0x000fc4000bf06270 */
[----:B------:R-:W-:Y:S01]  /*3130*/  MOV R4, 0x4 ;  /* 0x0000000400047802 */ /* 0x000fe20000000f00 */
[----:B------:R-:W-:Y:S01]  /*3140*/  UIADD3 UR21, UR21, -UR19, URZ ;  /* 0x8000001315157290 */ /* 0x000fe2000fffe03f */
[----:B------:R-:W-:-:S03]  /*3150*/  MOV R241, 0x7f800000 ;  /* 0x7f80000000f17802 */ /* 0x000fc60000000f00 */
[----:B------:R-:W-:-:S05]  /*3160*/  IMAD.WIDE R4, R231, R4, UR6 ;  /* 0x00000006e7047e25 */ /* 0x000fca000f8e0204 */
[----:B------:R2:W5:Y:S04]  /*3170*/  @!P1 LDG.E R240, [R4.64] ;  /* 0x0000000404f09981 */ /* 0x000568000c1e1900 */
[----:B------:R2:W5:Y:S01]  /*3180*/  @!P0 LDG.E R241, [R4.64+0x20] ;  /* 0x0000200404f18981 */ /* 0x000562000c1e1900 */
        /* <DEDUP_REMOVED lines=64> */
[----:B------:R-:W-:-:S02]  /*3590*/  UIADD3 UR34, UR38, 0x40, URZ ;  /* 0x0000004026227890 */ /* 0x000fc4000fffe03f */
[----:B------:R-:W-:Y:S01]  /*35a0*/  ULDC UR12, c[0x0][0x2e4] ;  /* 0x0000b900000c7ab9 */ /* 0x000fe20000000800 */
[----:B----4-:R-:W-:Y:S02]  /*35b0*/  IADD3 R246, P1, P0, R6, UR45, R24 ;  /* 0x0000002d06f67c10 */ /* 0x010fe4000f83e018 */
[----:B------:R-:W-:Y:S02]  /*35c0*/  CS2R R24, SRZ ;  /* 0x0000000000187805 */ /* 0x000fe4000001ff00 */
[----:B------:R-:W-:Y:S01]  /*35d0*/  IADD3.X R247, R7, UR53, R4, P1, P0 ;  /* 0x0000003507f77c10 */ /* 0x000fe20008fe0404 */
[----:B---3--:R-:W2:Y:S08]  /*35e0*/  R2UR UR20, R8 ;  /* 0x00000000081473c2 */ /* 0x008eb000000e0000 */
[----:B------:R-:W3:Y:S01]  /*35f0*/  R2UR UR19, R9 ;  /* 0x00000000091373c2 */ /* 0x000ee200000e0000 */
[----:B--2---:R-:W-:-:S02]  /*3600*/  UIADD3 UR33, UR20, -0x61c88647, URZ ;  /* 0x9e3779b914217890 */ /* 0x004fc4000fffe03f */
[----:B------:R-:W-:Y:S02]  /*3610*/  UIADD3 UR31, UR20, 0x3c6ef372, URZ ;  /* 0x3c6ef372141f7890 */ /* 0x000fe4000fffe03f */
[----:B------:R-:W-:Y:S02]  /*3620*/  UIADD3 UR29, UR20, -0x255992d5, URZ ;  /* 0xdaa66d2b141d7890 */ /* 0x000fe4000fffe03f */
[----:B------:R-:W-:Y:S02]  /*3630*/  UIADD3 UR27, UR20, 0x78dde6e4, URZ ;  /* 0x78dde6e4141b7890 */ /* 0x000fe4000fffe03f */
[----:B---3--:R-:W-:Y:S02]  /*3640*/  UIADD3 UR32, UR19, -0x4498517b, URZ ;  /* 0xbb67ae8513207890 */ /* 0x008fe4000fffe03f */
[----:B------:R-:W-:Y:S02]  /*3650*/  UIADD3 UR30, UR19, 0x76cf5d0a, URZ ;  /* 0x76cf5d0a131e7890 */ /* 0x000fe4000fffe03f */
[----:B------:R-:W-:-:S02]  /*3660*/  UIADD3 UR28, UR19, 0x32370b8f, URZ ;  /* 0x32370b8f131c7890 */ /* 0x000fc4000fffe03f */
[----:B------:R-:W-:Y:S02]  /*3670*/  UIADD3 UR26, UR19, -0x126145ec, URZ ;  /* 0xed9eba14131a7890 */ /* 0x000fe4000fffe03f */
[----:B------:R-:W-:Y:S02]  /*3680*/  UIADD3 UR25, UR20, 0x1715609d, URZ ;  /* 0x1715609d14197890 */ /* 0x000fe4000fffe03f */
[----:B------:R-:W-:Y:S02]  /*3690*/  UIADD3 UR24, UR19, -0x56f99767, URZ ;  /* 0xa906689913187890 */ /* 0x000fe4000fffe03f */
[----:B------:R-:W-:Y:S02]  /*36a0*/  UIADD3 UR23, UR20, -0x4ab325aa, URZ ;  /* 0xb54cda5614177890 */ /* 0x000fe4000fffe03f */
[----:B-1----:R-:W-:Y:S02]  /*36b0*/  UIADD3 UR22, UR19, 0x646e171e, URZ ;  /* 0x646e171e13167890 */ /* 0x002fe4000fffe03f */
.L_x_1268:
        /* <DEDUP_REMOVED lines=135> */
.L_x_1264:
[----:B------:R-:W-:Y:S01]  /*3f30*/  IADD3 R84, R231, UR11, RZ ;  /* 0x0000000be7547c10 */ /* 0x000fe2000fffe0ff */
[----:B------:R-:W1:Y:S01]  /*3f40*/  S2R R89, SR_TID.X ;  /* 0x0000000000597919 */ /* 0x000e620000002100 */
[----:B------:R-:W-:Y:S02]  /*3f50*/  UIADD3 UR11, -UR10, UR8, -UR14 ;  /* 0x000000080a0b7290 */ /* 0x000fe4000fffe90e */
[C---:B------:R-:W-:Y:S01]  /*3f60*/  IADD3 R85, R84.reuse, 0x8, RZ ;  /* 0x0000000854557810 */ /* 0x040fe20007ffe0ff */
[----:B------:R-:W-:Y:S03]  /*3f70*/  UMOV UR12, UR10 ;  /* 0x0000000a000c7c82 */ /* 0x000fe60008000000 */
[C---:B------:R-:W-:Y:S02]  /*3f80*/  IADD3 R88, R84.reuse, UR11, RZ ;  /* 0x0000000b54587c10 */ /* 0x040fe4000fffe0ff */
[C---:B------:R-:W-:Y:S01]  /*3f90*/  IADD3 R86, R85.reuse, UR11, RZ ;  /* 0x0000000b55567c10 */ /* 0x040fe2000fffe0ff */
[----:B------:R-:W-:Y:S01]  /*3fa0*/  UIADD3 UR11, UR8, 0x1, -UR14 ;  /* 0x00000001080b7890 */ /* 0x000fe2000fffe80e */
[----:B------:R-:W-:Y:S02]  /*3fb0*/  IMNMX R88, RZ, R88, !PT ;  /* 0x00000058ff587217 */ /* 0x000fe40007800200 */
[----:B------:R-:W-:Y:S01]  /*3fc0*/  IMNMX R86, RZ, R86, !PT ;  /* 0x00000056ff567217 */ /* 0x000fe20007800200 */
[----:B------:R-:W-:Y:S06]  /*3fd0*/  UIADD3 UR11, UR11, UR44, URZ ;  /* 0x0000002c0b0b7290 */ /* 0x000fec000fffe03f */
[----:B------:R-:W-:Y:S01]  /*3fe0*/  IADD3 R87, R84, UR11, RZ ;  /* 0x0000000b54577c10 */ /* 0x000fe2000fffe0ff */
[----:B------:R-:W-:Y:S01]  /*3ff0*/  IMAD.U32 R84, RZ, RZ, UR35 ;  /* 0x00000023ff547e24 */ /* 0x000fe2000f8e00ff */
[----:B------:R-:W-:Y:S02]  /*4000*/  IADD3 R85, R85, UR11, RZ ;  /* 0x0000000b55557c10 */ /* 0x000fe4000fffe0ff */
[----:B------:R-:W-:Y:S01]  /*4010*/  IMNMX R87, R87, UR8, PT ;  /* 0x0000000857577c17 */ /* 0x000fe2000b800200 */
[----:B-1----:R-:W-:Y:S01]  /*4020*/  IMAD.SHL.U32 R89, R89, 0x2, RZ ;  /* 0x0000000259597824 */ /* 0x002fe200078e00ff */
[----:B------:R-:W-:Y:S04]  /*4030*/  IMNMX R85, R85, UR8, PT ;  /* 0x0000000855557c17 */ /* 0x000fe8000b800200 */
[----:B------:R-:W-:Y:S05]  /*4040*/  LOP3.LUT R89, R252, 0x6, R89, 0xf8, !PT ;  /* 0x00000006fc597812 */ /* 0x000fea00078ef859 */
[----:B------:R-:W-:Y:S05]  /*4050*/  IMAD R84, R84, 0x40, R89 ;  /* 0x0000004054547824 */ /* 0x000fea00078e0259 */
        /* <DEDUP_REMOVED lines=55> */
.L_x_1265:
        /* <DEDUP_REMOVED lines=11> */
[--C-:B------:R-:W-:Y:S02]  /*4480*/  FFMA.FTZ R9, R9, c[0x0][0x23c], -R84.reuse ;  /* 0x00008f0009097a23 */ /* 0x100fe40000010854 */
        /* <DEDUP_REMOVED lines=443> */
.L_x_1266:
        /* <DEDUP_REMOVED lines=84> */
[----:B------:R-:W-:Y:S01]  /*6580*/  IMAD.MOV.U32 R196, RZ, RZ, 0x4 ;  /* 0x00000004ffc47424 */ /* 0x000fe200078e00ff */
[-C--:B------:R-:W-:Y:S04]  /*6590*/  HMMA.16816.F32.BF16 R92, R212, R198.reuse, R92 ;  /* 0x000000c6d45c723c */ /* 0x080fe8000004185c */
[----:B------:R-:W-:Y:S04]  /*65a0*/  @P3 IMAD.WIDE R196, R231, R196, UR6 ;  /* 0x00000006e7c43e25 */ /* 0x000fe8000f8e02c4 */
[C---:B------:R-:W-:Y:S01]  /*65b0*/  HMMA.16816.F32.BF16 R96, R200.reuse, R198, R96 ;  /* 0x000000c6c860723c */ /* 0x040fe20000041860 */
[----:B------:R2:W5:Y:S05]  /*65c0*/  @P3 LDG.E R240, [R196.64] ;  /* 0x00000004c4f03981 */ /* 0x00056a000c1e1900 */
[----:B------:R2:W5:Y:S02]  /*65d0*/  @P3 LDG.E R241, [R196.64+0x20] ;  /* 0x00002004c4f13981 */ /* 0x000564000c1e1900 */
        /* <DEDUP_REMOVED lines=19> */
[C---:B------:R-:W-:Y:S03]  /*6710*/  IMAD.SHL.U32 R203, R242.reuse, 0x20, RZ ;  /* 0x00000020f2cb7824 */ /* 0x040fe600078e00ff */
[-C--:B-1----:R-:W-:Y:S01]  /*6720*/  LEA R4, P0, R201, R228.reuse, 0x2 ;  /* 0x000000e4c9047211 */ /* 0x082fe200078010ff */
[C---:B------:R-:W-:Y:S01]  /*6730*/  IMAD R202, R242.reuse, 0x30, RZ ;  /* 0x00000030f2ca7824 */ /* 0x040fe200078e02ff */
[-C--:B------:R-:W-:Y:S01]  /*6740*/  LEA R200, P1, R203, R228.reuse, 0x2 ;  /* 0x000000e4cbc87211 */ /* 0x080fe200078210ff */
[----:B------:R-:W-:Y:S01]  /*6750*/  IMAD R242, R242, 0x38, RZ ;  /* 0x00000038f2f27824 */ /* 0x000fe200078e02ff */
[-C--:B--2---:R-:W-:Y:S02]  /*6760*/  LEA.HI.X.SX32 R5, R201, R229.reuse, 0x2, P0 ;  /* 0x000000e5c9057211 */ /* 0x084fe400000f16ff */
[-C--:B------:R-:W-:Y:S02]  /*6770*/  LEA.HI.X.SX32 R201, R203, R229.reuse, 0x2, P1 ;  /* 0x000000e5cbc97211 */ /* 0x080fe400008f16ff */
[CC--:B---3--:R-:W-:Y:S01]  /*6780*/  LEA R198, P0, R206.reuse, R228.reuse, 0x2 ;  /* 0x000000e4cec67211 */ /* 0x0c8fe200078010ff */
[----:B------:R1:W-:Y:S03]  /*6790*/  RED.E.ADD.F32.FTZ.RN.STRONG.GPU [R4.64], R7 ;  /* 0x000000070400798e */ /* 0x0003e6000c10e784 */
[-C--:B------:R-:W-:Y:S02]  /*67a0*/  LEA.HI.X.SX32 R199, R206, R229.reuse, 0x2, P0 ;  /* 0x000000e5cec77211 */ /* 0x080fe400000f16ff */
[----:B------:R-:W-:Y:S01]  /*67b0*/  RED.E.ADD.F32.FTZ.RN.STRONG.GPU [R200.64], R8 ;  /* 0x00000008c800798e */ /* 0x000fe2000c10e784 */
[-C--:B------:R-:W-:Y:S04]  /*67c0*/  LEA R6, P0, R242, R228.reuse, 0x2 ;  /* 0x000000e4f2067211 */ /* 0x080fe800078010ff */
[----:B------:R2:W-:Y:S01]  /*67d0*/  RED.E.ADD.F32.FTZ.RN.STRONG.GPU [R198.64], R9 ;  /* 0x00000009c600798e */ /* 0x0005e2000c10e784 */
[-C--:B-1----:R-:W-:Y:S02]  /*67e0*/  LEA R4, P1, R202, R228.reuse, 0x2 ;  /* 0x000000e4ca047211 */ /* 0x082fe400078210ff */
        /* <DEDUP_REMOVED lines=297> */
.L_x_1267:
        /* <DEDUP_REMOVED lines=283> */
.L_x_1269:
        /* <DEDUP_REMOVED lines=19> */
.L_x_1270:
        /* <DEDUP_REMOVED lines=10> */
[----:B------:R-:W-:Y:S01]  /*8e00*/  USHF.R.S32.HI UR12, URZ, 0x1f, UR41 ;  /* 0x0000001f3f0c7899 */ /* 0x000fe20008011429 */
[----:B------:R-:W-:Y:S01]  /*8e10*/  ISETP.GE.AND P2, PT, R243, UR8, PT ;  /* 0x00000008f3007c0c */ /* 0x000fe2000bf46270 */
[----:B------:R-:W-:Y:S01]  /*8e20*/  UIMAD UR6, UR38, UR7, UR6 ;  /* 0x00000007260672a4 */ /* 0x000fe2000f8e0206 */
[----:B------:R-:W-:-:S02]  /*8e30*/  SHF.R.S32.HI R13, RZ, 0x1f, R243 ;  /* 0x0000001fff0d7819 */ /* 0x000fc400000114f3 */
[----:B------:R-:W-:-:S03]  /*8e40*/  IADD3 R4, P0, R4, UR14, RZ ;  /* 0x0000000e04047c10 */ /* 0x000fc6000ff1e0ff */
[----:B------:R-:W-:Y:S01]  /*8e50*/  IMAD.U32 R8, RZ, RZ, UR6 ;  /* 0x00000006ff087e24 */ /* 0x000fe2000f8e00ff */
[----:B------:R-:W-:Y:S02]  /*8e60*/  ULDC.64 UR6, c[0x0][0x3b8] ;  /* 0x0000ee0000067ab9 */ /* 0x000fe40000000a00 */
[----:B------:R-:W-:Y:S02]  /*8e70*/  UIMAD UR6, UR12, UR6, URZ ;  /* 0x000000060c0672a4 */ /* 0x000fe4000f8e023f */
        /* <DEDUP_REMOVED lines=34> */
.L_x_1272:
[----:B--23--:R-:W-:Y:S05]  /*90a0*/  BSYNC B0 ;  /* 0x0000000000007941 */ /* 0x00cfea0003800000 */
.L_x_1271:
        /* <DEDUP_REMOVED lines=17> */
.L_x_1274:
[----:B------:R-:W-:Y:S05]  /*91c0*/  BSYNC B0 ;  /* 0x0000000000007941 */ /* 0x000fea0003800000 */
.L_x_1273:
[----:B------:R-:W-:Y:S01]  /*91d0*/  ULDC.64 UR6, c[0x0][0x3a8] ;  /* 0x0000ea0000067ab9 */ /* 0x000fe20000000a00 */
[----:B--2---:R-:W-:Y:S01]  /*91e0*/  IMAD.U32 R4, RZ, RZ, UR38 ;  /* 0x00000026ff047e24 */ /* 0x004fe2000f8e00ff */
        /* <DEDUP_REMOVED lines=27> */
.L_x_1276:
[----:B------:R-:W-:Y:S05]  /*93a0*/  BSYNC B0 ;  /* 0x0000000000007941 */ /* 0x000fea0003800000 */
.L_x_1275:
        /* <DEDUP_REMOVED lines=14> */
.L_x_1263:
[----:B------:R-:W-:Y:S05]  /*9490*/  BSYNC B1 ;  /* 0x0000000000017941 */ /* 0x000fea0003800000 */
.L_x_1249:
        /* <DEDUP_REMOVED lines=11> */
.L_x_1277:
[----:B------:R-:W-:Y:S05]  /*9550*/  EXIT ;  /* 0x000000000000794d */ /* 0x000fea0003800000 */
.L_x_1279:
        /* <DEDUP_REMOVED lines=10> */
.L_x_2033:


//--------------------- .text._ZN5flash44flash_bwd_dq_dk_dv_loop_seqk_parallel_kernelI23Flash_bwd_kernel_traitsILi256ELi64ELi64ELi8ELi4ELi2ELi2ELb0ELb1EN7cutlass10bfloat16_tE19Flash_kernel_traitsILi256ELi64ELi64ELi8ES3_EELb0ELb0ELb1ELb0ELb0ELb1ELb1EEEvNS_16Flash_bwd_paramsE --------------------------
	.section	.text._ZN5flash44flash_bwd_dq_dk_dv_loop_seqk_parallel_kernelI23Flash_bwd_kernel_traitsILi256ELi64ELi64ELi8ELi4ELi2ELi2ELb0ELb1EN7cutlass10bfloat16_tE19Flash_kernel_traitsILi256ELi64ELi64ELi8ES3_EELb0ELb0ELb1ELb0ELb0ELb1ELb1EEEvNS_16Flash_bwd_paramsE,"ax",@progbits
	.sectioninfo	@"SHI_REGISTERS=254"
	.align	128
        .global         _ZN5flash44flash_bwd_dq_dk_dv_loop_seqk_parallel_kernelI23Flash_bwd_kernel_traitsILi256ELi64ELi64ELi8ELi4ELi2ELi2ELb0ELb1EN7cutlass10bfloat16_tE19Flash_kernel_traitsILi256ELi64ELi64ELi8ES3_EELb0ELb0ELb1ELb0ELb0ELb1ELb1EEEvNS_16Flash_bwd_paramsE
        .type           _ZN5flash44flash_bwd_dq_dk_dv_loop_seqk_parallel_kernelI23Flash_bwd_kernel_traitsILi256ELi64ELi64ELi8ELi4ELi2ELi2ELb0ELb1EN7cutlass10bfloat16_tE19Flash_kernel_traitsILi256ELi64ELi64ELi8ES3_EELb0ELb0ELb1ELb0ELb0ELb1ELb1EEEvNS_16Flash_bwd_paramsE,@function
        .size           _ZN5flash44flash_bwd_dq_dk_dv_loop_seqk_parallel_kernelI23Flash_bwd_kernel_traitsILi256ELi64ELi64ELi8ELi4ELi2ELi2ELb0ELb1EN7cutlass10bfloat16_tE19Flash_kernel_traitsILi256ELi64ELi64ELi8ES3_EELb0ELb0ELb1ELb0ELb0ELb1ELb1EEEvNS_16Flash_bwd_paramsE,(.L_x_2034 - _ZN5flash44flash_bwd_dq_dk_dv_loop_seqk_parallel_kernelI23Flash_bwd_kernel_traitsILi256ELi64ELi64ELi8ELi4ELi2ELi2ELb0ELb1EN7cutlass10bfloat16_tE19Flash_kernel_traitsILi256ELi64ELi64ELi8ES3_EELb0ELb0ELb1ELb0ELb0ELb1ELb1EEEvNS_16Flash_bwd_paramsE)
        .other          _ZN5flash44flash_bwd_dq_dk_dv_loop_seqk_parallel_kernelI23Flash_bwd_kernel_traitsILi256ELi64ELi64ELi8ELi4ELi2ELi2ELb0ELb1EN7cutlass10bfloat16_tE19Flash_kernel_traitsILi256ELi64ELi64ELi8ES3_EELb0ELb0ELb1ELb0ELb0ELb1ELb1EEEvNS_16Flash_bwd_paramsE,@"STO_CUDA_ENTRY STV_DEFAULT"
_ZN5flash44flash_bwd_dq_dk_dv_loop_seqk_parallel_kernelI23Flash_bwd_kernel_traitsILi256ELi64ELi64ELi8ELi4ELi2ELi2ELb0ELb1EN7cutlass10bfloat16_tE19Flash_kernel_traitsILi256ELi64ELi64ELi8ES3_EELb0ELb0ELb1ELb0ELb0ELb1ELb1EEEvNS_16Flash_bwd_paramsE:
.text._ZN5flash44flash_bwd_dq_dk_dv_loop_seqk_parallel_kernelI23Flash_bwd_kernel_traitsILi256ELi64ELi64ELi8ELi4ELi2ELi2ELb0ELb1EN7cutlass10bfloat16_tE19Flash_kernel_traitsILi256ELi64ELi64ELi8ES3_EELb0ELb0ELb1ELb0ELb0ELb1ELb1EEEvNS_16Flash_bwd_paramsE:
        /* <DEDUP_REMOVED lines=188> */
.L_x_1310:
        /* <DEDUP_REMOVED lines=53> */
.L_x_1280:
        /* <DEDUP_REMOVED lines=67> */
.L_x_1282:
        /* <DEDUP_REMOVED lines=18> */
.L_x_1283:
        /* <DEDUP_REMOVED lines=69> */
.L_x_1284:
[----:B------:R-:W-:Y:S02]  /*18b0*/  UMOV UR15, UR51 ;  /* 0x00000033000f7c82 */ /* 0x000fe40008000000 */
.L_x_1285:
        /* <DEDUP_REMOVED lines=98> */
.L_x_1287:
        /* <DEDUP_REMOVED lines=18> */
.L_x_1288:
        /* <DEDUP_REMOVED lines=29> */
.L_x_1290:
[----:B------:R-:W-:Y:S05]  /*21d0*/  BSYNC B0 ;  /* 0x0000000000007941 */ /* 0x000fea0003800000 */
.L_x_1289:
        /* <DEDUP_REMOVED lines=17> */
.L_x_1292:
[----:B------:R-:W-:Y:S05]  /*22f0*/  BSYNC B0 ;  /* 0x0000000000007941 */ /* 0x000fea0003800000 */
.L_x_1291:
        /* <DEDUP_REMOVED lines=27> */
.L_x_1294:
[----:B------:R-:W-:Y:S05]  /*24b0*/  BSYNC B0 ;  /* 0x0000000000007941 */ /* 0x000fea0003800000 */
.L_x_1293:
        /* <DEDUP_REMOVED lines=15> */
.L_x_1286:
        /* <DEDUP_REMOVED lines=245> */
.L_x_1300:
        /* <DEDUP_REMOVED lines=24> */
[----:B------:R-:W-:Y:S05]  /*3680*/  LDSM.16.M88.4 R84, [R223] ;  /* 0x00000000df54783b */ /* 0x000fea0000000200 */
[----:B------:R-:W2:Y:S02]  /*3690*/  LDSM.16.M88.4 R92, [R2+0x10000] ;  /* 0x01000000025c783b */ /* 0x000ea40000000200 */
[C---:B---3--:R-:W-:Y:S08]  /*36a0*/  HMMA.16816.F32.BF16 R4, R96.reuse, R100, R4 ;  /* 0x000000646004723c */ /* 0x048ff00000041804 */
[C---:B------:R-:W-:Y:S01]  /*36b0*/  HMMA.16816.F32.BF16 R8, R96.reuse, R102, R8 ;  /* 0x000000666008723c */ /* 0x040fe20000041808 */
[----:B------:R-:W3:Y:S07]  /*36c0*/  LDSM.16.M88.4 R100, [R2+0x10800] ;  /* 0x010800000264783b */ /* 0x000eee0000000200 */
        /* <DEDUP_REMOVED lines=14> */
[C---:B---3--:R-:W-:Y:S08]  /*37b0*/  HMMA.16816.F32.BF16 R12, R84.reuse, R100, R12 ;  /* 0x00000064540c723c */ /* 0x048ff0000004180c */
[----:B------:R-:W-:Y:S01]  /*37c0*/  HMMA.16816.F32.BF16 R16, R84, R102, R16 ;  /* 0x000000665410723c */ /* 0x000fe20000041810 */
[----:B------:R-:W-:Y:S05]  /*37d0*/  LDSM.16.M88.4 R84, [R224+0x2000] ;  /* 0x00200000e054783b */ /* 0x000fea0000000200 */
[----:B------:R-:W3:Y:S02]  /*37e0*/  LDSM.16.M88.4 R100, [R3+0x12000] ;  /* 0x012000000364783b */ /* 0x000ee40000000200 */
[C---:B----4-:R-:W-:Y:S08]  /*37f0*/  HMMA.16816.F32.BF16 R4, R96.reuse, R104, R4 ;  /* 0x000000686004723c */ /* 0x050ff00000041804 */
[C---:B------:R-:W-:Y:S01]  /*3800*/  HMMA.16816.F32.BF16 R8, R96.reuse, R106, R8 ;  /* 0x0000006a6008723c */ /* 0x040fe20000041808 */
[----:B------:R-:W4:Y:S07]  /*3810*/  LDSM.16.M88.4 R104, [R3+0x12800] ;  /* 0x012800000368783b */ /* 0x000f2e0000000200 */
[C---:B-1----:R-:W-:Y:S08]  /*3820*/  HMMA.16816.F32.BF16 R12, R96.reuse, R108, R12 ;  /* 0x0000006c600c723c */ /* 0x042ff0000004180c */
[----:B------:R-:W-:Y:S01]  /*3830*/  HMMA.16816.F32.BF16 R16, R96, R110, R16 ;  /* 0x0000006e6010723c */ /* 0x000fe20000041810 */
[----:B------:R-:W-:Y:S05]  /*3840*/  LDSM.16.M88.4 R96, [R2+0x12000] ;  /* 0x012000000260783b */ /* 0x000fea0000000200 */
[----:B------:R-:W-:Y:S02]  /*3850*/  LDSM.16.M88.4 R108, [R2+0x12800] ;  /* 0x01280000026c783b */ /* 0x000fe40000000200 */
[C---:B--2---:R-:W-:Y:S08]  /*3860*/  HMMA.16816.F32.BF16 R4, R88.reuse, R92, R4 ;  /* 0x0000005c5804723c */ /* 0x044ff00000041804 */
        /* <DEDUP_REMOVED lines=103> */
[----:B------:R-:W-:Y:S01]  /*3ee0*/  UIADD3 UR11, UR10, UR18, -UR6 ;  /* 0x000000120a0b7290 */ /* 0x000fe2000fffe806 */
[----:B------:R-:W-:Y:S01]  /*3ef0*/  MOV R9, R131 ;  /* 0x0000008300097202 */ /* 0x000fe20000000f00 */
[----:B------:R-:W-:Y:S01]  /*3f00*/  IMAD.U32 R4, RZ, RZ, UR20 ;  /* 0x00000014ff047e24 */ /* 0x000fe2000f8e00ff */
[----:B------:R-:W-:Y:S01]  /*3f10*/  MOV R13, R129 ;  /* 0x00000081000d7202 */ /* 0x000fe20000000f00 */
[----:B------:R-:W-:Y:S01]  /*3f20*/  IMAD.MOV.U32 R7, RZ, RZ, R196 ;  /* 0x000000ffff077224 */ /* 0x000fe200078e00c4 */
[----:B------:R-:W-:Y:S01]  /*3f30*/  MOV R17, R127 ;  /* 0x0000007f00117202 */ /* 0x000fe20000000f00 */
[----:B------:R-:W-:Y:S01]  /*3f40*/  IMAD.MOV.U32 R11, RZ, RZ, R130 ;  /* 0x000000ffff0b7224 */ /* 0x000fe200078e0082 */
[----:B------:R-:W-:Y:S01]  /*3f50*/  ISETP.LT.AND P0, PT, R4, UR6, PT ;  /* 0x0000000604007c0c */ /* 0x000fe2000bf01270 */
        /* <DEDUP_REMOVED lines=16> */
.L_x_1296:
[----:B--234-:R-:W-:Y:S01]  /*4060*/  IADD3 R11, R229, UR9, RZ ;  /* 0x00000009e50b7c10 */ /* 0x01cfe2000fffe0ff */
        /* <DEDUP_REMOVED lines=70> */
.L_x_1297:
[C---:B------:R-:W-:Y:S01]  /*44d0*/  FMUL.FTZ R6, R243.reuse, 1.4426950216293334961 ;  /* 0x3fb8aa3bf3067820 */ /* 0x040fe20000410000 */
[----:B------:R-:W-:Y:S01]  /*44e0*/  FSETP.NEU.FTZ.AND P0, PT, R243, -INF , PT ;  /* 0xff800000f300780b */ /* 0x000fe20003f1d000 */
[----:B------:R-:W-:Y:S01]  /*44f0*/  FMUL.FTZ R4, R244, 1.4426950216293334961 ;  /* 0x3fb8aa3bf4047820 */ /* 0x000fe20000410000 */
[----:B------:R-:W-:Y:S01]  /*4500*/  MOV R245, c[0x0][0x22c] ;  /* 0x00008b0000f57a02 */ /* 0x000fe20000000f00 */
[----:B------:R-:W-:Y:S01]  /*4510*/  FFMA.FTZ R119, -R119, R119, 1 ;  /* 0x3f80000077777423 */ /* 0x000fe20000010177 */
[----:B------:R-:W-:Y:S01]  /*4520*/  FSEL R6, R6, RZ, P0 ;  /* 0x000000ff06067208 */ /* 0x000fe20000000000 */
[----:B------:R-:W-:Y:S01]  /*4530*/  FFMA.FTZ R120, -R120, R120, 1 ;  /* 0x3f80000078787423 */ /* 0x000fe20000010178 */
[----:B------:R-:W-:Y:S01]  /*4540*/  FSETP.NEU.FTZ.AND P0, PT, R244, -INF , PT ;  /* 0xff800000f400780b */ /* 0x000fe20003f1d000 */
[----:B------:R-:W-:Y:S01]  /*4550*/  FFMA.FTZ R121, -R121, R121, 1 ;  /* 0x3f80000079797423 */ /* 0x000fe20000010179 */
[----:B------:R-:W-:Y:S01]  /*4560*/  UISETP.GT.AND UP0, UPT, UR7, UR17, UPT ;  /* 0x000000110700728c */ /* 0x000fe2000bf04270 */
[--C-:B------:R-:W-:Y:S01]  /*4570*/  FFMA.FTZ R213, R99, c[0x0][0x23c], -R6.reuse ;  /* 0x00008f0063d57a23 */ /* 0x100fe20000010806 */
[----:B------:R-:W-:Y:S01]  /*4580*/  FSEL R4, R4, RZ, P0 ;  /* 0x000000ff04047208 */ /* 0x000fe20000000000 */
[--C-:B------:R-:W-:Y:S02]  /*4590*/  FFMA.FTZ R212, R97, c[0x0][0x23c], -R6.reuse ;  /* 0x00008f0061d47a23 */ /* 0x100fe40000010806 */
[----:B------:R-:W-:Y:S01]  /*45a0*/  FFMA.FTZ R208, R91, c[0x0][0x23c], -R6 ;  /* 0x00008f005bd07a23 */ /* 0x000fe20000010806 */
[----:B------:R-:W-:Y:S01]  /*45b0*/  PLOP3.LUT P3, PT, PT, PT, UP0, 0x80, 0x0 ;  /* 0x000000000000781c */ /* 0x000fe20003f6f008 */
[--C-:B------:R-:W-:Y:S01]  /*45c0*/  FFMA.FTZ R211, R95, c[0x0][0x23c], -R4.reuse ;  /* 0x00008f005fd37a23 */ /* 0x100fe20000010804 */
[----:B------:R-:W-:Y:S01]  /*45d0*/  MUFU.EX2 R213, R213 ;  /* 0x000000d500d57308 */ /* 0x000fe20000000800 */
[----:B------:R-:W-:Y:S02]  /*45e0*/  FFMA.FTZ R210, R93, c[0x0][0x23c], -R4 ;  /* 0x00008f005dd27a23 */ /* 0x000fe40000010804 */
[----:B------:R-:W-:Y:S02]  /*45f0*/  FFMA.FTZ R207, R89, c[0x0][0x23c], -R6 ;  /* 0x00008f0059cf7a23 */ /* 0x000fe40000010806 */
[--C-:B------:R-:W-:Y:S02]  /*4600*/  FFMA.FTZ R202, R87, c[0x0][0x23c], -R4.reuse ;  /* 0x00008f0057ca7a23 */ /* 0x100fe40000010804 */
[--C-:B------:R-:W-:Y:S02]  /*4610*/  FFMA.FTZ R201, R85, c[0x0][0x23c], -R4.reuse ;  /* 0x00008f0055c97a23 */ /* 0x100fe40000010804 */
        /* <DEDUP_REMOVED lines=12> */
[----:B------:R-:W-:Y:S01]  /*46e0*/  FFMA.FTZ R123, -R123, R123, 1 ;  /* 0x3f8000007b7b7423 */ /* 0x000fe2000001017b */
[----:B------:R-:W-:Y:S01]  /*46f0*/  MUFU.EX2 R210, R210 ;  /* 0x000000d200d27308 */ /* 0x000fe20000000800 */
[----:B------:R-:W-:Y:S02]  /*4700*/  FMUL.FTZ R122, R122, c[0x0][0x2ec] ;  /* 0x0000bb007a7a7a20 */ /* 0x000fe40000410000 */
[----:B------:R-:W-:Y:S02]  /*4710*/  FMUL.FTZ R123, R123, c[0x0][0x2ec] ;  /* 0x0000bb007b7b7a20 */ /* 0x000fe40000410000 */
        /* <DEDUP_REMOVED lines=24> */
[----:B------:R-:W-:Y:S05]  /*48a0*/  IMAD R245, R245, c[0x0][0x1c0], RZ ;  /* 0x00007000f5f57a24 */ /* 0x000fea00078e02ff */
        /* <DEDUP_REMOVED lines=163> */
[C---:B------:R-:W-:Y:S02]  /*52e0*/  FADD.FTZ R11, -R117.reuse, R12 ;  /* 0x0000000c750b7221 */ /* 0x040fe40000010100 */
[----:B------:R-:W-:Y:S01]  /*52f0*/  FADD.FTZ R12, -R117, R13 ;  /* 0x0000000d750c7221 */ /* 0x000fe20000010100 */
[----:B------:R-:W-:Y:S01]  /*5300*/  STS [R236+0x20400], R7 ;  /* 0x02040007ec007388 */ /* 0x000fe20000000800 */
[C---:B------:R-:W-:Y:S02]  /*5310*/  FADD.FTZ R13, -R116.reuse, R14 ;  /* 0x0000000e740d7221 */ /* 0x040fe40000010100 */
[----:B------:R-:W-:Y:S02]  /*5320*/  FADD.FTZ R14, -R116, R15 ;  /* 0x0000000f740e7221 */ /* 0x000fe40000010100 */
[----:B------:R-:W-:Y:S02]  /*5330*/  FMUL.FTZ R85, R85, R122 ;  /* 0x0000007a55557220 */ /* 0x000fe40000410000 */
[----:B------:R-:W-:Y:S02]  /*5340*/  FMUL.FTZ R8, R8, R123 ;  /* 0x0000007b08087220 */ /* 0x000fe40000410000 */
[----:B------:R-:W-:Y:S02]  /*5350*/  FMUL.FTZ R9, R9, R124 ;  /* 0x0000007c09097220 */ /* 0x000fe40000410000 */
[----:B------:R-:W-:Y:S02]  /*5360*/  FMUL.FTZ R10, R10, R125 ;  /* 0x0000007d0a0a7220 */ /* 0x000fe40000410000 */
[----:B------:R-:W-:Y:S02]  /*5370*/  FMUL.FTZ R11, R206, R11 ;  /* 0x0000000bce0b7220 */ /* 0x000fe40000410000 */
[----:B------:R-:W-:Y:S01]  /*5380*/  FMUL.FTZ R12, R205, R12 ;  /* 0x0000000ccd0c7220 */ /* 0x000fe20000410000 */
[----:B------:R-:W-:Y:S01]  /*5390*/  F2FP.BF16.PACK_AB R88, R10, R9 ;  /* 0x000000090a58723e */ /* 0x000fe200000010ff */
[----:B------:R-:W-:Y:S02]  /*53a0*/  FMUL.FTZ R13, R200, R13 ;  /* 0x0000000dc80d7220 */ /* 0x000fe40000410000 */
[----:B------:R-:W-:Y:S02]  /*53b0*/  FMUL.FTZ R14, R199, R14 ;  /* 0x0000000ec70e7220 */ /* 0x000fe40000410000 */
[C---:B------:R-:W-:Y:S01]  /*53c0*/  FADD.FTZ R15, -R117.reuse, R16 ;  /* 0x00000010750f7221 */ /* 0x040fe20000010100 */
[----:B------:R-:W-:Y:S01]  /*53d0*/  STS [R239+0x20400], R88 ;  /* 0x02040058ef007388 */ /* 0x000fe20000000800 */
[----:B------:R-:W-:Y:S02]  /*53e0*/  FADD.FTZ R16, -R117, R17 ;  /* 0x0000001175107221 */ /* 0x000fe40000010100 */
[----:B------:R-:W-:Y:S01]  /*53f0*/  FADD.FTZ R17, -R116, R18 ;  /* 0x0000001274117221 */ /* 0x000fe20000010100 */
[----:B------:R-:W-:Y:S01]  /*5400*/  F2FP.BF16.PACK_AB R18, R8, R85 ;  /* 0x000000550812723e */ /* 0x000fe200000010ff */
        /* <DEDUP_REMOVED lines=135> */
.L_x_1298:
        /* <DEDUP_REMOVED lines=418> */
.L_x_1299:
        /* <DEDUP_REMOVED lines=218> */
.L_x_1301:
        /* <DEDUP_REMOVED lines=18> */
.L_x_1302:
        /* <DEDUP_REMOVED lines=51> */
.L_x_1304:
[----:B--23--:R-:W-:Y:S05]  /*8890*/  BSYNC B0 ;  /* 0x0000000000007941 */ /* 0x00cfea0003800000 */
.L_x_1303:
        /* <DEDUP_REMOVED lines=17> */
.L_x_1306:
[----:B------:R-:W-:Y:S05]  /*89b0*/  BSYNC B0 ;  /* 0x0000000000007941 */ /* 0x000fea0003800000 */
.L_x_1305:
        /* <DEDUP_REMOVED lines=28> */
.L_x_1308:
[----:B------:R-:W-:Y:S05]  /*8b80*/  BSYNC B0 ;  /* 0x0000000000007941 */ /* 0x000fea0003800000 */
.L_x_1307:
        /* <DEDUP_REMOVED lines=15> */
.L_x_1295:
[----:B------:R-:W-:Y:S05]  /*8c80*/  BSYNC B1 ;  /* 0x0000000000017941 */ /* 0x000fea0003800000 */
.L_x_1281:
        /* <DEDUP_REMOVED lines=11> */
.L_x_1309:
[----:B------:R-:W-:Y:S05]  /*8d40*/  EXIT ;  /* 0x000000000000794d */ /* 0x000fea0003800000 */
.L_x_1311:
        /* <DEDUP_REMOVED lines=11> */
.L_x_2034:


//--------------------- .text._ZN5flash44flash_bwd_dq_dk_dv_loop_seqk_parallel_kernelI23Flash_bwd_kernel_traitsILi256ELi64ELi64ELi8ELi4ELi2ELi2ELb0ELb1EN7cutlass10bfloat16_tE19Flash_kernel_traitsILi256ELi64ELi64ELi8ES3_EELb1ELb0ELb1ELb1ELb0ELb0ELb0EEEvNS_16Flash_bwd_paramsE --------------------------
	.section	.text._ZN5flash44flash_bwd_dq_dk_dv_loop_seqk_parallel_kernelI23Flash_bwd_kernel_traitsILi256ELi64ELi64ELi8ELi4ELi2ELi2ELb0ELb1EN7cutlass10bfloat16_tE19Flash_kernel_traitsILi256ELi64ELi64ELi8ES3_EELb1ELb0ELb1ELb1ELb0ELb0ELb0EEEvNS_16Flash_bwd_paramsE,"ax",@progbits
	.sectioninfo	@"SHI_REGISTERS=255"
	.align	128
        .global         _ZN5flash44flash_bwd_dq_dk_dv_loop_seqk_parallel_kernelI23Flash_bwd_kernel_traitsILi256ELi64ELi64ELi8ELi4ELi2ELi2ELb0ELb1EN7cutlass10bfloat16_tE19Flash_kernel_traitsILi256ELi64ELi64ELi8ES3_EELb1ELb0ELb1ELb1ELb0ELb0ELb0EEEvNS_16Flash_bwd_paramsE
        .type           _ZN5flash44flash_bwd_dq_dk_dv_loop_seqk_parallel_kernelI23Flash_bwd_kernel_traitsILi256ELi64ELi64ELi8ELi4ELi2ELi2ELb0ELb1EN7cutlass10bfloat16_tE19Flash_kernel_traitsILi256ELi64ELi64ELi8ES3_EELb1ELb0ELb1ELb1ELb0ELb0ELb0EEEvNS_16Flash_bwd_paramsE,@function
        .size           _ZN5flash44flash_bwd_dq_dk_dv_loop_seqk_parallel_kernelI23Flash_bwd_kernel_traitsILi256ELi64ELi64ELi8ELi4ELi2ELi2ELb0ELb1EN7cutlass10bfloat16_tE19Flash_kernel_traitsILi256ELi64ELi64ELi8ES3_EELb1ELb0ELb1ELb1ELb0ELb0ELb0EEEvNS_16Flash_bwd_paramsE,(.L_x_2035 - _ZN5flash44flash_bwd_dq_dk_dv_loop_seqk_parallel_kernelI23Flash_bwd_kernel_traitsILi256ELi64ELi64ELi8ELi4ELi2ELi2ELb0ELb1EN7cutlass10bfloat16_tE19Flash_kernel_traitsILi256ELi64ELi64ELi8ES3_EELb1ELb0ELb1ELb1ELb0ELb0ELb0EEEvNS_16Flash_bwd_paramsE)
        .other          _ZN5flash44flash_bwd_dq_dk_dv_loop_seqk_parallel_kernelI23Flash_bwd_kernel_traitsILi256ELi64ELi64ELi8ELi4ELi2ELi2ELb0ELb1EN7cutlass10bfloat16_tE19Flash_kernel_traitsILi256ELi64ELi64ELi8ES3_EELb1ELb0ELb1ELb1ELb0ELb0ELb0EEEvNS_16Flash_bwd_paramsE,@"STO_CUDA_ENTRY STV_DEFAULT"
_ZN5flash44flash_bwd_dq_dk_dv_loop_seqk_parallel_kernelI23Flash_bwd_kernel_traitsILi256ELi64ELi64ELi8ELi4ELi2ELi2ELb0ELb1EN7cutlass10bfloat16_tE19Flash_kernel_traitsILi256ELi64ELi64ELi8ES3_EELb1ELb0ELb1ELb1ELb0ELb0ELb0EEEvNS_16Flash_bwd_paramsE:
.text._ZN5flash44flash_bwd_dq_dk_dv_loop_seqk_parallel_kernelI23Flash_bwd_kernel_traitsILi256ELi64ELi64ELi8ELi4ELi2ELi2ELb0ELb1EN7cutlass10bfloat16_tE19Flash_kernel_traitsILi256ELi64ELi64ELi8ES3_EELb1ELb0ELb1ELb1ELb0ELb0ELb0EEEvNS_16Flash_bwd_paramsE:
        /* <DEDUP_REMOVED lines=27> */
[----:B------:R-:W-:-:S02]  /*01b0*/  USHF.R.S32.HI UR8, URZ, 0x1f, UR15 ;  /* 0x0000001f3f087899 */ /* 0x000fc4000801140f */
[----:B--2---:R-:W-:Y:S01]  /*01c0*/  UIMAD.WIDE.U32 UR44, UR35, UR15, URZ ;  /* 0x0000000f232c72a5 */ /* 0x004fe2000f8e003f */
[CC--:B------:R-:W-:Y:S01]  /*01d0*/  LEA.HI R0, R5.reuse, R6.reuse, RZ, 0x5 ;  /* 0x0000000605007211 */ /* 0x0c0fe200078f28ff */
[----:B------:R-:W-:Y:S01]  /*01e0*/  UIMAD.WIDE UR38, UR48, UR38, URZ ;  /* 0x00000026302672a5 */ /* 0x000fe2000f8e023f */
[CC--:B------:R-:W-:Y:S01]  /*01f0*/  LEA.HI R10, R5.reuse, R6.reuse, RZ, 0x3 ;  /* 0x00000006050a7211 */ /* 0x0c0fe200078f18ff */
[----:B------:R-:W-:Y:S01]  /*0200*/  USHF.L.U32 UR15, UR35, 0x7, URZ ;  /* 0x00000007230f7899 */ /* 0x000fe2000800063f */
[CC--:B------:R-:W-:Y:S01]  /*0210*/  LEA.HI R3, R5.reuse, R6.reuse, RZ, 0x4 ;  /* 0x0000000605037211 */ /* 0x0c0fe200078f20ff */
[----:B---3--:R-:W-:Y:S01]  /*0220*/  UIMAD UR49, UR36, UR48, URZ ;  /* 0x00000030243172a4 */ /* 0x008fe2000f8e023f */
[CC--:B------:R-:W-:Y:S01]  /*0230*/  LEA.HI R13, R5.reuse, R6.reuse, RZ, 0x7 ;  /* 0x00000006050d7211 */ /* 0x0c0fe200078f38ff */
[----:B------:R-:W-:Y:S01]  /*0240*/  UIMAD UR58, UR7, UR6, UR58 ;  /* 0x00000006073a72a4 */ /* 0x000fe2000f8e023a */
[CC--:B------:R-:W-:Y:S01]  /*0250*/  LEA.HI R14, R5.reuse, R6.reuse, RZ, 0x6 ;  /* 0x00000006050e7211 */ /* 0x0c0fe200078f30ff */
[----:B------:R-:W-:Y:S01]  /*0260*/  USHF.R.S32.HI UR9, URZ, 0x1f, UR35 ;  /* 0x0000001f3f097899 */ /* 0x000fe20008011423 */
[----:B------:R-:W-:Y:S01]  /*0270*/  LEA.HI R5, R5, R6, RZ, 0x2 ;  /* 0x0000000605057211 */ /* 0x000fe200078f10ff */
[----:B------:R-:W-:Y:S01]  /*0280*/  UIMAD UR48, UR48, UR12, URZ ;  /* 0x0000000c303072a4 */ /* 0x000fe2000f8e023f */
[----:B------:R-:W-:Y:S01]  /*0290*/  LOP3.LUT R2, R0, 0xffffffe0, RZ, 0xc0, !PT ;  /* 0xffffffe000027812 */ /* 0x000fe200078ec0ff */
[----:B------:R-:W-:Y:S01]  /*02a0*/  UIMAD UR6, UR35, UR13, UR36 ;  /* 0x0000000d230672a4 */ /* 0x000fe2000f8e0224 */
[----:B------:R-:W-:Y:S01]  /*02b0*/  LOP3.LUT R4, R5, 0x7ffffffc, RZ, 0xc0, !PT ;  /* 0x7ffffffc05047812 */ /* 0x000fe200078ec0ff */
[----:B------:R-:W-:Y:S01]  /*02c0*/  ULDC UR14, c[0x0][0x1c0] ;  /* 0x00007000000e7ab9 */ /* 0x000fe20000000800 */
        /* <DEDUP_REMOVED lines=11> */
[----:B------:R-:W-:Y:S01]  /*0380*/  ULDC UR11, c[0x0][0x1c0] ;  /* 0x00007000000b7ab9 */ /* 0x000fe20000000800 */
[----:B------:R-:W-:Y:S01]  /*0390*/  LEA.HI R3, R3, R4, RZ, 0x1 ;  /* 0x0000000403037211 */ /* 0x000fe200078f08ff */
[----:B------:R-:W-:Y:S01]  /*03a0*/  UIMAD UR55, UR8, UR35, URZ ;  /* 0x00000023083772a4 */ /* 0x000fe2000f8e023f */
[----:B------:R-:W-:Y:S01]  /*03b0*/  LOP3.LUT R0, R0, 0xfffffffe, RZ, 0xc0, !PT ;  /* 0xfffffffe00007812 */ /* 0x000fe200078ec0ff */
[----:B------:R-:W-:Y:S01]  /*03c0*/  UIMAD UR7, UR35, UR11, UR36 ;  /* 0x0000000b230772a4 */ /* 0x000fe2000f8e0224 */
[----:B------:R-:W-:Y:S01]  /*03d0*/  LOP3.LUT R3, R3, 0xfffffffe, RZ, 0xc0, !PT ;  /* 0xfffffffe03037812 */ /* 0x000fe200078ec0ff */
[----:B------:R-:W-:Y:S01]  /*03e0*/  @!UP5 UIMAD UR8, UR35, UR14, UR36 ;  /* 0x0000000e2308d2a4 */ /* 0x000fe2000f8e0224 */
[----:B------:R-:W-:Y:S01]  /*03f0*/  LEA.HI R6, R6, R2, RZ, 0x2 ;  /* 0x0000000206067211 */ /* 0x000fe200078f10ff */
[----:B------:R-:W-:Y:S01]  /*0400*/  IMAD.IADD R216, R2, 0x1, -R0 ;  /* 0x0000000102d87824 */ /* 0x000fe200078e0a00 */
[----:B------:R-:W-:Y:S01]  /*0410*/  SHF.R.S32.HI R0, RZ, 0x1f, R5 ;  /* 0x0000001fff007819 */ /* 0x000fe20000011405 */
[----:B------:R-:W-:Y:S01]  /*0420*/  IMAD.IADD R11, R4, 0x1, -R3 ;  /* 0x00000001040b7824 */ /* 0x000fe200078e0a03 */
[----:B------:R-:W-:Y:S01]  /*0430*/  SHF.R.S32.HI R3, RZ, 0x2, R5 ;  /* 0x00000002ff037819 */ /* 0x000fe20000011405 */
[----:B------:R-:W-:Y:S01]  /*0440*/  USHF.L.U32 UR47, UR48, 0x6, URZ ;  /* 0x00000006302f7899 */ /* 0x000fe2000800063f */
[----:B------:R-:W-:Y:S01]  /*0450*/  LOP3.LUT R6, R6, 0xfffffffc, RZ, 0xc0, !PT ;  /* 0xfffffffc06067812 */ /* 0x000fe200078ec0ff */
[----:B------:R-:W-:Y:S01]  /*0460*/  IMAD.SHL.U32 R213, R11, 0x200, RZ ;  /* 0x000002000bd57824 */ /* 0x000fe200078e00ff */
[----:B------:R-:W-:Y:S01]  /*0470*/  LEA.HI R0, R0, R3, RZ, 0x3 ;  /* 0x0000000300007211 */ /* 0x000fe200078f18ff */
[----:B------:R-:W-:Y:S01]  /*0480*/  USHF.L.U32 UR46, UR6, 0x5, URZ ;  /* 0x00000005062e7899 */ /* 0x000fe2000800063f */
[----:B------:R-:W-:Y:S01]  /*0490*/  SHF.R.S32.HI R241, RZ, 0x3, R10 ;  /* 0x00000003fff17819 */ /* 0x000fe2000001140a */
[----:B------:R-:W-:Y:S01]  /*04a0*/  IMAD.IADD R249, R2, 0x1, -R6 ;  /* 0x0000000102f97824 */ /* 0x000fe200078e0a06 */
[----:B------:R-:W-:Y:S01]  /*04b0*/  LOP3.LUT R0, R0, 0xfffffff8, RZ, 0xc0, !PT ;  /* 0xfffffff800007812 */ /* 0x000fe200078ec0ff */
[----:B------:R-:W-:Y:S01]  /*04c0*/  ULDC UR52, c[0x0][0x214] ;  /* 0x0000850000347ab9 */ /* 0x000fe20000000800 */
[----:B------:R-:W-:Y:S01]  /*04d0*/  SHF.R.S32.HI R5, RZ, 0x1f, R8 ;  /* 0x0000001fff057819 */ /* 0x000fe20000011408 */
[----:B------:R-:W-:Y:S01]  /*04e0*/  IMAD.SHL.U32 R2, R241, 0x40, RZ ;  /* 0x00000040f1027824 */ /* 0x000fe200078e00ff */
[----:B------:R-:W-:Y:S01]  /*04f0*/  SHF.R.S32.HI R6, RZ, 0x7, R13 ;  /* 0x00000007ff067819 */ /* 0x000fe2000001140d */
[----:B------:R-:W-:Y:S01]  /*0500*/  IMAD.IADD R4, R3, 0x1, -R0 ;  /* 0x0000000103047824 */ /* 0x000fe200078e0a00 */
[----:B------:R-:W-:Y:S01]  /*0510*/  SHF.R.S32.HI R3, RZ, 0x1f, R9 ;  /* 0x0000001fff037819 */ /* 0x000fe20000011409 */
[----:B------:R-:W-:Y:S01]  /*0520*/  IMAD.U32 R252, RZ, RZ, UR15 ;  /* 0x0000000ffffc7e24 */ /* 0x000fe2000f8e00ff */
[----:B------:R-:W-:Y:S01]  /*0530*/  LOP3.LUT R0, R2, 0x1c0, RZ, 0xc0, !PT ;  /* 0x000001c002007812 */ /* 0x000fe200078ec0ff */
[----:B------:R-:W-:Y:S01]  /*0540*/  IMAD.U32 R251, RZ, RZ, UR9 ;  /* 0x00000009fffb7e24 */ /* 0x000fe2000f8e00ff */
[----:B------:R-:W-:Y:S01]  /*0550*/  LEA.HI R12, R5, R8, RZ, 0x3 ;  /* 0x00000008050c7211 */ /* 0x000fe200078f18ff */
[----:B------:R-:W-:Y:S01]  /*0560*/  ULDC UR59, c[0x0][0x1c8] ;  /* 0x00007200003b7ab9 */ /* 0x000fe20000000800 */
[----:B------:R-:W-:Y:S01]  /*0570*/  LOP3.LUT R2, R0, 0x38, R228, 0xf8, !PT ;  /* 0x0000003800027812 */ /* 0x000fe200078ef8e4 */
[----:B------:R-:W-:Y:S01]  /*0580*/  ULDC.U8 UR10, c[0x0][0x3d0] ;  /* 0x0000f400000a7ab9 */ /* 0x000fe20000000000 */
[----:B------:R-:W-:Y:S01]  /*0590*/  SHF.R.U32.HI R0, RZ, 0x3, R0 ;  /* 0x00000003ff007819 */ /* 0x000fe20000011600 */
[----:B------:R-:W-:Y:S01]  /*05a0*/  ULDC UR53, c[0x0][0x224] ;  /* 0x0000890000357ab9 */ /* 0x000fe20000000800 */
[----:B------:R-:W-:Y:S01]  /*05b0*/  LEA.HI R230, R3, R9, RZ, 0x2 ;  /* 0x0000000903e67211 */ /* 0x000fe200078f10ff */
[----:B------:R-:W-:Y:S01]  /*05c0*/  @UP5 UIMAD UR57, UR35, UR52, URZ ;  /* 0x00000034233952a4 */ /* 0x000fe2000f8e023f */
[----:B------:R-:W-:Y:S01]  /*05d0*/  LOP3.LUT R9, R2, R0, RZ, 0x3c, !PT ;  /* 0x0000000002097212 */ /* 0x000fe200078e3cff */
[----:B------:R-:W-:Y:S01]  /*05e0*/  IMAD.SHL.U32 R0, R7, 0x40, RZ ;  /* 0x0000004007007824 */ /* 0x000fe200078e00ff */
[----:B------:R-:W-:Y:S01]  /*05f0*/  LOP3.LUT R2, R12, 0xfffffff8, RZ, 0xc0, !PT ;  /* 0xfffffff80c027812 */ /* 0x000fe200078ec0ff */
[----:B------:R-:W-:Y:S01]  /*0600*/  UMOV UR40, URZ ;  /* 0x0000003f00287c82 */ /* 0x000fe20008000000 */
[----:B------:R-:W-:Y:S01]  /*0610*/  LOP3.LUT R3, R4, 0x1, RZ, 0xc0, !PT ;  /* 0x0000000104037812 */ /* 0x000fe200078ec0ff */
[----:B------:R-:W-:Y:S01]  /*0620*/  ULDC.64 UR4, c[0x0][0x118] ;  /* 0x0000460000047ab9 */ /* 0x000fe20000000a00 */
[----:B------:R-:W-:Y:S01]  /*0630*/  LOP3.LUT R0, R0, 0x1c0, RZ, 0xc0, !PT ;  /* 0x000001c000007812 */ /* 0x000fe200078ec0ff */
[----:B------:R-:W-:Y:S01]  /*0640*/  IMAD.IADD R8, R8, 0x1, -R2 ;  /* 0x0000000108087824 */ /* 0x000fe200078e0a02 */
[----:B------:R-:W-:Y:S01]  /*0650*/  ISETP.NE.U32.AND P0, PT, R3, 0x1, PT ;  /* 0x000000010300780c */ /* 0x000fe20003f05070 */
[----:B------:R-:W-:Y:S01]  /*0660*/  IMAD.SHL.U32 R2, R216, 0x10, RZ ;  /* 0x00000010d8027824 */ /* 0x000fe200078e00ff */
[----:B------:R-:W-:Y:S01]  /*0670*/  LOP3.LUT R208, R0, 0x8, R10, 0xf8, !PT ;  /* 0x0000000800d07812 */ /* 0x000fe200078ef80a */
[----:B------:R-:W-:Y:S01]  /*0680*/  IMAD.SHL.U32 R3, R4, 0x40, RZ ;  /* 0x0000004004037824 */ /* 0x000fe200078e00ff */
[----:B------:R-:W-:Y:S01]  /*0690*/  LOP3.LUT P4, RZ, R7, 0x4, RZ, 0xc0, !PT ;  /* 0x0000000407ff7812 */ /* 0x000fe2000788c0ff */
[----:B------:R-:W-:Y:S01]  /*06a0*/  ULOP3.LUT UR59, UR36, UR59, URZ, 0x3c, !UPT ;  /* 0x0000003b243b7292 */ /* 0x000fe2000f8e3c3f */
        /* <DEDUP_REMOVED lines=8> */
[----:B------:R-:W-:Y:S01]  /*0730*/  LOP3.LUT P3, RZ, R7, 0x2, RZ, 0xc0, !PT ;  /* 0x0000000207ff7812 */ /* 0x000fe2000786c0ff */
[----:B------:R-:W-:Y:S01]  /*0740*/  UIMAD.WIDE.U32 UR42, UR38, UR44, URZ ;  /* 0x0000002c262a72a5 */ /* 0x000fe2000f8e003f */
[----:B------:R-:W-:Y:S01]  /*0750*/  LOP3.LUT R213, R213, R5, R0, 0xf6, !PT ;  /* 0x00000005d5d57212 */ /* 0x000fe200078ef600 */
[----:B------:R-:W-:Y:S01]  /*0760*/  IMAD.IADD R208, R2, 0x1, R208 ;  /* 0x0000000102d07824 */ /* 0x000fe200078e02d0 */
[----:B------:R-:W-:Y:S01]  /*0770*/  SHF.R.S32.HI R2, RZ, 0x6, R14 ;  /* 0x00000006ff027819 */ /* 0x000fe2000001140e */
[----:B------:R-:W-:Y:S01]  /*0780*/  IMAD.SHL.U32 R5, R6, 0x20, RZ ;  /* 0x0000002006057824 */ /* 0x000fe200078e00ff */
[----:B------:R-:W-:Y:S01]  /*0790*/  LOP3.LUT R0, R3, 0x1c0, RZ, 0xc0, !PT ;  /* 0x000001c003007812 */ /* 0x000fe200078ec0ff */
[----:B------:R-:W-:Y:S01]  /*07a0*/  IMAD.SHL.U32 R209, R208, 0x2, RZ ;  /* 0x00000002d0d17824 */ /* 0x000fe200078e00ff */
[----:B------:R-:W-:Y:S01]  /*07b0*/  R2P PR, R4, 0x6 ;  /* 0x0000000604007804 */ /* 0x000fe20000000000 */
[C---:B------:R-:W-:Y:S01]  /*07c0*/  IMAD R9, R2.reuse, 0x200, R9 ;  /* 0x0000020002097824 */ /* 0x040fe200078e0209 */
[----:B------:R-:W-:Y:S01]  /*07d0*/  SHF.R.U32.HI R3, RZ, 0x3, R0 ;  /* 0x00000003ff037819 */ /* 0x000fe20000011600 */
[----:B------:R-:W-:Y:S01]  /*07e0*/  IMAD.SHL.U32 R2, R2, 0x8, RZ ;  /* 0x0000000802027824 */ /* 0x000fe200078e00ff */
[C---:B------:R-:W-:Y:S01]  /*07f0*/  LOP3.LUT P6, RZ, R8.reuse, 0x4, RZ, 0xc0, !PT ;  /* 0x0000000408ff7812 */ /* 0x040fe200078cc0ff */
[----:B------:R-:W-:Y:S01]  /*0800*/  IMAD.SHL.U32 R4, R11, 0x20, RZ ;  /* 0x000000200b047824 */ /* 0x000fe200078e00ff */
[----:B------:R-:W-:Y:S01]  /*0810*/  LOP3.LUT P5, RZ, R8, 0x2, RZ, 0xc0, !PT ;  /* 0x0000000208ff7812 */ /* 0x000fe200078ac0ff */
        /* <DEDUP_REMOVED lines=55> */
[----:B------:R-:W-:Y:S01]  /*0b90*/  USHF.R.S32.HI UR50, URZ, 0x1f, UR46 ;  /* 0x0000001f3f327899 */ /* 0x000fe2000801142e */
[----:B------:R-:W-:Y:S01]  /*0ba0*/  IMAD R212, R213, 0x2, R212 ;  /* 0x00000002d5d47824 */ /* 0x000fe200078e02d4 */
[----:B------:R-:W-:Y:S01]  /*0bb0*/  ULDC UR41, c[0x0][0x2e8] ;  /* 0x0000ba0000297ab9 */ /* 0x000fe20000000800 */
[----:B------:R-:W-:-:S02]  /*0bc0*/  IMAD.IADD R215, R210, 0x1, R214 ;  /* 0x00000001d2d77824 */ /* 0x000fc400078e02d6 */
[C---:B------:R-:W-:Y:S02]  /*0bd0*/  IMAD.IADD R219, R218.reuse, 0x1, R216 ;  /* 0x00000001dadb7824 */ /* 0x040fe400078e02d8 */
[----:B------:R-:W-:Y:S02]  /*0be0*/  IMAD.SHL.U32 R213, R213, 0x2, RZ ;  /* 0x00000002d5d57824 */ /* 0x000fe400078e00ff */
[----:B------:R-:W-:Y:S02]  /*0bf0*/  IMAD.IADD R233, R233, 0x1, R232 ;  /* 0x00000001e9e97824 */ /* 0x000fe400078e02e8 */
[----:B------:R-:W-:Y:S02]  /*0c00*/  IMAD.IADD R214, R211, 0x1, R214 ;  /* 0x00000001d3d67824 */ /* 0x000fe400078e02d6 */
[----:B------:R-:W-:Y:S02]  /*0c10*/  IMAD.IADD R218, R218, 0x1, R217 ;  /* 0x00000001dada7824 */ /* 0x000fe400078e02d9 */
.L_x_1358:
        /* <DEDUP_REMOVED lines=21> */
[----:B------:R1:W2:Y:S01]  /*0d70*/  @P2 LDG.E R9, [R4.64] ;  /* 0x0000000404092981 */ /* 0x0002a2000c1e1900 */
[----:B------:R-:W-:Y:S01]  /*0d80*/  UIADD3 UR8, UP0, UR13, UR8, URZ ;  /* 0x000000080d087290 */ /* 0x000fe2000ff1e03f */
[----:B------:R-:W-:Y:S02]  /*0d90*/  PLOP3.LUT P0, PT, PT, PT, UP3, 0x80, 0x0 ;  /* 0x000000000000781c */ /* 0x000fe40003f0f038 */
[----:B------:R1:W3:Y:S01]  /*0da0*/  @P2 LDG.E R8, [R4.64+0x4] ;  /* 0x0000040404082981 */ /* 0x0002e2000c1e1900 */
[----:B------:R-:W-:Y:S01]  /*0db0*/  PLOP3.LUT P1, PT, PT, PT, UP2, 0x80, 0x0 ;  /* 0x000000000000781c */ /* 0x000fe20003f2f028 */
[----:B------:R-:W-:Y:S01]  /*0dc0*/  UIADD3.X UR9, UR12, UR9, URZ, UP0, !UPT ;  /* 0x000000090c097290 */ /* 0x000fe200087fe43f */
[----:B------:R-:W-:-:S02]  /*0dd0*/  IMAD.U32 R6, RZ, RZ, UR6 ;  /* 0x00000006ff067e24 */ /* 0x000fc4000f8e00ff */
        /* <DEDUP_REMOVED lines=34> */
.L_x_1312:
        /* <DEDUP_REMOVED lines=25> */
[----:B------:R-:W-:Y:S02]  /*1190*/  UIMAD.WIDE.U32 UR6, UR35, UR12, URZ ;  /* 0x0000000c230672a5 */ /* 0x000fe4000f8e003f */
[----:B------:R-:W-:-:S02]  /*11a0*/  UIMAD UR14, UR35, UR13, UR9 ;  /* 0x0000000d230e72a4 */ /* 0x000fc4000f8e0209 */
[----:B------:R-:W-:Y:S02]  /*11b0*/  ULEA.HI UR11, UR11, UR8, URZ, 0x6 ;  /* 0x000000080b0b7291 */ /* 0x000fe4000f8f303f */
        /* <DEDUP_REMOVED lines=8> */
[----:B------:R-:W-:Y:S02]  /*1240*/  UISETP.NE.AND UP0, UPT, UR30, -0x1, UPT ;  /* 0xffffffff1e00788c */ /* 0x000fe4000bf05270 */
        /* <DEDUP_REMOVED lines=20> */
[----:B------:R-:W-:-:S04]  /*1390*/  UIMAD UR8, UR8, UR6, URZ ;  /* 0x00000006080872a4 */ /* 0x000fc8000f8e023f */
[----:B------:R-:W-:-:S03]  /*13a0*/  UIMAD UR11, UR24, UR7, UR8 ;  /* 0x00000007180b72a4 */ /* 0x000fc6000f8e0208 */
[----:B------:R-:W-:Y:S02]  /*13b0*/  ULDC.64 UR8, c[0x0][0x180] ;  /* 0x0000600000087ab9 */ /* 0x000fe40000000a00 */
[----:B------:R-:W-:-:S04]  /*13c0*/  UIMAD UR7, UR37, UR8, URZ ;  /* 0x00000008250772a4 */ /* 0x000fc8000f8e023f */
[----:B------:R-:W-:Y:S02]  /*13d0*/  UIMAD UR9, UR35, UR9, UR7 ;  /* 0x00000009230972a4 */ /* 0x000fe4000f8e0207 */
[----:B------:R-:W-:-:S04]  /*13e0*/  UIMAD.WIDE.U32 UR6, UR24, UR6, URZ ;  /* 0x00000006180672a5 */ /* 0x000fc8000f8e003f */
[----:B------:R-:W-:-:S04]  /*13f0*/  UIADD3 UR7, UR7, UR11, URZ ;  /* 0x0000000b07077290 */ /* 0x000fc8000fffe03f */
[----:B------:R-:W-:-:S04]  /*1400*/  UIMAD.WIDE.U32 UR6, UR35, UR8, UR6 ;  /* 0x00000008230672a5 */ /* 0x000fc8000f8e0006 */
[----:B------:R-:W-:-:S03]  /*1410*/  UIADD3 UR29, UR7, UR9, URZ ;  /* 0x00000009071d7290 */ /* 0x000fc6000fffe03f */
[----:B------:R-:W-:Y:S02]  /*1420*/  UMOV UR27, UR6 ;  /* 0x00000006001b7c82 */ /* 0x000fe40008000000 */
.L_x_1314:
        /* <DEDUP_REMOVED lines=43> */
.L_x_1315:
[----:B------:R-:W-:Y:S01]  /*16e0*/  ULDC.64 UR8, c[0x0][0x370] ;  /* 0x0000dc0000087ab9 */ /* 0x000fe20000000a00 */
[----:B------:R-:W-:Y:S01]  /*16f0*/  PLOP3.LUT P0, PT, PT, PT, UP5, 0x80, 0x0 ;  /* 0x000000000000781c */ /* 0x000fe20003f0f058 */
[----:B------:R-:W-:Y:S02]  /*1700*/  @UP3 UIMAD.WIDE.U32 UR6, UR16, UR8, URZ ;  /* 0x00000008100632a5 */ /* 0x000fe4000f8e003f */
[----:B------:R-:W-:Y:S02]  /*1710*/  ULDC UR12, c[0x0][0x224] ;  /* 0x00008900000c7ab9 */ /* 0x000fe40000000800 */
[----:B------:R-:W-:-:S03]  /*1720*/  @UP3 UIMAD UR22, UR16, UR9, UR7 ;  /* 0x00000009101632a4 */ /* 0x000fc6000f8e0207 */
[----:B------:R-:W-:Y:S02]  /*1730*/  @UP3 UMOV UR18, UR6 ;  /* 0x0000000600123c82 */ /* 0x000fe40008000000 */
[----:B------:R-:W-:Y:S02]  /*1740*/  ULDC.64 UR6, c[0x0][0x368] ;  /* 0x0000da0000067ab9 */ /* 0x000fe40000000a00 */
[----:B------:R-:W-:-:S04]  /*1750*/  @!UP3 UIMAD UR8, UR37, UR6, URZ ;  /* 0x000000062508b2a4 */ /* 0x000fc8000f8e023f */
[----:B------:R-:W-:Y:S02]  /*1760*/  @!UP3 UIMAD UR8, UR35, UR7, UR8 ;  /* 0x000000072308b2a4 */ /* 0x000fe4000f8e0208 */
[----:B------:R-:W-:-:S04]  /*1770*/  @!UP3 UIMAD.WIDE.U32 UR6, UR35, UR6, URZ ;  /* 0x000000062306b2a5 */ /* 0x000fc8000f8e003f */
[----:B------:R-:W-:-:S03]  /*1780*/  @!UP3 UIADD3 UR22, UR7, UR8, URZ ;  /* 0x000000080716b290 */ /* 0x000fc6000fffe03f */
[----:B------:R-:W-:Y:S02]  /*1790*/  ULDC.64 UR8, c[0x0][0x3d8] ;  /* 0x0000f60000087ab9 */ /* 0x000fe40000000a00 */
        /* <DEDUP_REMOVED lines=11> */
[----:B------:R-:W-:Y:S02]  /*1850*/  USHF.L.U32 UR12, UR35, 0x7, URZ ;  /* 0x00000007230c7899 */ /* 0x000fe4000800063f */
[----:B------:R-:W-:Y:S02]  /*1860*/  @UP3 UIADD3 UR13, UR9, UR7, URZ ;  /* 0x00000007090d3290 */ /* 0x000fe4000fffe03f */
[----:B------:R-:W-:-:S02]  /*1870*/  USEL UR7, UR6, URZ, UP1 ;  /* 0x0000003f06077287 */ /* 0x000fc40008800000 */
[----:B------:R-:W-:Y:S02]  /*1880*/  USEL UR6, UR12, URZ, UP1 ;  /* 0x0000003f0c067287 */ /* 0x000fe40008800000 */
[----:B------:R-:W-:Y:S02]  /*1890*/  USEL UR20, UR42, UR8, !UP3 ;  /* 0x000000082a147287 */ /* 0x000fe4000d800000 */
[----:B------:R-:W-:Y:S02]  /*18a0*/  UIADD3 UR6, UP1, UR17, UR6, URZ ;  /* 0x0000000611067290 */ /* 0x000fe4000ff3e03f */
[----:B------:R-:W-:Y:S02]  /*18b0*/  ULDC UR12, c[0x0][0x234] ;  /* 0x00008d00000c7ab9 */ /* 0x000fe40000000800 */
[----:B------:R-:W-:Y:S02]  /*18c0*/  UIADD3.X UR8, UR21, UR7, URZ, UP1, !UPT ;  /* 0x0000000715087290 */ /* 0x000fe40008ffe43f */
[----:B------:R-:W-:-:S02]  /*18d0*/  UIMAD UR7, UR39, UR6, URZ ;  /* 0x00000006270772a4 */ /* 0x000fc4000f8e023f */
[----:B------:R-:W-:Y:S02]  /*18e0*/  USEL UR11, UR11, URZ, UP6 ;  /* 0x0000003f0b0b7287 */ /* 0x000fe4000b000000 */
        /* <DEDUP_REMOVED lines=12> */
.L_x_1316:
[----:B------:R-:W-:-:S04]  /*19b0*/  UMOV UR12, UR53 ;  /* 0x00000035000c7c82 */ /* 0x000fc80008000000 */
.L_x_1317:
[----:B------:R-:W-:Y:S01]  /*19c0*/  UIADD3 UR6, UP4, UP3, UR6, UR47, UR49 ;  /* 0x0000002f06067290 */ /* 0x000fe2000fb9e031 */
[----:B------:R-:W1:Y:S01]  /*19d0*/  S2R R25, SR_TID.X ;  /* 0x0000000000197919 */ /* 0x000e620000002100 */
[----:B------:R-:W-:Y:S01]  /*19e0*/  IMAD.U32 R5, RZ, RZ, UR5 ;  /* 0x00000005ff057e24 */ /* 0x000fe2000f8e00ff */
[----:B------:R-:W-:Y:S01]  /*19f0*/  UIADD3 UR16, UR17, UR14, URZ ;  /* 0x0000000e11107290 */ /* 0x000fe2000fffe03f */
[----:B------:R-:W-:Y:S01]  /*1a00*/  IMAD.U32 R4, RZ, RZ, UR4 ;  /* 0x00000004ff047e24 */ /* 0x000fe2000f8e00ff */
[----:B------:R-:W-:Y:S01]  /*1a10*/  UIADD3 UR31, UP2, UP1, UR19, UR6, UR20 ;  /* 0x00000006131f7290 */ /* 0x000fe2000f95e014 */
[----:B------:R-:W-:Y:S01]  /*1a20*/  IADD3 R14, P0, R241, UR17, RZ ;  /* 0x00000011f10e7c10 */ /* 0x000fe2000ff1e0ff */
[----:B------:R-:W-:Y:S01]  /*1a30*/  UIADD3.X UR6, UR9, UR51, UR56, UP4, UP3 ;  /* 0x0000003309067290 */ /* 0x000fe2000a7e6438 */
[----:B------:R-:W-:Y:S01]  /*1a40*/  SHF.R.S32.HI R229, RZ, 0x1f, R228 ;  /* 0x0000001fffe57819 */ /* 0x000fe200000114e4 */
[----:B------:R-:W-:Y:S01]  /*1a50*/  ULDC.64 UR4, c[0x0][0x3c8] ;  /* 0x0000f20000047ab9 */ /* 0x000fe20000000a00 */
        /* <DEDUP_REMOVED lines=8> */
[----:B------:R-:W-:Y:S01]  /*1ae0*/  IMAD.U32 R12, RZ, RZ, UR36 ;  /* 0x00000024ff0c7e24 */ /* 0x000fe2000f8e00ff */
[----:B------:R-:W-:Y:S01]  /*1af0*/  BSSY B1, `(.L_x_1313) ;  /* 0x000097a000017945 */ /* 0x000fe20003800000 */
[----:B------:R-:W-:Y:S01]  /*1b00*/  IMAD R17, R14, c[0x0][0x194], R8 ;  /* 0x000065000e117a24 */ /* 0x000fe200078e0208 */
[----:B------:R-:W-:-:S03]  /*1b10*/  UIMAD UR9, UR36, UR7, UR6 ;  /* 0x00000007240972a4 */ /* 0x000fc6000f8e0206 */
[----:B------:R-:W-:Y:S01]  /*1b20*/  ULDC.64 UR6, c[0x0][0x370] ;  /* 0x0000dc0000067ab9 */ /* 0x000fe20000000a00 */
[----:B-1----:R-:W-:Y:S01]  /*1b30*/  SHF.R.S32.HI R26, RZ, 0x1f, R25 ;  /* 0x0000001fff1a7819 */ /* 0x002fe20000011419 */
[----:B------:R-:W-:-:S03]  /*1b40*/  UIMAD UR6, UR21, UR6, URZ ;  /* 0x00000006150672a4 */ /* 0x000fc6000f8e023f */
[----:B------:R-:W-:Y:S01]  /*1b50*/  LEA.HI R6, R26, R25, RZ, 0x5 ;  /* 0x000000191a067211 */ /* 0x000fe200078f28ff */
[----:B------:R-:W-:-:S03]  /*1b60*/  UIMAD UR11, UR17, UR7, UR6 ;  /* 0x00000007110b72a4 */ /* 0x000fc6000f8e0206 */
[----:B------:R-:W-:Y:S02]  /*1b70*/  ULDC.64 UR6, c[0x0][0x378] ;  /* 0x0000de0000067ab9 */ /* 0x000fe40000000a00 */
[----:B------:R-:W-:-:S04]  /*1b80*/  UIMAD UR6, UR60, UR6, URZ ;  /* 0x000000063c0672a4 */ /* 0x000fc8000f8e023f */
[----:B------:R-:W-:Y:S02]  /*1b90*/  UIMAD UR8, UR36, UR7, UR6 ;  /* 0x00000007240872a4 */ /* 0x000fe4000f8e0206 */
[----:B------:R-:W-:-:S03]  /*1ba0*/  UIADD3 UR6, UR17, UR12, URZ ;  /* 0x0000000c11067290 */ /* 0x000fc6000fffe03f */
[----:B------:R-:W-:Y:S02]  /*1bb0*/  ULDC UR12, c[0x0][0x2e8] ;  /* 0x0000ba00000c7ab9 */ /* 0x000fe40000000800 */
[----:B------:R-:W-:Y:S01]  /*1bc0*/  UIMAD.WIDE UR6, UR6, UR14, UR4 ;  /* 0x0000000e060672a5 */ /* 0x000fe2000f8e0204 */
[----:B------:R1:W2:Y:S06]  /*1bd0*/  R2UR UR4, R4 ;  /* 0x00000000040473c2 */ /* 0x0002ac00000e0000 */
[----:B------:R-:W-:Y:S02]  /*1be0*/  UMOV UR20, UR6 ;  /* 0x0000000600147c82 */ /* 0x000fe40008000000 */
[----:B------:R-:W-:Y:S01]  /*1bf0*/  UIADD3 UR6, -UR10, UR15, UR26 ;  /* 0x0000000f0a067290 */ /* 0x000fe2000fffe11a */
[----:B------:R3:W4:Y:S01]  /*1c00*/  R2UR UR5, R5 ;  /* 0x00000000050573c2 */ /* 0x00072200000e0000 */
[----:B------:R-:W-:-:S02]  /*1c10*/  UMOV UR19, UR7 ;  /* 0x0000000700137c82 */ /* 0x000fc40008000000 */
[----:B------:R-:W-:Y:S02]  /*1c20*/  UIADD3 UR6, UR6, -UR12, URZ ;  /* 0x8000000c06067290 */ /* 0x000fe4000fffe03f */
[----:B------:R-:W-:Y:S02]  /*1c30*/  UIADD3 UR12, UR34, -0x1, URZ ;  /* 0xffffffff220c7890 */ /* 0x000fe4000fffe03f */
[----:B------:R-:W-:-:S04]  /*1c40*/  USHF.R.S32.HI UR21, URZ, 0x1f, UR6 ;  /* 0x0000001f3f157899 */ /* 0x000fc80008011406 */
[----:B------:R-:W-:Y:S01]  /*1c50*/  ULEA.HI UR21, UR21, UR6, URZ, 0x6 ;  /* 0x0000000615157291 */ /* 0x000fe2000f8f303f */
[----:B-1----:R-:W-:-:S03]  /*1c60*/  LOP3.LUT R4, R6, 0xffffffe0, RZ, 0xc0, !PT ;  /* 0xffffffe006047812 */ /* 0x002fc600078ec0ff */
[----:B------:R-:W-:Y:S01]  /*1c70*/  USHF.R.S32.HI UR21, URZ, 0x6, UR21 ;  /* 0x000000063f157899 */ /* 0x000fe20008011415 */
[----:B------:R-:W-:Y:S01]  /*1c80*/  SHF.R.S32.HI R6, RZ, 0x5, R6 ;  /* 0x00000005ff067819 */ /* 0x000fe20000011406 */
[----:B------:R-:W-:Y:S01]  /*1c90*/  ULDC.64 UR6, c[0x0][0x200] ;  /* 0x0000800000067ab9 */ /* 0x000fe20000000a00 */
[----:B------:R-:W-:Y:S01]  /*1ca0*/  IMAD.IADD R21, R25, 0x1, -R4 ;  /* 0x0000000119157824 */ /* 0x000fe200078e0a04 */
[----:B------:R-:W-:Y:S01]  /*1cb0*/  IADD3 R4, P2, R228, UR18, RZ ;  /* 0x00000012e4047c10 */ /* 0x000fe2000ff5e0ff */
[----:B------:R-:W-:Y:S02]  /*1cc0*/  UISETP.LT.AND UP1, UPT, URZ, UR21, UPT ;  /* 0x000000153f00728c */ /* 0x000fe4000bf21270 */
[----:B------:R-:W-:Y:S01]  /*1cd0*/  IMAD R6, R6, UR48, R21 ;  /* 0x0000003006067c24 */ /* 0x000fe2000f8e0215 */
[----:B---3--:R-:W-:Y:S01]  /*1ce0*/  IADD3.X R5, R229, UR22, RZ, P2, !PT ;  /* 0x00000016e5057c10 */ /* 0x008fe200097fe4ff */
[----:B------:R-:W-:Y:S02]  /*1cf0*/  USEL UR21, URZ, UR21, !UP1 ;  /* 0x000000153f157287 */ /* 0x000fe4000c800000 */
[----:B------:R-:W-:Y:S01]  /*1d00*/  UIMAD.WIDE UR16, UR16, UR14, UR6 ;  /* 0x0000000e101072a5 */ /* 0x000fe2000f8e0206 */
[----:B------:R-:W-:Y:S01]  /*1d10*/  IADD3 R10, P0, R6, UR31, RZ ;  /* 0x0000001f060a7c10 */ /* 0x000fe2000ff1e0ff */
[----:B------:R-:W-:Y:S01]  /*1d20*/  IMAD.WIDE.U32 R4, R7, c[0x0][0x370], R4 ;  /* 0x0000dc0007047a25 */ /* 0x000fe200078e0004 */
[----:B------:R-:W-:-:S02]  /*1d30*/  UISETP.GT.AND UP1, UPT, UR34, UR21, UPT ;  /* 0x000000152200728c */ /* 0x000fc4000bf24270 */
[----:B------:R-:W-:Y:S01]  /*1d40*/  LEA.HI.X.SX32 R11, R6, UR13, 0x1, P0 ;  /* 0x0000000d060b7c11 */ /* 0x000fe200080f0eff */
[----:B------:R-:W-:Y:S01]  /*1d50*/  IMAD.WIDE.U32 R6, R14, c[0x0][0x190], R228 ;  /* 0x000064000e067a25 */ /* 0x000fe200078e00e4 */
[----:B------:R-:W-:-:S04]  /*1d60*/  IADD3 R5, R5, UR11, RZ ;  /* 0x0000000b05057c10 */ /* 0x000fc8000fffe0ff */
[----:B------:R-:W-:Y:S01]  /*1d70*/  IADD3 R8, P0, R6, UR33, RZ ;  /* 0x0000002106087c10 */ /* 0x000fe2000ff1e0ff */
[----:B------:R-:W-:-:S03]  /*1d80*/  IMAD.WIDE.U32 R4, R9, c[0x0][0x378], R4 ;  /* 0x0000de0009047a25 */ /* 0x000fc600078e0004 */
[----:B------:R-:W-:Y:S01]  /*1d90*/  IADD3.X R9, R7, UR32, R17, P0, !PT ;  /* 0x0000002007097c10 */ /* 0x000fe200087fe411 */
[----:B------:R-:W-:Y:S01]  /*1da0*/  IMAD.MOV.U32 R6, RZ, RZ, R4 ;  /* 0x000000ffff067224 */ /* 0x000fe200078e0004 */
[----:B------:R-:W-:Y:S02]  /*1db0*/  LEA R220, P0, R10, c[0x0][0x350], 0x2 ;  /* 0x0000d4000adc7a11 */ /* 0x000fe400078010ff */
[----:B------:R-:W-:Y:S01]  /*1dc0*/  IADD3 R7, R5, UR8, RZ ;  /* 0x0000000805077c10 */ /* 0x000fe2000fffe0ff */
[----:B------:R-:W-:Y:S01]  /*1dd0*/  IMAD R5, R24, c[0x0][0x370], RZ ;  /* 0x0000dc0018057a24 */ /* 0x000fe200078e02ff */
[----:B------:R-:W-:Y:S01]  /*1de0*/  LEA.HI.X R221, R10, c[0x0][0x354], R11, 0x2, P0 ;  /* 0x0000d5000add7a11 */ /* 0x000fe200000f140b */
[----:B------:R-:W-:Y:S01]  /*1df0*/  IMAD.WIDE.U32 R12, R12, c[0x0][0x1a8], R8 ;  /* 0x00006a000c0c7a25 */ /* 0x000fe200078e0008 */
[----:B------:R-:W-:-:S03]  /*1e00*/  PLOP3.LUT P0, PT, PT, PT, UP1, 0x80, 0x0 ;  /* 0x000000000000781c */ /* 0x000fc60003f0f018 */
[----:B------:R-:W-:Y:S01]  /*1e10*/  IMAD R4, R241, c[0x0][0x374], R5 ;  /* 0x0000dd00f1047a24 */ /* 0x000fe200078e0205 */
[----:B------:R-:W-:Y:S01]  /*1e20*/  IADD3 R18, R13, UR9, RZ ;  /* 0x000000090d127c10 */ /* 0x000fe2000fffe0ff */
[----:B------:R-:W-:Y:S01]  /*1e30*/  IMAD.WIDE.U32 R6, R241, c[0x0][0x370], R6 ;  /* 0x0000dc00f1067a25 */ /* 0x000fe200078e0006 */
[----:B------:R-:W-:-:S03]  /*1e40*/  LEA R225, P3, R12, c[0x0][0x160], 0x1 ;  /* 0x000058000ce17a11 */ /* 0x000fc600078608ff */
[----:B------:R-:W-:Y:S01]  /*1e50*/  IMAD.IADD R11, R7, 0x1, R4 ;  /* 0x00000001070b7824 */ /* 0x000fe200078e0204 */
[----:B------:R-:W-:Y:S02]  /*1e60*/  LEA R224, P2, R6, c[0x0][0x330], 0x1 ;  /* 0x0000cc0006e07a11 */ /* 0x000fe400078408ff */
[----:B------:R-:W-:Y:S02]  /*1e70*/  LEA.HI.X R226, R12, c[0x0][0x164], R18, 0x1, P3 ;  /* 0x000059000ce27a11 */ /* 0x000fe400018f0c12 */
        /* <DEDUP_REMOVED lines=20> */
.L_x_1319:
        /* <DEDUP_REMOVED lines=18> */
.L_x_1320:
        /* <DEDUP_REMOVED lines=8> */
[----:B------:R-:W-:Y:S02]  /*2160*/  IADD3 R6, P0, R4, UR14, RZ ;  /* 0x0000000e04067c10 */ /* 0x000fe4000ff1e0ff */
        /* <DEDUP_REMOVED lines=26> */
.L_x_1322:
[----:B------:R-:W-:Y:S05]  /*2310*/  BSYNC B0 ;  /* 0x0000000000007941 */ /* 0x000fea0003800000 */
.L_x_1321:
        /* <DEDUP_REMOVED lines=21> */
.L_x_1324:
[----:B------:R-:W-:Y:S05]  /*2470*/  BSYNC B0 ;  /* 0x0000000000007941 */ /* 0x000fea0003800000 */
.L_x_1323:
        /* <DEDUP_REMOVED lines=31> */
.L_x_1326:
[----:B------:R-:W-:Y:S05]  /*2670*/  BSYNC B0 ;  /* 0x0000000000007941 */ /* 0x000fea0003800000 */
.L_x_1325:
        /* <DEDUP_REMOVED lines=20> */
.L_x_1318:
        /* <DEDUP_REMOVED lines=50> */
.L_x_1329:
[----:B------:R-:W-:Y:S05]  /*2ae0*/  BSYNC B0 ;  /* 0x0000000000007941 */ /* 0x000fea0003800000 */
.L_x_1328:
        /* <DEDUP_REMOVED lines=48> */
.L_x_1331:
[----:B------:R-:W-:Y:S05]  /*2df0*/  BSYNC B0 ;  /* 0x0000000000007941 */ /* 0x000fea0003800000 */
.L_x_1330:
        /* <DEDUP_REMOVED lines=44> */
.L_x_1333:
[----:B------:R-:W-:Y:S05]  /*30c0*/  BSYNC B0 ;  /* 0x0000000000007941 */ /* 0x000fea0003800000 */
.L_x_1332:
        /* <DEDUP_REMOVED lines=45> */
.L_x_1335:
[----:B------:R-:W-:Y:S05]  /*33a0*/  BSYNC B0 ;  /* 0x0000000000007941 */ /* 0x000fea0003800000 */
.L_x_1334:
[C---:B--23--:R-:W-:Y:S01]  /*33b0*/  IADD3 R4, R230.reuse, 0x8, RZ ;  /* 0x00000008e6047810 */ /* 0x04cfe20007ffe0ff */
[----:B------:R-:W-:Y:S01]  /*33c0*/  USHF.R.S32.HI UR7, URZ, 0x1f, UR26 ;  /* 0x0000001f3f077899 */ /* 0x000fe2000801141a */
[----:B------:R-:W-:Y:S01]  /*33d0*/  ISETP.GE.AND P1, PT, R230, UR6, PT ;  /* 0x00000006e6007c0c */ /* 0x000fe2000bf26270 */
        /* <DEDUP_REMOVED lines=72> */
.L_x_1337:
[----:B---3--:R-:W-:Y:S05]  /*3860*/  BSYNC B0 ;  /* 0x0000000000007941 */ /* 0x008fea0003800000 */
.L_x_1336:
        /* <DEDUP_REMOVED lines=55> */
.L_x_1339:
[----:B------:R-:W-:Y:S05]  /*3be0*/  BSYNC B0 ;  /* 0x0000000000007941 */ /* 0x000fea0003800000 */
.L_x_1338:
        /* <DEDUP_REMOVED lines=62> */
.L_x_1341:
[----:B------:R-:W-:Y:S05]  /*3fd0*/  BSYNC B0 ;  /* 0x0000000000007941 */ /* 0x000fea0003800000 */
.L_x_1340:
        /* <DEDUP_REMOVED lines=53> */
.L_x_1343:
[----:B------:R-:W-:Y:S05]  /*4330*/  BSYNC B0 ;  /* 0x0000000000007941 */ /* 0x000fea0003800000 */
.L_x_1342:
[----:B------:R-:W-:Y:S01]  /*4340*/  ULDC.64 UR8, c[0x0][0x318] ;  /* 0x0000c60000087ab9 */ /* 0x000fe20000000a00 */
[----:B------:R-:W-:Y:S01]  /*4350*/  IMAD.MOV.U32 R10, RZ, RZ, c[0x0][0x308] ;  /* 0x0000c200ff0a7624 */ /* 0x000fe200078e00ff */
[----:B------:R-:W-:Y:S01]  /*4360*/  UISETP.NE.U32.AND UP1, UPT, URZ, UR8, UPT ;  /* 0x000000083f00728c */ /* 0x000fe2000bf25070 */
[----:B------:R-:W-:Y:S01]  /*4370*/  IMAD.MOV.U32 R11, RZ, RZ, c[0x0][0x30c] ;  /* 0x0000c300ff0b7624 */ /* 0x000fe200078e00ff */
[----:B------:R-:W-:Y:S01]  /*4380*/  ULDC.64 UR22, c[0x0][0x320] ;  /* 0x0000c80000167ab9 */ /* 0x000fe20000000a00 */
[----:B--2---:R-:W2:Y:S01]  /*4390*/  S2R R13, SR_TID.X ;  /* 0x00000000000d7919 */ /* 0x004ea20000002100 */
[----:B------:R-:W-:Y:S01]  /*43a0*/  UISETP.NE.AND.EX UP1, UPT, URZ, UR9, UPT, UP1 ;  /* 0x000000093f00728c */ /* 0x000fe2000bf25310 */
[----:B------:R-:W-:Y:S01]  /*43b0*/  LEA.HI R6, R26, R25, RZ, 0x7 ;  /* 0x000000191a067211 */ /* 0x000fe200078f38ff */
[----:B------:R-:W-:Y:S01]  /*43c0*/  IMAD.U32 R7, RZ, RZ, UR25 ;  /* 0x00000019ff077e24 */ /* 0x000fe2000f8e00ff */
[----:B------:R-:W0:Y:S03]  /*43d0*/  LDGDEPBAR ;  /* 0x00000000000079af */ /* 0x000e260000000000 */
        /* <DEDUP_REMOVED lines=11> */
[----:B---3--:R1:W3:Y:S04]  /*4490*/  @P0 LDG.E R8, [R4.64] ;  /* 0x0000000404080981 */ /* 0x0082e8000c1e1900 */
[----:B-1--4-:R1:W4:Y:S04]  /*44a0*/  LDG.E.64 R4, [R10.64+0x8] ;  /* 0x000008040a047981 */ /* 0x012328000c1e1b00 */
[----:B-1----:R-:W4:Y:S01]  /*44b0*/  LDG.E.64 R10, [R10.64] ;  /* 0x000000040a0a7981 */ /* 0x002f22000c1e1b00 */
[----:B------:R-:W3:Y:S01]  /*44c0*/  @P0 MUFU.RCP R12, c[0x0][0x238] ;  /* 0x00008e00000c0b08 */ /* 0x000ee20000001000 */
[----:B------:R-:W-:Y:S01]  /*44d0*/  SHF.R.S32.HI R6, RZ, 0x7, R6 ;  /* 0x00000007ff067819 */ /* 0x000fe20000011406 */
[----:B--2---:R-:W-:Y:S01]  /*44e0*/  IMAD.SHL.U32 R13, R13, 0x2, RZ ;  /* 0x000000020d0d7824 */ /* 0x004fe200078e00ff */
[----:B------:R-:W-:Y:S01]  /*44f0*/  UIADD3 UR7, UR26, UR15, URZ ;  /* 0x0000000f1a077290 */ /* 0x000fe2000fffe03f */
[----:B------:R-:W-:Y:S01]  /*4500*/  IMAD.U32 R223, RZ, RZ, UR25 ;  /* 0x00000019ffdf7e24 */ /* 0x000fe2000f8e00ff */
[----:B------:R-:W-:Y:S01]  /*4510*/  SHF.L.U32 R9, R6, 0x5, RZ ;  /* 0x0000000506097819 */ /* 0x000fe200000006ff */
[----:B------:R-:W-:Y:S01]  /*4520*/  CS2R R190, SRZ ;  /* 0x0000000000be7805 */ /* 0x000fe2000001ff00 */
[----:B------:R-:W-:Y:S01]  /*4530*/  UIADD3 UR7, -UR10, 0x40, UR7 ;  /* 0x000000400a077890 */ /* 0x000fe2000fffe107 */
[----:B------:R-:W-:Y:S01]  /*4540*/  CS2R R188, SRZ ;  /* 0x0000000000bc7805 */ /* 0x000fe2000001ff00 */
[----:B------:R-:W-:Y:S01]  /*4550*/  LOP3.LUT R9, R9, 0x6, R13, 0xf8, !PT ;  /* 0x0000000609097812 */ /* 0x000fe200078ef80d */
[----:B------:R-:W-:Y:S01]  /*4560*/  CS2R R194, SRZ ;  /* 0x0000000000c27805 */ /* 0x000fe2000001ff00 */
[----:B------:R-:W-:Y:S01]  /*4570*/  LEA R13, R7, R6, 0x1 ;  /* 0x00000006070d7211 */ /* 0x000fe200078e08ff */
[----:B------:R-:W-:Y:S01]  /*4580*/  CS2R R192, SRZ ;  /* 0x0000000000c07805 */ /* 0x000fe2000001ff00 */
[----:B------:R-:W-:Y:S01]  /*4590*/  SHF.R.S32.HI R7, RZ, 0x1f, R21 ;  /* 0x0000001fff077819 */ /* 0x000fe20000011415 */
[----:B------:R-:W-:Y:S01]  /*45a0*/  IMAD R223, R223, 0x40, R9 ;  /* 0x00000040dfdf7824 */ /* 0x000fe200078e0209 */
        /* <DEDUP_REMOVED lines=60> */
[----:B------:R-:W-:Y:S02]  /*4970*/  UMOV UR6, URZ ;  /* 0x0000003f00067c82 */ /* 0x000fe40008000000 */
[----:B------:R-:W-:Y:S02]  /*4980*/  UIADD3 UR22, UR7, -UR13, URZ ;  /* 0x8000000d07167290 */ /* 0x000fe4000fffe03f */
[----:B------:R-:W-:Y:S01]  /*4990*/  ULDC UR18, c[0x0][0x2e4] ;  /* 0x0000b90000127ab9 */ /* 0x000fe20000000800 */
        /* <DEDUP_REMOVED lines=9> */
[----:B------:R-:W1:Y:S08]  /*4a30*/  R2UR UR14, R11 ;  /* 0x000000000b0e73c2 */ /* 0x000e7000000e0000 */
[----:B------:R2:W3:Y:S01]  /*4a40*/  R2UR UR11, R10 ;  /* 0x000000000a0b73c2 */ /* 0x0004e200000e0000 */
[----:B-1----:R-:W-:-:S04]  /*4a50*/  LOP3.LUT R4, R13, UR14, RZ, 0x3c, !PT ;  /* 0x0000000e0d047c12 */ /* 0x002fc8000f8e3cff */
[----:B--23--:R-:W-:-:S03]  /*4a60*/  LOP3.LUT R246, R4, R245, RZ, 0x3c, !PT ;  /* 0x000000f504f67212 */ /* 0x00cfc600078e3cff */
.L_x_1348:
[----:B------:R-:W0:Y:S01]  /*4a70*/  LDGDEPBAR ;  /* 0x00000000000079af */ /* 0x000e220000000000 */
[----:B------:R-:W-:Y:S02]  /*4a80*/  USHF.L.U32 UR7, UR12, 0x6, URZ ;  /* 0x000000060c077899 */ /* 0x000fe4000800063f */
[----:B------:R-:W-:Y:S02]  /*4a90*/  ULDC UR8, c[0x0][0x2e4] ;  /* 0x0000b90000087ab9 */ /* 0x000fe40000000800 */
        /* <DEDUP_REMOVED lines=35> */
[C---:B------:R-:W-:Y:S07]  /*4cd0*/  HMMA.16816.F32.BF16 R12, R84.reuse, R112, R12 ;  /* 0x00000070540c723c */ /* 0x040fee000004180c */
[----:B------:R-:W-:Y:S01]  /*4ce0*/  IMAD.U32 R112, RZ, RZ, UR20 ;  /* 0x00000014ff707e24 */ /* 0x000fe2000f8e00ff */
[----:B------:R-:W-:Y:S01]  /*4cf0*/  HMMA.16816.F32.BF16 R16, R84, R114, R16 ;  /* 0x000000725410723c */ /* 0x000fe20000041810 */
[----:B------:R-:W-:Y:S03]  /*4d00*/  LDSM.16.M88.4 R84, [R215+0x2000] ;  /* 0x00200000d754783b */ /* 0x000fe60000000200 */
[----:B------:R-:W-:Y:S04]  /*4d10*/  IMAD.U32 R113, RZ, RZ, UR19 ;  /* 0x00000013ff717e24 */ /* 0x000fe8000f8e00ff */
        /* <DEDUP_REMOVED lines=11> */
[C---:B------:R-:W-:Y:S01]  /*4dd0*/  LEA R108, P0, R230.reuse, R112, 0x2 ;  /* 0x00000070e66c7211 */ /* 0x040fe200078010ff */
[----:B------:R-:W-:Y:S01]  /*4de0*/  HMMA.16816.F32.BF16 R16, R92, R110, R16 ;  /* 0x0000006e5c10723c */ /* 0x000fe20000041810 */
[----:B------:R-:W4:Y:S03]  /*4df0*/  LDSM.16.M88.4 R92, [R3+0x12800] ;  /* 0x01280000035c783b */ /* 0x000f260000000200 */
[----:B------:R-:W-:Y:S02]  /*4e00*/  LEA.HI.X.SX32 R109, R230, R113, 0x2, P0 ;  /* 0x00000071e66d7211 */ /* 0x000fe400000f16ff */
[----:B------:R-:W-:Y:S02]  /*4e10*/  LDSM.16.M88.4 R112, [R209+0x14000] ;  /* 0x01400000d170783b */ /* 0x000fe40000000200 */
[C---:B--2---:R-:W-:Y:S03]  /*4e20*/  HMMA.16816.F32.BF16 R4, R84.reuse, R96, R4 ;  /* 0x000000605404723c */ /* 0x044fe60000041804 */
[----:B-----5:R2:W5:Y:S05]  /*4e30*/  LDG.E R117, [R108.64] ;  /* 0x000000046c757981 */ /* 0x02056a000c1e1900 */
[C---:B------:R-:W-:Y:S01]  /*4e40*/  HMMA.16816.F32.BF16 R8, R84.reuse, R98, R8 ;  /* 0x000000625408723c */ /* 0x040fe20000041808 */
[----:B------:R2:W5:Y:S05]  /*4e50*/  LDG.E R116, [R108.64+0x20] ;  /* 0x000020046c747981 */ /* 0x00056a000c1e1900 */
[----:B------:R-:W-:Y:S02]  /*4e60*/  LDSM.16.M88.4 R96, [R2+0x14000] ;  /* 0x014000000260783b */ /* 0x000fe40000000200 */
[C---:B---3--:R-:W-:Y:S08]  /*4e70*/  HMMA.16816.F32.BF16 R12, R84.reuse, R88, R12 ;  /* 0x00000058540c723c */ /* 0x048ff0000004180c */
[----:B------:R-:W-:Y:S01]  /*4e80*/  HMMA.16816.F32.BF16 R16, R84, R90, R16 ;  /* 0x0000005a5410723c */ /* 0x000fe20000041810 */
[----:B------:R-:W-:Y:S05]  /*4e90*/  LDSM.16.M88.4 R84, [R209+0x14800] ;  /* 0x01480000d154783b */ /* 0x000fea0000000200 */
[----:B------:R-:W-:Y:S02]  /*4ea0*/  LDSM.16.M88.4 R88, [R211+0x4000] ;  /* 0x00400000d358783b */ /* 0x000fe40000000200 */
[C---:B-1----:R-:W-:Y:S03]  /*4eb0*/  HMMA.16816.F32.BF16 R4, R100.reuse, R104, R4 ;  /* 0x000000686404723c */ /* 0x042fe60000041804 */
[----:B--2---:R-:W1:Y:S05]  /*4ec0*/  LDSM.16.M88.4 R108, [R210+0x4000] ;  /* 0x00400000d26c783b */ /* 0x004e6a0000000200 */
[C---:B------:R-:W-:Y:S01]  /*4ed0*/  HMMA.16816.F32.BF16 R8, R100.reuse, R106, R8 ;  /* 0x0000006a6408723c */ /* 0x040fe20000041808 */
[----:B------:R-:W-:Y:S07]  /*4ee0*/  LDSM.16.M88.4 R104, [R208+0x14000] ;  /* 0x01400000d068783b */ /* 0x000fee0000000200 */
[C---:B----4-:R-:W-:Y:S08]  /*4ef0*/  HMMA.16816.F32.BF16 R12, R100.reuse, R92, R12 ;  /* 0x0000005c640c723c */ /* 0x050ff0000004180c */
[----:B------:R-:W-:Y:S01]  /*4f00*/  HMMA.16816.F32.BF16 R16, R100, R94, R16 ;  /* 0x0000005e6410723c */ /* 0x000fe20000041810 */
[----:B------:R-:W2:Y:S05]  /*4f10*/  LDSM.16.M88.4 R92, [R2+0x14800] ;  /* 0x01480000025c783b */ /* 0x000eaa0000000200 */
[----:B------:R-:W3:Y:S02]  /*4f20*/  LDSM.16.M88.4 R100, [R215+0x4000] ;  /* 0x00400000d764783b */ /* 0x000ee40000000200 */
[C---:B-1----:R-:W-:Y:S08]  /*4f30*/  HMMA.16816.F32.BF16 R4, R108.reuse, R112, R4 ;  /* 0x000000706c04723c */ /* 0x042ff00000041804 */
[C---:B------:R-:W-:Y:S01]  /*4f40*/  HMMA.16816.F32.BF16 R8, R108.reuse, R114, R8 ;  /* 0x000000726c08723c */ /* 0x040fe20000041808 */
[----:B------:R-:W-:Y:S07]  /*4f50*/  LDSM.16.M88.4 R112, [R3+0x14000] ;  /* 0x014000000370783b */ /* 0x000fee0000000200 */
[C---:B------:R-:W-:Y:S08]  /*4f60*/  HMMA.16816.F32.BF16 R12, R108.reuse, R84, R12 ;  /* 0x000000546c0c723c */ /* 0x040ff0000004180c */
        /* <DEDUP_REMOVED lines=18> */
[C---:B------:R-:W-:Y:S08]  /*5090*/  HMMA.16816.F32.BF16 R8, R108.reuse, R114, R8 ;  /* 0x000000726c08723c */ /* 0x040ff00000041808 */
[C---:B--2---:R-:W-:Y:S08]  /*50a0*/  HMMA.16816.F32.BF16 R12, R108.reuse, R88, R12 ;  /* 0x000000586c0c723c */ /* 0x044ff0000004180c */
[----:B------:R-:W-:Y:S01]  /*50b0*/  HMMA.16816.F32.BF16 R16, R108, R90, R16 ;  /* 0x0000005a6c10723c */ /* 0x000fe20000041810 */
[----:B------:R-:W2:Y:S07]  /*50c0*/  LDSM.16.M88.4 R88, [R2+0x16800] ;  /* 0x016800000258783b */ /* 0x000eae0000000200 */
[C---:B------:R-:W-:Y:S08]  /*50d0*/  HMMA.16816.F32.BF16 R4, R92.reuse, R96, R4 ;  /* 0x000000605c04723c */ /* 0x040ff00000041804 */
[C---:B------:R-:W-:Y:S01]  /*50e0*/  HMMA.16816.F32.BF16 R8, R92.reuse, R98, R8 ;  /* 0x000000625c08723c */ /* 0x040fe20000041808 */
[----:B------:R-:W-:Y:S07]  /*50f0*/  LDSM.16.M88.4 R96, [R208+0x16800] ;  /* 0x01680000d060783b */ /* 0x000fee0000000200 */
[C---:B-1----:R-:W-:Y:S08]  /*5100*/  HMMA.16816.F32.BF16 R12, R92.reuse, R84, R12 ;  /* 0x000000545c0c723c */ /* 0x042ff0000004180c */
[----:B------:R-:W-:Y:S01]  /*5110*/  HMMA.16816.F32.BF16 R16, R92, R86, R16 ;  /* 0x000000565c10723c */ /* 0x000fe20000041810 */
[----:B------:R-:W-:Y:S05]  /*5120*/  LDSM.16.M88.4 R84, [R215+0x6000] ;  /* 0x00600000d754783b */ /* 0x000fea0000000200 */
[----:B------:R-:W1:Y:S02]  /*5130*/  LDSM.16.M88.4 R92, [R208+0x16000] ;  /* 0x01600000d05c783b */ /* 0x000e640000000200 */
[C---:B---3--:R-:W-:Y:S07]  /*5140*/  HMMA.16816.F32.BF16 R4, R100.reuse, R104, R4 ;  /* 0x000000686404723c */ /* 0x048fee0000041804 */
[----:B------:R-:W-:Y:S01]  /*5150*/  IADD3 R104, R247, UR7, RZ ;  /* 0x00000007f7687c10 */ /* 0x000fe2000fffe0ff */
[C---:B------:R-:W-:Y:S04]  /*5160*/  HMMA.16816.F32.BF16 R8, R100.reuse, R106, R8 ;  /* 0x0000006a6408723c */ /* 0x040fe80000041808 */
[----:B------:R-:W-:Y:S02]  /*5170*/  IABS R105, R104 ;  /* 0x0000006800697213 */ /* 0x000fe40000000000 */
[----:B------:R-:W-:Y:S02]  /*5180*/  IADD3 R108, R104, 0x8, RZ ;  /* 0x00000008686c7810 */ /* 0x000fe40007ffe0ff */
[C---:B--2---:R-:W-:Y:S03]  /*5190*/  HMMA.16816.F32.BF16 R12, R100.reuse, R88, R12 ;  /* 0x00000058640c723c */ /* 0x044fe6000004180c */
[----:B------:R-:W-:Y:S02]  /*51a0*/  ISETP.GE.AND P1, PT, R108, RZ, PT ;  /* 0x000000ff6c00720c */ /* 0x000fe40003f26270 */
[C---:B------:R-:W-:Y:S02]  /*51b0*/  IADD3 R107, R104.reuse, -0x1, RZ ;  /* 0xffffffff686b7810 */ /* 0x040fe40007ffe0ff */
[----:B------:R-:W-:Y:S01]  /*51c0*/  IMAD.MOV.U32 R88, RZ, RZ, R105 ;  /* 0x000000ffff587224 */ /* 0x000fe200078e0069 */
[----:B------:R-:W-:Y:S01]  /*51d0*/  HMMA.16816.F32.BF16 R16, R100, R90, R16 ;  /* 0x0000005a6410723c */ /* 0x000fe20000041810 */
[----:B------:R-:W-:Y:S02]  /*51e0*/  LDSM.16.M88.4 R100, [R3+0x16000] ;  /* 0x016000000364783b */ /* 0x000fe40000000200 */
[----:B------:R2:W-:Y:S01]  /*51f0*/  I2F R110, R88 ;  /* 0x00000058006e7306 */ /* 0x0005e20000201400 */
[C---:B------:R-:W-:Y:S02]  /*5200*/  IADD3 R105, R104.reuse, 0x7, RZ ;  /* 0x0000000768697810 */ /* 0x040fe40007ffe0ff */
[C---:B------:R-:W-:Y:S02]  /*5210*/  IADD3 R106, R104.reuse, -0x8, RZ ;  /* 0xfffffff8686a7810 */ /* 0x040fe40007ffe0ff */
[----:B------:R-:W-:Y:S04]  /*5220*/  ISETP.GE.AND P0, PT, R105, RZ, PT ;  /* 0x000000ff6900720c */ /* 0x000fe80003f06270 */
[C---:B------:R-:W-:Y:S01]  /*5230*/  @!P1 IADD3 R108, -R104.reuse, -0x8, RZ ;  /* 0xfffffff8686c9810 */ /* 0x040fe20007ffe1ff */
[C---:B-1----:R-:W-:Y:S03]  /*5240*/  HMMA.16816.F32.BF16 R4, R84.reuse, R92, R4 ;  /* 0x0000005c5404723c */ /* 0x042fe60000041804 */
[----:B------:R-:W1:Y:S02]  /*5250*/  I2F R109, R108 ;  /* 0x0000006c006d7306 */ /* 0x000e640000201400 */
[----:B------:R-:W-:Y:S03]  /*5260*/  ISETP.GE.AND P1, PT, R107, RZ, PT ;  /* 0x000000ff6b00720c */ /* 0x000fe60003f26270 */
[----:B------:R-:W-:Y:S01]  /*5270*/  @!P0 IADD3 R105, -R104, -0x7, RZ ;  /* 0xfffffff968698810 */ /* 0x000fe20007ffe1ff */
[C---:B------:R-:W-:Y:S01]  /*5280*/  HMMA.16816.F32.BF16 R8, R84.reuse, R94, R8 ;  /* 0x0000005e5408723c */ /* 0x040fe20000041808 */
[----:B------:R-:W-:Y:S02]  /*5290*/  LDSM.16.M88.4 R92, [R3+0x16800] ;  /* 0x01680000035c783b */ /* 0x000fe40000000200 */
[----:B------:R-:W-:Y:S01]  /*52a0*/  ISETP.GE.AND P0, PT, R106, RZ, PT ;  /* 0x000000ff6a00720c */ /* 0x000fe20003f06270 */
[----:B------:R3:W4:Y:S02]  /*52b0*/  I2F R108, R105 ;  /* 0x00000069006c7306 */ /* 0x0007240000201400 */
[----:B--2---:R-:W2:Y:S02]  /*52c0*/  LDSM.16.M88.4 R88, [R214+0x6000] ;  /* 0x00600000d658783b */ /* 0x004ea40000000200 */
[C---:B------:R-:W-:Y:S04]  /*52d0*/  HMMA.16816.F32.BF16 R12, R84.reuse, R96, R12 ;  /* 0x00000060540c723c */ /* 0x040fe8000004180c */
[C---:B------:R-:W-:Y:S03]  /*52e0*/  @!P1 IADD3 R107, -R104.reuse, 0x1, RZ ;  /* 0x00000001686b9810 */ /* 0x040fe60007ffe1ff */
[C---:B------:R-:W-:Y:S01]  /*52f0*/  IADD3 R96, R104.reuse, -0x10, RZ ;  /* 0xfffffff068607810 */ /* 0x040fe20007ffe0ff */
[----:B------:R-:W-:Y:S02]  /*5300*/  HMMA.16816.F32.BF16 R16, R84, R98, R16 ;  /* 0x000000625410723c */ /* 0x000fe40000041810 */
[----:B------:R-:W1:Y:S02]  /*5310*/  I2F R107, R107 ;  /* 0x0000006b006b7306 */ /* 0x000e640000201400 */
[----:B------:R-:W-:Y:S02]  /*5320*/  @!P0 IADD3 R106, -R104, 0x8, RZ ;  /* 0x00000008686a8810 */ /* 0x000fe40007ffe1ff */
[----:B------:R-:W-:Y:S02]  /*5330*/  ISETP.GE.AND P0, PT, R96, RZ, PT ;  /* 0x000000ff6000720c */ /* 0x000fe40003f06270 */
[C---:B------:R-:W-:Y:S04]  /*5340*/  IADD3 R85, R104.reuse, -0x11, RZ ;  /* 0xffffffef68557810 */ /* 0x040fe80007ffe0ff */
[----:B------:R-:W1:Y:S01]  /*5350*/  I2F R106, R106 ;  /* 0x0000006a006a7306 */ /* 0x000e620000201400 */
[C---:B---3--:R-:W-:Y:S02]  /*5360*/  IADD3 R105, R104.reuse, -0x9, RZ ;  /* 0xfffffff768697810 */ /* 0x048fe40007ffe0ff */
[C---:B------:R-:W-:Y:S02]  /*5370*/  IADD3 R84, R104.reuse, -0x18, RZ ;  /* 0xffffffe868547810 */ /* 0x040fe40007ffe0ff */
[----:B------:R-:W-:Y:S02]  /*5380*/  ISETP.GE.AND P1, PT, R105, RZ, PT ;  /* 0x000000ff6900720c */ /* 0x000fe40003f26270 */
[C---:B------:R-:W-:Y:S02]  /*5390*/  IADD3 R86, R104.reuse, -0x19, RZ ;  /* 0xffffffe768567810 */ /* 0x040fe40007ffe0ff */
[----:B------:R-:W-:Y:S02]  /*53a0*/  ISETP.GE.AND P2, PT, R85, RZ, PT ;  /* 0x000000ff5500720c */ /* 0x000fe40003f46270 */
[----:B------:R-:W-:Y:S02]  /*53b0*/  @!P0 IADD3 R96, -R104, 0x10, RZ ;  /* 0x0000001068608810 */ /* 0x000fe40007ffe1ff */
[----:B------:R-:W-:Y:S04]  /*53c0*/  ISETP.GE.AND P0, PT, R86, RZ, PT ;  /* 0x000000ff5600720c */ /* 0x000fe80003f06270 */
[----:B------:R-:W-:Y:S01]  /*53d0*/  I2F R96, R96 ;  /* 0x0000006000607306 */ /* 0x000fe20000201400 */
[C---:B--2---:R-:W-:Y:S05]  /*53e0*/  HMMA.16816.F32.BF16 R4, R88.reuse, R100, R4 ;  /* 0x000000645804723c */ /* 0x044fea0000041804 */
[----:B------:R-:W-:Y:S02]  /*53f0*/  @!P1 IADD3 R105, -R104, 0x9, RZ ;  /* 0x0000000968699810 */ /* 0x000fe40007ffe1ff */
[----:B------:R-:W-:Y:S01]  /*5400*/  ISETP.GE.AND P1, PT, R84, RZ, PT ;  /* 0x000000ff5400720c */ /* 0x000fe20003f26270 */
[C---:B------:R-:W-:Y:S03]  /*5410*/  HMMA.16816.F32.BF16 R8, R88.reuse, R102, R8 ;  /* 0x000000665808723c */ /* 0x040fe60000041808 */
[----:B------:R-:W2:Y:S01]  /*5420*/  I2F R105, R105 ;  /* 0x0000006900697306 */ /* 0x000ea20000201400 */
[C---:B------:R-:W-:Y:S02]  /*5430*/  @!P2 IADD3 R85, -R104.reuse, 0x11, RZ ;  /* 0x000000116855a810 */ /* 0x040fe40007ffe1ff */
[C---:B------:R-:W-:Y:S02]  /*5440*/  @!P0 IADD3 R86, -R104.reuse, 0x19, RZ ;  /* 0x0000001968568810 */ /* 0x040fe40007ffe1ff */
[C---:B------:R-:W-:Y:S01]  /*5450*/  HMMA.16816.F32.BF16 R12, R88.reuse, R92, R12 ;  /* 0x0000005c580c723c */ /* 0x040fe2000004180c */
[----:B------:R-:W-:Y:S03]  /*5460*/  PLOP3.LUT P0, PT, PT, PT, UP0, 0x80, 0x0 ;  /* 0x000000000000781c */ /* 0x000fe60003f0f008 */
[----:B------:R-:W-:Y:S01]  /*5470*/  @!P1 IADD3 R84, -R104, 0x18, RZ ;  /* 0x0000001868549810 */ /* 0x000fe20007ffe1ff */
[----:B------:R-:W3:Y:S03]  /*5480*/  I2F R85, R85 ;  /* 0x0000005500557306 */ /* 0x000ee60000201400 */
[----:B-1----:R-:W-:Y:S01]  /*5490*/  FFMA.FTZ R6, R109, -UR6, R6 ;  /* 0x800000066d067c23 */ /* 0x002fe20008010006 */
[----:B------:R-:W-:Y:S03]  /*54a0*/  HMMA.16816.F32.BF16 R16, R88, R94, R16 ;  /* 0x0000005e5810723c */ /* 0x000fe60000041810 */
[----:B----4-:R-:W-:Y:S02]  /*54b0*/  FFMA.FTZ R7, R108, -UR6, R7 ;  /* 0x800000066c077c23 */ /* 0x010fe40008010007 */
[C---:B------:R-:W-:Y:S01]  /*54c0*/  FFMA.FTZ R5, R107.reuse, -UR6, R5 ;  /* 0x800000066b057c23 */ /* 0x040fe20008010005 */
[----:B------:R-:W1:Y:S01]  /*54d0*/  I2F R84, R84 ;  /* 0x0000005400547306 */ /* 0x000e620000201400 */
[C---:B------:R-:W-:Y:S02]  /*54e0*/  FFMA.FTZ R4, R110.reuse, -UR6, R4 ;  /* 0x800000066e047c23 */ /* 0x040fe40008010004 */
[----:B------:R-:W-:Y:S03]  /*54f0*/  FFMA.FTZ R11, R107, -UR6, R11 ;  /* 0x800000066b0b7c23 */ /* 0x000fe6000801000b */
[----:B------:R-:W-:Y:S02]  /*5500*/  FFMA.FTZ R10, R110, -UR6, R10 ;  /* 0x800000066e0a7c23 */ /* 0x000fe4000801000a */
[C---:B------:R-:W-:Y:S02]  /*5510*/  FFMA.FTZ R8, R106.reuse, -UR6, R8 ;  /* 0x800000066a087c23 */ /* 0x040fe40008010008 */
[C---:B--2---:R-:W-:Y:S01]  /*5520*/  FFMA.FTZ R9, R105.reuse, -UR6, R9 ;  /* 0x8000000669097c23 */ /* 0x044fe20008010009 */
[----:B------:R-:W2:Y:S01]  /*5530*/  I2F R86, R86 ;  /* 0x0000005600567306 */ /* 0x000ea20000201400 */
[----:B------:R-:W-:Y:S02]  /*5540*/  FFMA.FTZ R14, R106, -UR6, R14 ;  /* 0x800000066a0e7c23 */ /* 0x000fe4000801000e */
[----:B------:R-:W-:Y:S02]  /*5550*/  FFMA.FTZ R15, R105, -UR6, R15 ;  /* 0x80000006690f7c23 */ /* 0x000fe4000801000f */
[C---:B------:R-:W-:Y:S02]  /*5560*/  FFMA.FTZ R12, R96.reuse, -UR6, R12 ;  /* 0x80000006600c7c23 */ /* 0x040fe4000801000c */
[C---:B---3--:R-:W-:Y:S02]  /*5570*/  FFMA.FTZ R13, R85.reuse, -UR6, R13 ;  /* 0x80000006550d7c23 */ /* 0x048fe4000801000d */
[----:B------:R-:W-:Y:S02]  /*5580*/  FFMA.FTZ R18, R96, -UR6, R18 ;  /* 0x8000000660127c23 */ /* 0x000fe40008010012 */
[----:B------:R-:W-:Y:S02]  /*5590*/  FFMA.FTZ R19, R85, -UR6, R19 ;  /* 0x8000000655137c23 */ /* 0x000fe40008010013 */
[----:B-1----:R-:W-:Y:S02]  /*55a0*/  FFMA.FTZ R16, R84, -UR6, R16 ;  /* 0x8000000654107c23 */ /* 0x002fe40008010010 */
[----:B--2---:R-:W-:Y:S01]  /*55b0*/  FFMA.FTZ R17, R86, -UR6, R17 ;  /* 0x8000000656117c23 */ /* 0x004fe20008010011 */
        /* <DEDUP_REMOVED lines=13> */
.L_x_1344:
[----:B------:R-:W-:Y:S01]  /*5690*/  IADD3 R84, R230, UR7, RZ ;  /* 0x00000007e6547c10 */ /* 0x000fe2000fffe0ff */
[----:B------:R-:W-:Y:S01]  /*56a0*/  UIADD3 UR7, -UR8, UR10, -UR15 ;  /* 0x0000000a08077290 */ /* 0x000fe2000fffe90f */
[C---:B------:R-:W-:Y:S01]  /*56b0*/  IADD3 R93, R223.reuse, 0x1, RZ ;  /* 0x00000001df5d7810 */ /* 0x040fe20007ffe0ff */
[----:B------:R-:W-:Y:S01]  /*56c0*/  UMOV UR18, UR8 ;  /* 0x0000000800127c82 */ /* 0x000fe20008000000 */
[C---:B------:R-:W-:Y:S02]  /*56d0*/  IADD3 R85, R84.reuse, 0x8, RZ ;  /* 0x0000000854557810 */ /* 0x040fe40007ffe0ff */
[----:B------:R-:W-:Y:S02]  /*56e0*/  IADD3 R92, R223, 0x8, RZ ;  /* 0x00000008df5c7810 */ /* 0x000fe40007ffe0ff */
[C---:B------:R-:W-:Y:S02]  /*56f0*/  IADD3 R86, R84.reuse, UR7, RZ ;  /* 0x0000000754567c10 */ /* 0x040fe4000fffe0ff */
[----:B------:R-:W-:Y:S01]  /*5700*/  IADD3 R96, R85, UR7, RZ ;  /* 0x0000000755607c10 */ /* 0x000fe2000fffe0ff */
[----:B------:R-:W-:Y:S01]  /*5710*/  UIADD3 UR7, UR10, 0x1, -UR15 ;  /* 0x000000010a077890 */ /* 0x000fe2000fffe80f */
[C---:B------:R-:W-:Y:S02]  /*5720*/  IADD3 R91, R223.reuse, 0x9, RZ ;  /* 0x00000009df5b7810 */ /* 0x040fe40007ffe0ff */
[C---:B------:R-:W-:Y:S01]  /*5730*/  IADD3 R90, R223.reuse, 0x10, RZ ;  /* 0x00000010df5a7810 */ /* 0x040fe20007ffe0ff */
[----:B------:R-:W-:Y:S01]  /*5740*/  UIADD3 UR7, UR7, UR41, URZ ;  /* 0x0000002907077290 */ /* 0x000fe2000fffe03f */
[C---:B------:R-:W-:Y:S02]  /*5750*/  IADD3 R89, R223.reuse, 0x11, RZ ;  /* 0x00000011df597810 */ /* 0x040fe40007ffe0ff */
[C---:B------:R-:W-:Y:S02]  /*5760*/  IADD3 R88, R223.reuse, 0x18, RZ ;  /* 0x00000018df587810 */ /* 0x040fe40007ffe0ff */
[C---:B------:R-:W-:Y:S02]  /*5770*/  IADD3 R87, R223.reuse, 0x19, RZ ;  /* 0x00000019df577810 */ /* 0x040fe40007ffe0ff */
[----:B------:R-:W-:Y:S02]  /*5780*/  IADD3 R94, R84, UR7, RZ ;  /* 0x00000007545e7c10 */ /* 0x000fe4000fffe0ff */
[----:B------:R-:W-:Y:S02]  /*5790*/  IMNMX R84, RZ, R86, !PT ;  /* 0x00000056ff547217 */ /* 0x000fe40007800200 */
[----:B------:R-:W-:Y:S02]  /*57a0*/  IMNMX R86, R94, UR10, PT ;  /* 0x0000000a5e567c17 */ /* 0x000fe4000b800200 */
[-C--:B------:R-:W-:Y:S02]  /*57b0*/  ISETP.GE.AND P0, PT, R223, R84.reuse, PT ;  /* 0x00000054df00720c */ /* 0x080fe40003f06270 */
[----:B------:R-:W-:Y:S02]  /*57c0*/  ISETP.GE.AND P6, PT, R93, R84, PT ;  /* 0x000000545d00720c */ /* 0x000fe40003fc6270 */
[----:B------:R-:W-:Y:S02]  /*57d0*/  IADD3 R95, R85, UR7, RZ ;  /* 0x00000007555f7c10 */ /* 0x000fe4000fffe0ff */
        /* <DEDUP_REMOVED lines=48> */
.L_x_1345:
[----:B------:R-:W-:Y:S01]  /*5ae0*/  IMAD.U32 R84, RZ, RZ, UR12 ;  /* 0x0000000cff547e24 */ /* 0x000fe2000f8e00ff */
[----:B------:R-:W-:Y:S01]  /*5af0*/  UIADD3 UR7, UR11, -0x61c88647, URZ ;  /* 0x9e3779b90b077890 */ /* 0x000fe2000fffe03f */
[----:B------:R-:W-:Y:S01]  /*5b00*/  IMAD.WIDE.U32 R86, R246, -0x326172a9, RZ ;  /* 0xcd9e8d57f6567825 */ /* 0x000fe200078e00ff */
[----:B------:R-:W-:Y:S01]  /*5b10*/  FSETP.NEU.FTZ.AND P0, PT, R235, -INF , PT ;  /* 0xff800000eb00780b */ /* 0x000fe20003f1d000 */
[----:B------:R-:W-:Y:S02]  /*5b20*/  UISETP.GT.AND UP1, UPT, UR12, UR21, UPT ;  /* 0x000000150c00728c */ /* 0x000fe4000bf24270 */
[----:B------:R-:W-:Y:S02]  /*5b30*/  IMAD R84, R84, 0x4, R249 ;  /* 0x0000000454547824 */ /* 0x000fe400078e02f9 */
[----:B------:R-:W-:Y:S02]  /*5b40*/  IMAD.MOV.U32 R240, RZ, RZ, c[0x0][0x22c] ;  /* 0x00008b00fff07624 */ /* 0x000fe400078e00ff */
[----:B------:R-:W-:Y:S04]  /*5b50*/  IMAD.WIDE.U32 R84, R84, -0x326172a9, RZ ;  /* 0xcd9e8d5754547825 */ /* 0x000fe800078e00ff */
[----:B------:R-:W-:Y:S01]  /*5b60*/  IMAD R240, R240, c[0x0][0x1c0], RZ ;  /* 0x00007000f0f07a24 */ /* 0x000fe200078e02ff */
[----:B------:R-:W-:Y:S01]  /*5b70*/  LOP3.LUT R90, R87, UR7, R84, 0x96, !PT ;  /* 0x00000007575a7c12 */ /* 0x000fe2000f8e9654 */
[----:B------:R-:W-:Y:S01]  /*5b80*/  UIADD3 UR7, UR14, -0x4498517b, URZ ;  /* 0xbb67ae850e077890 */ /* 0x000fe2000fffe03f */
[----:B------:R-:W-:Y:S03]  /*5b90*/  LOP3.LUT R84, R85, UR11, R248, 0x96, !PT ;  /* 0x0000000b55547c12 */ /* 0x000fe6000f8e96f8 */
[----:B------:R-:W-:Y:S04]  /*5ba0*/  IMAD.WIDE.U32 R90, R90, -0x2daee0ad, RZ ;  /* 0xd2511f535a5a7825 */ /* 0x000fe800078e00ff */
[----:B------:R-:W-:Y:S05]  /*5bb0*/  IMAD.WIDE.U32 R84, R84, -0x2daee0ad, RZ ;  /* 0xd2511f5354547825 */ /* 0x000fea00078e00ff */
[----:B------:R-:W-:Y:S01]  /*5bc0*/  LOP3.LUT R85, R85, UR7, R244, 0x96, !PT ;  /* 0x0000000755557c12 */ /* 0x000fe2000f8e96f4 */
[----:B------:R-:W-:Y:S06]  /*5bd0*/  UIADD3 UR7, UR14, 0x76cf5d0a, URZ ;  /* 0x76cf5d0a0e077890 */ /* 0x000fec000fffe03f */
[----:B------:R-:W-:Y:S01]  /*5be0*/  LOP3.LUT R88, R91, UR7, R84, 0x96, !PT ;  /* 0x000000075b587c12 */ /* 0x000fe2000f8e9654 */
[----:B------:R-:W-:Y:S01]  /*5bf0*/  UIADD3 UR7, UR11, 0x3c6ef372, URZ ;  /* 0x3c6ef3720b077890 */ /* 0x000fe2000fffe03f */
[----:B------:R-:W-:Y:S04]  /*5c00*/  IMAD.WIDE.U32 R84, R85, -0x326172a9, RZ ;  /* 0xcd9e8d5755547825 */ /* 0x000fe800078e00ff */
[----:B------:R-:W-:Y:S01]  /*5c10*/  IMAD.WIDE.U32 R88, R88, -0x326172a9, RZ ;  /* 0xcd9e8d5758587825 */ /* 0x000fe200078e00ff */
[----:B------:R-:W-:Y:S01]  /*5c20*/  LOP3.LUT R85, R85, UR7, R86, 0x96, !PT ;  /* 0x0000000755557c12 */ /* 0x000fe2000f8e9656 */
[----:B------:R-:W-:Y:S06]  /*5c30*/  UIADD3 UR7, UR11, -0x255992d5, URZ ;  /* 0xdaa66d2b0b077890 */ /* 0x000fec000fffe03f */
        /* <DEDUP_REMOVED lines=11> */
[----:B------:R-:W-:Y:S06]  /*5cf0*/  UIADD3 UR7, UR11, 0x1715609d, URZ ;  /* 0x1715609d0b077890 */ /* 0x000fec000fffe03f */
[----:B------:R-:W-:Y:S01]  /*5d00*/  LOP3.LUT R88, R91, UR7, R84, 0x96, !PT ;  /* 0x000000075b587c12 */ /* 0x000fe2000f8e9654 */
[----:B------:R-:W-:Y:S01]  /*5d10*/  UIADD3 UR7, UR14, -0x56f99767, URZ ;  /* 0xa90668990e077890 */ /* 0x000fe2000fffe03f */
[----:B------:R-:W-:Y:S04]  /*5d20*/  IMAD.WIDE.U32 R84, R85, -0x2daee0ad, RZ ;  /* 0xd2511f5355547825 */ /* 0x000fe800078e00ff */
[----:B------:R-:W-:Y:S01]  /*5d30*/  IMAD.WIDE.U32 R88, R88, -0x2daee0ad, RZ ;  /* 0xd2511f5358587825 */ /* 0x000fe200078e00ff */
[----:B------:R-:W-:Y:S01]  /*5d40*/  LOP3.LUT R86, R85, UR7, R86, 0x96, !PT ;  /* 0x0000000755567c12 */ /* 0x000fe2000f8e9656 */
[----:B------:R-:W-:Y:S02]  /*5d50*/  UIADD3 UR7, UR14, 0x646e171e, URZ ;  /* 0x646e171e0e077890 */ /* 0x000fe4000fffe03f */
[----:B------:R-:W-:Y:S02]  /*5d60*/  FMUL.FTZ R91, R236, 1.4426950216293334961 ;  /* 0x3fb8aa3bec5b7820 */ /* 0x000fe40000410000 */
[----:B------:R-:W-:Y:S02]  /*5d70*/  IMAD.WIDE.U32 R86, R86, -0x326172a9, RZ ;  /* 0xcd9e8d5756567825 */ /* 0x000fe400078e00ff */
[----:B------:R-:W-:Y:S01]  /*5d80*/  LOP3.LUT R85, R89, UR7, R84, 0x96, !PT ;  /* 0x0000000759557c12 */ /* 0x000fe2000f8e9654 */
[----:B------:R-:W-:Y:S01]  /*5d90*/  UIADD3 UR7, UR11, -0x4ab325aa, URZ ;  /* 0xb54cda560b077890 */ /* 0x000fe2000fffe03f */
[----:B------:R-:W-:Y:S05]  /*5da0*/  FMUL.FTZ R84, R235, 1.4426950216293334961 ;  /* 0x3fb8aa3beb547820 */ /* 0x000fea0000410000 */
[----:B------:R-:W-:Y:S02]  /*5db0*/  FSEL R84, R84, RZ, P0 ;  /* 0x000000ff54547208 */ /* 0x000fe40000000000 */
[----:B------:R-:W-:Y:S02]  /*5dc0*/  FSETP.NEU.FTZ.AND P0, PT, R236, -INF , PT ;  /* 0xff800000ec00780b */ /* 0x000fe40003f1d000 */
[----:B------:R-:W-:Y:S01]  /*5dd0*/  LOP3.LUT R90, R87, UR7, R90, 0x96, !PT ;  /* 0x00000007575a7c12 */ /* 0x000fe2000f8e965a */
[--C-:B------:R-:W-:Y:S01]  /*5de0*/  FFMA.FTZ R16, R16, c[0x0][0x23c], -R84.reuse ;  /* 0x00008f0010107a23 */ /* 0x100fe20000010854 */
[----:B------:R-:W-:Y:S01]  /*5df0*/  ULDC.U8 UR7, c[0x0][0x2d8] ;  /* 0x0000b60000077ab9 */ /* 0x000fe20000000000 */
[--C-:B------:R-:W-:Y:S02]  /*5e00*/  FFMA.FTZ R8, R8, c[0x0][0x23c], -R84.reuse ;  /* 0x00008f0008087a23 */ /* 0x100fe40000010854 */
[----:B------:R1:W-:Y:S01]  /*5e10*/  MUFU.EX2 R129, R16 ;  /* 0x0000001000817308 */ /* 0x0003e20000000800 */
[--C-:B------:R-:W-:Y:S02]  /*5e20*/  FFMA.FTZ R12, R12, c[0x0][0x23c], -R84.reuse ;  /* 0x00008f000c0c7a23 */ /* 0x100fe40000010854 */
[--C-:B------:R-:W-:Y:S02]  /*5e30*/  FFMA.FTZ R4, R4, c[0x0][0x23c], -R84.reuse ;  /* 0x00008f0004047a23 */ /* 0x100fe40000010854 */
[--C-:B------:R-:W-:Y:S02]  /*5e40*/  FFMA.FTZ R5, R5, c[0x0][0x23c], -R84.reuse ;  /* 0x00008f0005057a23 */ /* 0x100fe40000010854 */
[--C-:B------:R-:W-:Y:S02]  /*5e50*/  FFMA.FTZ R9, R9, c[0x0][0x23c], -R84.reuse ;  /* 0x00008f0009097a23 */ /* 0x100fe40000010854 */
[--C-:B------:R-:W-:Y:S01]  /*5e60*/  FFMA.FTZ R13, R13, c[0x0][0x23c], -R84.reuse ;  /* 0x00008f000d0d7a23 */ /* 0x100fe20000010854 */
[----:B------:R2:W-:Y:S01]  /*5e70*/  MUFU.EX2 R126, R8 ;  /* 0x00000008007e7308 */ /* 0x0005e20000000800 */
[----:B------:R-:W-:Y:S09]  /*5e80*/  FFMA.FTZ R84, R17, c[0x0][0x23c], -R84 ;  /* 0x00008f0011547a23 */ /* 0x000ff20000010854 */
[----:B------:R3:W-:Y:S01]  /*5e90*/  MUFU.EX2 R127, R12 ;  /* 0x0000000c007f7308 */ /* 0x0007e20000000800 */
[----:B-1----:R-:W-:Y:S05]  /*5ea0*/  FSEL R16, R91, RZ, P0 ;  /* 0x000000ff5b107208 */ /* 0x002fea0000000000 */
[--C-:B------:R-:W-:Y:S04]  /*5eb0*/  FFMA.FTZ R7, R7, c[0x0][0x23c], -R16.reuse ;  /* 0x00008f0007077a23 */ /* 0x100fe80000010810 */
[----:B------:R1:W-:Y:S01]  /*5ec0*/  MUFU.EX2 R124, R4 ;  /* 0x00000004007c7308 */ /* 0x0003e20000000800 */
[--C-:B------:R-:W-:Y:S02]  /*5ed0*/  FFMA.FTZ R6, R6, c[0x0][0x23c], -R16.reuse ;  /* 0x00008f0006067a23 */ /* 0x100fe40000010810 */
[--C-:B------:R-:W-:Y:S01]  /*5ee0*/  FFMA.FTZ R19, R19, c[0x0][0x23c], -R16.reuse ;  /* 0x00008f0013137a23 */ /* 0x100fe20000010810 */
[----:B--2---:R-:W-:Y:S01]  /*5ef0*/  LOP3.LUT R8, R88, 0xff, RZ, 0xc0, !PT ;  /* 0x000000ff58087812 */ /* 0x004fe200078ec0ff */
[--C-:B------:R-:W-:Y:S02]  /*5f00*/  FFMA.FTZ R11, R11, c[0x0][0x23c], -R16.reuse ;  /* 0x00008f000b0b7a23 */ /* 0x100fe40000010810 */
[--C-:B------:R-:W-:Y:S01]  /*5f10*/  FFMA.FTZ R10, R10, c[0x0][0x23c], -R16.reuse ;  /* 0x00008f000a0a7a23 */ /* 0x100fe20000010810 */
[----:B------:R-:W-:Y:S01]  /*5f20*/  ISETP.LE.U32.AND P6, PT, R8, UR7, PT ;  /* 0x0000000708007c0c */ /* 0x000fe2000bfc3070 */
[--C-:B------:R-:W-:Y:S01]  /*5f30*/  FFMA.FTZ R15, R15, c[0x0][0x23c], -R16.reuse ;  /* 0x00008f000f0f7a23 */ /* 0x100fe20000010810 */
[----:B------:R2:W-:Y:S01]  /*5f40*/  MUFU.EX2 R125, R7 ;  /* 0x00000007007d7308 */ /* 0x0005e20000000800 */
[----:B------:R-:W-:Y:S01]  /*5f50*/  LOP3.LUT R8, R86, 0xff, RZ, 0xc0, !PT ;  /* 0x000000ff56087812 */ /* 0x000fe200078ec0ff */
[----:B------:R-:W-:Y:S01]  /*5f60*/  FFMA.FTZ R14, R14, c[0x0][0x23c], -R16 ;  /* 0x00008f000e0e7a23 */ /* 0x000fe20000010810 */
[----:B---3--:R-:W-:Y:S01]  /*5f70*/  SHF.R.U32.HI R12, RZ, 0x10, R88 ;  /* 0x00000010ff0c7819 */ /* 0x008fe20000011658 */
[----:B------:R-:W-:Y:S01]  /*5f80*/  FFMA.FTZ R16, R18, c[0x0][0x23c], -R16 ;  /* 0x00008f0012107a23 */ /* 0x000fe20000010810 */
[----:B------:R-:W-:Y:S05]  /*5f90*/  ISETP.LE.U32.AND P5, PT, R8, UR7, PT ;  /* 0x0000000708007c0c */ /* 0x000fea000bfa3070 */
[----:B------:R3:W-:Y:S01]  /*5fa0*/  MUFU.EX2 R122, R6 ;  /* 0x00000006007a7308 */ /* 0x0007e20000000800 */
[----:B-1----:R-:W-:Y:S04]  /*5fb0*/  LOP3.LUT R4, R85, 0xff, RZ, 0xc0, !PT ;  /* 0x000000ff55047812 */ /* 0x002fe800078ec0ff */
[----:B------:R-:W-:Y:S05]  /*5fc0*/  ISETP.LE.U32.AND P3, PT, R4, UR7, PT ;  /* 0x0000000704007c0c */ /* 0x000fea000bf63070 */
[----:B------:R-:W-:Y:S01]  /*5fd0*/  MUFU.EX2 R120, R5 ;  /* 0x0000000500787308 */ /* 0x000fe20000000800 */
[----:B------:R-:W-:Y:S02]  /*5fe0*/  LOP3.LUT R4, R12, 0xff, RZ, 0xc0, !PT ;  /* 0x000000ff0c047812 */ /* 0x000fe400078ec0ff */
[----:B------:R-:W-:Y:S02]  /*5ff0*/  LOP3.LUT R12, R86, 0xffff, RZ, 0xc0, !PT ;  /* 0x0000ffff560c7812 */ /* 0x000fe400078ec0ff */
[----:B--2---:R-:W-:Y:S02]  /*6000*/  SHF.R.U32.HI R7, RZ, 0x18, R88 ;  /* 0x00000018ff077819 */ /* 0x004fe40000011658 */
[----:B------:R-:W-:Y:S02]  /*6010*/  ISETP.LE.U32.AND P1, PT, R4, UR7, PT ;  /* 0x0000000704007c0c */ /* 0x000fe4000bf23070 */
[----:B------:R-:W-:Y:S01]  /*6020*/  SHF.R.U32.HI R4, RZ, 0x18, R90 ;  /* 0x00000018ff047819 */ /* 0x000fe2000001165a */
[----:B------:R-:W-:Y:S01]  /*6030*/  MUFU.EX2 R128, R19 ;  /* 0x0000001300807308 */ /* 0x000fe20000000800 */
[----:B------:R-:W-:Y:S02]  /*6040*/  ISETP.LE.U32.AND P0, PT, R7, UR7, PT ;  /* 0x0000000707007c0c */ /* 0x000fe4000bf03070 */
[----:B------:R-:W-:Y:S02]  /*6050*/  LOP3.LUT R88, R88, 0xffff, RZ, 0xc0, !PT ;  /* 0x0000ffff58587812 */ /* 0x000fe400078ec0ff */
[--C-:B---3--:R-:W-:Y:S02]  /*6060*/  SHF.R.U32.HI R6, RZ, 0x18, R85.reuse ;  /* 0x00000018ff067819 */ /* 0x108fe40000011655 */
[--C-:B------:R-:W-:Y:S02]  /*6070*/  SHF.R.U32.HI R7, RZ, 0x18, R86.reuse ;  /* 0x00000018ff077819 */ /* 0x100fe40000011656 */
[----:B------:R-:W-:Y:S01]  /*6080*/  ISETP.LE.U32.AND P2, PT, R6, UR7, PT ;  /* 0x0000000706007c0c */ /* 0x000fe2000bf43070 */
[----:B------:R-:W-:Y:S01]  /*6090*/  MUFU.EX2 R123, R9 ;  /* 0x00000009007b7308 */ /* 0x000fe20000000800 */
[----:B------:R-:W-:Y:S02]  /*60a0*/  LOP3.LUT R6, R90, 0xff, RZ, 0xc0, !PT ;  /* 0x000000ff5a067812 */ /* 0x000fe400078ec0ff */
[----:B------:R-:W-:Y:S02]  /*60b0*/  SHF.R.U32.HI R86, RZ, 0x10, R86 ;  /* 0x00000010ff567819 */ /* 0x000fe40000011656 */
[----:B------:R-:W-:Y:S05]  /*60c0*/  ISETP.LE.U32.AND P4, PT, R7, UR7, PT ;  /* 0x0000000707007c0c */ /* 0x000fea000bf83070 */
[----:B------:R-:W-:Y:S10]  /*60d0*/  MUFU.EX2 R113, R11 ;  /* 0x0000000b00717308 */ /* 0x000ff40000000800 */
[----:B------:R-:W-:Y:S10]  /*60e0*/  MUFU.EX2 R112, R10 ;  /* 0x0000000a00707308 */ /* 0x000ff40000000800 */
[----:B------:R-:W-:Y:S10]  /*60f0*/  MUFU.EX2 R121, R15 ;  /* 0x0000000f00797308 */ /* 0x000ff40000000800 */
[----:B------:R-:W-:Y:S10]  /*6100*/  MUFU.EX2 R115, R13 ;  /* 0x0000000d00737308 */ /* 0x000ff40000000800 */
[----:B------:R-:W-:Y:S10]  /*6110*/  MUFU.EX2 R114, R14 ;  /* 0x0000000e00727308 */ /* 0x000ff40000000800 */
[----:B------:R-:W-:Y:S10]  /*6120*/  MUFU.EX2 R119, R84 ;  /* 0x0000005400777308 */ /* 0x000ff40000000800 */
[----:B------:R-:W1:Y:S02]  /*6130*/  MUFU.EX2 R118, R16 ;  /* 0x0000001000767308 */ /* 0x000e640000000800 */
[----:B-1----:R-:W-:Y:S02]  /*6140*/  @!P1 FADD.FTZ R118, -R118, -RZ ;  /* 0x800000ff76769221 */ /* 0x002fe40000010100 */
[----:B------:R-:W-:Y:S01]  /*6150*/  @!P6 FADD.FTZ R129, -R129, -RZ ;  /* 0x800000ff8181e221 */ /* 0x000fe20000010100 */
[----:B------:R-:W-:Y:S01]  /*6160*/  ISETP.LE.U32.AND P6, PT, R4, UR7, PT ;  /* 0x0000000704007c0c */ /* 0x000fe2000bfc3070 */
[----:B------:R-:W-:Y:S01]  /*6170*/  @!P3 FADD.FTZ R127, -R127, -RZ ;  /* 0x800000ff7f7fb221 */ /* 0x000fe20000010100 */
[----:B------:R-:W-:Y:S01]  /*6180*/  SHF.R.U32.HI R4, RZ, 0x10, R90 ;  /* 0x00000010ff047819 */ /* 0x000fe2000001165a */
[----:B------:R-:W-:Y:S01]  /*6190*/  @!P0 FADD.FTZ R128, -R128, -RZ ;  /* 0x800000ff80808221 */ /* 0x000fe20000010100 */
[----:B------:R-:W-:Y:S01]  /*61a0*/  LOP3.LUT R90, R90, 0xffff, RZ, 0xc0, !PT ;  /* 0x0000ffff5a5a7812 */ /* 0x000fe200078ec0ff */
[----:B------:R-:W-:Y:S01]  /*61b0*/  @!P5 FADD.FTZ R126, -R126, -RZ ;  /* 0x800000ff7e7ed221 */ /* 0x000fe20000010100 */
[----:B------:R-:W-:Y:S01]  /*61c0*/  LOP3.LUT R5, R4, 0xff, RZ, 0xc0, !PT ;  /* 0x000000ff04057812 */ /* 0x000fe200078ec0ff */
[----:B------:R-:W-:Y:S01]  /*61d0*/  @!P4 FADD.FTZ R113, -R113, -RZ ;  /* 0x800000ff7171c221 */ /* 0x000fe20000010100 */
[----:B------:R-:W-:Y:S01]  /*61e0*/  SHF.R.U32.HI R90, RZ, 0x8, R90 ;  /* 0x00000008ff5a7819 */ /* 0x000fe2000001165a */
[----:B------:R-:W-:Y:S01]  /*61f0*/  @!P2 FADD.FTZ R121, -R121, -RZ ;  /* 0x800000ff7979a221 */ /* 0x000fe20000010100 */
[----:B------:R-:W-:Y:S02]  /*6200*/  SHF.R.U32.HI R4, RZ, 0x8, R12 ;  /* 0x00000008ff047819 */ /* 0x000fe4000001160c */
[----:B------:R-:W-:Y:S01]  /*6210*/  ISETP.LE.U32.AND P3, PT, R5, UR7, PT ;  /* 0x0000000705007c0c */ /* 0x000fe2000bf63070 */
[----:B------:R-:W-:Y:S01]  /*6220*/  @!P6 FADD.FTZ R125, -R125, -RZ ;  /* 0x800000ff7d7de221 */ /* 0x000fe20000010100 */
[----:B------:R-:W-:Y:S02]  /*6230*/  LOP3.LUT R5, R90, 0xffff, RZ, 0xc0, !PT ;  /* 0x0000ffff5a057812 */ /* 0x000fe400078ec0ff */
[----:B------:R-:W-:Y:S02]  /*6240*/  ISETP.LE.U32.AND P0, PT, R6, UR7, PT ;  /* 0x0000000706007c0c */ /* 0x000fe4000bf03070 */
[----:B------:R-:W-:Y:S02]  /*6250*/  ISETP.LE.U32.AND P6, PT, R5, UR7, PT ;  /* 0x0000000705007c0c */ /* 0x000fe4000bfc3070 */
[----:B------:R-:W-:Y:S02]  /*6260*/  LOP3.LUT R4, R4, 0xffff, RZ, 0xc0, !PT ;  /* 0x0000ffff04047812 */ /* 0x000fe400078ec0ff */
[----:B------:R-:W-:Y:S02]  /*6270*/  SHF.R.U32.HI R6, RZ, 0x10, R85 ;  /* 0x00000010ff067819 */ /* 0x000fe40000011655 */
[----:B------:R-:W-:Y:S01]  /*6280*/  ISETP.LE.U32.AND P5, PT, R4, UR7, PT ;  /* 0x0000000704007c0c */ /* 0x000fe2000bfa3070 */
[----:B------:R-:W-:Y:S01]  /*6290*/  @!P3 FADD.FTZ R122, -R122, -RZ ;  /* 0x800000ff7a7ab221 */ /* 0x000fe20000010100 */
[----:B------:R-:W-:Y:S02]  /*62a0*/  SHF.R.U32.HI R5, RZ, 0x8, R88 ;  /* 0x00000008ff057819 */ /* 0x000fe40000011658 */
[----:B------:R-:W-:Y:S01]  /*62b0*/  LOP3.LUT R85, R85, 0xffff, RZ, 0xc0, !PT ;  /* 0x0000ffff55557812 */ /* 0x000fe200078ec0ff */
[----:B------:R-:W-:Y:S01]  /*62c0*/  @!P0 FADD.FTZ R124, -R124, -RZ ;  /* 0x800000ff7c7c8221 */ /* 0x000fe20000010100 */
[----:B------:R-:W-:Y:S01]  /*62d0*/  LOP3.LUT R4, R6, 0xff, RZ, 0xc0, !PT ;  /* 0x000000ff06047812 */ /* 0x000fe200078ec0ff */
[----:B------:R-:W-:Y:S01]  /*62e0*/  @!P6 FADD.FTZ R120, -R120, -RZ ;  /* 0x800000ff7878e221 */ /* 0x000fe20000010100 */
[----:B------:R-:W-:Y:S02]  /*62f0*/  LOP3.LUT R6, R86, 0xff, RZ, 0xc0, !PT ;  /* 0x000000ff56067812 */ /* 0x000fe400078ec0ff */
[----:B------:R-:W-:Y:S02]  /*6300*/  ISETP.LE.U32.AND P0, PT, R4, UR7, PT ;  /* 0x0000000704007c0c */ /* 0x000fe4000bf03070 */
[----:B------:R-:W-:Y:S01]  /*6310*/  SHF.R.U32.HI R4, RZ, 0x8, R85 ;  /* 0x00000008ff047819 */ /* 0x000fe20000011655 */
[----:B------:R-:W-:Y:S01]  /*6320*/  @!P5 FADD.FTZ R123, -R123, -RZ ;  /* 0x800000ff7b7bd221 */ /* 0x000fe20000010100 */
[----:B------:R-:W-:Y:S02]  /*6330*/  LOP3.LUT R5, R5, 0xffff, RZ, 0xc0, !PT ;  /* 0x0000ffff05057812 */ /* 0x000fe400078ec0ff */
[----:B------:R-:W-:Y:S02]  /*6340*/  LOP3.LUT R4, R4, 0xffff, RZ, 0xc0, !PT ;  /* 0x0000ffff04047812 */ /* 0x000fe400078ec0ff */
[----:B------:R-:W-:Y:S02]  /*6350*/  ISETP.LE.U32.AND P3, PT, R5, UR7, PT ;  /* 0x0000000705007c0c */ /* 0x000fe4000bf63070 */
[----:B------:R-:W-:Y:S02]  /*6360*/  F2FP.RELU.BF16.PACK_AB R5, R125, R122 ;  /* 0x0000007a7d05723e */ /* 0x000fe400000018ff */
[----:B------:R-:W-:Y:S01]  /*6370*/  ISETP.LE.U32.AND P5, PT, R6, UR7, PT ;  /* 0x0000000706007c0c */ /* 0x000fe2000bfa3070 */
[----:B------:R-:W-:Y:S01]  /*6380*/  @!P0 FADD.FTZ R114, -R114, -RZ ;  /* 0x800000ff72728221 */ /* 0x000fe20000010100 */
[----:B------:R-:W-:Y:S01]  /*6390*/  F2FP.RELU.BF16.PACK_AB R6, R120, R124 ;  /* 0x0000007c7806723e */ /* 0x000fe200000018ff */
[----:B------:R1:W-:Y:S01]  /*63a0*/  STS [R231+0x22400], R5 ;  /* 0x02240005e7007388 */ /* 0x0003e20000000800 */
[----:B------:R-:W-:Y:S02]  /*63b0*/  ISETP.LE.U32.AND P6, PT, R4, UR7, PT ;  /* 0x0000000704007c0c */ /* 0x000fe4000bfc3070 */
[----:B------:R-:W-:Y:S01]  /*63c0*/  F2FP.RELU.BF16.PACK_AB R4, R123, R126 ;  /* 0x0000007e7b04723e */ /* 0x000fe200000018ff */
[----:B------:R2:W-:Y:S01]  /*63d0*/  STS [R231+0x22000], R6 ;  /* 0x02200006e7007388 */ /* 0x0005e20000000800 */
[----:B------:R-:W-:Y:S01]  /*63e0*/  FSETP.GE.FTZ.AND P2, PT, R120, RZ, PT ;  /* 0x000000ff7800720b */ /* 0x000fe20003f56000 */
[----:B------:R-:W-:Y:S01]  /*63f0*/  @!P3 FADD.FTZ R119, -R119, -RZ ;  /* 0x800000ff7777b221 */ /* 0x000fe20000010100 */
[----:B------:R-:W-:Y:S01]  /*6400*/  FSETP.GE.FTZ.AND P3, PT, R124, RZ, PT ;  /* 0x000000ff7c00720b */ /* 0x000fe20003f76000 */
[----:B------:R3:W-:Y:S01]  /*6410*/  STS [R234+0x22000], R4 ;  /* 0x02200004ea007388 */ /* 0x0007e20000000800 */
[----:B------:R-:W-:Y:S01]  /*6420*/  FSETP.GE.FTZ.AND P1, PT, R122, RZ, PT ;  /* 0x000000ff7a00720b */ /* 0x000fe20003f36000 */
[----:B------:R-:W-:Y:S01]  /*6430*/  @!P5 FADD.FTZ R112, -R112, -RZ ;  /* 0x800000ff7070d221 */ /* 0x000fe20000010100 */
[----:B------:R-:W-:Y:S03]  /*6440*/  FSETP.GE.FTZ.AND P0, PT, R125, RZ, PT ;  /* 0x000000ff7d00720b */ /* 0x000fe60003f16000 */
[----:B------:R-:W-:Y:S01]  /*6450*/  @!P6 FADD.FTZ R115, -R115, -RZ ;  /* 0x800000ff7373e221 */ /* 0x000fe20000010100 */
[----:B------:R-:W-:Y:S04]  /*6460*/  F2FP.RELU.BF16.PACK_AB R8, R113, R112 ;  /* 0x000000707108723e */ /* 0x000fe800000018ff */
[----:B------:R-:W-:Y:S01]  /*6470*/  F2FP.RELU.BF16.PACK_AB R7, R115, R127 ;  /* 0x0000007f7307723e */ /* 0x000fe200000018ff */
[----:B------:R-:W-:Y:S04]  /*6480*/  STS [R234+0x22400], R8 ;  /* 0x02240008ea007388 */ /* 0x000fe80000000800 */
[----:B------:R-:W-:Y:S01]  /*6490*/  STS [R232+0x22000], R7 ;  /* 0x02200007e8007388 */ /* 0x000fe20000000800 */
[----:B-1----:R-:W-:Y:S02]  /*64a0*/  F2FP.RELU.BF16.PACK_AB R5, R119, R129 ;  /* 0x000000817705723e */ /* 0x002fe400000018ff */
        /* <DEDUP_REMOVED lines=134> */
[----:B------:R-:W-:Y:S01]  /*6d10*/  FADD.FTZ R8, -R117, R9 ;  /* 0x0000000975087221 */ /* 0x000fe20000010100 */
        /* <DEDUP_REMOVED lines=216> */
.L_x_1346:
        /* <DEDUP_REMOVED lines=101> */
[C---:B------:R-:W-:Y:S02]  /*80f0*/  IMAD R201, R240.reuse, 0x18, RZ ;  /* 0x00000018f0c97824 */ /* 0x040fe400078e02ff */
[CC--:B------:R-:W-:Y:S03]  /*8100*/  LEA R198, P2, R205.reuse, R220.reuse, 0x2 ;  /* 0x000000dccdc67211 */ /* 0x0c0fe600078410ff */
[C---:B------:R-:W-:Y:S01]  /*8110*/  IMAD.SHL.U32 R203, R240.reuse, 0x20, RZ ;  /* 0x00000020f0cb7824 */ /* 0x040fe200078e00ff */
[-C--:B------:R-:W-:Y:S01]  /*8120*/  LEA.HI.X.SX32 R199, R205, R221.reuse, 0x2, P2 ;  /* 0x000000ddcdc77211 */ /* 0x080fe200010f16ff */
[C---:B------:R-:W-:Y:S02]  /*8130*/  IMAD R206, R240.reuse, 0x28, RZ ;  /* 0x00000028f0ce7824 */ /* 0x040fe400078e02ff */
[C---:B------:R-:W-:Y:S01]  /*8140*/  IMAD R202, R240.reuse, 0x30, RZ ;  /* 0x00000030f0ca7824 */ /* 0x040fe200078e02ff */
[-C--:B------:R-:W-:Y:S01]  /*8150*/  LEA R200, P2, R203, R220.reuse, 0x2 ;  /* 0x000000dccbc87211 */ /* 0x080fe200078410ff */
[----:B------:R-:W-:Y:S01]  /*8160*/  IMAD R240, R240, 0x38, RZ ;  /* 0x00000038f0f07824 */ /* 0x000fe200078e02ff */
        /* <DEDUP_REMOVED lines=10> */
[-C--:B------:R-:W-:Y:S02]  /*8210*/  LEA.HI.X.SX32 R199, R206, R221.reuse, 0x2, P0 ;  /* 0x000000ddcec77211 */ /* 0x080fe400000f16ff */
[-C--:B------:R-:W-:Y:S03]  /*8220*/  LEA R6, P0, R240, R220.reuse, 0x2 ;  /* 0x000000dcf0067211 */ /* 0x080fe600078010ff */
        /* <DEDUP_REMOVED lines=343> */
.L_x_1347:
[----:B------:R-:W-:Y:S02]  /*97a0*/  UISETP.GT.AND UP0, UPT, UR12, UR21, UPT ;  /* 0x000000150c00728c */ /* 0x000fe4000bf04270 */
[----:B------:R-:W-:Y:S04]  /*97b0*/  UIADD3 UR7, UR12, -0x1, URZ ;  /* 0xffffffff0c077890 */ /* 0x000fe8000fffe03f */
[----:B------:R-:W-:Y:S03]  /*97c0*/  PLOP3.LUT P0, PT, PT, PT, UP0, 0x80, 0x0 ;  /* 0x000000000000781c */ /* 0x000fe60003f0f008 */
[----:B------:R-:W-:Y:S10]  /*97d0*/  UMOV UR12, UR7 ;  /* 0x00000007000c7c82 */ /* 0x000ff40008000000 */
[----:B------:R-:W-:-:S05]  /*97e0*/  @P0 BRA `(.L_x_1348) ;  /* 0xffffb28000000947 */ /* 0x000fca000383ffff */
[----:B------:R-:W-:Y:S01]  /*97f0*/  BAR.SYNC.DEFER_BLOCKING 0x0 ;  /* 0x0000000000007b1d */ /* 0x000fe20000010000 */
[----:B------:R-:W-:Y:S01]  /*9800*/  FMUL.FTZ R84, R64, c[0x0][0x2dc] ;  /* 0x0000b70040547a20 */ /* 0x000fe20000410000 */
[----:B------:R-:W-:Y:S01]  /*9810*/  UISETP.NE.AND UP0, UPT, UR30, -0x1, UPT ;  /* 0xffffffff1e00788c */ /* 0x000fe2000bf05270 */
[----:B------:R-:W-:-:S02]  /*9820*/  FMUL.FTZ R64, R62, c[0x0][0x2dc] ;  /* 0x0000b7003e407a20 */ /* 0x000fc40000410000 */
[----:B-1----:R-:W-:Y:S01]  /*9830*/  FMUL.FTZ R12, R63, c[0x0][0x2dc] ;  /* 0x0000b7003f0c7a20 */ /* 0x002fe20000410000 */
[----:B------:R-:W-:Y:S01]  /*9840*/  ULDC.64 UR12, c[0x0][0x3a0] ;  /* 0x0000e800000c7ab9 */ /* 0x000fe20000000a00 */
[----:B------:R-:W-:Y:S01]  /*9850*/  FMUL.FTZ R85, R58, c[0x0][0x2dc] ;  /* 0x0000b7003a557a20 */ /* 0x000fe20000410000 */
[----:B------:R-:W-:Y:S01]  /*9860*/  PLOP3.LUT P0, PT, PT, PT, UP0, 0x80, 0x0 ;  /* 0x000000000000781c */ /* 0x000fe20003f0f008 */
[----:B------:R-:W-:Y:S01]  /*9870*/  FMUL.FTZ R16, R59, c[0x0][0x2dc] ;  /* 0x0000b7003b107a20 */ /* 0x000fe20000410000 */
[----:B------:R-:W-:Y:S01]  /*9880*/  F2FP.BF16.PACK_AB R12, R12, R64 ;  /* 0x000000400c0c723e */ /* 0x000fe200000010ff */
[----:B------:R-:W-:Y:S02]  /*9890*/  FMUL.FTZ R15, R65, c[0x0][0x2dc] ;  /* 0x0000b700410f7a20 */ /* 0x000fe40000410000 */
        /* <DEDUP_REMOVED lines=267> */
.L_x_1349:
        /* <DEDUP_REMOVED lines=19> */
.L_x_1350:
        /* <DEDUP_REMOVED lines=56> */
.L_x_1352:
[----:B--23--:R-:W-:Y:S05]  /*ae00*/  BSYNC B0 ;  /* 0x0000000000007941 */ /* 0x00cfea0003800000 */
.L_x_1351:
        /* <DEDUP_REMOVED lines=21> */
.L_x_1354:
[----:B------:R-:W-:Y:S05]  /*af60*/  BSYNC B0 ;  /* 0x0000000000007941 */ /* 0x000fea0003800000 */
.L_x_1353:
        /* <DEDUP_REMOVED lines=31> */
.L_x_1356:
[----:B------:R-:W-:Y:S05]  /*b160*/  BSYNC B0 ;  /* 0x0000000000007941 */ /* 0x000fea0003800000 */
.L_x_1355:
        /* <DEDUP_REMOVED lines=18> */
.L_x_1327:
[----:B------:R-:W-:Y:S05]  /*b290*/  BSYNC B1 ;  /* 0x0000000000017941 */ /* 0x000fea0003800000 */
.L_x_1313:
        /* <DEDUP_REMOVED lines=12> */
.L_x_1357:
[----:B------:R-:W-:Y:S05]  /*b360*/  EXIT ;  /* 0x000000000000794d */ /* 0x000fea0003800000 */
.L_x_1359:
        /* <DEDUP_REMOVED lines=9> */
.L_x_2035:


//--------------------- .text._ZN5flash44flash_bwd_dq_dk_dv_loop_seqk_parallel_kernelI23Flash_bwd_kernel_traitsILi256ELi64ELi64ELi8ELi4ELi2ELi2ELb0ELb1EN7cutlass10bfloat16_tE19Flash_kernel_traitsILi256ELi64ELi64ELi8ES3_EELb0ELb0ELb1ELb1ELb0ELb0ELb1EEEvNS_16Flash_bwd_paramsE --------------------------
	.section	.text._ZN5flash44flash_bwd_dq_dk_dv_loop_seqk_parallel_kernelI23Flash_bwd_kernel_traitsILi256ELi64ELi64ELi8ELi4ELi2ELi2ELb0ELb1EN7cutlass10bfloat16_tE19Flash_kernel_traitsILi256ELi64ELi64ELi8ES3_EELb0ELb0ELb1ELb1ELb0ELb0ELb1EEEvNS_16Flash_bwd_paramsE,"ax",@progbits
	.sectioninfo	@"SHI_REGISTERS=255"
	.align	128
        .global         _ZN5flash44flash_bwd_dq_dk_dv_loop_seqk_parallel_kernelI23Flash_bwd_kernel_traitsILi256ELi64ELi64ELi8ELi4ELi2ELi2ELb0ELb1EN7cutlass10bfloat16_tE19Flash_kernel_traitsILi256ELi64ELi64ELi8ES3_EELb0ELb0ELb1ELb1ELb0ELb0ELb1EEEvNS_16Flash_bwd_paramsE
        .type           _ZN5flash44flash_bwd_dq_dk_dv_loop_seqk_parallel_kernelI23Flash_bwd_kernel_traitsILi256ELi64ELi64ELi8ELi4ELi2ELi2ELb0ELb1EN7cutlass10bfloat16_tE19Flash_kernel_traitsILi256ELi64ELi64ELi8ES3_EELb0ELb0ELb1ELb1ELb0ELb0ELb1EEEvNS_16Flash_bwd_paramsE,@function
        .size           _ZN5flash44flash_bwd_dq_dk_dv_loop_seqk_parallel_kernelI23Flash_bwd_kernel_traitsILi256ELi64ELi64ELi8ELi4ELi2ELi2ELb0ELb1EN7cutlass10bfloat16_tE19Flash_kernel_traitsILi256ELi64ELi64ELi8ES3_EELb0ELb0ELb1ELb1ELb0ELb0ELb1EEEvNS_16Flash_bwd_paramsE,(.L_x_2036 - _ZN5flash44flash_bwd_dq_dk_dv_loop_seqk_parallel_kernelI23Flash_bwd_kernel_traitsILi256ELi64ELi64ELi8ELi4ELi2ELi2ELb0ELb1EN7cutlass10bfloat16_tE19Flash_kernel_traitsILi256ELi64ELi64ELi8ES3_EELb0ELb0ELb1ELb1ELb0ELb0ELb1EEEvNS_16Flash_bwd_paramsE)
        .other          _ZN5flash44flash_bwd_dq_dk_dv_loop_seqk_parallel_kernelI23Flash_bwd_kernel_traitsILi256ELi64ELi64ELi8ELi4ELi2ELi2ELb0ELb1EN7cutlass10bfloat16_tE19Flash_kernel_traitsILi256ELi64ELi64ELi8ES3_EELb0ELb0ELb1ELb1ELb0ELb0ELb1EEEvNS_16Flash_bwd_paramsE,@"STO_CUDA_ENTRY STV_DEFAULT"
_ZN5flash44flash_bwd_dq_dk_dv_loop_seqk_parallel_kernelI23Flash_bwd_kernel_traitsILi256ELi64ELi64ELi8ELi4ELi2ELi2ELb0ELb1EN7cutlass10bfloat16_tE19Flash_kernel_traitsILi256ELi64ELi64ELi8ES3_EELb0ELb0ELb1ELb1ELb0ELb0ELb1EEEvNS_16Flash_bwd_paramsE:
.text._ZN5flash44flash_bwd_dq_dk_dv_loop_seqk_parallel_kernelI23Flash_bwd_kernel_traitsILi256ELi64ELi64ELi8ELi4ELi2ELi2ELb0ELb1EN7cutlass10bfloat16_tE19Flash_kernel_traitsILi256ELi64ELi64ELi8ES3_EELb0ELb0ELb1ELb1ELb0ELb0ELb1EEEvNS_16Flash_bwd_paramsE:
        /* <DEDUP_REMOVED lines=191> */
.L_x_1406:
        /* <DEDUP_REMOVED lines=62> */
.L_x_1360:
        /* <DEDUP_REMOVED lines=67> */
.L_x_1362:
        /* <DEDUP_REMOVED lines=41> */
.L_x_1363:
        /* <DEDUP_REMOVED lines=45> */
.L_x_1364:
[----:B------:R-:W-:Y:S02]  /*1960*/  UMOV UR13, UR52 ;  /* 0x00000034000d7c82 */ /* 0x000fe40008000000 */
.L_x_1365:
        /* <DEDUP_REMOVED lines=97> */
.L_x_1367:
        /* <DEDUP_REMOVED lines=18> */
.L_x_1368:
        /* <DEDUP_REMOVED lines=34> */
.L_x_1370:
[----:B------:R-:W-:Y:S05]  /*22c0*/  BSYNC B0 ;  /* 0x0000000000007941 */ /* 0x000fea0003800000 */
.L_x_1369:
        /* <DEDUP_REMOVED lines=21> */
.L_x_1372:
[----:B------:R-:W-:Y:S05]  /*2420*/  BSYNC B0 ;  /* 0x0000000000007941 */ /* 0x000fea0003800000 */
.L_x_1371:
        /* <DEDUP_REMOVED lines=31> */
.L_x_1374:
[----:B------:R-:W-:Y:S05]  /*2620*/  BSYNC B0 ;  /* 0x0000000000007941 */ /* 0x000fea0003800000 */
.L_x_1373:
        /* <DEDUP_REMOVED lines=20> */
.L_x_1366:
        /* <DEDUP_REMOVED lines=49> */
.L_x_1377:
[----:B------:R-:W-:Y:S05]  /*2a80*/  BSYNC B0 ;  /* 0x0000000000007941 */ /* 0x000fea0003800000 */
.L_x_1376:
        /* <DEDUP_REMOVED lines=48> */
.L_x_1379:
[----:B------:R-:W-:Y:S05]  /*2d90*/  BSYNC B0 ;  /* 0x0000000000007941 */ /* 0x000fea0003800000 */
.L_x_1378:
        /* <DEDUP_REMOVED lines=43> */
.L_x_1381:
[----:B------:R-:W-:Y:S05]  /*3050*/  BSYNC B0 ;  /* 0x0000000000007941 */ /* 0x000fea0003800000 */
.L_x_1380:
        /* <DEDUP_REMOVED lines=45> */
.L_x_1383:
[----:B------:R-:W-:Y:S05]  /*3330*/  BSYNC B0 ;  /* 0x0000000000007941 */ /* 0x000fea0003800000 */
.L_x_1382:
        /* <DEDUP_REMOVED lines=79> */
.L_x_1385:
[----:B------:R-:W-:Y:S05]  /*3830*/  BSYNC B0 ;  /* 0x0000000000007941 */ /* 0x000fea0003800000 */
.L_x_1384:
        /* <DEDUP_REMOVED lines=55> */
.L_x_1387:
[----:B------:R-:W-:Y:S05]  /*3bb0*/  BSYNC B0 ;  /* 0x0000000000007941 */ /* 0x000fea0003800000 */
.L_x_1386:
        /* <DEDUP_REMOVED lines=62> */
.L_x_1389:
[----:B------:R-:W-:Y:S05]  /*3fa0*/  BSYNC B0 ;  /* 0x0000000000007941 */ /* 0x000fea0003800000 */
.L_x_1388:
        /* <DEDUP_REMOVED lines=54> */
.L_x_1391:
[----:B------:R-:W-:Y:S05]  /*4310*/  BSYNC B0 ;  /* 0x0000000000007941 */ /* 0x000fea0003800000 */
.L_x_1390:
        /* <DEDUP_REMOVED lines=95> */
.L_x_1396:
[----:B------:R-:W0:Y:S01]  /*4910*/  LDGDEPBAR ;  /* 0x00000000000079af */ /* 0x000e220000000000 */
[----:B------:R-:W-:Y:S01]  /*4920*/  IADD3 R112, P0, R247, UR18, RZ ;  /* 0x00000012f7707c10 */ /* 0x000fe2000ff1e0ff */
[----:B------:R-:W-:Y:S02]  /*4930*/  USHF.L.U32 UR9, UR8, 0x6, URZ ;  /* 0x0000000608097899 */ /* 0x000fe4000800063f */
[----:B------:R-:W-:Y:S01]  /*4940*/  ULDC UR10, c[0x0][0x2e4] ;  /* 0x0000b900000a7ab9 */ /* 0x000fe20000000800 */
[----:B------:R-:W-:Y:S01]  /*4950*/  IADD3.X R113, R246, UR17, RZ, P0, !PT ;  /* 0x00000011f6717c10 */ /* 0x000fe200087fe4ff */
[----:B------:R-:W-:Y:S01]  /*4960*/  UISETP.GE.AND UP0, UPT, UR9, UR21, UPT ;  /* 0x000000150900728c */ /* 0x000fe2000bf06270 */
[----:B------:R-:W-:Y:S04]  /*4970*/  DEPBAR.LE SB0, 0x0 ;  /* 0x000080000000791a */ /* 0x000fe80000000000 */
[----:B------:R-:W-:Y:S08]  /*4980*/  BAR.SYNC.DEFER_BLOCKING 0x0 ;  /* 0x0000000000007b1d */ /* 0x000ff00000010000 */
[----:B------:R-:W-:Y:S08]  /*4990*/  LDSM.16.M88.4 R84, [R223] ;  /* 0x00000000df54783b */ /* 0x000ff00000000200 */
[----:B-1----:R-:W1:Y:S08]  /*49a0*/  LDSM.16.M88.4 R88, [R222+0x10000] ;  /* 0x01000000de58783b */ /* 0x002e700000000200 */
[----:B------:R-:W2:Y:S08]  /*49b0*/  LDSM.16.M88.4 R92, [R222+0x10800] ;  /* 0x01080000de5c783b */ /* 0x000eb00000000200 */
[----:B------:R-:W-:Y:S08]  /*49c0*/  LDSM.16.M88.4 R96, [R221] ;  /* 0x00000000dd60783b */ /* 0x000ff00000000200 */
[----:B------:R-:W3:Y:S08]  /*49d0*/  LDSM.16.M88.4 R100, [R212+0x10000] ;  /* 0x01000000d464783b */ /* 0x000ef00000000200 */
[----:B------:R-:W4:Y:S01]  /*49e0*/  LDSM.16.M88.4 R104, [R212+0x10800] ;  /* 0x01080000d468783b */ /* 0x000f220000000200 */
[C---:B-1----:R-:W-:Y:S07]  /*49f0*/  HMMA.16816.F32.BF16 R4, R84.reuse, R88, RZ ;  /* 0x000000585404723c */ /* 0x042fee00000418ff */
[----:B------:R-:W-:Y:S01]  /*4a00*/  LDSM.16.M88.4 R108, [R3+0x10000] ;  /* 0x01000000036c783b */ /* 0x000fe20000000200 */
[C---:B------:R-:W-:Y:S07]  /*4a10*/  HMMA.16816.F32.BF16 R8, R84.reuse, R90, RZ ;  /* 0x0000005a5408723c */ /* 0x040fee00000418ff */
[----:B------:R-:W1:Y:S01]  /*4a20*/  LDSM.16.M88.4 R88, [R220] ;  /* 0x00000000dc58783b */ /* 0x000e620000000200 */
[C---:B--2---:R-:W-:Y:S07]  /*4a30*/  HMMA.16816.F32.BF16 R12, R84.reuse, R92, RZ ;  /* 0x0000005c540c723c */ /* 0x044fee00000418ff */
[----:B-----5:R2:W5:Y:S04]  /*4a40*/  LDG.E R117, [R112.64] ;  /* 0x0000000470757981 */ /* 0x020568000c1e1900 */
[----:B------:R2:W5:Y:S01]  /*4a50*/  LDG.E R116, [R112.64+0x20] ;  /* 0x0000200470747981 */ /* 0x000562000c1e1900 */
[----:B------:R-:W-:Y:S03]  /*4a60*/  HMMA.16816.F32.BF16 R16, R84, R94, RZ ;  /* 0x0000005e5410723c */ /* 0x000fe600000418ff */
[----:B------:R-:W1:Y:S05]  /*4a70*/  LDSM.16.M88.4 R84, [R3+0x10800] ;  /* 0x010800000354783b */ /* 0x000e6a0000000200 */
[C---:B---3--:R-:W-:Y:S03]  /*4a80*/  HMMA.16816.F32.BF16 R4, R96.reuse, R100, R4 ;  /* 0x000000646004723c */ /* 0x048fe60000041804 */
[----:B------:R-:W-:Y:S05]  /*4a90*/  LDSM.16.M88.4 R92, [R219] ;  /* 0x00000000db5c783b */ /* 0x000fea0000000200 */
[C---:B------:R-:W-:Y:S03]  /*4aa0*/  HMMA.16816.F32.BF16 R8, R96.reuse, R102, R8 ;  /* 0x000000666008723c */ /* 0x040fe60000041808 */
[----:B------:R-:W3:Y:S01]  /*4ab0*/  LDSM.16.M88.4 R100, [R2+0x10000] ;  /* 0x010000000264783b */ /* 0x000ee20000000200 */
[----:B--2---:R-:W-:Y:S04]  /*4ac0*/  IADD3 R113, R240, UR9, RZ ;  /* 0x00000009f0717c10 */ /* 0x004fe8000fffe0ff */
[C---:B----4-:R-:W-:Y:S04]  /*4ad0*/  HMMA.16816.F32.BF16 R12, R96.reuse, R104, R12 ;  /* 0x00000068600c723c */ /* 0x050fe8000004180c */
[C---:B------:R-:W-:Y:S02]  /*4ae0*/  IADD3 R115, R113.reuse, 0x7, RZ ;  /* 0x0000000771737810 */ /* 0x040fe40007ffe0ff */
[----:B------:R-:W-:Y:S02]  /*4af0*/  IADD3 R114, R113, 0x8, RZ ;  /* 0x0000000871727810 */ /* 0x000fe40007ffe0ff */
[----:B------:R-:W-:Y:S01]  /*4b00*/  HMMA.16816.F32.BF16 R16, R96, R106, R16 ;  /* 0x0000006a6010723c */ /* 0x000fe20000041810 */
[----:B------:R-:W2:Y:S02]  /*4b10*/  LDSM.16.M88.4 R96, [R2+0x10800] ;  /* 0x010800000260783b */ /* 0x000ea40000000200 */
[----:B------:R-:W-:Y:S02]  /*4b20*/  ISETP.GE.AND P0, PT, R115, RZ, PT ;  /* 0x000000ff7300720c */ /* 0x000fe40003f06270 */
[----:B------:R-:W-:Y:S02]  /*4b30*/  ISETP.GE.AND P1, PT, R114, RZ, PT ;  /* 0x000000ff7200720c */ /* 0x000fe40003f26270 */
[C---:B------:R-:W-:Y:S01]  /*4b40*/  IADD3 R119, R113.reuse, -0x8, RZ ;  /* 0xfffffff871777810 */ /* 0x040fe20007ffe0ff */
[C---:B-1----:R-:W-:Y:S01]  /*4b50*/  HMMA.16816.F32.BF16 R4, R88.reuse, R108, R4 ;  /* 0x0000006c5804723c */ /* 0x042fe20000041804 */
[----:B------:R-:W-:Y:S04]  /*4b60*/  LDSM.16.M88.4 R104, [R223+0x2000] ;  /* 0x00200000df68783b */ /* 0x000fe80000000200 */
[C---:B------:R-:W-:Y:S02]  /*4b70*/  IADD3 R118, R113.reuse, -0x1, RZ ;  /* 0xffffffff71767810 */ /* 0x040fe40007ffe0ff */
[C---:B------:R-:W-:Y:S01]  /*4b80*/  IADD3 R121, R113.reuse, -0x10, RZ ;  /* 0xfffffff071797810 */ /* 0x040fe20007ffe0ff */
[C---:B------:R-:W-:Y:S01]  /*4b90*/  HMMA.16816.F32.BF16 R8, R88.reuse, R110, R8 ;  /* 0x0000006e5808723c */ /* 0x040fe20000041808 */
[----:B------:R-:W1:Y:S03]  /*4ba0*/  LDSM.16.M88.4 R108, [R222+0x12000] ;  /* 0x01200000de6c783b */ /* 0x000e660000000200 */
[----:B------:R-:W-:Y:S02]  /*4bb0*/  @!P0 IADD3 R115, -R113, -0x7, RZ ;  /* 0xfffffff971738810 */ /* 0x000fe40007ffe1ff */
[----:B------:R-:W-:Y:S02]  /*4bc0*/  ISETP.GE.AND P0, PT, R119, RZ, PT ;  /* 0x000000ff7700720c */ /* 0x000fe40003f06270 */
[C---:B------:R-:W-:Y:S02]  /*4bd0*/  HMMA.16816.F32.BF16 R12, R88.reuse, R84, R12 ;  /* 0x00000054580c723c */ /* 0x040fe4000004180c */
[----:B------:R-:W-:Y:S02]  /*4be0*/  I2F R115, R115 ;  /* 0x0000007300737306 */ /* 0x000fe40000201400 */
[C---:B------:R-:W-:Y:S02]  /*4bf0*/  @!P1 IADD3 R114, -R113.reuse, -0x8, RZ ;  /* 0xfffffff871729810 */ /* 0x040fe40007ffe1ff */
[----:B------:R-:W-:Y:S02]  /*4c00*/  ISETP.GE.AND P1, PT, R118, RZ, PT ;  /* 0x000000ff7600720c */ /* 0x000fe40003f26270 */
[----:B------:R-:W-:Y:S01]  /*4c10*/  HMMA.16816.F32.BF16 R16, R88, R86, R16 ;  /* 0x000000565810723c */ /* 0x000fe20000041810 */
[----:B------:R-:W4:Y:S03]  /*4c20*/  LDSM.16.M88.4 R84, [R222+0x12800] ;  /* 0x01280000de54783b */ /* 0x000f260000000200 */
[C---:B------:R-:W-:Y:S01]  /*4c30*/  IADD3 R120, R113.reuse, -0x9, RZ ;  /* 0xfffffff771787810 */ /* 0x040fe20007ffe0ff */
[----:B------:R-:W-:Y:S01]  /*4c40*/  I2F R114, R114 ;  /* 0x0000007200727306 */ /* 0x000fe20000201400 */
[----:B------:R-:W-:Y:S02]  /*4c50*/  @!P0 IADD3 R119, -R113, 0x8, RZ ;  /* 0x0000000871778810 */ /* 0x000fe40007ffe1ff */
[C---:B---3--:R-:W-:Y:S01]  /*4c60*/  HMMA.16816.F32.BF16 R4, R92.reuse, R100, R4 ;  /* 0x000000645c04723c */ /* 0x048fe20000041804 */
[----:B------:R-:W-:Y:S04]  /*4c70*/  LDSM.16.M88.4 R88, [R221+0x2000] ;  /* 0x00200000dd58783b */ /* 0x000fe80000000200 */
[----:B------:R-:W-:Y:S02]  /*4c80*/  ISETP.GE.AND P0, PT, R121, RZ, PT ;  /* 0x000000ff7900720c */ /* 0x000fe40003f06270 */
[C---:B------:R-:W-:Y:S01]  /*4c90*/  @!P1 IADD3 R118, -R113.reuse, 0x1, RZ ;  /* 0x0000000171769810 */ /* 0x040fe20007ffe1ff */
[C---:B------:R-:W-:Y:S01]  /*4ca0*/  HMMA.16816.F32.BF16 R8, R92.reuse, R102, R8 ;  /* 0x000000665c08723c */ /* 0x040fe20000041808 */
[----:B------:R-:W3:Y:S01]  /*4cb0*/  LDSM.16.M88.4 R100, [R212+0x12000] ;  /* 0x01200000d464783b */ /* 0x000ee20000000200 */
[----:B------:R-:W-:Y:S01]  /*4cc0*/  I2F R119, R119 ;  /* 0x0000007700777306 */ /* 0x000fe20000201400 */
[----:B------:R-:W-:Y:S02]  /*4cd0*/  ISETP.GE.AND P1, PT, R120, RZ, PT ;  /* 0x000000ff7800720c */ /* 0x000fe40003f26270 */
[C---:B------:R-:W-:Y:S02]  /*4ce0*/  IADD3 R126, R113.reuse, -0x19, RZ ;  /* 0xffffffe7717e7810 */ /* 0x040fe40007ffe0ff */
[----:B------:R-:W-:Y:S01]  /*4cf0*/  IADD3 R123, R113, -0x11, RZ ;  /* 0xffffffef717b7810 */ /* 0x000fe20007ffe0ff */
[C---:B--2---:R-:W-:Y:S03]  /*4d00*/  HMMA.16816.F32.BF16 R12, R92.reuse, R96, R12 ;  /* 0x000000605c0c723c */ /* 0x044fe6000004180c */
[----:B------:R-:W-:Y:S01]  /*4d10*/  ISETP.GE.AND P2, PT, R123, RZ, PT ;  /* 0x000000ff7b00720c */ /* 0x000fe20003f46270 */
[----:B------:R-:W-:Y:S01]  /*4d20*/  I2F R118, R118 ;  /* 0x0000007600767306 */ /* 0x000fe20000201400 */
[C---:B------:R-:W-:Y:S02]  /*4d30*/  IADD3 R122, R113.reuse, -0x18, RZ ;  /* 0xffffffe8717a7810 */ /* 0x040fe40007ffe0ff */
[C---:B------:R-:W-:Y:S01]  /*4d40*/  @!P0 IADD3 R121, -R113.reuse, 0x10, RZ ;  /* 0x0000001071798810 */ /* 0x040fe20007ffe1ff */
[----:B------:R-:W-:Y:S01]  /*4d50*/  HMMA.16816.F32.BF16 R16, R92, R98, R16 ;  /* 0x000000625c10723c */ /* 0x000fe20000041810 */
[----:B------:R-:W2:Y:S02]  /*4d60*/  LDSM.16.M88.4 R92, [R212+0x12800] ;  /* 0x01280000d45c783b */ /* 0x000ea40000000200 */
[----:B------:R-:W-:Y:S02]  /*4d70*/  ISETP.GE.AND P0, PT, R126, RZ, PT ;  /* 0x000000ff7e00720c */ /* 0x000fe40003f06270 */
[C---:B------:R-:W-:Y:S01]  /*4d80*/  @!P1 IADD3 R120, -R113.reuse, 0x9, RZ ;  /* 0x0000000971789810 */ /* 0x040fe20007ffe1ff */
[----:B------:R-:W-:Y:S01]  /*4d90*/  I2F R121, R121 ;  /* 0x0000007900797306 */ /* 0x000fe20000201400 */
[----:B------:R-:W-:Y:S01]  /*4da0*/  ISETP.GE.AND P1, PT, R122, RZ, PT ;  /* 0x000000ff7a00720c */ /* 0x000fe20003f26270 */
[C---:B-1----:R-:W-:Y:S01]  /*4db0*/  HMMA.16816.F32.BF16 R4, R104.reuse, R108, R4 ;  /* 0x0000006c6804723c */ /* 0x042fe20000041804 */
[----:B------:R-:W-:Y:S04]  /*4dc0*/  LDSM.16.M88.4 R96, [R220+0x2000] ;  /* 0x00200000dc60783b */ /* 0x000fe80000000200 */
[----:B------:R-:W-:Y:S02]  /*4dd0*/  IABS R112, R113 ;  /* 0x0000007100707213 */ /* 0x000fe40000000000 */
[C---:B------:R-:W-:Y:S01]  /*4de0*/  @!P2 IADD3 R123, -R113.reuse, 0x11, RZ ;  /* 0x00000011717ba810 */ /* 0x040fe20007ffe1ff */
[C---:B------:R-:W-:Y:S01]  /*4df0*/  HMMA.16816.F32.BF16 R8, R104.reuse, R110, R8 ;  /* 0x0000006e6808723c */ /* 0x040fe20000041808 */
[----:B------:R-:W1:Y:S01]  /*4e00*/  LDSM.16.M88.4 R108, [R3+0x12000] ;  /* 0x01200000036c783b */ /* 0x000e620000000200 */
[----:B------:R-:W-:Y:S02]  /*4e10*/  I2F R120, R120 ;  /* 0x0000007800787306 */ /* 0x000fe40000201400 */
[C---:B------:R-:W-:Y:S02]  /*4e20*/  @!P0 IADD3 R126, -R113.reuse, 0x19, RZ ;  /* 0x00000019717e8810 */ /* 0x040fe40007ffe1ff */
[----:B------:R-:W-:Y:S02]  /*4e30*/  @!P1 IADD3 R122, -R113, 0x18, RZ ;  /* 0x00000018717a9810 */ /* 0x000fe40007ffe1ff */
[C---:B----4-:R-:W-:Y:S01]  /*4e40*/  HMMA.16816.F32.BF16 R12, R104.reuse, R84, R12 ;  /* 0x00000054680c723c */ /* 0x050fe2000004180c */
[----:B------:R-:W-:Y:S03]  /*4e50*/  PLOP3.LUT P0, PT, PT, PT, UP0, 0x80, 0x0 ;  /* 0x000000000000781c */ /* 0x000fe60003f0f008 */
[----:B------:R4:W-:Y:S04]  /*4e60*/  I2F R113, R126 ;  /* 0x0000007e00717306 */ /* 0x0009e80000201400 */
[----:B------:R-:W-:Y:S01]  /*4e70*/  HMMA.16816.F32.BF16 R16, R104, R86, R16 ;  /* 0x000000566810723c */ /* 0x000fe20000041810 */
[----:B------:R-:W4:Y:S05]  /*4e80*/  LDSM.16.M88.4 R84, [R3+0x12800] ;  /* 0x012800000354783b */ /* 0x000f2a0000000200 */
[----:B------:R-:W-:Y:S02]  /*4e90*/  I2F R112, R112 ;  /* 0x0000007000707306 */ /* 0x000fe40000201400 */
[C---:B---3--:R-:W-:Y:S01]  /*4ea0*/  HMMA.16816.F32.BF16 R4, R88.reuse, R100, R4 ;  /* 0x000000645804723c */ /* 0x048fe20000041804 */
[----:B------:R-:W-:Y:S07]  /*4eb0*/  LDSM.16.M88.4 R104, [R2+0x12000] ;  /* 0x012000000268783b */ /* 0x000fee0000000200 */
[C---:B------:R-:W-:Y:S01]  /*4ec0*/  HMMA.16816.F32.BF16 R8, R88.reuse, R102, R8 ;  /* 0x000000665808723c */ /* 0x040fe20000041808 */
[----:B------:R-:W3:Y:S01]  /*4ed0*/  LDSM.16.M88.4 R100, [R219+0x2000] ;  /* 0x00200000db64783b */ /* 0x000ee20000000200 */
[----:B------:R-:W-:Y:S06]  /*4ee0*/  I2F R122, R122 ;  /* 0x0000007a007a7306 */ /* 0x000fec0000201400 */
[C---:B--2---:R-:W-:Y:S04]  /*4ef0*/  HMMA.16816.F32.BF16 R12, R88.reuse, R92, R12 ;  /* 0x0000005c580c723c */ /* 0x044fe8000004180c */
[----:B------:R-:W-:Y:S04]  /*4f00*/  I2F R123, R123 ;  /* 0x0000007b007b7306 */ /* 0x000fe80000201400 */
[----:B------:R-:W-:Y:S01]  /*4f10*/  HMMA.16816.F32.BF16 R16, R88, R94, R16 ;  /* 0x0000005e5810723c */ /* 0x000fe20000041810 */
[----:B------:R-:W2:Y:S07]  /*4f20*/  LDSM.16.M88.4 R88, [R2+0x12800] ;  /* 0x012800000258783b */ /* 0x000eae0000000200 */
[C---:B-1----:R-:W-:Y:S01]  /*4f30*/  HMMA.16816.F32.BF16 R4, R96.reuse, R108, R4 ;  /* 0x0000006c6004723c */ /* 0x042fe20000041804 */
[----:B------:R-:W-:Y:S07]  /*4f40*/  LDSM.16.M88.4 R92, [R223+0x4000] ;  /* 0x00400000df5c783b */ /* 0x000fee0000000200 */
[C---:B------:R-:W-:Y:S01]  /*4f50*/  HMMA.16816.F32.BF16 R8, R96.reuse, R110, R8 ;  /* 0x0000006e6008723c */ /* 0x040fe20000041808 */
[----:B------:R-:W1:Y:S07]  /*4f60*/  LDSM.16.M88.4 R108, [R222+0x14000] ;  /* 0x01400000de6c783b */ /* 0x000e6e0000000200 */
[C---:B----4-:R-:W-:Y:S08]  /*4f70*/  HMMA.16816.F32.BF16 R12, R96.reuse, R84, R12 ;  /* 0x00000054600c723c */ /* 0x050ff0000004180c */
[----:B------:R-:W-:Y:S01]  /*4f80*/  HMMA.16816.F32.BF16 R16, R96, R86, R16 ;  /* 0x000000566010723c */ /* 0x000fe20000041810 */
[----:B------:R-:W4:Y:S07]  /*4f90*/  LDSM.16.M88.4 R84, [R222+0x14800] ;  /* 0x01480000de54783b */ /* 0x000f2e0000000200 */
[C---:B---3--:R-:W-:Y:S01]  /*4fa0*/  HMMA.16816.F32.BF16 R4, R100.reuse, R104, R4 ;  /* 0x000000686404723c */ /* 0x048fe20000041804 */
[----:B------:R-:W-:Y:S07]  /*4fb0*/  LDSM.16.M88.4 R96, [R221+0x4000] ;  /* 0x00400000dd60783b */ /* 0x000fee0000000200 */
[C---:B------:R-:W-:Y:S01]  /*4fc0*/  HMMA.16816.F32.BF16 R8, R100.reuse, R106, R8 ;  /* 0x0000006a6408723c */ /* 0x040fe20000041808 */
[----:B------:R-:W3:Y:S07]  /*4fd0*/  LDSM.16.M88.4 R104, [R212+0x14000] ;  /* 0x01400000d468783b */ /* 0x000eee0000000200 */
[C---:B--2---:R-:W-:Y:S08]  /*4fe0*/  HMMA.16816.F32.BF16 R12, R100.reuse, R88, R12 ;  /* 0x00000058640c723c */ /* 0x044ff0000004180c */
        /* <DEDUP_REMOVED lines=32> */
[C---:B------:R-:W-:Y:S08]  /*51f0*/  HMMA.16816.F32.BF16 R8, R96.reuse, R110, R8 ;  /* 0x0000006e6008723c */ /* 0x040ff00000041808 */
[C---:B----4-:R-:W-:Y:S08]  /*5200*/  HMMA.16816.F32.BF16 R12, R96.reuse, R84, R12 ;  /* 0x00000054600c723c */ /* 0x050ff0000004180c */
[----:B------:R-:W-:Y:S01]  /*5210*/  HMMA.16816.F32.BF16 R16, R96, R86, R16 ;  /* 0x000000566010723c */ /* 0x000fe20000041810 */
[----:B------:R-:W1:Y:S07]  /*5220*/  LDSM.16.M88.4 R84, [R220+0x6000] ;  /* 0x00600000dc54783b */ /* 0x000e6e0000000200 */
[C---:B---3--:R-:W-:Y:S01]  /*5230*/  HMMA.16816.F32.BF16 R4, R100.reuse, R104, R4 ;  /* 0x000000686404723c */ /* 0x048fe20000041804 */
[----:B------:R-:W3:Y:S07]  /*5240*/  LDSM.16.M88.4 R96, [R3+0x16800] ;  /* 0x016800000360783b */ /* 0x000eee0000000200 */
[C---:B------:R-:W-:Y:S08]  /*5250*/  HMMA.16816.F32.BF16 R8, R100.reuse, R106, R8 ;  /* 0x0000006a6408723c */ /* 0x040ff00000041808 */
[C---:B--2---:R-:W-:Y:S08]  /*5260*/  HMMA.16816.F32.BF16 R12, R100.reuse, R88, R12 ;  /* 0x00000058640c723c */ /* 0x044ff0000004180c */
[----:B------:R-:W-:Y:S01]  /*5270*/  HMMA.16816.F32.BF16 R16, R100, R90, R16 ;  /* 0x0000005a6410723c */ /* 0x000fe20000041810 */
[----:B------:R-:W-:Y:S08]  /*5280*/  LDSM.16.M88.4 R88, [R219+0x6000] ;  /* 0x00600000db58783b */ /* 0x000ff00000000200 */
[----:B------:R-:W2:Y:S01]  /*5290*/  LDSM.16.M88.4 R100, [R2+0x16000] ;  /* 0x016000000264783b */ /* 0x000ea20000000200 */
[C---:B-1----:R-:W-:Y:S08]  /*52a0*/  HMMA.16816.F32.BF16 R4, R84.reuse, R92, R4 ;  /* 0x0000005c5404723c */ /* 0x042ff00000041804 */
[C---:B------:R-:W-:Y:S08]  /*52b0*/  HMMA.16816.F32.BF16 R8, R84.reuse, R94, R8 ;  /* 0x0000005e5408723c */ /* 0x040ff00000041808 */
[C---:B---3--:R-:W-:Y:S08]  /*52c0*/  HMMA.16816.F32.BF16 R12, R84.reuse, R96, R12 ;  /* 0x00000060540c723c */ /* 0x048ff0000004180c */
[----:B------:R-:W-:Y:S01]  /*52d0*/  HMMA.16816.F32.BF16 R16, R84, R98, R16 ;  /* 0x000000625410723c */ /* 0x000fe20000041810 */
[----:B------:R-:W1:Y:S07]  /*52e0*/  LDSM.16.M88.4 R84, [R2+0x16800] ;  /* 0x016800000254783b */ /* 0x000e6e0000000200 */
[C---:B--2---:R-:W-:Y:S08]  /*52f0*/  HMMA.16816.F32.BF16 R4, R88.reuse, R100, R4 ;  /* 0x000000645804723c */ /* 0x044ff00000041804 */
[C---:B------:R-:W-:Y:S11]  /*5300*/  HMMA.16816.F32.BF16 R8, R88.reuse, R102, R8 ;  /* 0x000000665808723c */ /* 0x040ff60000041808 */
[----:B------:R-:W-:Y:S05]  /*5310*/  @!UPT UIADD3 URZ, URZ, URZ, URZ ;  /* 0x0000003f3f3ff290 */ /* 0x000fea000fffe03f */
[----:B------:R-:W-:Y:S01]  /*5320*/  FMUL.FTZ R124, R7, c[0x0][0x2ec] ;  /* 0x0000bb00077c7a20 */ /* 0x000fe20000410000 */
[C---:B-1----:R-:W-:Y:S03]  /*5330*/  HMMA.16816.F32.BF16 R12, R88.reuse, R84, R12 ;  /* 0x00000054580c723c */ /* 0x042fe6000004180c */
[----:B------:R-:W-:Y:S02]  /*5340*/  FMUL.FTZ R125, R6, c[0x0][0x2ec] ;  /* 0x0000bb00067d7a20 */ /* 0x000fe40000410000 */
[----:B------:R-:W1:Y:S01]  /*5350*/  MUFU.TANH R124, R124 ;  /* 0x0000007c007c7308 */ /* 0x000e620000002400 */
[----:B------:R-:W-:Y:S02]  /*5360*/  FMUL.FTZ R127, R4, c[0x0][0x2ec] ;  /* 0x0000bb00047f7a20 */ /* 0x000fe40000410000 */
[----:B------:R-:W-:Y:S01]  /*5370*/  FMUL.FTZ R129, R5, c[0x0][0x2ec] ;  /* 0x0000bb0005817a20 */ /* 0x000fe20000410000 */
[----:B------:R-:W-:Y:S03]  /*5380*/  HMMA.16816.F32.BF16 R16, R88, R86, R16 ;  /* 0x000000565810723c */ /* 0x000fe60000041810 */
[----:B------:R-:W-:Y:S03]  /*5390*/  FMUL.FTZ R131, R10, c[0x0][0x2ec] ;  /* 0x0000bb000a837a20 */ /* 0x000fe60000410000 */
[----:B------:R-:W2:Y:S01]  /*53a0*/  MUFU.TANH R125, R125 ;  /* 0x0000007d007d7308 */ /* 0x000ea20000002400 */
[----:B------:R-:W-:Y:S02]  /*53b0*/  FMUL.FTZ R199, R11, c[0x0][0x2ec] ;  /* 0x0000bb000bc77a20 */ /* 0x000fe40000410000 */
[----:B------:R-:W-:Y:S03]  /*53c0*/  FMUL.FTZ R126, R8, c[0x0][0x2ec] ;  /* 0x0000bb00087e7a20 */ /* 0x000fe60000410000 */
[----:B------:R-:W-:Y:S04]  /*53d0*/  FMUL.FTZ R197, R9, c[0x0][0x2ec] ;  /* 0x0000bb0009c57a20 */ /* 0x000fe80000410000 */
[----:B------:R-:W3:Y:S01]  /*53e0*/  MUFU.TANH R127, R127 ;  /* 0x0000007f007f7308 */ /* 0x000ee20000002400 */
[----:B------:R-:W-:Y:S02]  /*53f0*/  FMUL.FTZ R198, R14, c[0x0][0x2ec] ;  /* 0x0000bb000ec67a20 */ /* 0x000fe40000410000 */
[----:B------:R-:W-:Y:S02]  /*5400*/  FMUL.FTZ R203, R15, c[0x0][0x2ec] ;  /* 0x0000bb000fcb7a20 */ /* 0x000fe40000410000 */
[----:B------:R-:W-:Y:S02]  /*5410*/  FMUL.FTZ R202, R12, c[0x0][0x2ec] ;  /* 0x0000bb000cca7a20 */ /* 0x000fe40000410000 */
[----:B------:R-:W-:Y:S02]  /*5420*/  FMUL.FTZ R128, R13, c[0x0][0x2ec] ;  /* 0x0000bb000d807a20 */ /* 0x000fe40000410000 */
[----:B------:R-:W-:Y:S01]  /*5430*/  FMUL.FTZ R201, R16, c[0x0][0x2ec] ;  /* 0x0000bb0010c97a20 */ /* 0x000fe20000410000 */
[----:B------:R-:W4:Y:S01]  /*5440*/  MUFU.TANH R129, R129 ;  /* 0x0000008100817308 */ /* 0x000f220000002400 */
[----:B------:R-:W-:Y:S02]  /*5450*/  FMUL.FTZ R196, R18, c[0x0][0x2ec] ;  /* 0x0000bb0012c47a20 */ /* 0x000fe40000410000 */
[----:B------:R-:W-:Y:S02]  /*5460*/  FMUL.FTZ R200, R19, c[0x0][0x2ec] ;  /* 0x0000bb0013c87a20 */ /* 0x000fe40000410000 */
[----:B------:R-:W-:Y:S02]  /*5470*/  FMUL.FTZ R130, R17, c[0x0][0x2ec] ;  /* 0x0000bb0011827a20 */ /* 0x000fe40000410000 */
[----:B-1----:R-:W-:Y:S02]  /*5480*/  FFMA.FTZ R115, R115, -UR6, R124 ;  /* 0x8000000673737c23 */ /* 0x002fe4000801007c */
[----:B------:R-:W-:Y:S01]  /*5490*/  FFMA.FTZ R210, -R124, R124, 1 ;  /* 0x3f8000007cd27423 */ /* 0x000fe2000001017c */
[----:B------:R-:W1:Y:S01]  /*54a0*/  MUFU.TANH R131, R131 ;  /* 0x0000008300837308 */ /* 0x000e620000002400 */
[----:B--2---:R-:W-:Y:S02]  /*54b0*/  FFMA.FTZ R243, -R125, R125, 1 ;  /* 0x3f8000007df37423 */ /* 0x004fe4000001017d */
[----:B------:R-:W-:Y:S02]  /*54c0*/  FFMA.FTZ R114, R114, -UR6, R125 ;  /* 0x8000000672727c23 */ /* 0x000fe4000801007d */
[----:B---3--:R-:W-:Y:S02]  /*54d0*/  FFMA.FTZ R252, -R127, R127, 1 ;  /* 0x3f8000007ffc7423 */ /* 0x008fe4000001017f */
[----:B------:R-:W-:Y:S02]  /*54e0*/  FFMA.FTZ R127, R112, -UR6, R127 ;  /* 0x80000006707f7c23 */ /* 0x000fe4000801007f */
[----:B------:R-:W-:Y:S01]  /*54f0*/  FMUL.FTZ R243, R243, c[0x0][0x2ec] ;  /* 0x0000bb00f3f37a20 */ /* 0x000fe20000410000 */
[----:B------:R-:W2:Y:S01]  /*5500*/  MUFU.TANH R199, R199 ;  /* 0x000000c700c77308 */ /* 0x000ea20000002400 */
[----:B------:R-:W-:Y:S02]  /*5510*/  FMUL.FTZ R210, R210, c[0x0][0x2ec] ;  /* 0x0000bb00d2d27a20 */ /* 0x000fe40000410000 */
[----:B------:R-:W-:Y:S02]  /*5520*/  FMUL.FTZ R252, R252, c[0x0][0x2ec] ;  /* 0x0000bb00fcfc7a20 */ /* 0x000fe40000410000 */
[----:B----4-:R-:W-:Y:S02]  /*5530*/  FFMA.FTZ R211, -R129, R129, 1 ;  /* 0x3f80000081d37423 */ /* 0x010fe40000010181 */
[----:B------:R-:W-:Y:S02]  /*5540*/  FFMA.FTZ R129, R118, -UR6, R129 ;  /* 0x8000000676817c23 */ /* 0x000fe40008010081 */
[----:B------:R-:W-:Y:S01]  /*5550*/  FMUL.FTZ R211, R211, c[0x0][0x2ec] ;  /* 0x0000bb00d3d37a20 */ /* 0x000fe20000410000 */
[----:B------:R-:W3:Y:S01]  /*5560*/  MUFU.TANH R126, R126 ;  /* 0x0000007e007e7308 */ /* 0x000ee20000002400 */
[----:B-1----:R-:W-:Y:S04]  /*5570*/  FFMA.FTZ R208, -R131, R131, 1 ;  /* 0x3f80000083d07423 */ /* 0x002fe80000010183 */
[----:B------:R-:W-:Y:S05]  /*5580*/  FMUL.FTZ R208, R208, c[0x0][0x2ec] ;  /* 0x0000bb00d0d07a20 */ /* 0x000fea0000410000 */
[----:B------:R-:W1:Y:S01]  /*5590*/  MUFU.TANH R197, R197 ;  /* 0x000000c500c57308 */ /* 0x000e620000002400 */
[----:B--2---:R-:W-:Y:S02]  /*55a0*/  FFMA.FTZ R102, R118, -UR6, R199 ;  /* 0x8000000676667c23 */ /* 0x004fe400080100c7 */
[----:B------:R-:W-:Y:S07]  /*55b0*/  FFMA.FTZ R206, -R199, R199, 1 ;  /* 0x3f800000c7ce7423 */ /* 0x000fee00000101c7 */
[----:B------:R-:W2:Y:S01]  /*55c0*/  MUFU.TANH R198, R198 ;  /* 0x000000c600c67308 */ /* 0x000ea20000002400 */
[----:B------:R-:W-:Y:S02]  /*55d0*/  FMUL.FTZ R206, R206, c[0x0][0x2ec] ;  /* 0x0000bb00cece7a20 */ /* 0x000fe40000410000 */
[----:B---3--:R-:W-:Y:S02]  /*55e0*/  FFMA.FTZ R209, -R126, R126, 1 ;  /* 0x3f8000007ed17423 */ /* 0x008fe4000001017e */
[----:B------:R-:W-:Y:S02]  /*55f0*/  FFMA.FTZ R126, R119, -UR6, R126 ;  /* 0x80000006777e7c23 */ /* 0x000fe4000801007e */
[----:B------:R-:W-:Y:S03]  /*5600*/  FMUL.FTZ R209, R209, c[0x0][0x2ec] ;  /* 0x0000bb00d1d17a20 */ /* 0x000fe60000410000 */
[----:B------:R-:W3:Y:S01]  /*5610*/  MUFU.TANH R203, R203 ;  /* 0x000000cb00cb7308 */ /* 0x000ee20000002400 */
[----:B-1----:R-:W-:Y:S04]  /*5620*/  FFMA.FTZ R207, -R197, R197, 1 ;  /* 0x3f800000c5cf7423 */ /* 0x002fe800000101c5 */
[----:B------:R-:W-:Y:S05]  /*5630*/  FMUL.FTZ R207, R207, c[0x0][0x2ec] ;  /* 0x0000bb00cfcf7a20 */ /* 0x000fea0000410000 */
[----:B------:R3:W1:Y:S01]  /*5640*/  MUFU.TANH R109, R202 ;  /* 0x000000ca006d7308 */ /* 0x0006620000002400 */
[----:B--2---:R-:W-:Y:S02]  /*5650*/  FFMA.FTZ R119, R119, -UR6, R198 ;  /* 0x8000000677777c23 */ /* 0x004fe400080100c6 */
[----:B------:R-:W-:Y:S07]  /*5660*/  FFMA.FTZ R204, -R198, R198, 1 ;  /* 0x3f800000c6cc7423 */ /* 0x000fee00000101c6 */
[----:B------:R2:W-:Y:S01]  /*5670*/  MUFU.TANH R103, R128 ;  /* 0x0000008000677308 */ /* 0x0005e20000002400 */
[----:B------:R-:W-:Y:S09]  /*5680*/  FMUL.FTZ R204, R204, c[0x0][0x2ec] ;  /* 0x0000bb00cccc7a20 */ /* 0x000ff20000410000 */
[----:B------:R-:W4:Y:S01]  /*5690*/  MUFU.TANH R201, R201 ;  /* 0x000000c900c97308 */ /* 0x000f220000002400 */
[----:B---3--:R-:W-:Y:S02]  /*56a0*/  FFMA.FTZ R202, -R203, R203, 1 ;  /* 0x3f800000cbca7423 */ /* 0x008fe400000101cb */
[----:B-1----:R-:W-:Y:S02]  /*56b0*/  FFMA.FTZ R205, -R109, R109, 1 ;  /* 0x3f8000006dcd7423 */ /* 0x002fe4000001016d */
[----:B------:R-:W-:Y:S02]  /*56c0*/  FFMA.FTZ R109, R121, -UR6, R109 ;  /* 0x80000006796d7c23 */ /* 0x000fe4000801006d */
[----:B------:R-:W-:Y:S03]  /*56d0*/  FMUL.FTZ R202, R202, c[0x0][0x2ec] ;  /* 0x0000bb00caca7a20 */ /* 0x000fe60000410000 */
[----:B------:R-:W1:Y:S01]  /*56e0*/  MUFU.TANH R196, R196 ;  /* 0x000000c400c47308 */ /* 0x000e620000002400 */
[----:B------:R-:W-:Y:S02]  /*56f0*/  FMUL.FTZ R205, R205, c[0x0][0x2ec] ;  /* 0x0000bb00cdcd7a20 */ /* 0x000fe40000410000 */
[----:B--2---:R-:W-:Y:S07]  /*5700*/  FFMA.FTZ R128, R112, -UR6, R131 ;  /* 0x8000000670807c23 */ /* 0x004fee0008010083 */
[----:B------:R2:W3:Y:S01]  /*5710*/  MUFU.TANH R124, R130 ;  /* 0x00000082007c7308 */ /* 0x0004e20000002400 */
[----:B----4-:R-:W-:Y:S02]  /*5720*/  FFMA.FTZ R101, R122, -UR6, R201 ;  /* 0x800000067a657c23 */ /* 0x010fe400080100c9 */
[----:B------:R-:W-:Y:S04]  /*5730*/  FFMA.FTZ R201, -R201, R201, 1 ;  /* 0x3f800000c9c97423 */ /* 0x000fe800000101c9 */
[----:B------:R-:W-:Y:S03]  /*5740*/  FMUL.FTZ R201, R201, c[0x0][0x2ec] ;  /* 0x0000bb00c9c97a20 */ /* 0x000fe60000410000 */
[----:B------:R-:W4:Y:S01]  /*5750*/  MUFU.TANH R200, R200 ;  /* 0x000000c800c87308 */ /* 0x000f220000002400 */
[----:B-1----:R-:W-:Y:S02]  /*5760*/  FFMA.FTZ R112, R121, -UR6, R196 ;  /* 0x8000000679707c23 */ /* 0x002fe400080100c4 */
[----:B------:R-:W-:Y:S02]  /*5770*/  FFMA.FTZ R196, -R196, R196, 1 ;  /* 0x3f800000c4c47423 */ /* 0x000fe400000101c4 */
[C---:B--2---:R-:W-:Y:S02]  /*5780*/  FFMA.FTZ R130, R120.reuse, -UR6, R197 ;  /* 0x8000000678827c23 */ /* 0x044fe400080100c5 */
[----:B------:R-:W-:Y:S02]  /*5790*/  FFMA.FTZ R120, R120, -UR6, R203 ;  /* 0x8000000678787c23 */ /* 0x000fe400080100cb */
[----:B------:R-:W-:Y:S02]  /*57a0*/  FFMA.FTZ R203, -R103, R103, 1 ;  /* 0x3f80000067cb7423 */ /* 0x000fe40000010167 */
[----:B---3--:R-:W-:Y:S02]  /*57b0*/  FFMA.FTZ R199, -R124, R124, 1 ;  /* 0x3f8000007cc77423 */ /* 0x008fe4000001017c */
[----:B------:R-:W-:Y:S02]  /*57c0*/  FFMA.FTZ R103, R123, -UR6, R103 ;  /* 0x800000067b677c23 */ /* 0x000fe40008010067 */
[----:B----4-:R-:W-:Y:S02]  /*57d0*/  FFMA.FTZ R198, -R200, R200, 1 ;  /* 0x3f800000c8c67423 */ /* 0x010fe400000101c8 */
[----:B------:R-:W-:Y:S02]  /*57e0*/  FFMA.FTZ R113, R113, -UR6, R124 ;  /* 0x8000000671717c23 */ /* 0x000fe4000801007c */
[----:B------:R-:W-:Y:S02]  /*57f0*/  FFMA.FTZ R118, R123, -UR6, R200 ;  /* 0x800000067b767c23 */ /* 0x000fe400080100c8 */
[----:B------:R-:W-:Y:S02]  /*5800*/  FMUL.FTZ R203, R203, c[0x0][0x2ec] ;  /* 0x0000bb00cbcb7a20 */ /* 0x000fe40000410000 */
[----:B------:R-:W-:Y:S02]  /*5810*/  FMUL.FTZ R200, R196, c[0x0][0x2ec] ;  /* 0x0000bb00c4c87a20 */ /* 0x000fe40000410000 */
[----:B------:R-:W-:Y:S02]  /*5820*/  FMUL.FTZ R199, R199, c[0x0][0x2ec] ;  /* 0x0000bb00c7c77a20 */ /* 0x000fe40000410000 */
[----:B------:R-:W-:Y:S01]  /*5830*/  FMUL.FTZ R198, R198, c[0x0][0x2ec] ;  /* 0x0000bb00c6c67a20 */ /* 0x000fe20000410000 */
        /* <DEDUP_REMOVED lines=13> */
.L_x_1392:
        /* <DEDUP_REMOVED lines=71> */
.L_x_1393:
[C---:B------:R-:W-:Y:S01]  /*5d80*/  FMUL.FTZ R4, R248.reuse, 1.4426950216293334961 ;  /* 0x3fb8aa3bf8047820 */ /* 0x040fe20000410000 */
[----:B------:R-:W-:Y:S01]  /*5d90*/  FSETP.NEU.FTZ.AND P0, PT, R248, -INF , PT ;  /* 0xff800000f800780b */ /* 0x000fe20003f1d000 */
[C---:B------:R-:W-:Y:S01]  /*5da0*/  FMUL.FTZ R5, R249.reuse, 1.4426950216293334961 ;  /* 0x3fb8aa3bf9057820 */ /* 0x040fe20000410000 */
[----:B------:R-:W-:Y:S02]  /*5db0*/  UISETP.GT.AND UP0, UPT, UR8, UR20, UPT ;  /* 0x000000140800728c */ /* 0x000fe4000bf04270 */
[----:B------:R-:W-:Y:S02]  /*5dc0*/  FSEL R4, R4, RZ, P0 ;  /* 0x000000ff04047208 */ /* 0x000fe40000000000 */
[----:B------:R-:W-:Y:S02]  /*5dd0*/  FSETP.NEU.FTZ.AND P0, PT, R249, -INF , PT ;  /* 0xff800000f900780b */ /* 0x000fe40003f1d000 */
[----:B------:R-:W-:Y:S01]  /*5de0*/  PLOP3.LUT P1, PT, PT, PT, UP0, 0x80, 0x0 ;  /* 0x000000000000781c */ /* 0x000fe20003f2f008 */
[--C-:B------:R-:W-:Y:S01]  /*5df0*/  FFMA.FTZ R197, R127, c[0x0][0x23c], -R4.reuse ;  /* 0x00008f007fc57a23 */ /* 0x100fe20000010804 */
[----:B------:R-:W-:Y:S01]  /*5e00*/  FSEL R5, R5, RZ, P0 ;  /* 0x000000ff05057208 */ /* 0x000fe20000000000 */
[--C-:B------:R-:W-:Y:S02]  /*5e10*/  FFMA.FTZ R196, R129, c[0x0][0x23c], -R4.reuse ;  /* 0x00008f0081c47a23 */ /* 0x100fe40000010804 */
[--C-:B------:R-:W-:Y:S02]  /*5e20*/  FFMA.FTZ R131, R126, c[0x0][0x23c], -R4.reuse ;  /* 0x00008f007e837a23 */ /* 0x100fe40000010804 */
[--C-:B------:R-:W-:Y:S01]  /*5e30*/  FFMA.FTZ R125, R114, c[0x0][0x23c], -R5.reuse ;  /* 0x00008f00727d7a23 */ /* 0x100fe20000010805 */
[----:B------:R-:W-:Y:S01]  /*5e40*/  MUFU.EX2 R197, R197 ;  /* 0x000000c500c57308 */ /* 0x000fe20000000800 */
[--C-:B------:R-:W-:Y:S02]  /*5e50*/  FFMA.FTZ R124, R115, c[0x0][0x23c], -R5.reuse ;  /* 0x00008f00737c7a23 */ /* 0x100fe40000010805 */
[--C-:B------:R-:W-:Y:S02]  /*5e60*/  FFMA.FTZ R122, R102, c[0x0][0x23c], -R5.reuse ;  /* 0x00008f00667a7a23 */ /* 0x100fe40000010805 */
        /* <DEDUP_REMOVED lines=147> */
[C---:B-1----:R-:W-:Y:S08]  /*67a0*/  HMMA.16816.F32.BF16 R12, R100.reuse, R84, R12 ;  /* 0x00000054640c723c */ /* 0x042ff0000004180c */
[----:B------:R-:W-:Y:S08]  /*67b0*/  HMMA.16816.F32.BF16 R16, R100, R86, R16 ;  /* 0x000000566410723c */ /* 0x000ff00000041810 */
[C---:B------:R-:W-:Y:S08]  /*67c0*/  HMMA.16816.F32.BF16 R4, R108.reuse, R112, R4 ;  /* 0x000000706c04723c */ /* 0x040ff00000041804 */
        /* <DEDUP_REMOVED lines=14> */
[----:B------:R-:W-:Y:S02]  /*68b0*/  FADD.FTZ R8, -R117, R8 ;  /* 0x0000000875087221 */ /* 0x000fe40000010100 */
[----:B------:R-:W-:Y:S02]  /*68c0*/  FMUL.FTZ R7, R210, R7 ;  /* 0x00000007d2077220 */ /* 0x000fe40000410000 */
[----:B------:R-:W-:Y:S01]  /*68d0*/  FMUL.FTZ R6, R243, R6 ;  /* 0x00000006f3067220 */ /* 0x000fe20000410000 */
[----:B------:R-:W-:Y:S01]  /*68e0*/  MOV R243, c[0x0][0x22c] ;  /* 0x00008b0000f37a02 */ /* 0x000fe20000000f00 */
        /* <DEDUP_REMOVED lines=10> */
[C---:B------:R-:W-:Y:S01]  /*6990*/  FADD.FTZ R14, -R116.reuse, R14 ;  /* 0x0000000e740e7221 */ /* 0x040fe20000010100 */
[----:B------:R-:W-:Y:S01]  /*69a0*/  STS [R235+0x20000], R196 ;  /* 0x020000c4eb007388 */ /* 0x000fe20000000800 */
[----:B------:R-:W-:Y:S02]  /*69b0*/  FADD.FTZ R15, -R116, R15 ;  /* 0x0000000f740f7221 */ /* 0x000fe40000010100 */
        /* <DEDUP_REMOVED lines=13> */
[C---:B------:R-:W-:Y:S02]  /*6a90*/  FADD.FTZ R18, -R116.reuse, R18 ;  /* 0x0000001274127221 */ /* 0x040fe40000010100 */
[----:B------:R-:W-:Y:S01]  /*6aa0*/  FADD.FTZ R19, -R116, R19 ;  /* 0x0000001374137221 */ /* 0x000fe20000010100 */
        /* <DEDUP_REMOVED lines=13> */
[----:B------:R-:W-:Y:S02]  /*6b80*/  FMUL.FTZ R198, R198, R19 ;  /* 0x00000013c6c67220 */ /* 0x000fe40000410000 */
[----:B------:R-:W-:Y:S02]  /*6b90*/  FMUL.FTZ R16, R201, R16 ;  /* 0x00000010c9107220 */ /* 0x000fe40000410000 */
[----:B------:R-:W-:Y:S01]  /*6ba0*/  FMUL.FTZ R199, R199, R126 ;  /* 0x0000007ec7c77220 */ /* 0x000fe20000410000 */
[----:B------:R-:W-:Y:S01]  /*6bb0*/  STS [R237+0x20400], R202 ;  /* 0x020400caed007388 */ /* 0x000fe20000000800 */
[----:B------:R-:W-:Y:S02]  /*6bc0*/  FMUL.FTZ R119, R200, R119 ;  /* 0x00000077c8777220 */ /* 0x000fe40000410000 */
[----:B------:R-:W-:Y:S01]  /*6bd0*/  IMAD R243, R243, c[0x0][0x1c0], RZ ;  /* 0x00007000f3f37a24 */ /* 0x000fe200078e02ff */
[----:B------:R-:W-:Y:S02]  /*6be0*/  F2FP.BF16.PACK_AB R94, R199, R16 ;  /* 0x00000010c75e723e */ /* 0x000fe400000010ff */
[----:B------:R-:W-:Y:S03]  /*6bf0*/  F2FP.BF16.PACK_AB R96, R198, R119 ;  /* 0x00000077c660723e */ /* 0x000fe600000010ff */
        /* <DEDUP_REMOVED lines=159> */
.L_x_1394:
        /* <DEDUP_REMOVED lines=463> */
.L_x_1395:
        /* <DEDUP_REMOVED lines=218> */
.L_x_1397:
        /* <DEDUP_REMOVED lines=18> */
.L_x_1398:
        /* <DEDUP_REMOVED lines=55> */
.L_x_1400:
[----:B---34-:R-:W-:Y:S05]  /*a510*/  BSYNC B0 ;  /* 0x0000000000007941 */ /* 0x018fea0003800000 */
.L_x_1399:
        /* <DEDUP_REMOVED lines=21> */
.L_x_1402:
[----:B------:R-:W-:Y:S05]  /*a670*/  BSYNC B0 ;  /* 0x0000000000007941 */ /* 0x000fea0003800000 */
.L_x_1401:
        /* <DEDUP_REMOVED lines=30> */
.L_x_1404:
[----:B------:R-:W-:Y:S05]  /*a860*/  BSYNC B0 ;  /* 0x0000000000007941 */ /* 0x000fea0003800000 */
.L_x_1403:
        /* <DEDUP_REMOVED lines=18> */
.L_x_1375:
[----:B------:R-:W-:Y:S05]  /*a990*/  BSYNC B1 ;  /* 0x0000000000017941 */ /* 0x000fea0003800000 */
.L_x_1361:
        /* <DEDUP_REMOVED lines=12> */
.L_x_1405:
[----:B------:R-:W-:Y:S05]  /*aa60*/  EXIT ;  /* 0x000000000000794d */ /* 0x000fea0003800000 */
.L_x_1407:
        /* <DEDUP_REMOVED lines=9> */
.L_x_2036:


//--------------------- .text._ZN5flash25flash_bwd_dot_do_o_kernelILb0E23Flash_bwd_kernel_traitsILi256ELi64ELi64ELi8ELi4ELi2ELi2ELb0ELb1EN7cutlass10bfloat16_tE19Flash_kernel_traitsILi256ELi64ELi64ELi8ES3_EEEEvNS_16Flash_bwd_paramsE --------------------------
	.section	.text._ZN5flash25flash_bwd_dot_do_o_kernelILb0E23Flash_bwd_kernel_traitsILi256ELi64ELi64ELi8ELi4ELi2ELi2ELb0ELb1EN7cutlass10bfloat16_tE19Flash_kernel_traitsILi256ELi64ELi64ELi8ES3_EEEEvNS_16Flash_bwd_paramsE,"ax",@progbits
	.sectioninfo	@"SHI_REGISTERS=79"
	.align	128
        .global         _ZN5flash25flash_bwd_dot_do_o_kernelILb0E23Flash_bwd_kernel_traitsILi256ELi64ELi64ELi8ELi4ELi2ELi2ELb0ELb1EN7cutlass10bfloat16_tE19Flash_kernel_traitsILi256ELi64ELi64ELi8ES3_EEEEvNS_16Flash_bwd_paramsE
        .type           _ZN5flash25flash_bwd_dot_do_o_kernelILb0E23Flash_bwd_kernel_traitsILi256ELi64ELi64ELi8ELi4ELi2ELi2ELb0ELb1EN7cutlass10bfloat16_tE19Flash_kernel_traitsILi256ELi64ELi64ELi8ES3_EEEEvNS_16Flash_bwd_paramsE,@function
        .size           _ZN5flash25flash_bwd_dot_do_o_kernelILb0E23Flash_bwd_kernel_traitsILi256ELi64ELi64ELi8ELi4ELi2ELi2ELb0ELb1EN7cutlass10bfloat16_tE19Flash_kernel_traitsILi256ELi64ELi64ELi8ES3_EEEEvNS_16Flash_bwd_paramsE,(.L_x_2037 - _ZN5flash25flash_bwd_dot_do_o_kernelILb0E23Flash_bwd_kernel_traitsILi256ELi64ELi64ELi8ELi4ELi2ELi2ELb0ELb1EN7cutlass10bfloat16_tE19Flash_kernel_traitsILi256ELi64ELi64ELi8ES3_EEEEvNS_16Flash_bwd_paramsE)
        .other          _ZN5flash25flash_bwd_dot_do_o_kernelILb0E23Flash_bwd_kernel_traitsILi256ELi64ELi64ELi8ELi4ELi2ELi2ELb0ELb1EN7cutlass10bfloat16_tE19Flash_kernel_traitsILi256ELi64ELi64ELi8ES3_EEEEvNS_16Flash_bwd_paramsE,@"STO_CUDA_ENTRY STV_DEFAULT"
_ZN5flash25flash_bwd_dot_do_o_kernelILb0E23Flash_bwd_kernel_traitsILi256ELi64ELi64ELi8ELi4ELi2ELi2ELb0ELb1EN7cutlass10bfloat16_tE19Flash_kernel_traitsILi256ELi64ELi64ELi8ES3_EEEEvNS_16Flash_bwd_paramsE:
.text._ZN5flash25flash_bwd_dot_do_o_kernelILb0E23Flash_bwd_kernel_traitsILi256ELi64ELi64ELi8ELi4ELi2ELi2ELb0ELb1EN7cutlass10bfloat16_tE19Flash_kernel_traitsILi256ELi64ELi64ELi8ES3_EEEEvNS_16Flash_bwd_paramsE:
        /* <DEDUP_REMOVED lines=50> */
.L_x_1408:
[----:B01----:R-:W-:-:S04]  /*0320*/  IMAD R0, R0, c[0x0][0x1c0], R11 ;  /* 0x0000700000007a24 */ /* 0x003fc800078e020b */
[----:B------:R-:W-:Y:S02]  /*0330*/  IMAD R0, R0, c[0x0][0x224], RZ ;  /* 0x0000890000007a24 */ /* 0x000fe400078e02ff */
.L_x_1409:
        /* <DEDUP_REMOVED lines=68> */
.L_x_1411:
[----:B------:R-:W-:Y:S05]  /*0780*/  BSYNC B0 ;  /* 0x0000000000007941 */ /* 0x000fea0003800000 */
.L_x_1410:
        /* <DEDUP_REMOVED lines=21> */
.L_x_1413:
[----:B------:R-:W-:Y:S05]  /*08e0*/  BSYNC B0 ;  /* 0x0000000000007941 */ /* 0x000fea0003800000 */
.L_x_1412:
        /* <DEDUP_REMOVED lines=28> */
.L_x_1415:
[----:B------:R-:W-:Y:S05]  /*0ab0*/  BSYNC B0 ;  /* 0x0000000000007941 */ /* 0x000fea0003800000 */
.L_x_1414:
        /* <DEDUP_REMOVED lines=29> */
.L_x_1417:
[----:B------:R-:W-:Y:S05]  /*0c90*/  BSYNC B0 ;  /* 0x0000000000007941 */ /* 0x000fea0003800000 */
.L_x_1416:
        /* <DEDUP_REMOVED lines=216> */
.L_x_1418:
        /* <DEDUP_REMOVED lines=14> */
.L_x_2037:


//--------------------- .text._ZN5flash25flash_bwd_dot_do_o_kernelILb1E23Flash_bwd_kernel_traitsILi256ELi64ELi64ELi8ELi4ELi2ELi2ELb0ELb1EN7cutlass10bfloat16_tE19Flash_kernel_traitsILi256ELi64ELi64ELi8ES3_EEEEvNS_16Flash_bwd_paramsE --------------------------
	.section	.text._ZN5flash25flash_bwd_dot_do_o_kernelILb1E23Flash_bwd_kernel_traitsILi256ELi64ELi64ELi8ELi4ELi2ELi2ELb0ELb1EN7cutlass10bfloat16_tE19Flash_kernel_traitsILi256ELi64ELi64ELi8ES3_EEEEvNS_16Flash_bwd_paramsE,"ax",@progbits
	.sectioninfo	@"SHI_REGISTERS=81"
	.align	128
        .global         _ZN5flash25flash_bwd_dot_do_o_kernelILb1E23Flash_bwd_kernel_traitsILi256ELi64ELi64ELi8ELi4ELi2ELi2ELb0ELb1EN7cutlass10bfloat16_tE19Flash_kernel_traitsILi256ELi64ELi64ELi8ES3_EEEEvNS_16Flash_bwd_paramsE
        .type           _ZN5flash25flash_bwd_dot_do_o_kernelILb1E23Flash_bwd_kernel_traitsILi256ELi64ELi64ELi8ELi4ELi2ELi2ELb0ELb1EN7cutlass10bfloat16_tE19Flash_kernel_traitsILi256ELi64ELi64ELi8ES3_EEEEvNS_16Flash_bwd_paramsE,@function
        .size           _ZN5flash25flash_bwd_dot_do_o_kernelILb1E23Flash_bwd_kernel_traitsILi256ELi64ELi64ELi8ELi4ELi2ELi2ELb0ELb1EN7cutlass10bfloat16_tE19Flash_kernel_traitsILi256ELi64ELi64ELi8ES3_EEEEvNS_16Flash_bwd_paramsE,(.L_x_2038 - _ZN5flash25flash_bwd_dot_do_o_kernelILb1E23Flash_bwd_kernel_traitsILi256ELi64ELi64ELi8ELi4ELi2ELi2ELb0ELb1EN7cutlass10bfloat16_tE19Flash_kernel_traitsILi256ELi64ELi64ELi8ES3_EEEEvNS_16Flash_bwd_paramsE)
        .other          _ZN5flash25flash_bwd_dot_do_o_kernelILb1E23Flash_bwd_kernel_traitsILi256ELi64ELi64ELi8ELi4ELi2ELi2ELb0ELb1EN7cutlass10bfloat16_tE19Flash_kernel_traitsILi256ELi64ELi64ELi8ES3_EEEEvNS_16Flash_bwd_paramsE,@"STO_CUDA_ENTRY STV_DEFAULT"
_ZN5flash25flash_bwd_dot_do_o_kernelILb1E23Flash_bwd_kernel_traitsILi256ELi64ELi64ELi8ELi4ELi2ELi2ELb0ELb1EN7cutlass10bfloat16_tE19Flash_kernel_traitsILi256ELi64ELi64ELi8ES3_EEEEvNS_16Flash_bwd_paramsE:
.text._ZN5flash25flash_bwd_dot_do_o_kernelILb1E23Flash_bwd_kernel_traitsILi256ELi64ELi64ELi8ELi4ELi2ELi2ELb0ELb1EN7cutlass10bfloat16_tE19Flash_kernel_traitsILi256ELi64ELi64ELi8ES3_EEEEvNS_16Flash_bwd_paramsE:
        /* <DEDUP_REMOVED lines=85> */
.L_x_1419:
[----:B-1----:R-:W-:-:S04]  /*0550*/  IMAD R0, R17, c[0x0][0x1c0], R74 ;  /* 0x0000700011007a24 */ /* 0x002fc800078e024a */
[----:B------:R-:W-:Y:S02]  /*0560*/  IMAD R0, R0, c[0x0][0x224], RZ ;  /* 0x0000890000007a24 */ /* 0x000fe400078e02ff */
.L_x_1420:
        /* <DEDUP_REMOVED lines=79> */
.L_x_1422:
[----:B------:R-:W-:Y:S05]  /*0a60*/  BSYNC B0 ;  /* 0x0000000000007941 */ /* 0x000fea0003800000 */
.L_x_1421:
        /* <DEDUP_REMOVED lines=22> */
.L_x_1424:
[----:B------:R-:W-:Y:S05]  /*0bd0*/  BSYNC B0 ;  /* 0x0000000000007941 */ /* 0x000fea0003800000 */
.L_x_1423:
        /* <DEDUP_REMOVED lines=28> */
.L_x_1426:
[----:B------:R-:W-:Y:S05]  /*0da0*/  BSYNC B0 ;  /* 0x0000000000007941 */ /* 0x000fea0003800000 */
.L_x_1425:
        /* <DEDUP_REMOVED lines=30> */
.L_x_1428:
[----:B------:R-:W-:Y:S05]  /*0f90*/  BSYNC B0 ;  /* 0x0000000000007941 */ /* 0x000fea0003800000 */
.L_x_1427:
        /* <DEDUP_REMOVED lines=238> */
.L_x_1429:
        /* <DEDUP_REMOVED lines=16> */
.L_x_2038:


//--------------------- .text._ZN5flash27flash_bwd_convert_dq_kernelI23Flash_bwd_kernel_traitsILi256ELi64ELi64ELi8ELi4ELi2ELi2ELb0ELb0EN7cutlass10bfloat16_tE19Flash_kernel_traitsILi256ELi64ELi64ELi8ES3_EEEEvNS_16Flash_bwd_paramsEi --------------------------
	.section	.text._ZN5flash27flash_bwd_convert_dq_kernelI23Flash_bwd_kernel_traitsILi256ELi64ELi64ELi8ELi4ELi2ELi2ELb0ELb0EN7cutlass10bfloat16_tE19Flash_kernel_traitsILi256ELi64ELi64ELi8ES3_EEEEvNS_16Flash_bwd_paramsEi,"ax",@progbits
	.sectioninfo	@"SHI_REGISTERS=96"
	.align	128
        .global         _ZN5flash27flash_bwd_convert_dq_kernelI23Flash_bwd_kernel_traitsILi256ELi64ELi64ELi8ELi4ELi2ELi2ELb0ELb0EN7cutlass10bfloat16_tE19Flash_kernel_traitsILi256ELi64ELi64ELi8ES3_EEEEvNS_16Flash_bwd_paramsEi
        .type           _ZN5flash27flash_bwd_convert_dq_kernelI23Flash_bwd_kernel_traitsILi256ELi64ELi64ELi8ELi4ELi2ELi2ELb0ELb0EN7cutlass10bfloat16_tE19Flash_kernel_traitsILi256ELi64ELi64ELi8ES3_EEEEvNS_16Flash_bwd_paramsEi,@function
        .size           _ZN5flash27flash_bwd_convert_dq_kernelI23Flash_bwd_kernel_traitsILi256ELi64ELi64ELi8ELi4ELi2ELi2ELb0ELb0EN7cutlass10bfloat16_tE19Flash_kernel_traitsILi256ELi64ELi64ELi8ES3_EEEEvNS_16Flash_bwd_paramsEi,(.L_x_2039 - _ZN5flash27flash_bwd_convert_dq_kernelI23Flash_bwd_kernel_traitsILi256ELi64ELi64ELi8ELi4ELi2ELi2ELb0ELb0EN7cutlass10bfloat16_tE19Flash_kernel_traitsILi256ELi64ELi64ELi8ES3_EEEEvNS_16Flash_bwd_paramsEi)
        .other          _ZN5flash27flash_bwd_convert_dq_kernelI23Flash_bwd_kernel_traitsILi256ELi64ELi64ELi8ELi4ELi2ELi2ELb0ELb0EN7cutlass10bfloat16_tE19Flash_kernel_traitsILi256ELi64ELi64ELi8ES3_EEEEvNS_16Flash_bwd_paramsEi,@"STO_CUDA_ENTRY STV_DEFAULT"
_ZN5flash27flash_bwd_convert_dq_kernelI23Flash_bwd_kernel_traitsILi256ELi64ELi64ELi8ELi4ELi2ELi2ELb0ELb0EN7cutlass10bfloat16_tE19Flash_kernel_traitsILi256ELi64ELi64ELi8ES3_EEEEvNS_16Flash_bwd_paramsEi:
.text._ZN5flash27flash_bwd_convert_dq_kernelI23Flash_bwd_kernel_traitsILi256ELi64ELi64ELi8ELi4ELi2ELi2ELb0ELb0EN7cutlass10bfloat16_tE19Flash_kernel_traitsILi256ELi64ELi64ELi8ES3_EEEEvNS_16Flash_bwd_paramsEi:
        /* <DEDUP_REMOVED lines=185> */
.L_x_1431:
        /* <DEDUP_REMOVED lines=171> */
.L_x_1430:
        /* <DEDUP_REMOVED lines=181> */
.L_x_1433:
[----:B------:R-:W-:Y:S05]  /*2190*/  BSYNC B0 ;  /* 0x0000000000007941 */ /* 0x000fea0003800000 */
.L_x_1432:
        /* <DEDUP_REMOVED lines=22> */
.L_x_1434:
        /* <DEDUP_REMOVED lines=16> */
.L_x_2039:


//--------------------- .text._ZN5flash44flash_bwd_dq_dk_dv_loop_seqk_parallel_kernelI23Flash_bwd_kernel_traitsILi256ELi64ELi64ELi8ELi4ELi2ELi2ELb0ELb0EN7cutlass10bfloat16_tE19Flash_kernel_traitsILi256ELi64ELi64ELi8ES3_EELb1ELb0ELb0ELb0ELb0ELb0ELb0EEEvNS_16Flash_bwd_paramsE --------------------------
	.section	.text._ZN5flash44flash_bwd_dq_dk_dv_loop_seqk_parallel_kernelI23Flash_bwd_kernel_traitsILi256ELi64ELi64ELi8ELi4ELi2ELi2ELb0ELb0EN7cutlass10bfloat16_tE19Flash_kernel_traitsILi256ELi64ELi64ELi8ES3_EELb1ELb0ELb0ELb0ELb0ELb0ELb0EEEvNS_16Flash_bwd_paramsE,"ax",@progbits
	.sectioninfo	@"SHI_REGISTERS=255"
	.align	128
        .global         _ZN5flash44flash_bwd_dq_dk_dv_loop_seqk_parallel_kernelI23Flash_bwd_kernel_traitsILi256ELi64ELi64ELi8ELi4ELi2ELi2ELb0ELb0EN7cutlass10bfloat16_tE19Flash_kernel_traitsILi256ELi64ELi64ELi8ES3_EELb1ELb0ELb0ELb0ELb0ELb0ELb0EEEvNS_16Flash_bwd_paramsE
        .type           _ZN5flash44flash_bwd_dq_dk_dv_loop_seqk_parallel_kernelI23Flash_bwd_kernel_traitsILi256ELi64ELi64ELi8ELi4ELi2ELi2ELb0ELb0EN7cutlass10bfloat16_tE19Flash_kernel_traitsILi256ELi64ELi64ELi8ES3_EELb1ELb0ELb0ELb0ELb0ELb0ELb0EEEvNS_16Flash_bwd_paramsE,@function
        .size           _ZN5flash44flash_bwd_dq_dk_dv_loop_seqk_parallel_kernelI23Flash_bwd_kernel_traitsILi256ELi64ELi64ELi8ELi4ELi2ELi2ELb0ELb0EN7cutlass10bfloat16_tE19Flash_kernel_traitsILi256ELi64ELi64ELi8ES3_EELb1ELb0ELb0ELb0ELb0ELb0ELb0EEEvNS_16Flash_bwd_paramsE,(.L_x_2040 - _ZN5flash44flash_bwd_dq_dk_dv_loop_seqk_parallel_kernelI23Flash_bwd_kernel_traitsILi256ELi64ELi64ELi8ELi4ELi2ELi2ELb0ELb0EN7cutlass10bfloat16_tE19Flash_kernel_traitsILi256ELi64ELi64ELi8ES3_EELb1ELb0ELb0ELb0ELb0ELb0ELb0EEEvNS_16Flash_bwd_paramsE)
        .other          _ZN5flash44flash_bwd_dq_dk_dv_loop_seqk_parallel_kernelI23Flash_bwd_kernel_traitsILi256ELi64ELi64ELi8ELi4ELi2ELi2ELb0ELb0EN7cutlass10bfloat16_tE19Flash_kernel_traitsILi256ELi64ELi64ELi8ES3_EELb1ELb0ELb0ELb0ELb0ELb0ELb0EEEvNS_16Flash_bwd_paramsE,@"STO_CUDA_ENTRY STV_DEFAULT"
_ZN5flash44flash_bwd_dq_dk_dv_loop_seqk_parallel_kernelI23Flash_bwd_kernel_traitsILi256ELi64ELi64ELi8ELi4ELi2ELi2ELb0ELb0EN7cutlass10bfloat16_tE19Flash_kernel_traitsILi256ELi64ELi64ELi8ES3_EELb1ELb0ELb0ELb0ELb0ELb0ELb0EEEvNS_16Flash_bwd_paramsE:
.text._ZN5flash44flash_bwd_dq_dk_dv_loop_seqk_parallel_kernelI23Flash_bwd_kernel_traitsILi256ELi64ELi64ELi8ELi4ELi2ELi2ELb0ELb0EN7cutlass10bfloat16_tE19Flash_kernel_traitsILi256ELi64ELi64ELi8ES3_EELb1ELb0ELb0ELb0ELb0ELb0ELb0EEEvNS_16Flash_bwd_paramsE:
        /* <DEDUP_REMOVED lines=16> */
[----:B------:R-:W-:Y:S01]  /*0100*/  IMAD.MOV.U32 R248, RZ, RZ, -0x10 ;  /* 0xfffffff0fff87424 */ /* 0x000fe200078e00ff */
[----:B------:R-:W-:Y:S02]  /*0110*/  ULDC.U8 UR10, c[0x0][0x3d0] ;  /* 0x0000f400000a7ab9 */ /* 0x000fe40000000000 */
[----:B------:R-:W-:Y:S01]  /*0120*/  ULDC.U8 UR9, c[0x0][0x328] ;  /* 0x0000ca0000097ab9 */ /* 0x000fe20000000000 */
[----:B------:R-:W3:Y:S01]  /*0130*/  S2UR UR36, SR_CTAID.Z ;  /* 0x00000000002479c3 */ /* 0x000ee20000002700 */
[----:B------:R-:W-:-:S02]  /*0140*/  UISETP.NE.AND UP2, UPT, UR10, URZ, UPT ;  /* 0x0000003f0a00728c */ /* 0x000fc4000bf45270 */
[----:B------:R-:W-:Y:S02]  /*0150*/  UISETP.NE.AND UP1, UPT, UR9, URZ, UPT ;  /* 0x0000003f0900728c */ /* 0x000fe4000bf25270 */
[----:B------:R-:W-:Y:S02]  /*0160*/  UMOV UR7, 0x80 ;  /* 0x0000008000077882 */ /* 0x000fe40000000000 */
[----:B------:R-:W-:Y:S02]  /*0170*/  ULDC UR6, c[0x0][0x210] ;  /* 0x0000840000067ab9 */ /* 0x000fe40000000800 */
[----:B------:R-:W-:Y:S02]  /*0180*/  ULDC UR58, c[0x0][0x234] ;  /* 0x00008d00003a7ab9 */ /* 0x000fe40000000800 */
[----:B------:R-:W-:Y:S02]  /*0190*/  UIMAD UR58, UR7, UR6, UR58 ;  /* 0x00000006073a72a4 */ /* 0x000fe4000f8e023a */
[----:B------:R-:W-:Y:S01]  /*01a0*/  ULDC UR48, c[0x0][0x22c] ;  /* 0x00008b0000307ab9 */ /* 0x000fe20000000800 */
[----:B-1----:R-:W-:Y:S01]  /*01b0*/  SHF.R.S32.HI R5, RZ, 0x1f, R11 ;  /* 0x0000001fff057819 */ /* 0x002fe2000001140b */
[----:B--2---:R-:W-:-:S02]  /*01c0*/  UIMAD.WIDE.U32 UR44, UR35, UR15, URZ ;  /* 0x0000000f232c72a5 */ /* 0x004fc4000f8e003f */
[----:B------:R-:W-:Y:S01]  /*01d0*/  USHF.L.U32 UR15, UR35, 0x7, URZ ;  /* 0x00000007230f7899 */ /* 0x000fe2000800063f */
[CC--:B------:R-:W-:Y:S01]  /*01e0*/  LEA.HI R0, R5.reuse, R11.reuse, RZ, 0x5 ;  /* 0x0000000b05007211 */ /* 0x0c0fe200078f28ff */
[----:B------:R-:W-:Y:S01]  /*01f0*/  USHF.R.S32.HI UR10, URZ, 0x1f, UR35 ;  /* 0x0000001f3f0a7899 */ /* 0x000fe20008011423 */
[CC--:B------:R-:W-:Y:S01]  /*0200*/  LEA.HI R10, R5.reuse, R11.reuse, RZ, 0x3 ;  /* 0x0000000b050a7211 */ /* 0x0c0fe200078f18ff */
[----:B------:R-:W-:Y:S01]  /*0210*/  ULDC UR38, c[0x0][0x1c0] ;  /* 0x0000700000267ab9 */ /* 0x000fe20000000800 */
[CC--:B------:R-:W-:Y:S01]  /*0220*/  LEA.HI R3, R5.reuse, R11.reuse, RZ, 0x4 ;  /* 0x0000000b05037211 */ /* 0x0c0fe200078f20ff */
[----:B---3--:R-:W-:Y:S01]  /*0230*/  USHF.R.S32.HI UR9, URZ, 0x1f, UR36 ;  /* 0x0000001f3f097899 */ /* 0x008fe20008011424 */
[CC--:B------:R-:W-:Y:S01]  /*0240*/  LEA.HI R12, R5.reuse, R11.reuse, RZ, 0x7 ;  /* 0x0000000b050c7211 */ /* 0x0c0fe200078f38ff */
[----:B------:R-:W-:Y:S01]  /*0250*/  USHF.R.S32.HI UR6, URZ, 0x1f, UR36 ;  /* 0x0000001f3f067899 */ /* 0x000fe20008011424 */
[CC--:B------:R-:W-:Y:S01]  /*0260*/  LEA.HI R13, R5.reuse, R11.reuse, RZ, 0x6 ;  /* 0x0000000b050d7211 */ /* 0x0c0fe200078f30ff */
[----:B------:R-:W-:Y:S01]  /*0270*/  ULDC UR12, c[0x0][0x1c0] ;  /* 0x00007000000c7ab9 */ /* 0x000fe20000000800 */
[----:B------:R-:W-:Y:S01]  /*0280*/  LEA.HI R5, R5, R11, RZ, 0x2 ;  /* 0x0000000b05057211 */ /* 0x000fe200078f10ff */
[----:B------:R-:W-:Y:S01]  /*0290*/  ULDC UR13, c[0x0][0x1c0] ;  /* 0x00007000000d7ab9 */ /* 0x000fe20000000800 */
[----:B------:R-:W-:Y:S01]  /*02a0*/  LOP3.LUT R2, R0, 0xffffffe0, RZ, 0xc0, !PT ;  /* 0xffffffe000027812 */ /* 0x000fe200078ec0ff */
[----:B------:R-:W-:Y:S01]  /*02b0*/  UIMAD.WIDE UR38, UR48, UR38, URZ ;  /* 0x00000026302672a5 */ /* 0x000fe2000f8e023f */
[----:B------:R-:W-:Y:S01]  /*02c0*/  LOP3.LUT R4, R10, 0xfffffff8, RZ, 0xc0, !PT ;  /* 0xfffffff80a047812 */ /* 0x000fe200078ec0ff */
[----:B------:R-:W-:Y:S01]  /*02d0*/  UIMAD UR49, UR36, UR48, URZ ;  /* 0x00000030243172a4 */ /* 0x000fe2000f8e023f */
[----:B------:R-:W-:Y:S01]  /*02e0*/  LOP3.LUT R6, R5, 0x7ffffffc, RZ, 0xc0, !PT ;  /* 0x7ffffffc05067812 */ /* 0x000fe200078ec0ff */
[C---:B------:R-:W-:Y:S01]  /*02f0*/  IMAD.IADD R9, R11.reuse, 0x1, -R2 ;  /* 0x000000010b097824 */ /* 0x040fe200078e0a02 */
[----:B------:R-:W-:Y:S01]  /*0300*/  SHF.R.S32.HI R2, RZ, 0x5, R0 ;  /* 0x00000005ff027819 */ /* 0x000fe20000011400 */
[C---:B------:R-:W-:Y:S01]  /*0310*/  IMAD.IADD R7, R11.reuse, 0x1, -R4 ;  /* 0x000000010b077824 */ /* 0x040fe200078e0a04 */
[----:B------:R-:W-:Y:S01]  /*0320*/  SHF.R.S32.HI R4, RZ, 0x4, R3 ;  /* 0x00000004ff047819 */ /* 0x000fe20000011403 */
[----:B------:R-:W-:Y:S01]  /*0330*/  IMAD.IADD R15, R11, 0x1, -R6 ;  /* 0x000000010b0f7824 */ /* 0x000fe200078e0a06 */
[----:B------:R-:W-:Y:S01]  /*0340*/  LOP3.LUT R8, R3, 0xfffffff0, RZ, 0xc0, !PT ;  /* 0xfffffff003087812 */ /* 0x000fe200078ec0ff */
[----:B------:R-:W-:Y:S01]  /*0350*/  IMAD.SHL.U32 R244, R7, 0x8, RZ ;  /* 0x0000000807f47824 */ /* 0x000fe200078e00ff */
[----:B------:R-:W-:Y:S01]  /*0360*/  SHF.R.S32.HI R6, RZ, 0x1f, R0 ;  /* 0x0000001fff067819 */ /* 0x000fe20000011400 */
[----:B------:R-:W-:Y:S01]  /*0370*/  UIMAD UR48, UR48, UR12, URZ ;  /* 0x0000000c303072a4 */ /* 0x000fe2000f8e023f */
[----:B------:R-:W-:Y:S01]  /*0380*/  LEA.HI R0, R0, R2, RZ, 0x1 ;  /* 0x0000000200007211 */ /* 0x000fe200078f08ff */
[----:B------:R-:W-:Y:S01]  /*0390*/  IMAD.IADD R8, R11, 0x1, -R8 ;  /* 0x000000010b087824 */ /* 0x000fe200078e0a08 */
[----:B------:R-:W-:Y:S01]  /*03a0*/  LEA.HI R3, R3, R4, RZ, 0x1 ;  /* 0x0000000403037211 */ /* 0x000fe200078f08ff */
[----:B------:R-:W-:Y:S01]  /*03b0*/  ULDC UR14, c[0x0][0x1c0] ;  /* 0x00007000000e7ab9 */ /* 0x000fe20000000800 */
[----:B------:R-:W-:Y:S01]  /*03c0*/  LEA.HI R6, R6, R2, RZ, 0x2 ;  /* 0x0000000206067211 */ /* 0x000fe200078f10ff */
[----:B------:R-:W-:Y:S01]  /*03d0*/  ULDC UR11, c[0x0][0x1c0] ;  /* 0x00007000000b7ab9 */ /* 0x000fe20000000800 */
[----:B------:R-:W-:Y:S01]  /*03e0*/  LOP3.LUT R0, R0, 0xfffffffe, RZ, 0xc0, !PT ;  /* 0xfffffffe00007812 */ /* 0x000fe200078ec0ff */
[----:B------:R-:W-:Y:S01]  /*03f0*/  UIMAD UR55, UR8, UR35, URZ ;  /* 0x00000023083772a4 */ /* 0x000fe2000f8e023f */
[----:B------:R-:W-:Y:S01]  /*0400*/  LOP3.LUT R3, R3, 0xfffffffe, RZ, 0xc0, !PT ;  /* 0xfffffffe03037812 */ /* 0x000fe200078ec0ff */
[----:B------:R-:W-:Y:S01]  /*0410*/  UIMAD UR7, UR35, UR11, UR36 ;  /* 0x0000000b230772a4 */ /* 0x000fe2000f8e0224 */
[----:B------:R-:W-:Y:S01]  /*0420*/  LOP3.LUT R6, R6, 0xfffffffc, RZ, 0xc0, !PT ;  /* 0xfffffffc06067812 */ /* 0x000fe200078ec0ff */
[----:B------:R-:W-:Y:S01]  /*0430*/  IMAD.IADD R227, R2, 0x1, -R0 ;  /* 0x0000000102e37824 */ /* 0x000fe200078e0a00 */
[----:B------:R-:W-:Y:S01]  /*0440*/  SHF.R.S32.HI R0, RZ, 0x1f, R5 ;  /* 0x0000001fff007819 */ /* 0x000fe20000011405 */
[----:B------:R-:W-:Y:S01]  /*0450*/  IMAD.IADD R11, R4, 0x1, -R3 ;  /* 0x00000001040b7824 */ /* 0x000fe200078e0a03 */
[----:B------:R-:W-:Y:S01]  /*0460*/  SHF.R.S32.HI R3, RZ, 0x2, R5 ;  /* 0x00000002ff037819 */ /* 0x000fe20000011405 */
[----:B------:R-:W-:Y:S01]  /*0470*/  IMAD.IADD R16, R2, 0x1, -R6 ;  /* 0x0000000102107824 */ /* 0x000fe200078e0a06 */
[----:B------:R-:W-:Y:S01]  /*0480*/  SHF.R.S32.HI R2, RZ, 0x3, R10 ;  /* 0x00000003ff027819 */ /* 0x000fe2000001140a */
[----:B------:R-:W-:Y:S01]  /*0490*/  IMAD.SHL.U32 R221, R11, 0x200, RZ ;  /* 0x000002000bdd7824 */ /* 0x000fe200078e00ff */
[----:B------:R-:W-:Y:S01]  /*04a0*/  LEA.HI R0, R0, R3, RZ, 0x3 ;  /* 0x0000000300007211 */ /* 0x000fe200078f18ff */
[----:B------:R-:W-:Y:S01]  /*04b0*/  @!UP1 UIMAD UR8, UR35, UR14, UR36 ;  /* 0x0000000e230892a4 */ /* 0x000fe2000f8e0224 */
[----:B------:R-:W-:Y:S01]  /*04c0*/  SHF.R.S32.HI R5, RZ, 0x1f, R8 ;  /* 0x0000001fff057819 */ /* 0x000fe20000011408 */
[----:B------:R-:W-:Y:S01]  /*04d0*/  IMAD.SHL.U32 R2, R2, 0x40, RZ ;  /* 0x0000004002027824 */ /* 0x000fe200078e00ff */
[----:B------:R-:W-:Y:S01]  /*04e0*/  LOP3.LUT R0, R0, 0xfffffff8, RZ, 0xc0, !PT ;  /* 0xfffffff800007812 */ /* 0x000fe200078ec0ff */
[----:B------:R-:W-:Y:S01]  /*04f0*/  STL [R1+0x58], R16 ;  /* 0x0000581001007387 */ /* 0x000fe20000100800 */
[C---:B------:R-:W-:Y:S01]  /*0500*/  LOP3.LUT P4, RZ, R7.reuse, 0x4, RZ, 0xc0, !PT ;  /* 0x0000000407ff7812 */ /* 0x040fe2000788c0ff */
[----:B------:R-:W-:Y:S01]  /*0510*/  USHF.L.U32 UR47, UR48, 0x6, URZ ;  /* 0x00000006302f7899 */ /* 0x000fe2000800063f */
[----:B------:R-:W-:Y:S01]  /*0520*/  LOP3.LUT P3, RZ, R7, 0x2, RZ, 0xc0, !PT ;  /* 0x0000000207ff7812 */ /* 0x000fe2000786c0ff */
[----:B------:R-:W-:Y:S01]  /*0530*/  IMAD.IADD R4, R3, 0x1, -R0 ;  /* 0x0000000103047824 */ /* 0x000fe200078e0a00 */
[----:B------:R-:W-:Y:S01]  /*0540*/  LOP3.LUT R0, R2, 0x1c0, RZ, 0xc0, !PT ;  /* 0x000001c002007812 */ /* 0x000fe200078ec0ff */
[----:B------:R-:W-:Y:S01]  /*0550*/  ULDC UR52, c[0x0][0x214] ;  /* 0x0000850000347ab9 */ /* 0x000fe20000000800 */
[----:B------:R-:W-:Y:S01]  /*0560*/  SHF.R.S32.HI R3, RZ, 0x1f, R9 ;  /* 0x0000001fff037819 */ /* 0x000fe20000011409 */
[----:B------:R-:W-:Y:S01]  /*0570*/  ULDC UR59, c[0x0][0x1c8] ;  /* 0x00007200003b7ab9 */ /* 0x000fe20000000800 */
[----:B------:R-:W-:Y:S01]  /*0580*/  SHF.R.U32.HI R2, RZ, 0x3, R0 ;  /* 0x00000003ff027819 */ /* 0x000fe20000011600 */
[----:B------:R-:W-:Y:S01]  /*0590*/  ULDC UR53, c[0x0][0x224] ;  /* 0x0000890000357ab9 */ /* 0x000fe20000000800 */
[----:B------:R-:W-:Y:S01]  /*05a0*/  LOP3.LUT R0, R0, 0x38, R244, 0xf8, !PT ;  /* 0x0000003800007812 */ /* 0x000fe200078ef8f4 */
        /* <DEDUP_REMOVED lines=9> */
[----:B------:R-:W-:Y:S01]  /*0640*/  SHF.R.S32.HI R7, RZ, 0x7, R12 ;  /* 0x00000007ff077819 */ /* 0x000fe2000001140c */
[----:B------:R-:W-:Y:S01]  /*0650*/  ULDC.U8 UR29, c[0x0][0x2d8] ;  /* 0x0000b600001d7ab9 */ /* 0x000fe20000000000 */
[----:B------:R-:W-:Y:S01]  /*0660*/  LOP3.LUT R0, R0, 0x1c0, RZ, 0xc0, !PT ;  /* 0x000001c000007812 */ /* 0x000fe200078ec0ff */
[----:B------:R-:W-:Y:S01]  /*0670*/  IMAD.IADD R8, R8, 0x1, -R2 ;  /* 0x0000000108087824 */ /* 0x000fe200078e0a02 */
[----:B------:R-:W-:Y:S01]  /*0680*/  LOP3.LUT R3, R4, 0x1, RZ, 0xc0, !PT ;  /* 0x0000000104037812 */ /* 0x000fe200078ec0ff */
[----:B------:R-:W-:Y:S01]  /*0690*/  IMAD.SHL.U32 R2, R227, 0x10, RZ ;  /* 0x00000010e3027824 */ /* 0x000fe200078e00ff */
[----:B------:R-:W-:Y:S01]  /*06a0*/  LOP3.LUT R217, R0, 0x8, R10, 0xf8, !PT ;  /* 0x0000000800d97812 */ /* 0x000fe200078ef80a */
[----:B------:R-:W-:Y:S01]  /*06b0*/  ULOP3.LUT UR59, UR36, UR59, URZ, 0x3c, !UPT ;  /* 0x0000003b243b7292 */ /* 0x000fe2000f8e3c3f */
[----:B------:R-:W-:Y:S01]  /*06c0*/  ISETP.NE.U32.AND P0, PT, R3, 0x1, PT ;  /* 0x000000010300780c */ /* 0x000fe20003f05070 */
[----:B------:R-:W-:Y:S01]  /*06d0*/  IMAD.SHL.U32 R3, R4, 0x40, RZ ;  /* 0x0000004004037824 */ /* 0x000fe200078e00ff */
[----:B------:R-:W-:Y:S01]  /*06e0*/  LOP3.LUT R5, R0, 0x10, R2, 0xf8, !PT ;  /* 0x0000001000057812 */ /* 0x000fe200078ef802 */
[----:B------:R-:W-:Y:S01]  /*06f0*/  IMAD R2, R7, 0x800, R221 ;  /* 0x0000080007027824 */ /* 0x000fe200078e02dd */
[----:B------:R-:W-:Y:S01]  /*0700*/  SHF.R.U32.HI R0, RZ, 0x3, R0 ;  /* 0x00000003ff007819 */ /* 0x000fe20000011600 */
[----:B------:R-:W-:Y:S01]  /*0710*/  USHF.R.S32.HI UR61, URZ, 0x1f, UR35 ;  /* 0x0000001f3f3d7899 */ /* 0x000fe20008011423 */
[----:B------:R-:W-:Y:S01]  /*0720*/  R2P PR, R4, 0x6 ;  /* 0x0000000604007804 */ /* 0x000fe20000000000 */
[----:B------:R-:W-:Y:S01]  /*0730*/  USHF.R.S32.HI UR60, URZ, 0x1f, UR36 ;  /* 0x0000001f3f3c7899 */ /* 0x000fe20008011424 */
[----:B------:R-:W-:Y:S01]  /*0740*/  LOP3.LUT R217, R217, R0, RZ, 0x3c, !PT ;  /* 0x00000000d9d97212 */ /* 0x000fe200078e3cff */
[----:B------:R-:W-:Y:S01]  /*0750*/  UIMAD.WIDE.U32 UR42, UR38, UR44, URZ ;  /* 0x0000002c262a72a5 */ /* 0x000fe2000f8e003f */
[----:B------:R-:W-:Y:S01]  /*0760*/  LOP3.LUT R5, R5, 0x8, R10, 0xf8, !PT ;  /* 0x0000000805057812 */ /* 0x000fe200078ef80a */
[----:B------:R-:W-:Y:S01]  /*0770*/  IMAD.U32 R10, RZ, RZ, UR6 ;  /* 0x00000006ff0a7e24 */ /* 0x000fe2000f8e00ff */
[----:B------:R-:W-:Y:S01]  /*0780*/  SEL R220, R220, 0xffffffc0, !P4 ;  /* 0xffffffc0dcdc7807 */ /* 0x000fe20006000000 */
[----:B------:R-:W-:Y:S01]  /*0790*/  IMAD.IADD R217, R2, 0x1, R217 ;  /* 0x0000000102d97824 */ /* 0x000fe200078e02d9 */
[----:B------:R-:W-:Y:S01]  /*07a0*/  SHF.R.S32.HI R2, RZ, 0x6, R13 ;  /* 0x00000006ff027819 */ /* 0x000fe2000001140d */
[----:B------:R-:W-:Y:S01]  /*07b0*/  UIMAD UR6, UR35, UR13, UR36 ;  /* 0x0000000d230672a4 */ /* 0x000fe2000f8e0224 */
[----:B------:R-:W-:Y:S01]  /*07c0*/  LOP3.LUT R221, R221, R5, R0, 0xf6, !PT ;  /* 0x00000005dddd7212 */ /* 0x000fe200078ef600 */
[----:B------:R-:W-:Y:S01]  /*07d0*/  IMAD.SHL.U32 R5, R7, 0x20, RZ ;  /* 0x0000002007057824 */ /* 0x000fe200078e00ff */
[----:B------:R-:W-:Y:S01]  /*07e0*/  LOP3.LUT R0, R3, 0x1c0, RZ, 0xc0, !PT ;  /* 0x000001c003007812 */ /* 0x000fe200078ec0ff */
[----:B------:R-:W-:Y:S01]  /*07f0*/  IMAD R4, R2, 0x200, R6 ;  /* 0x0000020002047824 */ /* 0x000fe200078e0206 */
[----:B------:R-:W-:Y:S01]  /*0800*/  SEL R248, R248, 0x10, !P0 ;  /* 0x00000010f8f87807 */ /* 0x000fe20004000000 */
[----:B------:R-:W-:Y:S01]  /*0810*/  IMAD.SHL.U32 R2, R2, 0x8, RZ ;  /* 0x0000000802027824 */ /* 0x000fe200078e00ff */
[----:B------:R-:W-:Y:S01]  /*0820*/  SHF.R.U32.HI R3, RZ, 0x3, R0 ;  /* 0x00000003ff037819 */ /* 0x000fe20000011600 */
[----:B------:R-:W-:Y:S01]  /*0830*/  IMAD.SHL.U32 R218, R217, 0x2, RZ ;  /* 0x00000002d9da7824 */ /* 0x000fe200078e00ff */
[----:B------:R1:W-:Y:S01]  /*0840*/  STL [R1+0x5c], R4 ;  /* 0x00005c0401007387 */ /* 0x0003e20000100800 */
[----:B------:R-:W-:Y:S01]  /*0850*/  USHF.L.U32 UR46, UR6, 0x5, URZ ;  /* 0x00000005062e7899 */ /* 0x000fe2000800063f */
[----:B------:R-:W-:Y:S01]  /*0860*/  LOP3.LUT R2, R2, 0x18, RZ, 0xc0, !PT ;  /* 0x0000001802027812 */ /* 0x000fe200078ec0ff */
[----:B------:R-:W-:-:S02]  /*0870*/  UIMAD UR54, UR39, UR44, URZ ;  /* 0x0000002c273672a4 */ /* 0x000fc4000f8e023f */
[----:B------:R-:W-:Y:S02]  /*0880*/  USHF.R.S32.HI UR56, URZ, 0x1f, UR49 ;  /* 0x0000001f3f387899 */ /* 0x000fe40008011431 */
[----:B------:R-:W-:Y:S02]  /*0890*/  UIMAD UR53, UR7, UR53, URZ ;  /* 0x00000035073572a4 */ /* 0x000fe4000f8e023f */
[----:B------:R-:W-:Y:S02]  /*08a0*/  @!UP1 UIMAD UR52, UR8, UR52, URZ ;  /* 0x00000034083492a4 */ /* 0x000fe4000f8e023f */
[----:B------:R-:W-:Y:S02]  /*08b0*/  USHF.R.S32.HI UR51, URZ, 0x1f, UR47 ;  /* 0x0000001f3f337899 */ /* 0x000fe4000801142f */
[----:B------:R-:W-:Y:S02]  /*08c0*/  USHF.R.S32.HI UR50, URZ, 0x1f, UR46 ;  /* 0x0000001f3f327899 */ /* 0x000fe4000801142e */
[----:B------:R-:W-:Y:S01]  /*08d0*/  UMOV UR41, 0xffff8000 ;  /* 0xffff800000297882 */ /* 0x000fe20000000000 */
[----:B-1----:R-:W-:-:S05]  /*08e0*/  IMAD.SHL.U32 R4, R11, 0x20, RZ ;  /* 0x000000200b047824 */ /* 0x002fca00078e00ff */
[----:B------:R-:W-:Y:S02]  /*08f0*/  LOP3.LUT R6, R2, 0x20, R4, 0xf8, !PT ;  /* 0x0000002002067812 */ /* 0x000fe400078ef804 */
[----:B------:R-:W-:Y:S02]  /*0900*/  LOP3.LUT R4, R0, 0x20, R5, 0xf8, !PT ;  /* 0x0000002000047812 */ /* 0x000fe400078ef805 */
[----:B------:R-:W-:Y:S01]  /*0910*/  LOP3.LUT R5, R3, R0, R2, 0x1e, !PT ;  /* 0x0000000003057212 */ /* 0x000fe200078e1e02 */
[----:B------:R-:W-:Y:S01]  /*0920*/  IMAD.SHL.U32 R0, R15, 0x2, RZ ;  /* 0x000000020f007824 */ /* 0x000fe200078e00ff */
[----:B------:R-:W-:Y:S01]  /*0930*/  LOP3.LUT R3, R4, R3, RZ, 0x3c, !PT ;  /* 0x0000000304037212 */ /* 0x000fe200078e3cff */
[----:B------:R-:W-:Y:S02]  /*0940*/  IMAD.U32 R2, RZ, RZ, UR10 ;  /* 0x0000000aff027e24 */ /* 0x000fe4000f8e00ff */
[----:B------:R-:W-:Y:S02]  /*0950*/  IMAD.U32 R4, RZ, RZ, UR9 ;  /* 0x00000009ff047e24 */ /* 0x000fe4000f8e00ff */
[----:B------:R-:W-:-:S02]  /*0960*/  IMAD R2, R16, 0x400, R0 ;  /* 0x0000040010027824 */ /* 0x000fc400078e0200 */
[----:B------:R-:W-:Y:S02]  /*0970*/  IMAD.SHL.U32 R4, R8, 0x40, RZ ;  /* 0x0000004008047824 */ /* 0x000fe400078e00ff */
[----:B------:R-:W-:Y:S02]  /*0980*/  IMAD R0, R227, 0x400, R0 ;  /* 0x00000400e3007824 */ /* 0x000fe400078e0200 */
[----:B------:R-:W-:Y:S01]  /*0990*/  IMAD.IADD R246, R2, 0x1, R3 ;  /* 0x0000000102f67824 */ /* 0x000fe200078e0203 */
[----:B------:R-:W-:Y:S01]  /*09a0*/  LOP3.LUT R2, R4, 0x1c0, RZ, 0xc0, !PT ;  /* 0x000001c004027812 */ /* 0x000fe200078ec0ff */
[----:B------:R-:W-:Y:S02]  /*09b0*/  IMAD.IADD R7, R0, 0x1, R5 ;  /* 0x0000000100077824 */ /* 0x000fe400078e0205 */
[----:B------:R-:W-:Y:S01]  /*09c0*/  IMAD.SHL.U32 R0, R11, 0x8, RZ ;  /* 0x000000080b007824 */ /* 0x000fe200078e00ff */
[----:B------:R-:W-:Y:S01]  /*09d0*/  SHF.R.U32.HI R3, RZ, 0x3, R2 ;  /* 0x00000003ff037819 */ /* 0x000fe20000011602 */
[----:B------:R-:W-:-:S02]  /*09e0*/  IMAD.SHL.U32 R4, R9, 0x40, RZ ;  /* 0x0000004009047824 */ /* 0x000fc400078e00ff */
[----:B------:R-:W-:Y:S01]  /*09f0*/  IMAD.SHL.U32 R246, R246, 0x2, RZ ;  /* 0x00000002f6f67824 */ /* 0x000fe200078e00ff */
[----:B------:R-:W-:Y:S02]  /*0a00*/  LOP3.LUT R5, R2, 0x8, R0, 0xf8, !PT ;  /* 0x0000000802057812 */ /* 0x000fe400078ef800 */
[----:B------:R-:W-:Y:S01]  /*0a10*/  LOP3.LUT R0, R4, 0xfffffe00, RZ, 0xc0, !PT ;  /* 0xfffffe0004007812 */ /* 0x000fe200078ec0ff */
[----:B------:R-:W-:Y:S01]  /*0a20*/  IMAD.IADD R249, R246, 0x1, R248 ;  /* 0x00000001f6f97824 */ /* 0x000fe200078e02f8 */
[----:B------:R-:W-:Y:S02]  /*0a30*/  LOP3.LUT R2, R3, R6, R2, 0x1e, !PT ;  /* 0x0000000603027212 */ /* 0x000fe400078e1e02 */
[----:B------:R-:W-:Y:S01]  /*0a40*/  LOP3.LUT R3, R5, R3, RZ, 0x3c, !PT ;  /* 0x0000000305037212 */ /* 0x000fe200078e3cff */
[--C-:B------:R-:W-:Y:S01]  /*0a50*/  IMAD R233, R16, 0x400, R0.reuse ;  /* 0x0000040010e97824 */ /* 0x100fe200078e0200 */
[----:B------:R-:W-:Y:S01]  /*0a60*/  LOP3.LUT R232, R2, R0, RZ, 0xfc, !PT ;  /* 0x0000000002e87212 */ /* 0x000fe200078efcff */
[----:B------:R-:W-:Y:S01]  /*0a70*/  IMAD R227, R227, 0x400, R0 ;  /* 0x00000400e3e37824 */ /* 0x000fe200078e0200 */
[----:B------:R-:W-:Y:S01]  /*0a80*/  SHF.R.S32.HI R0, RZ, 0x2, R14 ;  /* 0x00000002ff007819 */ /* 0x000fe2000001140e */
[----:B------:R-:W-:Y:S01]  /*0a90*/  IMAD.IADD R233, R233, 0x1, R3 ;  /* 0x00000001e9e97824 */ /* 0x000fe200078e0203 */
[----:B------:R-:W-:Y:S01]  /*0aa0*/  LEA R2, R7, 0x18000, 0x1 ;  /* 0x0001800007027811 */ /* 0x000fe200078e08ff */
[----:B------:R-:W-:Y:S01]  /*0ab0*/  IMAD.IADD R227, R3, 0x1, R227 ;  /* 0x0000000103e37824 */ /* 0x000fe200078e02e3 */
[----:B------:R-:W-:Y:S01]  /*0ac0*/  IADD3 R247, R246, 0x20, RZ ;  /* 0x00000020f6f77810 */ /* 0x000fe20007ffe0ff */
[----:B------:R-:W-:Y:S01]  /*0ad0*/  IMAD R0, R16, 0x10, R0 ;  /* 0x0000001010007824 */ /* 0x000fe200078e0200 */
[----:B------:R-:W-:Y:S01]  /*0ae0*/  @P1 IADD3 R247, R246, -0x20, RZ ;  /* 0xffffffe0f6f71810 */ /* 0x000fe20007ffe0ff */
[----:B------:R-:W-:Y:S01]  /*0af0*/  IMAD.MOV.U32 R3, RZ, RZ, 0x20 ;  /* 0x00000020ff037424 */ /* 0x000fe200078e00ff */
[----:B------:R-:W-:-:S02]  /*0b00*/  LEA R227, R227, 0x28000, 0x1 ;  /* 0x00028000e3e37811 */ /* 0x000fc400078e08ff */
[----:B------:R1:W-:Y:S01]  /*0b10*/  STL [R1+0x8], R0 ;  /* 0x0000080001007387 */ /* 0x0003e20000100800 */
[----:B------:R-:W-:Y:S01]  /*0b20*/  IMAD.IADD R248, R248, 0x1, R247 ;  /* 0x00000001f8f87824 */ /* 0x000fe200078e02f7 */
[----:B------:R-:W-:Y:S02]  /*0b30*/  SEL R3, R3, 0xffffffe0, !P3 ;  /* 0xffffffe003037807 */ /* 0x000fe40005800000 */
[----:B------:R2:W-:Y:S03]  /*0b40*/  STL [R1+0x4c], R2 ;  /* 0x00004c0201007387 */ /* 0x0005e60000100800 */
[C---:B------:R-:W-:Y:S02]  /*0b50*/  IMAD R3, R217.reuse, 0x2, R3 ;  /* 0x00000002d9037824 */ /* 0x040fe400078e0203 */
[----:B------:R-:W-:Y:S02]  /*0b60*/  IMAD R217, R217, 0x2, R220 ;  /* 0x00000002d9d97824 */ /* 0x000fe400078e02dc */
[----:B------:R-:W-:-:S02]  /*0b70*/  IMAD.IADD R216, R220, 0x1, R3 ;  /* 0x00000001dcd87824 */ /* 0x000fc400078e0203 */
[C---:B------:R-:W-:Y:S02]  /*0b80*/  IMAD R220, R221.reuse, 0x2, R220 ;  /* 0x00000002dddc7824 */ /* 0x040fe400078e02dc */
[----:B------:R-:W-:Y:S01]  /*0b90*/  IMAD.SHL.U32 R221, R221, 0x2, RZ ;  /* 0x00000002dddd7824 */ /* 0x000fe200078e00ff */
[C---:B-1----:R-:W-:Y:S02]  /*0ba0*/  IADD3 R0, R2.reuse, 0x40, RZ ;  /* 0x0000004002007810 */ /* 0x042fe40007ffe0ff */
[----:B------:R-:W-:-:S05]  /*0bb0*/  @P2 IADD3 R0, R2, -0x40, RZ ;  /* 0xffffffc002002810 */ /* 0x000fca0007ffe0ff */
[----:B------:R2:W-:Y:S02]  /*0bc0*/  STL [R1+0x50], R0 ;  /* 0x0000500001007387 */ /* 0x0005e40000100800 */
.L_x_1481:
        /* <DEDUP_REMOVED lines=24> */
[----:B--2---:R1:W2:Y:S01]  /*0d50*/  @P2 LDG.E R2, [R4.64+0x4] ;  /* 0x0000040404022981 */ /* 0x0042a2000c1e1900 */
[----:B------:R-:W-:Y:S01]  /*0d60*/  UIADD3.X UR9, UR12, UR9, URZ, UP0, !UPT ;  /* 0x000000090c097290 */ /* 0x000fe200087fe43f */
[----:B------:R-:W-:Y:S01]  /*0d70*/  PLOP3.LUT P0, PT, PT, PT, UP3, 0x80, 0x0 ;  /* 0x000000000000781c */ /* 0x000fe20003f0f038 */
[----:B------:R-:W-:Y:S02]  /*0d80*/  IMAD.U32 R6, RZ, RZ, UR6 ;  /* 0x00000006ff067e24 */ /* 0x000fe4000f8e00ff */
[----:B------:R-:W-:-:S10]  /*0d90*/  IMAD.U32 R7, RZ, RZ, UR7 ;  /* 0x00000007ff077e24 */ /* 0x000fd4000f8e00ff */
[----:B----4-:R-:W4:Y:S01]  /*0da0*/  @P0 LDG.E R6, [R6.64] ;  /* 0x0000000406060981 */ /* 0x010f22000c1e1900 */
[----:B-1----:R-:W-:Y:S02]  /*0db0*/  IMAD.U32 R4, RZ, RZ, UR8 ;  /* 0x00000008ff047e24 */ /* 0x002fe4000f8e00ff */
[----:B------:R-:W-:-:S05]  /*0dc0*/  IMAD.U32 R5, RZ, RZ, UR9 ;  /* 0x00000009ff057e24 */ /* 0x000fca000f8e00ff */
[----:B-----5:R-:W5:Y:S01]  /*0dd0*/  @!P1 LDG.E R0, [R4.64] ;  /* 0x0000000404009981 */ /* 0x020f62000c1e1900 */
        /* <DEDUP_REMOVED lines=12> */
[----:B--2---:R-:W1:Y:S08]  /*0ea0*/  @P2 R2UR UR7, R2 ;  /* 0x00000000020723c2 */ /* 0x004e7000000e0000 */
[----:B----4-:R2:W3:Y:S08]  /*0eb0*/  @P0 R2UR UR30, R6 ;  /* 0x00000000061e03c2 */ /* 0x0104f000000e0000 */
[----:B-----5:R4:W2:Y:S01]  /*0ec0*/  @!P1 R2UR UR31, R0 ;  /* 0x00000000001f93c2 */ /* 0x0208a200000e0000 */
[----:B------:R-:W-:-:S04]  /*0ed0*/  ISETP.NE.U32.AND P1, PT, RZ, c[0x0][0x248], PT ;  /* 0x00009200ff007a0c */ /* 0x000fc80003f25070 */
[----:B------:R-:W-:Y:S01]  /*0ee0*/  ISETP.NE.AND.EX P1, PT, RZ, c[0x0][0x24c], PT, P1 ;  /* 0x00009300ff007a0c */ /* 0x000fe20003f25310 */
[----:B-1----:R-:W-:-:S07]  /*0ef0*/  @UP5 UIADD3 UR32, UR7, -UR14, URZ ;  /* 0x8000000e07205290 */ /* 0x002fce000fffe03f */
[----:B------:R-:W-:Y:S01]  /*0f00*/  @!UP5 ULDC UR32, c[0x0][0x214] ;  /* 0x000085000020dab9 */ /* 0x000fe20000000800 */
[----:B----4-:R-:W-:-:S04]  /*0f10*/  LEA.HI R0, R25, R26, RZ, 0x3 ;  /* 0x0000001a19007211 */ /* 0x010fc800078f18ff */
[----:B------:R-:W-:Y:S01]  /*0f20*/  SHF.R.S32.HI R14, RZ, 0x3, R0 ;  /* 0x00000003ff0e7819 */ /* 0x000fe20000011400 */
[----:B------:R-:W-:-:S03]  /*0f30*/  IMAD.U32 R0, RZ, RZ, UR6 ;  /* 0x00000006ff007e24 */ /* 0x000fc6000f8e00ff */
[----:B------:R-:W-:Y:S02]  /*0f40*/  IADD3 R19, P0, R14, UR6, RZ ;  /* 0x000000060e137c10 */ /* 0x000fe4000ff1e0ff */
[----:B------:R-:W-:-:S04]  /*0f50*/  SHF.R.S32.HI R23, RZ, 0x1f, R14 ;  /* 0x0000001fff177819 */ /* 0x000fc8000001140e */
[----:B------:R-:W-:Y:S01]  /*0f60*/  LEA.HI.X.SX32 R20, R0, R23, 0x1, P0 ;  /* 0x0000001700147211 */ /* 0x000fe200000f0eff */
[----:B------:R-:W-:Y:S05]  /*0f70*/  @!P1 BRA `(.L_x_1435) ;  /* 0x0000007000009947 */ /* 0x000fea0003800000 */
[----:B--23--:R-:W-:-:S13]  /*0f80*/  PLOP3.LUT P0, PT, PT, PT, UP4, 0x80, 0x0 ;  /* 0x000000000000781c */ /* 0x00cfda0003f0f048 */
[----:B------:R-:W2:Y:S04]  /*0f90*/  @P0 LDG.E R0, [R4.64+0x4] ;  /* 0x0000040404000981 */ /* 0x000ea8000c1e1900 */
[----:B------:R-:W3:Y:S01]  /*0fa0*/  @!P0 LDG.E R4, [R4.64] ;  /* 0x0000000404048981 */ /* 0x000ee2000c1e1900 */
[----:B--2---:R-:W1:Y:S02]  /*0fb0*/  @P0 R2UR UR6, R0 ;  /* 0x00000000000603c2 */ /* 0x004e6400000e0000 */
[----:B-1----:R-:W-:-:S11]  /*0fc0*/  @UP4 UIADD3 UR8, UR6, -UR31, URZ ;  /* 0x8000001f06084290 */ /* 0x002fd6000fffe03f */
[----:B---3--:R1:W2:Y:S01]  /*0fd0*/  @!P0 R2UR UR8, R4 ;  /* 0x00000000040883c2 */ /* 0x0082a200000e0000 */
[----:B------:R-:W-:-:S07]  /*0fe0*/  DEPBAR.LE SB1, 0x0, {2} ;  /* 0x000090040000791a */ /* 0x000fce0000000000 */
.L_x_1435:
[----:B--23--:R-:W-:Y:S02]  /*0ff0*/  ULDC.64 UR6, c[0x0][0x258] ;  /* 0x0000960000067ab9 */ /* 0x00cfe40000000a00 */
        /* <DEDUP_REMOVED lines=21> */
[----:B------:R-:W-:Y:S02]  /*1150*/  UIMAD UR7, UR37, UR8, URZ ;  /* 0x00000008250772a4 */ /* 0x000fe4000f8e023f */
[----:B------:R-:W-:Y:S02]  /*1160*/  UISETP.NE.AND UP0, UPT, UR31, -0x1, UPT ;  /* 0xffffffff1f00788c */ /* 0x000fe4000bf05270 */
[----:B------:R-:W-:Y:S02]  /*1170*/  UISETP.NE.AND UP3, UPT, UR14, -0x1, UPT ;  /* 0xffffffff0e00788c */ /* 0x000fe4000bf65270 */
[----:B------:R-:W-:Y:S02]  /*1180*/  ULDC.64 UR12, c[0x0][0x190] ;  /* 0x00006400000c7ab9 */ /* 0x000fe40000000a00 */
[----:B------:R-:W-:Y:S01]  /*1190*/  UIMAD.WIDE.U32 UR10, UR35, UR8, URZ ;  /* 0x00000008230a72a5 */ /* 0x000fe2000f8e003f */
[----:B------:R-:W-:Y:S01]  /*11a0*/  PLOP3.LUT P0, PT, PT, PT, UP0, 0x80, 0x0 ;  /* 0x000000000000781c */ /* 0x000fe20003f0f008 */
[----:B------:R-:W-:-:S02]  /*11b0*/  UIMAD UR7, UR35, UR9, UR7 ;  /* 0x00000009230772a4 */ /* 0x000fc4000f8e0207 */
[----:B------:R-:W-:Y:S02]  /*11c0*/  UIMAD.WIDE.U32 UR8, UR14, UR12, URZ ;  /* 0x0000000c0e0872a5 */ /* 0x000fe4000f8e003f */
[----:B------:R-:W-:Y:S02]  /*11d0*/  UIADD3 UR12, UR32, 0x3f, URZ ;  /* 0x0000003f200c7890 */ /* 0x000fe4000fffe03f */
[----:B------:R-:W-:Y:S02]  /*11e0*/  USEL UR27, UR10, UR8, !UP3 ;  /* 0x000000080a1b7287 */ /* 0x000fe4000d800000 */
[----:B------:R-:W-:Y:S02]  /*11f0*/  UIMAD UR13, UR14, UR13, URZ ;  /* 0x0000000d0e0d72a4 */ /* 0x000fe4000f8e023f */
[----:B------:R-:W-:Y:S02]  /*1200*/  UIADD3 UR26, UR11, UR7, URZ ;  /* 0x000000070b1a7290 */ /* 0x000fe4000fffe03f */
[----:B------:R-:W-:-:S02]  /*1210*/  USHF.R.S32.HI UR8, URZ, 0x1f, UR12 ;  /* 0x0000001f3f087899 */ /* 0x000fc4000801140c */
[----:B------:R-:W-:Y:S02]  /*1220*/  @UP0 UIADD3 UR7, UR30, UR31, URZ ;  /* 0x0000001f1e070290 */ /* 0x000fe4000fffe03f */
[----:B------:R-:W-:Y:S02]  /*1230*/  ULDC.64 UR10, c[0x0][0x198] ;  /* 0x00006600000a7ab9 */ /* 0x000fe40000000a00 */
[----:B------:R-:W-:Y:S02]  /*1240*/  @UP3 UIADD3 UR26, UR9, UR13, URZ ;  /* 0x0000000d091a3290 */ /* 0x000fe4000fffe03f */
[----:B------:R-:W-:Y:S02]  /*1250*/  ULEA.HI UR34, UR8, UR12, URZ, 0x6 ;  /* 0x0000000c08227291 */ /* 0x000fe4000f8f303f */
[----:B------:R-:W-:-:S04]  /*1260*/  @UP0 UIMAD.WIDE.U32 UR8, UR7, UR10, URZ ;  /* 0x0000000a070802a5 */ /* 0x000fc8000f8e003f */
[----:B------:R-:W-:Y:S02]  /*1270*/  @UP0 UIMAD UR24, UR7, UR11, UR9 ;  /* 0x0000000b071802a4 */ /* 0x000fe4000f8e0209 */
[----:B------:R-:W-:Y:S02]  /*1280*/  ULOP3.LUT UR7, UR34, 0xffffffc0, URZ, 0xc0, !UPT ;  /* 0xffffffc022077892 */ /* 0x000fe4000f8ec03f */
[----:B------:R-:W-:Y:S02]  /*1290*/  @UP0 UMOV UR21, UR8 ;  /* 0x0000000800150c82 */ /* 0x000fe40008000000 */
[----:B------:R-:W-:-:S04]  /*12a0*/  UIADD3 UR16, UR7, -0x40, URZ ;  /* 0xffffffc007107890 */ /* 0x000fc8000fffe03f */
[----:B------:R-:W-:Y:S01]  /*12b0*/  USHF.R.S32.HI UR33, URZ, 0x1f, UR16 ;  /* 0x0000001f3f217899 */ /* 0x000fe20008011410 */
        /* <DEDUP_REMOVED lines=13> */
.L_x_1437:
        /* <DEDUP_REMOVED lines=42> */
.L_x_1438:
        /* <DEDUP_REMOVED lines=45> */
.L_x_1439:
[----:B------:R-:W-:-:S03]  /*1900*/  UMOV UR11, UR53 ;  /* 0x00000035000b7c82 */ /* 0x000fc60008000000 */
.L_x_1440:
[----:B------:R-:W-:Y:S01]  /*1910*/  LEA.HI R0, R25, R26, RZ, 0x5 ;  /* 0x0000001a19007211 */ /* 0x000fe200078f28ff */
[----:B------:R-:W-:Y:S01]  /*1920*/  UIADD3 UR8, UP5, UP4, UR8, UR47, UR49 ;  /* 0x0000002f08087290 */ /* 0x000fe2000fcbe031 */
[----:B------:R-:W-:Y:S01]  /*1930*/  IADD3 R12, P0, R14, UR16, RZ ;  /* 0x000000100e0c7c10 */ /* 0x000fe2000ff1e0ff */
[----:B------:R-:W-:Y:S01]  /*1940*/  IMAD.U32 R6, RZ, RZ, UR16 ;  /* 0x00000010ff067e24 */ /* 0x000fe2000f8e00ff */
[----:B------:R-:W-:Y:S01]  /*1950*/  LOP3.LUT R2, R0, 0xffffffe0, RZ, 0xc0, !PT ;  /* 0xffffffe000027812 */ /* 0x000fe200078ec0ff */
[----:B------:R-:W-:Y:S01]  /*1960*/  UIADD3 UR17, UP3, UP0, UR17, UR8, UR25 ;  /* 0x0000000811117290 */ /* 0x000fe2000f87e019 */
[----:B------:R-:W-:Y:S01]  /*1970*/  SHF.R.S32.HI R0, RZ, 0x5, R0 ;  /* 0x00000005ff007819 */ /* 0x000fe20000011400 */
[----:B------:R-:W-:Y:S01]  /*1980*/  UIADD3.X UR7, UR10, UR51, UR56, UP5, UP4 ;  /* 0x000000330a077290 */ /* 0x000fe2000afe8438 */
[----:B------:R-:W-:Y:S01]  /*1990*/  IADD3.X R13, R23, UR33, RZ, P0, !PT ;  /* 0x00000021170d7c10 */ /* 0x000fe200087fe4ff */
[----:B------:R-:W-:Y:S01]  /*19a0*/  IMAD.IADD R21, R26, 0x1, -R2 ;  /* 0x000000011a157824 */ /* 0x000fe200078e0a02 */
[----:B------:R-:W-:Y:S01]  /*19b0*/  SHF.R.S32.HI R245, RZ, 0x1f, R244 ;  /* 0x0000001ffff57819 */ /* 0x000fe200000114f4 */
[----:B------:R-:W-:Y:S01]  /*19c0*/  UIADD3.X UR12, UR12, UR7, UR15, UP3, UP0 ;  /* 0x000000070c0c7290 */ /* 0x000fe20009fe040f */
[----:B------:R-:W-:Y:S01]  /*19d0*/  IADD3 R4, P1, R244, UR18, RZ ;  /* 0x00000012f4047c10 */ /* 0x000fe2000ff3e0ff */
[----:B------:R-:W-:Y:S01]  /*19e0*/  IMAD R0, R0, UR48, R21 ;  /* 0x0000003000007c24 */ /* 0x000fe2000f8e0215 */
[----:B------:R-:W-:Y:S01]  /*19f0*/  ULDC.64 UR8, c[0x0][0x370] ;  /* 0x0000dc0000087ab9 */ /* 0x000fe20000000a00 */
[----:B------:R-:W-:Y:S01]  /*1a00*/  IMAD.U32 R8, RZ, RZ, UR36 ;  /* 0x00000024ff087e24 */ /* 0x000fe2000f8e00ff */
[----:B------:R-:W-:Y:S01]  /*1a10*/  UISETP.GE.AND UP0, UPT, UR32, 0x1, UPT ;  /* 0x000000012000788c */ /* 0x000fe2000bf06270 */
[----:B------:R-:W-:Y:S01]  /*1a20*/  IADD3.X R5, R245, UR19, RZ, P1, !PT ;  /* 0x00000013f5057c10 */ /* 0x000fe20008ffe4ff */
[----:B------:R-:W-:Y:S01]  /*1a30*/  UIMAD UR7, UR33, UR8, URZ ;  /* 0x00000008210772a4 */ /* 0x000fe2000f8e023f */
[C---:B------:R-:W-:Y:S01]  /*1a40*/  IADD3 R2, P0, R0.reuse, UR17, RZ ;  /* 0x0000001100027c10 */ /* 0x040fe2000ff1e0ff */
[----:B------:R-:W-:Y:S01]  /*1a50*/  USHF.R.S32.HI UR14, URZ, 0x1f, UR36 ;  /* 0x0000001f3f0e7899 */ /* 0x000fe20008011424 */
[----:B------:R-:W-:Y:S01]  /*1a60*/  BSSY B1, `(.L_x_1436) ;  /* 0x0000a4a000017945 */ /* 0x000fe20003800000 */
[----:B------:R-:W-:Y:S01]  /*1a70*/  UIMAD UR10, UR16, UR9, UR7 ;  /* 0x00000009100a72a4 */ /* 0x000fe2000f8e0207 */
[----:B------:R-:W-:Y:S01]  /*1a80*/  LEA.HI.X.SX32 R10, R0, UR12, 0x1, P0 ;  /* 0x0000000c000a7c11 */ /* 0x000fe200080f0eff */
[----:B------:R-:W-:Y:S01]  /*1a90*/  IMAD.WIDE.U32 R4, R6, c[0x0][0x370], R4 ;  /* 0x0000dc0006047a25 */ /* 0x000fe200078e0004 */
[----:B------:R-:W-:Y:S01]  /*1aa0*/  LEA R234, P0, R2, c[0x0][0x350], 0x2 ;  /* 0x0000d40002ea7a11 */ /* 0x000fe200078010ff */
[----:B------:R-:W-:-:S02]  /*1ab0*/  ULDC.64 UR8, c[0x0][0x378] ;  /* 0x0000de0000087ab9 */ /* 0x000fc40000000a00 */
[----:B------:R-:W-:Y:S01]  /*1ac0*/  UIMAD UR7, UR14, UR8, URZ ;  /* 0x000000080e0772a4 */ /* 0x000fe2000f8e023f */
[----:B------:R-:W-:Y:S01]  /*1ad0*/  LEA.HI.X R235, R2, c[0x0][0x354], R10, 0x2, P0 ;  /* 0x0000d50002eb7a11 */ /* 0x000fe200000f140a */
[----:B------:R-:W-:Y:S01]  /*1ae0*/  IMAD R0, R13, c[0x0][0x190], RZ ;  /* 0x000064000d007a24 */ /* 0x000fe200078e02ff */
[----:B------:R-:W-:Y:S01]  /*1af0*/  PLOP3.LUT P0, PT, PT, PT, UP0, 0x80, 0x0 ;  /* 0x000000000000781c */ /* 0x000fe20003f0f008 */
[C---:B------:R-:W-:Y:S01]  /*1b00*/  IMAD.WIDE.U32 R6, R12.reuse, c[0x0][0x190], R244 ;  /* 0x000064000c067a25 */ /* 0x040fe200078e00f4 */
[----:B------:R-:W-:Y:S01]  /*1b10*/  IADD3 R5, R5, UR10, RZ ;  /* 0x0000000a05057c10 */ /* 0x000fe2000fffe0ff */
[----:B------:R-:W-:Y:S02]  /*1b20*/  UIMAD UR14, UR36, UR9, UR7 ;  /* 0x00000009240e72a4 */ /* 0x000fe4000f8e0207 */
[----:B------:R-:W-:Y:S01]  /*1b30*/  UIADD3 UR8, UR16, UR11, URZ ;  /* 0x0000000b10087290 */ /* 0x000fe2000fffe03f */
[----:B------:R-:W-:Y:S01]  /*1b40*/  IMAD R15, R12, c[0x0][0x194], R0 ;  /* 0x000065000c0f7a24 */ /* 0x000fe200078e0200 */
[----:B------:R-:W-:Y:S01]  /*1b50*/  UIADD3 UR7, UR16, UR13, URZ ;  /* 0x0000000d10077290 */ /* 0x000fe2000fffe03f */
[----:B------:R-:W-:Y:S01]  /*1b60*/  IMAD.WIDE.U32 R4, R8, c[0x0][0x378], R4 ;  /* 0x0000de0008047a25 */ /* 0x000fe200078e0004 */
[----:B------:R-:W-:Y:S01]  /*1b70*/  UMOV UR15, 0x4 ;  /* 0x00000004000f7882 */ /* 0x000fe20000000000 */
[----:B------:R-:W-:Y:S01]  /*1b80*/  IADD3 R8, P1, R6, UR27, RZ ;  /* 0x0000001b06087c10 */ /* 0x000fe2000ff3e0ff */
[----:B------:R-:W-:-:S02]  /*1b90*/  ULDC.64 UR12, c[0x0][0x3c8] ;  /* 0x0000f200000c7ab9 */ /* 0x000fc40000000a00 */
        /* <DEDUP_REMOVED lines=9> */
[----:B------:R-:W-:Y:S01]  /*1c30*/  USHF.R.S32.HI UR7, URZ, 0x1f, UR36 ;  /* 0x0000001f3f077899 */ /* 0x000fe20008011424 */
[C---:B------:R-:W-:Y:S01]  /*1c40*/  IADD3 R28, R244.reuse, 0x40, RZ ;  /* 0x00000040f41c7810 */ /* 0x040fe20007ffe0ff */
[----:B------:R-:W-:Y:S01]  /*1c50*/  UMOV UR12, UR8 ;  /* 0x00000008000c7c82 */ /* 0x000fe20008000000 */
[----:B------:R-:W-:Y:S01]  /*1c60*/  IADD3 R27, R244, 0xc0, RZ ;  /* 0x000000c0f41b7810 */ /* 0x000fe20007ffe0ff */
[----:B------:R-:W-:Y:S01]  /*1c70*/  UMOV UR11, UR9 ;  /* 0x00000009000b7c82 */ /* 0x000fe20008000000 */
[----:B------:R-:W-:Y:S01]  /*1c80*/  IMAD.U32 R10, RZ, RZ, UR36 ;  /* 0x00000024ff0a7e24 */ /* 0x000fe2000f8e00ff */
[----:B------:R-:W-:Y:S01]  /*1c90*/  ULDC.64 UR8, c[0x0][0x1a8] ;  /* 0x00006a0000087ab9 */ /* 0x000fe20000000a00 */
[----:B------:R1:W-:Y:S01]  /*1ca0*/  STL [R1], R28 ;  /* 0x0000001c01007387 */ /* 0x0003e20000100800 */
[----:B------:R-:W-:Y:S01]  /*1cb0*/  UIMAD UR13, UR7, UR8, URZ ;  /* 0x00000008070d72a4 */ /* 0x000fe2000f8e023f */
[----:B------:R-:W-:Y:S01]  /*1cc0*/  IMAD R0, R23, c[0x0][0x370], RZ ;  /* 0x0000dc0017007a24 */ /* 0x000fe200078e02ff */
[----:B------:R-:W-:Y:S01]  /*1cd0*/  BSSY B0, `(.L_x_1442) ;  /* 0x0000045000007945 */ /* 0x000fe20003800000 */
[----:B------:R-:W-:Y:S01]  /*1ce0*/  UMOV UR7, UR10 ;  /* 0x0000000a00077c82 */ /* 0x000fe20008000000 */
[----:B------:R1:W-:Y:S01]  /*1cf0*/  STL [R1+0x4], R27 ;  /* 0x0000041b01007387 */ /* 0x0003e20000100800 */
[----:B------:R-:W-:Y:S01]  /*1d00*/  UIMAD UR10, UR7, -0x40, UR32 ;  /* 0xffffffc0070a78a4 */ /* 0x000fe2000f8e0220 */
[----:B------:R-:W-:Y:S01]  /*1d10*/  IMAD.WIDE.U32 R6, R14, c[0x0][0x370], R4 ;  /* 0x0000dc000e067a25 */ /* 0x000fe200078e0004 */
[----:B------:R-:W-:Y:S01]  /*1d20*/  ULEA.HI UR8, UR7, UR7, URZ, 0x1 ;  /* 0x0000000707087291 */ /* 0x000fe2000f8f083f */
[----:B------:R-:W-:Y:S01]  /*1d30*/  @P0 BAR.SYNC.DEFER_BLOCKING 0x0 ;  /* 0x0000000000000b1d */ /* 0x000fe20000010000 */
[----:B------:R-:W-:Y:S01]  /*1d40*/  UIMAD UR13, UR36, UR9, UR13 ;  /* 0x00000009240d72a4 */ /* 0x000fe2000f8e020d */
[----:B------:R-:W-:Y:S01]  /*1d50*/  IMAD.WIDE.U32 R10, R10, c[0x0][0x1a8], R8 ;  /* 0x00006a000a0a7a25 */ /* 0x000fe200078e0008 */
[----:B------:R-:W-:Y:S01]  /*1d60*/  ISETP.GE.AND P6, PT, R14, UR10, PT ;  /* 0x0000000a0e007c0c */ /* 0x000fe2000bfc6270 */
[----:B------:R-:W-:Y:S01]  /*1d70*/  ULOP3.LUT UR8, UR8, 0xfffffffe, URZ, 0xc0, !UPT ;  /* 0xfffffffe08087892 */ /* 0x000fe2000f8ec03f */
[----:B------:R-:W-:Y:S01]  /*1d80*/  LEA R240, P0, R6, c[0x0][0x330], 0x1 ;  /* 0x0000cc0006f07a11 */ /* 0x000fe200078008ff */
[----:B------:R-:W-:Y:S01]  /*1d90*/  IMAD R0, R14, c[0x0][0x374], R0 ;  /* 0x0000dd000e007a24 */ /* 0x000fe200078e0200 */
[----:B------:R-:W-:Y:S01]  /*1da0*/  LEA R241, P1, R10, c[0x0][0x160], 0x1 ;  /* 0x000058000af17a11 */ /* 0x000fe200078208ff */
[----:B------:R-:W-:Y:S01]  /*1db0*/  UIADD3 UR8, UR7, -UR8, URZ ;  /* 0x8000000807087290 */ /* 0x000fe2000fffe03f */
[----:B------:R-:W-:Y:S01]  /*1dc0*/  IADD3 R17, R11, UR13, RZ ;  /* 0x0000000d0b117c10 */ /* 0x000fe2000fffe0ff */
[----:B------:R-:W-:Y:S01]  /*1dd0*/  IMAD.IADD R2, R7, 0x1, R0 ;  /* 0x0000000107027824 */ /* 0x000fe200078e0200 */
[----:B------:R-:W-:Y:S01]  /*1de0*/  UMOV UR9, UR17 ;  /* 0x0000001100097c82 */ /* 0x000fe20008000000 */
[----:B------:R-:W-:Y:S01]  /*1df0*/  IADD3 R252, R244, 0x80, RZ ;  /* 0x00000080f4fc7810 */ /* 0x000fe20007ffe0ff */
[----:B------:R-:W-:Y:S01]  /*1e00*/  UISETP.NE.AND UP0, UPT, UR8, 0x1, UPT ;  /* 0x000000010800788c */ /* 0x000fe2000bf05270 */
[----:B------:R-:W-:-:S02]  /*1e10*/  LEA.HI.X R242, R10, c[0x0][0x164], R17, 0x1, P1 ;  /* 0x000059000af27a11 */ /* 0x000fc400008f0c11 */
[----:B------:R-:W-:Y:S01]  /*1e20*/  UMOV UR8, UR16 ;  /* 0x0000001000087c82 */ /* 0x000fe20008000000 */
        /* <DEDUP_REMOVED lines=12> */
[----:B------:R-:W-:Y:S01]  /*1ef0*/  IMAD R0, R12, c[0x0][0x374], R0 ;  /* 0x0000dd000c007a24 */ /* 0x000fe200078e0200 */
        /* <DEDUP_REMOVED lines=34> */
.L_x_1443:
[----:B------:R-:W-:Y:S05]  /*2120*/  BSYNC B0 ;  /* 0x0000000000007941 */ /* 0x000fea0003800000 */
.L_x_1442:
        /* <DEDUP_REMOVED lines=48> */
.L_x_1445:
[----:B------:R-:W-:Y:S05]  /*2430*/  BSYNC B0 ;  /* 0x0000000000007941 */ /* 0x000fea0003800000 */
.L_x_1444:
        /* <DEDUP_REMOVED lines=23> */
.L_x_1447:
        /* <DEDUP_REMOVED lines=50> */
.L_x_1448:
[----:B------:R-:W-:Y:S05]  /*28d0*/  BSYNC B0 ;  /* 0x0000000000007941 */ /* 0x000fea0003800000 */
.L_x_1446:
        /* <DEDUP_REMOVED lines=21> */
.L_x_1450:
        /* <DEDUP_REMOVED lines=49> */
.L_x_1451:
[----:B------:R-:W-:Y:S05]  /*2d40*/  BSYNC B0 ;  /* 0x0000000000007941 */ /* 0x000fea0003800000 */
.L_x_1449:
[----:B--2---:R-:W2:Y:S01]  /*2d50*/  LDL R2, [R1+0x8] ;  /* 0x0000080001027983 */ /* 0x004ea20000100800 */
[----:B------:R-:W-:Y:S01]  /*2d60*/  USHF.R.S32.HI UR13, URZ, 0x1f, UR23 ;  /* 0x0000001f3f0d7899 */ /* 0x000fe20008011417 */
[----:B---3--:R-:W-:Y:S01]  /*2d70*/  IMAD.MOV.U32 R4, RZ, RZ, 0x4 ;  /* 0x00000004ff047424 */ /* 0x008fe200078e00ff */
[----:B------:R-:W-:Y:S01]  /*2d80*/  ULDC.64 UR14, c[0x0][0x198] ;  /* 0x00006600000e7ab9 */ /* 0x000fe20000000a00 */
[----:B------:R-:W-:Y:S01]  /*2d90*/  IMAD.MOV.U32 R250, RZ, RZ, 0x7f800000 ;  /* 0x7f800000fffa7424 */ /* 0x000fe200078e00ff */
[----:B------:R-:W-:Y:S02]  /*2da0*/  MOV R251, 0x7f800000 ;  /* 0x7f80000000fb7802 */ /* 0x000fe40000000f00 */
[----:B------:R-:W-:Y:S01]  /*2db0*/  MOV R18, UR23 ;  /* 0x0000001700127c02 */ /* 0x000fe20008000f00 */
[----:B------:R-:W-:Y:S01]  /*2dc0*/  BSSY B0, `(.L_x_1452) ;  /* 0x0000045000007945 */ /* 0x000fe20003800000 */
[C---:B--2---:R-:W-:Y:S01]  /*2dd0*/  IADD3 R0, R2.reuse, 0x8, RZ ;  /* 0x0000000802007810 */ /* 0x044fe20007ffe0ff */
[C---:B------:R-:W-:Y:S01]  /*2de0*/  IMAD.WIDE R4, R2.reuse, R4, UR8 ;  /* 0x0000000802047e25 */ /* 0x040fe2000f8e0204 */
[----:B------:R-:W-:-:S02]  /*2df0*/  ISETP.GE.AND P2, PT, R2, UR10, PT ;  /* 0x0000000a02007c0c */ /* 0x000fc4000bf46270 */
[----:B------:R-:W-:Y:S01]  /*2e00*/  ISETP.GE.AND P1, PT, R0, UR10, PT ;  /* 0x0000000a00007c0c */ /* 0x000fe2000bf26270 */
[----:B------:R-:W-:-:S04]  /*2e10*/  UIMAD UR10, UR13, UR14, URZ ;  /* 0x0000000e0d0a72a4 */ /* 0x000fc8000f8e023f */
[----:B------:R-:W-:-:S06]  /*2e20*/  UIMAD UR10, UR23, UR15, UR10 ;  /* 0x0000000f170a72a4 */ /* 0x000fcc000f8e020a */
[----:B------:R-:W-:Y:S01]  /*2e30*/  IMAD.U32 R0, RZ, RZ, UR10 ;  /* 0x0000000aff007e24 */ /* 0x000fe2000f8e00ff */
[----:B------:R-:W-:Y:S01]  /*2e40*/  UIADD3 UR10, -UR23, UR6, URZ ;  /* 0x00000006170a7290 */ /* 0x000fe2000fffe13f */
[----:B------:R2:W5:Y:S04]  /*2e50*/  @!P2 LDG.E R250, [R4.64] ;  /* 0x0000000404faa981 */ /* 0x000568000c1e1900 */
[----:B------:R2:W5:Y:S01]  /*2e60*/  @!P1 LDG.E R251, [R4.64+0x20] ;  /* 0x0000200404fb9981 */ /* 0x000562000c1e1900 */
[----:B------:R-:W-:-:S13]  /*2e70*/  ISETP.GE.AND P6, PT, R14, UR10, PT ;  /* 0x0000000a0e007c0c */ /* 0x000fda000bfc6270 */
[----:B------:R3:W-:Y:S04]  /*2e80*/  @P6 STS.128 [R237+0x18000], RZ ;  /* 0x018000ffed006388 */ /* 0x0007e80000000c00 */
[----:B------:R3:W-:Y:S04]  /*2e90*/  @P6 STS.128 [R237+0x1a000], RZ ;  /* 0x01a000ffed006388 */ /* 0x0007e80000000c00 */
[----:B------:R3:W-:Y:S01]  /*2ea0*/  @P6 STS.128 [R237+0x1c000], RZ ;  /* 0x01c000ffed006388 */ /* 0x0007e20000000c00 */
[----:B--2---:R-:W-:-:S03]  /*2eb0*/  IMAD.WIDE.U32 R4, R18, c[0x0][0x198], R244 ;  /* 0x0000660012047a25 */ /* 0x004fc600078e00f4 */
[----:B------:R3:W-:Y:S02]  /*2ec0*/  @P6 STS.128 [R237+0x1e000], RZ ;  /* 0x01e000ffed006388 */ /* 0x0007e40000000c00 */
[----:B------:R-:W-:-:S04]  /*2ed0*/  IADD3 R4, P1, R4, UR21, RZ ;  /* 0x0000001504047c10 */ /* 0x000fc8000ff3e0ff */
        /* <DEDUP_REMOVED lines=51> */
.L_x_1453:
[----:B------:R-:W-:Y:S05]  /*3210*/  BSYNC B0 ;  /* 0x0000000000007941 */ /* 0x000fea0003800000 */
.L_x_1452:
        /* <DEDUP_REMOVED lines=8> */
[----:B-12---:R-:W-:Y:S01]  /*32a0*/  IMAD.U32 R5, RZ, RZ, UR24 ;  /* 0x00000018ff057e24 */ /* 0x006fe2000f8e00ff */
        /* <DEDUP_REMOVED lines=46> */
.L_x_1455:
[----:B------:R-:W-:Y:S05]  /*3590*/  BSYNC B0 ;  /* 0x0000000000007941 */ /* 0x000fea0003800000 */
.L_x_1454:
        /* <DEDUP_REMOVED lines=62> */
.L_x_1457:
[----:B------:R-:W-:Y:S05]  /*3980*/  BSYNC B0 ;  /* 0x0000000000007941 */ /* 0x000fea0003800000 */
.L_x_1456:
        /* <DEDUP_REMOVED lines=53> */
.L_x_1459:
[----:B------:R-:W-:Y:S05]  /*3ce0*/  BSYNC B0 ;  /* 0x0000000000007941 */ /* 0x000fea0003800000 */
.L_x_1458:
[----:B------:R-:W-:Y:S02]  /*3cf0*/  IMAD.MOV.U32 R6, RZ, RZ, c[0x0][0x308] ;  /* 0x0000c200ff067624 */ /* 0x000fe400078e00ff */
[----:B------:R-:W-:Y:S01]  /*3d00*/  IMAD.MOV.U32 R7, RZ, RZ, c[0x0][0x30c] ;  /* 0x0000c300ff077624 */ /* 0x000fe200078e00ff */
[----:B------:R-:W-:Y:S01]  /*3d10*/  LEA.HI R0, R25, R26, RZ, 0x4 ;  /* 0x0000001a19007211 */ /* 0x000fe200078f20ff */
[----:B------:R-:W0:Y:S04]  /*3d20*/  LDGDEPBAR ;  /* 0x00000000000079af */ /* 0x000e280000000000 */
[----:B-12---:R1:W2:Y:S04]  /*3d30*/  LDG.E.64 R4, [R6.64+0x8] ;  /* 0x0000080406047981 */ /* 0x0062a8000c1e1b00 */
[----:B-1-3--:R-:W3:Y:S01]  /*3d40*/  LDG.E.64 R6, [R6.64] ;  /* 0x0000000406067981 */ /* 0x00aee2000c1e1b00 */
[----:B------:R-:W-:Y:S01]  /*3d50*/  LOP3.LUT R0, R0, 0xfffffff0, RZ, 0xc0, !PT ;  /* 0xfffffff000007812 */ /* 0x000fe200078ec0ff */
[----:B------:R-:W-:Y:S01]  /*3d60*/  IMAD.MOV.U32 R226, RZ, RZ, 0x40 ;  /* 0x00000040ffe27424 */ /* 0x000fe200078e00ff */
[--C-:B------:R-:W-:Y:S01]  /*3d70*/  SHF.R.S32.HI R8, RZ, 0x1f, R21.reuse ;  /* 0x0000001fff087819 */ /* 0x100fe20000011415 */
[----:B------:R-:W1:Y:S01]  /*3d80*/  S2R R9, SR_TID.X ;  /* 0x0000000000097919 */ /* 0x000e620000002100 */
[----:B------:R-:W-:Y:S01]  /*3d90*/  SHF.L.U32 R222, R233, 0x1, RZ ;  /* 0x00000001e9de7819 */ /* 0x000fe200000006ff */
[----:B------:R-:W-:Y:S01]  /*3da0*/  IMAD.IADD R0, R26, 0x1, -R0 ;  /* 0x000000011a007824 */ /* 0x000fe200078e0a00 */
[----:B------:R-:W-:Y:S01]  /*3db0*/  UIADD3 UR10, UR23, 0x40, URZ ;  /* 0x00000040170a7890 */ /* 0x000fe2000fffe03f */
[----:B------:R-:W-:Y:S01]  /*3dc0*/  IMAD.MOV.U32 R238, RZ, RZ, R236 ;  /* 0x000000ffffee7224 */ /* 0x000fe200078e00ec */
        /* <DEDUP_REMOVED lines=14> */
[----:B------:R-:W-:Y:S01]  /*3eb0*/  IADD3 R0, R0, -R2, RZ ;  /* 0x8000000200007210 */ /* 0x000fe20007ffe0ff */
        /* <DEDUP_REMOVED lines=52> */
[----:B------:R-:W-:Y:S01]  /*4200*/  UISETP.GE.AND UP3, UPT, UR10, UR6, UPT ;  /* 0x000000060a00728c */ /* 0x000fe2000bf66270 */
[----:B--2---:R-:W-:-:S02]  /*4210*/  IADD3 R4, P2, P1, R4, UR46, R21 ;  /* 0x0000002e04047c10 */ /* 0x004fc4000f95e015 */
[----:B------:R-:W-:Y:S02]  /*4220*/  CS2R R20, SRZ ;  /* 0x0000000000147805 */ /* 0x000fe4000001ff00 */
[----:B------:R-:W-:Y:S01]  /*4230*/  IADD3.X R2, R5, UR50, R8, P2, P1 ;  /* 0x0000003205027c10 */ /* 0x000fe200097e2408 */
[----:B------:R-:W-:Y:S01]  /*4240*/  IMAD.WIDE.U32 R4, R4, -0x2daee0ad, RZ ;  /* 0xd2511f5304047825 */ /* 0x000fe200078e00ff */
[----:B------:R-:W-:Y:S02]  /*4250*/  R2P PR, R0, 0x6 ;  /* 0x0000000600007804 */ /* 0x000fe40000000000 */
[----:B------:R-:W-:Y:S01]  /*4260*/  IADD3 R0, R232, 0x4000, RZ ;  /* 0x00004000e8007810 */ /* 0x000fe20007ffe0ff */
[----:B------:R2:W-:Y:S02]  /*4270*/  STL [R1+0x54], R2 ;  /* 0x0000540201007387 */ /* 0x0005e40000100800 */
[----:B------:R-:W-:Y:S02]  /*4280*/  SEL R231, R231, 0xffffffe0, !P1 ;  /* 0xffffffe0e7e77807 */ /* 0x000fe40004800000 */
[----:B------:R-:W-:-:S02]  /*4290*/  SEL R0, R0, R232, !P0 ;  /* 0x000000e800007207 */ /* 0x000fc40004000000 */
[----:B------:R-:W-:Y:S01]  /*42a0*/  SEL R226, R226, 0xffffffc0, !P2 ;  /* 0xffffffc0e2e27807 */ /* 0x000fe20005000000 */
[----:B------:R-:W-:Y:S01]  /*42b0*/  IMAD.IADD R228, R227, 0x1, R231 ;  /* 0x00000001e3e47824 */ /* 0x000fe200078e02e7 */
[----:B------:R-:W-:-:S03]  /*42c0*/  IADD3 R223, R231, R222, RZ ;  /* 0x000000dee7df7210 */ /* 0x000fc60007ffe0ff */
[----:B------:R-:W-:Y:S02]  /*42d0*/  IMAD.IADD R229, R227, 0x1, R226 ;  /* 0x00000001e3e57824 */ /* 0x000fe400078e02e2 */
[C---:B------:R-:W-:Y:S02]  /*42e0*/  IMAD.IADD R225, R226.reuse, 0x1, R222 ;  /* 0x00000001e2e17824 */ /* 0x040fe400078e02de */
[C---:B------:R-:W-:Y:S01]  /*42f0*/  IMAD.IADD R230, R226.reuse, 0x1, R228 ;  /* 0x00000001e2e67824 */ /* 0x040fe200078e02e4 */
[----:B---3--:R3:W4:Y:S01]  /*4300*/  R2UR UR14, R7 ;  /* 0x00000000070e73c2 */ /* 0x00872200000e0000 */
[----:B------:R-:W-:-:S07]  /*4310*/  IMAD.IADD R224, R226, 0x1, R223 ;  /* 0x00000001e2e07824 */ /* 0x000fce00078e02df */
[----:B------:R-:W1:Y:S01]  /*4320*/  R2UR UR15, R6 ;  /* 0x00000000060f73c2 */ /* 0x000e6200000e0000 */
[----:B--2---:R-:W-:-:S04]  /*4330*/  IADD3 R2, R233, 0x4000, RZ ;  /* 0x00004000e9027810 */ /* 0x004fc80007ffe0ff */
[----:B------:R-:W-:-:S05]  /*4340*/  SEL R2, R2, R233, !P0 ;  /* 0x000000e902027207 */ /* 0x000fca0004000000 */
[----:B------:R-:W-:Y:S01]  /*4350*/  IMAD.SHL.U32 R219, R2, 0x2, RZ ;  /* 0x0000000202db7824 */ /* 0x000fe200078e00ff */
[----:B------:R-:W-:Y:S01]  /*4360*/  SHF.L.U32 R2, R0, 0x1, RZ ;  /* 0x0000000100027819 */ /* 0x000fe200000006ff */
[----:B------:R-:W-:Y:S01]  /*4370*/  IMAD.MOV.U32 R0, RZ, RZ, c[0x0][0x22c] ;  /* 0x00008b00ff007624 */ /* 0x000fe200078e00ff */
[----:B---3--:R-:W2:Y:S03]  /*4380*/  S2R R7, SR_TID.X ;  /* 0x0000000000077919 */ /* 0x008ea60000002100 */
[----:B------:R-:W-:Y:S01]  /*4390*/  IMAD R0, R0, c[0x0][0x1c0], RZ ;  /* 0x0000700000007a24 */ /* 0x000fe200078e02ff */
[----:B----4-:R-:W-:Y:S02]  /*43a0*/  UIADD3 UR26, UR14, -0x4498517b, URZ ;  /* 0xbb67ae850e1a7890 */ /* 0x010fe4000fffe03f */
[----:B------:R-:W-:Y:S01]  /*43b0*/  UIADD3 UR24, UR14, 0x76cf5d0a, URZ ;  /* 0x76cf5d0a0e187890 */ /* 0x000fe2000fffe03f */
[C---:B------:R-:W-:Y:S01]  /*43c0*/  IMAD.SHL.U32 R10, R0.reuse, 0x10, RZ ;  /* 0x00000010000a7824 */ /* 0x040fe200078e00ff */
[----:B------:R-:W-:Y:S01]  /*43d0*/  SHF.L.U32 R239, R0, 0x3, RZ ;  /* 0x0000000300ef7819 */ /* 0x000fe200000006ff */
[----:B------:R-:W-:-:S02]  /*43e0*/  UIADD3 UR22, UR14, 0x32370b8f, URZ ;  /* 0x32370b8f0e167890 */ /* 0x000fc4000fffe03f */
[----:B-1----:R-:W-:Y:S01]  /*43f0*/  UIADD3 UR27, UR15, -0x61c88647, URZ ;  /* 0x9e3779b90f1b7890 */ /* 0x002fe2000fffe03f */
[C---:B------:R-:W-:Y:S01]  /*4400*/  IADD3 R8, R10.reuse, 0x40, RZ ;  /* 0x000000400a087810 */ /* 0x040fe20007ffe0ff */
[----:B------:R-:W-:Y:S01]  /*4410*/  UIADD3 UR25, UR15, 0x3c6ef372, URZ ;  /* 0x3c6ef3720f197890 */ /* 0x000fe2000fffe03f */
[----:B------:R-:W-:Y:S01]  /*4420*/  IADD3 R0, R10, 0xe0, RZ ;  /* 0x000000e00a007810 */ /* 0x000fe20007ffe0ff */
[----:B------:R-:W-:Y:S02]  /*4430*/  UIADD3 UR23, UR15, -0x255992d5, URZ ;  /* 0xdaa66d2b0f177890 */ /* 0x000fe4000fffe03f */
[C---:B------:R-:W-:Y:S01]  /*4440*/  IMAD.IADD R8, R239.reuse, 0x1, R8 ;  /* 0x00000001ef087824 */ /* 0x040fe200078e0208 */
[C---:B------:R-:W-:Y:S01]  /*4450*/  IADD3 R0, R239.reuse, R0, RZ ;  /* 0x00000000ef007210 */ /* 0x040fe20007ffe0ff */
[----:B------:R-:W-:Y:S02]  /*4460*/  UIADD3 UR21, UR15, 0x78dde6e4, URZ ;  /* 0x78dde6e40f157890 */ /* 0x000fe4000fffe03f */
[C---:B------:R-:W-:Y:S01]  /*4470*/  IMAD.IADD R8, R239.reuse, 0x1, R8 ;  /* 0x00000001ef087824 */ /* 0x040fe200078e0208 */
[----:B------:R-:W-:Y:S01]  /*4480*/  UIADD3 UR20, UR14, -0x126145ec, URZ ;  /* 0xed9eba140e147890 */ /* 0x000fe2000fffe03f */
[----:B------:R-:W-:Y:S01]  /*4490*/  IMAD.IADD R0, R239, 0x1, R0 ;  /* 0x00000001ef007824 */ /* 0x000fe200078e0200 */
[----:B------:R-:W-:Y:S01]  /*44a0*/  UIADD3 UR19, UR15, 0x1715609d, URZ ;  /* 0x1715609d0f137890 */ /* 0x000fe2000fffe03f */
[----:B--2---:R-:W-:-:S02]  /*44b0*/  SHF.R.S32.HI R7, RZ, 0x1f, R7 ;  /* 0x0000001fff077819 */ /* 0x004fc40000011407 */
[C---:B------:R-:W-:Y:S01]  /*44c0*/  IMAD.IADD R0, R239.reuse, 0x1, R0 ;  /* 0x00000001ef007824 */ /* 0x040fe200078e0200 */
[----:B------:R-:W-:Y:S01]  /*44d0*/  IADD3 R8, R239, R8, RZ ;  /* 0x00000008ef087210 */ /* 0x000fe20007ffe0ff */
[----:B------:R-:W-:Y:S01]  /*44e0*/  UIADD3 UR18, UR14, -0x56f99767, URZ ;  /* 0xa90668990e127890 */ /* 0x000fe2000fffe03f */
[----:B------:R-:W-:Y:S01]  /*44f0*/  LEA.HI R7, R7, R9, RZ, 0x7 ;  /* 0x0000000907077211 */ /* 0x000fe200078f38ff */
[----:B------:R-:W-:Y:S01]  /*4500*/  UIADD3 UR17, UR15, -0x4ab325aa, URZ ;  /* 0xb54cda560f117890 */ /* 0x000fe2000fffe03f */
[C---:B------:R-:W-:Y:S01]  /*4510*/  IADD3 R9, R10.reuse, 0x20, RZ ;  /* 0x000000200a097810 */ /* 0x040fe20007ffe0ff */
[C---:B------:R-:W-:Y:S01]  /*4520*/  IMAD.IADD R8, R239.reuse, 0x1, R8 ;  /* 0x00000001ef087824 */ /* 0x040fe200078e0208 */
[----:B------:R-:W-:Y:S01]  /*4530*/  SHF.R.S32.HI R7, RZ, 0x7, R7 ;  /* 0x00000007ff077819 */ /* 0x000fe20000011407 */
[----:B------:R-:W-:Y:S01]  /*4540*/  UIADD3 UR16, UR14, 0x646e171e, URZ ;  /* 0x646e171e0e107890 */ /* 0x000fe2000fffe03f */
[C---:B------:R-:W-:Y:S02]  /*4550*/  IADD3 R9, R239.reuse, R9, RZ ;  /* 0x00000009ef097210 */ /* 0x040fe40007ffe0ff */
[----:B------:R-:W-:Y:S01]  /*4560*/  IADD3 R0, R239, R0, RZ ;  /* 0x00000000ef007210 */ /* 0x000fe20007ffe0ff */
[----:B------:R-:W-:Y:S01]  /*4570*/  IMAD.SHL.U32 R6, R7, 0x20, RZ ;  /* 0x0000002007067824 */ /* 0x000fe200078e00ff */
[----:B------:R-:W-:Y:S01]  /*4580*/  IADD3 R7, R10, 0x60, RZ ;  /* 0x000000600a077810 */ /* 0x000fe20007ffe0ff */
[----:B------:R-:W-:-:S03]  /*4590*/  IMAD.IADD R9, R239, 0x1, R9 ;  /* 0x00000001ef097824 */ /* 0x000fc600078e0209 */
[----:B------:R1:W-:Y:S01]  /*45a0*/  STL [R1+0x60], R6 ;  /* 0x0000600601007387 */ /* 0x0003e20000100800 */
[C---:B------:R-:W-:Y:S02]  /*45b0*/  IMAD.IADD R7, R239.reuse, 0x1, R7 ;  /* 0x00000001ef077824 */ /* 0x040fe400078e0207 */
[C---:B------:R-:W-:Y:S01]  /*45c0*/  IMAD.IADD R9, R239.reuse, 0x1, R9 ;  /* 0x00000001ef097824 */ /* 0x040fe200078e0209 */
[----:B------:R2:W-:Y:S02]  /*45d0*/  STL.64 [R1+0x10], R4 ;  /* 0x0000100401007387 */ /* 0x0005e40000100a00 */
[C---:B------:R-:W-:Y:S02]  /*45e0*/  IADD3 R7, R239.reuse, R7, RZ ;  /* 0x00000007ef077210 */ /* 0x040fe40007ffe0ff */
[----:B------:R-:W-:-:S03]  /*45f0*/  IADD3 R9, R239, R9, RZ ;  /* 0x00000009ef097210 */ /* 0x000fc60007ffe0ff */
[C---:B------:R-:W-:Y:S02]  /*4600*/  IMAD.IADD R7, R239.reuse, 0x1, R7 ;  /* 0x00000001ef077824 */ /* 0x040fe400078e0207 */
[----:B------:R3:W-:Y:S02]  /*4610*/  STL [R1+0x2c], R9 ;  /* 0x00002c0901007387 */ /* 0x0007e40000100800 */
[----:B------:R-:W-:Y:S02]  /*4620*/  IMAD.IADD R7, R239, 0x1, R7 ;  /* 0x00000001ef077824 */ /* 0x000fe400078e0207 */
[----:B------:R4:W-:Y:S04]  /*4630*/  STL [R1+0x28], R8 ;  /* 0x0000280801007387 */ /* 0x0009e80000100800 */
[----:B------:R4:W-:Y:S01]  /*4640*/  STL [R1+0x24], R7 ;  /* 0x0000240701007387 */ /* 0x0009e20000100800 */
[----:B-1----:R-:W-:-:S04]  /*4650*/  IADD3 R6, R10, 0x80, RZ ;  /* 0x000000800a067810 */ /* 0x002fc80007ffe0ff */
[C---:B------:R-:W-:Y:S02]  /*4660*/  IADD3 R6, R239.reuse, R6, RZ ;  /* 0x00000006ef067210 */ /* 0x040fe40007ffe0ff */
[C---:B--2---:R-:W-:Y:S02]  /*4670*/  IADD3 R5, R10.reuse, 0xa0, RZ ;  /* 0x000000a00a057810 */ /* 0x044fe40007ffe0ff */
[----:B------:R-:W-:Y:S01]  /*4680*/  IADD3 R4, R10, 0xc0, RZ ;  /* 0x000000c00a047810 */ /* 0x000fe20007ffe0ff */
[C---:B------:R-:W-:Y:S02]  /*4690*/  IMAD.IADD R6, R239.reuse, 0x1, R6 ;  /* 0x00000001ef067824 */ /* 0x040fe400078e0206 */
[C---:B------:R-:W-:Y:S02]  /*46a0*/  IMAD.IADD R5, R239.reuse, 0x1, R5 ;  /* 0x00000001ef057824 */ /* 0x040fe400078e0205 */
[C---:B------:R-:W-:Y:S02]  /*46b0*/  IMAD.IADD R4, R239.reuse, 0x1, R4 ;  /* 0x00000001ef047824 */ /* 0x040fe400078e0204 */
[----:B------:R-:W-:-:S02]  /*46c0*/  IMAD.IADD R5, R239, 0x1, R5 ;  /* 0x00000001ef057824 */ /* 0x000fc400078e0205 */
[C---:B------:R-:W-:Y:S01]  /*46d0*/  IMAD.IADD R6, R239.reuse, 0x1, R6 ;  /* 0x00000001ef067824 */ /* 0x040fe200078e0206 */
[C---:B------:R-:W-:Y:S01]  /*46e0*/  IADD3 R4, R239.reuse, R4, RZ ;  /* 0x00000004ef047210 */ /* 0x040fe20007ffe0ff */
[C---:B---3--:R-:W-:Y:S01]  /*46f0*/  IMAD.IADD R9, R239.reuse, 0x1, R9 ;  /* 0x00000001ef097824 */ /* 0x048fe200078e0209 */
[C---:B------:R-:W-:Y:S01]  /*4700*/  IADD3 R5, R239.reuse, R5, RZ ;  /* 0x00000005ef057210 */ /* 0x040fe20007ffe0ff */
[C---:B----4-:R-:W-:Y:S01]  /*4710*/  IMAD.IADD R8, R239.reuse, 0x1, R8 ;  /* 0x00000001ef087824 */ /* 0x050fe200078e0208 */
[C---:B------:R-:W-:Y:S01]  /*4720*/  IADD3 R6, R239.reuse, R6, RZ ;  /* 0x00000006ef067210 */ /* 0x040fe20007ffe0ff */
[C---:B------:R-:W-:Y:S01]  /*4730*/  IMAD.IADD R4, R239.reuse, 0x1, R4 ;  /* 0x00000001ef047824 */ /* 0x040fe200078e0204 */
[C---:B------:R-:W-:Y:S01]  /*4740*/  IADD3 R7, R239.reuse, R7, RZ ;  /* 0x00000007ef077210 */ /* 0x040fe20007ffe0ff */
[C---:B------:R-:W-:Y:S02]  /*4750*/  IMAD.IADD R5, R239.reuse, 0x1, R5 ;  /* 0x00000001ef057824 */ /* 0x040fe400078e0205 */
[C---:B------:R-:W-:Y:S01]  /*4760*/  IMAD.IADD R4, R239.reuse, 0x1, R4 ;  /* 0x00000001ef047824 */ /* 0x040fe200078e0204 */
[----:B------:R1:W-:Y:S04]  /*4770*/  STL [R1+0x20], R6 ;  /* 0x0000200601007387 */ /* 0x0003e80000100800 */
[----:B------:R2:W-:Y:S04]  /*4780*/  STL [R1+0x1c], R5 ;  /* 0x00001c0501007387 */ /* 0x0005e80000100800 */
[----:B------:R-:W-:Y:S04]  /*4790*/  STL [R1+0x48], R9 ;  /* 0x0000480901007387 */ /* 0x000fe80000100800 */
[----:B------:R3:W-:Y:S04]  /*47a0*/  STL [R1+0x18], R4 ;  /* 0x0000180401007387 */ /* 0x0007e80000100800 */
[----:B------:R-:W-:Y:S04]  /*47b0*/  STL [R1+0x44], R8 ;  /* 0x0000440801007387 */ /* 0x000fe80000100800 */
[----:B------:R4:W-:Y:S04]  /*47c0*/  STL [R1+0xc], R0 ;  /* 0x00000c0001007387 */ /* 0x0009e80000100800 */
[----:B------:R4:W-:Y:S01]  /*47d0*/  STL [R1+0x40], R7 ;  /* 0x0000400701007387 */ /* 0x0009e20000100800 */
[----:B-1----:R-:W-:-:S02]  /*47e0*/  IMAD.IADD R6, R239, 0x1, R6 ;  /* 0x00000001ef067824 */ /* 0x002fc400078e0206 */
[----:B--2---:R-:W-:-:S03]  /*47f0*/  IMAD.IADD R5, R239, 0x1, R5 ;  /* 0x00000001ef057824 */ /* 0x004fc600078e0205 */
[----:B------:R1:W-:Y:S04]  /*4800*/  STL [R1+0x3c], R6 ;  /* 0x00003c0601007387 */ /* 0x0003e80000100800 */
[----:B------:R1:W-:Y:S01]  /*4810*/  STL [R1+0x38], R5 ;  /* 0x0000380501007387 */ /* 0x0003e20000100800 */
[C---:B---3--:R-:W-:Y:S01]  /*4820*/  IADD3 R4, R239.reuse, R4, RZ ;  /* 0x00000004ef047210 */ /* 0x048fe20007ffe0ff */
[----:B----4-:R-:W-:-:S05]  /*4830*/  IMAD.IADD R0, R239, 0x1, R0 ;  /* 0x00000001ef007824 */ /* 0x010fca00078e0200 */
[----:B------:R1:W-:Y:S04]  /*4840*/  STL [R1+0x30], R0 ;  /* 0x0000300001007387 */ /* 0x0003e80000100800 */
[----:B------:R1:W-:Y:S02]  /*4850*/  STL [R1+0x34], R4 ;  /* 0x0000340401007387 */ /* 0x0003e40000100800 */
.L_x_1462:
[----:B------:R-:W0:Y:S01]  /*4860*/  LDGDEPBAR ;  /* 0x00000000000079af */ /* 0x000e220000000000 */
[C---:B------:R-:W-:Y:S01]  /*4870*/  IMAD.IADD R105, R219.reuse, 0x1, R231 ;  /* 0x00000001db697824 */ /* 0x040fe200078e02e7 */
[----:B------:R-:W-:Y:S01]  /*4880*/  PLOP3.LUT P0, PT, PT, PT, UP3, 0x80, 0x0 ;  /* 0x000000000000781c */ /* 0x000fe20003f0f038 */
[--C-:B------:R-:W-:Y:S01]  /*4890*/  IMAD.IADD R104, R219, 0x1, R226.reuse ;  /* 0x00000001db687824 */ /* 0x100fe200078e02e2 */
[----:B------:R-:W-:Y:S01]  /*48a0*/  PLOP3.LUT P2, PT, PT, PT, UP3, 0x80, 0x0 ;  /* 0x000000000000781c */ /* 0x000fe20003f4f038 */
[----:B-1----:R-:W-:Y:S01]  /*48b0*/  IMAD.IADD R0, R105, 0x1, R226 ;  /* 0x0000000169007824 */ /* 0x002fe200078e02e2 */
[----:B------:R-:W2:Y:S01]  /*48c0*/  LDL R112, [R1+0x60] ;  /* 0x0000600001707983 */ /* 0x000ea20000100800 */
[----:B------:R-:W-:Y:S01]  /*48d0*/  PLOP3.LUT P1, PT, PT, PT, UP3, 0x80, 0x0 ;  /* 0x000000000000781c */ /* 0x000fe20003f2f038 */
[----:B------:R-:W-:Y:S01]  /*48e0*/  UISETP.GE.AND UP4, UPT, UR7, 0x1, UPT ;  /* 0x000000010700788c */ /* 0x000fe2000bf86270 */
[----:B------:R-:W-:Y:S02]  /*48f0*/  PLOP3.LUT P3, PT, PT, PT, UP3, 0x80, 0x0 ;  /* 0x000000000000781c */ /* 0x000fe40003f6f038 */
[----:B------:R-:W-:Y:S01]  /*4900*/  PLOP3.LUT P6, PT, PT, PT, UP3, 0x80, 0x0 ;  /* 0x000000000000781c */ /* 0x000fe20003fcf038 */
[----:B------:R-:W3:Y:S01]  /*4910*/  LDL.64 R110, [R1+0x10] ;  /* 0x00001000016e7983 */ /* 0x000ee20000100a00 */
[----:B------:R-:W-:Y:S02]  /*4920*/  PLOP3.LUT P5, PT, PT, PT, UP3, 0x80, 0x0 ;  /* 0x000000000000781c */ /* 0x000fe40003faf038 */
[----:B-----5:R-:W-:Y:S03]  /*4930*/  FSETP.NEU.FTZ.AND P4, PT, R250, -INF , PT ;  /* 0xff800000fa00780b */ /* 0x020fe60003f9d000 */
[----:B------:R-:W4:Y:S06]  /*4940*/  LDL R109, [R1+0x58] ;  /* 0x00005800016d7983 */ /* 0x000f2c0000100800 */
[----:B------:R-:W2:Y:S06]  /*4950*/  LDL R108, [R1+0x54] ;  /* 0x00005400016c7983 */ /* 0x000eac0000100800 */
[----:B------:R-:W1:Y:S01]  /*4960*/  S2R R113, SR_TID.X ;  /* 0x0000000000717919 */ /* 0x000e620000002100 */
[----:B------:R-:W-:Y:S05]  /*4970*/  DEPBAR.LE SB0, 0x0 ;  /* 0x000080000000791a */ /* 0x000fea0000000000 */
[----:B------:R-:W-:Y:S06]  /*4980*/  BAR.SYNC.DEFER_BLOCKING 0x0 ;  /* 0x0000000000007b1d */ /* 0x000fec0000010000 */
[----:B------:R-:W-:Y:S06]  /*4990*/  LDSM.16.M88.4 R16, [R219] ;  /* 0x00000000db10783b */ /* 0x000fec0000000200 */
[----:B------:R-:W1:Y:S06]  /*49a0*/  LDSM.16.M88.4 R8, [R218+0x18000] ;  /* 0x01800000da08783b */ /* 0x000e6c0000000200 */
[----:B------:R-:W1:Y:S06]  /*49b0*/  LDSM.16.M88.4 R84, [R218+0x18800] ;  /* 0x01880000da54783b */ /* 0x000e6c0000000200 */
[----:B------:R-:W-:Y:S06]  /*49c0*/  LDSM.16.M88.4 R88, [R105] ;  /* 0x000000006958783b */ /* 0x000fec0000000200 */
[----:B------:R-:W1:Y:S06]  /*49d0*/  LDSM.16.M88.4 R92, [R3+0x18000] ;  /* 0x01800000035c783b */ /* 0x000e6c0000000200 */
[----:B------:R-:W1:Y:S06]  /*49e0*/  LDSM.16.M88.4 R96, [R3+0x18800] ;  /* 0x018800000360783b */ /* 0x000e6c0000000200 */
[----:B------:R-:W-:Y:S01]  /*49f0*/  LDSM.16.M88.4 R100, [R217+0x18000] ;  /* 0x01800000d964783b */ /* 0x000fe20000000200 */
[C---:B-1----:R-:W-:Y:S08]  /*4a00*/  HMMA.16816.F32.BF16 R4, R16.reuse, R8, RZ ;  /* 0x000000081004723c */ /* 0x042ff000000418ff */
[C---:B------:R-:W-:Y:S08]  /*4a10*/  HMMA.16816.F32.BF16 R8, R16.reuse, R10, RZ ;  /* 0x0000000a1008723c */ /* 0x040ff000000418ff */
[C---:B------:R-:W-:Y:S08]  /*4a20*/  HMMA.16816.F32.BF16 R12, R16.reuse, R84, RZ ;  /* 0x00000054100c723c */ /* 0x040ff000000418ff */
[----:B------:R-:W-:Y:S01]  /*4a30*/  HMMA.16816.F32.BF16 R16, R16, R86, RZ ;  /* 0x000000561010723c */ /* 0x000fe200000418ff */
[----:B------:R-:W1:Y:S07]  /*4a40*/  LDSM.16.M88.4 R84, [R104] ;  /* 0x000000006854783b */ /* 0x000e6e0000000200 */
[C---:B------:R-:W-:Y:S08]  /*4a50*/  HMMA.16816.F32.BF16 R4, R88.reuse, R92, R4 ;  /* 0x0000005c5804723c */ /* 0x040ff00000041804 */
[C---:B------:R-:W-:Y:S01]  /*4a60*/  HMMA.16816.F32.BF16 R8, R88.reuse, R94, R8 ;  /* 0x0000005e5808723c */ /* 0x040fe20000041808 */
[----:B------:R-:W-:Y:S07]  /*4a70*/  LDSM.16.M88.4 R92, [R0] ;  /* 0x00000000005c783b */ /* 0x000fee0000000200 */
[C---:B------:R-:W-:Y:S08]  /*4a80*/  HMMA.16816.F32.BF16 R12, R88.reuse, R96, R12 ;  /* 0x00000060580c723c */ /* 0x040ff0000004180c */
[----:B------:R-:W-:Y:S01]  /*4a90*/  HMMA.16816.F32.BF16 R16, R88, R98, R16 ;  /* 0x000000625810723c */ /* 0x000fe20000041810 */
[----:B------:R-:W1:Y:S06]  /*4aa0*/  LDSM.16.M88.4 R88, [R217+0x18800] ;  /* 0x01880000d958783b */ /* 0x000e6c0000000200 */
[----:B------:R-:W1:Y:S02]  /*4ab0*/  LDSM.16.M88.4 R96, [R216+0x18000] ;  /* 0x01800000d860783b */ /* 0x000e640000000200 */
[C---:B-1----:R-:W-:Y:S08]  /*4ac0*/  HMMA.16816.F32.BF16 R4, R84.reuse, R100, R4 ;  /* 0x000000645404723c */ /* 0x042ff00000041804 */
[C---:B------:R-:W-:Y:S01]  /*4ad0*/  HMMA.16816.F32.BF16 R8, R84.reuse, R102, R8 ;  /* 0x000000665408723c */ /* 0x040fe20000041808 */
[----:B------:R-:W1:Y:S07]  /*4ae0*/  LDSM.16.M88.4 R100, [R216+0x18800] ;  /* 0x01880000d864783b */ /* 0x000e6e0000000200 */
[C---:B------:R-:W-:Y:S08]  /*4af0*/  HMMA.16816.F32.BF16 R12, R84.reuse, R88, R12 ;  /* 0x00000058540c723c */ /* 0x040ff0000004180c */
[----:B------:R-:W-:Y:S01]  /*4b00*/  HMMA.16816.F32.BF16 R16, R84, R90, R16 ;  /* 0x0000005a5410723c */ /* 0x000fe20000041810 */
[----:B------:R-:W-:Y:S06]  /*4b10*/  LDSM.16.M88.4 R84, [R219+0x2000] ;  /* 0x00200000db54783b */ /* 0x000fec0000000200 */
[----:B------:R-:W1:Y:S01]  /*4b20*/  LDSM.16.M88.4 R88, [R218+0x1a000] ;  /* 0x01a00000da58783b */ /* 0x000e620000000200 */
[C---:B------:R-:W-:Y:S08]  /*4b30*/  HMMA.16816.F32.BF16 R4, R92.reuse, R96, R4 ;  /* 0x000000605c04723c */ /* 0x040ff00000041804 */
[C---:B------:R-:W-:Y:S01]  /*4b40*/  HMMA.16816.F32.BF16 R8, R92.reuse, R98, R8 ;  /* 0x000000625c08723c */ /* 0x040fe20000041808 */
[----:B------:R-:W1:Y:S07]  /*4b50*/  LDSM.16.M88.4 R96, [R218+0x1a800] ;  /* 0x01a80000da60783b */ /* 0x000e6e0000000200 */
[C---:B-1----:R-:W-:Y:S08]  /*4b60*/  HMMA.16816.F32.BF16 R12, R92.reuse, R100, R12 ;  /* 0x000000645c0c723c */ /* 0x042ff0000004180c */
[----:B------:R-:W-:Y:S01]  /*4b70*/  HMMA.16816.F32.BF16 R16, R92, R102, R16 ;  /* 0x000000665c10723c */ /* 0x000fe20000041810 */
[----:B------:R-:W-:Y:S06]  /*4b80*/  LDSM.16.M88.4 R92, [R105+0x2000] ;  /* 0x00200000695c783b */ /* 0x000fec0000000200 */
[----:B------:R-:W1:Y:S01]  /*4b90*/  LDSM.16.M88.4 R100, [R3+0x1a000] ;  /* 0x01a000000364783b */ /* 0x000e620000000200 */
[C---:B------:R-:W-:Y:S08]  /*4ba0*/  HMMA.16816.F32.BF16 R4, R84.reuse, R88, R4 ;  /* 0x000000585404723c */ /* 0x040ff00000041804 */
[C---:B------:R-:W-:Y:S01]  /*4bb0*/  HMMA.16816.F32.BF16 R8, R84.reuse, R90, R8 ;  /* 0x0000005a5408723c */ /* 0x040fe20000041808 */
[----:B------:R-:W-:Y:S07]  /*4bc0*/  LDSM.16.M88.4 R88, [R104+0x2000] ;  /* 0x002000006858783b */ /* 0x000fee0000000200 */
[C---:B------:R-:W-:Y:S08]  /*4bd0*/  HMMA.16816.F32.BF16 R12, R84.reuse, R96, R12 ;  /* 0x00000060540c723c */ /* 0x040ff0000004180c */
[----:B------:R-:W-:Y:S01]  /*4be0*/  HMMA.16816.F32.BF16 R16, R84, R98, R16 ;  /* 0x000000625410723c */ /* 0x000fe20000041810 */
[----:B------:R-:W3:Y:S06]  /*4bf0*/  LDSM.16.M88.4 R84, [R3+0x1a800] ;  /* 0x01a800000354783b */ /* 0x000eec0000000200 */
[----:B------:R-:W2:Y:S01]  /*4c00*/  LDSM.16.M88.4 R96, [R217+0x1a000] ;  /* 0x01a00000d960783b */ /* 0x000ea20000000200 */
[C---:B-1----:R-:W-:Y:S08]  /*4c10*/  HMMA.16816.F32.BF16 R4, R92.reuse, R100, R4 ;  /* 0x000000645c04723c */ /* 0x042ff00000041804 */
[C---:B------:R-:W-:Y:S01]  /*4c20*/  HMMA.16816.F32.BF16 R8, R92.reuse, R102, R8 ;  /* 0x000000665c08723c */ /* 0x040fe20000041808 */
[----:B------:R-:W1:Y:S07]  /*4c30*/  LDSM.16.M88.4 R100, [R217+0x1a800] ;  /* 0x01a80000d964783b */ /* 0x000e6e0000000200 */
[C---:B---3--:R-:W-:Y:S08]  /*4c40*/  HMMA.16816.F32.BF16 R12, R92.reuse, R84, R12 ;  /* 0x000000545c0c723c */ /* 0x048ff0000004180c */
[----:B------:R-:W-:Y:S01]  /*4c50*/  HMMA.16816.F32.BF16 R16, R92, R86, R16 ;  /* 0x000000565c10723c */ /* 0x000fe20000041810 */
[----:B------:R-:W-:Y:S06]  /*4c60*/  LDSM.16.M88.4 R84, [R0+0x2000] ;  /* 0x002000000054783b */ /* 0x000fec0000000200 */
[----:B------:R-:W3:Y:S01]  /*4c70*/  LDSM.16.M88.4 R92, [R216+0x1a000] ;  /* 0x01a00000d85c783b */ /* 0x000ee20000000200 */
[C---:B--2---:R-:W-:Y:S08]  /*4c80*/  HMMA.16816.F32.BF16 R4, R88.reuse, R96, R4 ;  /* 0x000000605804723c */ /* 0x044ff00000041804 */
[C---:B------:R-:W-:Y:S01]  /*4c90*/  HMMA.16816.F32.BF16 R8, R88.reuse, R98, R8 ;  /* 0x000000625808723c */ /* 0x040fe20000041808 */
[----:B------:R-:W2:Y:S07]  /*4ca0*/  LDSM.16.M88.4 R96, [R216+0x1a800] ;  /* 0x01a80000d860783b */ /* 0x000eae0000000200 */
[C---:B-1----:R-:W-:Y:S08]  /*4cb0*/  HMMA.16816.F32.BF16 R12, R88.reuse, R100, R12 ;  /* 0x00000064580c723c */ /* 0x042ff0000004180c */
[----:B------:R-:W-:Y:S01]  /*4cc0*/  HMMA.16816.F32.BF16 R16, R88, R102, R16 ;  /* 0x000000665810723c */ /* 0x000fe20000041810 */
[----:B------:R-:W-:Y:S06]  /*4cd0*/  LDSM.16.M88.4 R88, [R219+0x4000] ;  /* 0x00400000db58783b */ /* 0x000fec0000000200 */
        /* <DEDUP_REMOVED lines=8> */
[C---:B-1----:R-:W-:Y:S08]  /*4d60*/  HMMA.16816.F32.BF16 R4, R88.reuse, R100, R4 ;  /* 0x000000645804723c */ /* 0x042ff00000041804 */
[C---:B------:R-:W-:Y:S01]  /*4d70*/  HMMA.16816.F32.BF16 R8, R88.reuse, R102, R8 ;  /* 0x000000665808723c */ /* 0x040fe20000041808 */
[----:B------:R-:W1:Y:S07]  /*4d80*/  LDSM.16.M88.4 R100, [R3+0x1c800] ;  /* 0x01c800000364783b */ /* 0x000e6e0000000200 */
[C---:B--2---:R-:W-:Y:S08]  /*4d90*/  HMMA.16816.F32.BF16 R12, R88.reuse, R84, R12 ;  /* 0x00000054580c723c */ /* 0x044ff0000004180c */
[----:B------:R-:W-:Y:S01]  /*4da0*/  HMMA.16816.F32.BF16 R16, R88, R86, R16 ;  /* 0x000000565810723c */ /* 0x000fe20000041810 */
[----:B------:R-:W-:Y:S06]  /*4db0*/  LDSM.16.M88.4 R84, [R104+0x4000] ;  /* 0x004000006854783b */ /* 0x000fec0000000200 */
[----:B------:R-:W2:Y:S01]  /*4dc0*/  LDSM.16.M88.4 R88, [R217+0x1c000] ;  /* 0x01c00000d958783b */ /* 0x000ea20000000200 */
[C---:B---3--:R-:W-:Y:S08]  /*4dd0*/  HMMA.16816.F32.BF16 R4, R92.reuse, R96, R4 ;  /* 0x000000605c04723c */ /* 0x048ff00000041804 */
[C---:B------:R-:W-:Y:S01]  /*4de0*/  HMMA.16816.F32.BF16 R8, R92.reuse, R98, R8 ;  /* 0x000000625c08723c */ /* 0x040fe20000041808 */
[----:B------:R-:W3:Y:S07]  /*4df0*/  LDSM.16.M88.4 R96, [R217+0x1c800] ;  /* 0x01c80000d960783b */ /* 0x000eee0000000200 */
[C---:B-1----:R-:W-:Y:S08]  /*4e00*/  HMMA.16816.F32.BF16 R12, R92.reuse, R100, R12 ;  /* 0x000000645c0c723c */ /* 0x042ff0000004180c */
[----:B------:R-:W-:Y:S01]  /*4e10*/  HMMA.16816.F32.BF16 R16, R92, R102, R16 ;  /* 0x000000665c10723c */ /* 0x000fe20000041810 */
[----:B------:R-:W-:Y:S06]  /*4e20*/  LDSM.16.M88.4 R92, [R0+0x4000] ;  /* 0x00400000005c783b */ /* 0x000fec0000000200 */
        /* <DEDUP_REMOVED lines=21> */
[----:B------:R-:W1:Y:S06]  /*4f80*/  LDSM.16.M88.4 R100, [R217+0x1e000] ;  /* 0x01e00000d964783b */ /* 0x000e6c0000000200 */
[----:B------:R-:W4:Y:S01]  /*4f90*/  LDSM.16.M88.4 R104, [R217+0x1e800] ;  /* 0x01e80000d968783b */ /* 0x000f220000000200 */
[C---:B--2---:R-:W-:Y:S08]  /*4fa0*/  HMMA.16816.F32.BF16 R4, R84.reuse, R92, R4 ;  /* 0x0000005c5404723c */ /* 0x044ff00000041804 */
[C---:B------:R-:W-:Y:S01]  /*4fb0*/  HMMA.16816.F32.BF16 R8, R84.reuse, R94, R8 ;  /* 0x0000005e5408723c */ /* 0x040fe20000041808 */
[----:B------:R-:W-:Y:S07]  /*4fc0*/  LDSM.16.M88.4 R92, [R216+0x1e000] ;  /* 0x01e00000d85c783b */ /* 0x000fee0000000200 */
[C---:B---3--:R-:W-:Y:S08]  /*4fd0*/  HMMA.16816.F32.BF16 R12, R84.reuse, R96, R12 ;  /* 0x00000060540c723c */ /* 0x048ff0000004180c */
[----:B------:R-:W-:Y:S01]  /*4fe0*/  HMMA.16816.F32.BF16 R16, R84, R98, R16 ;  /* 0x000000625410723c */ /* 0x000fe20000041810 */
[----:B------:R2:W3:Y:S07]  /*4ff0*/  LDSM.16.M88.4 R84, [R0+0x6000] ;  /* 0x006000000054783b */ /* 0x0004ee0000000200 */
[C---:B-1----:R-:W-:Y:S08]  /*5000*/  HMMA.16816.F32.BF16 R4, R88.reuse, R100, R4 ;  /* 0x000000645804723c */ /* 0x042ff00000041804 */
[C---:B------:R-:W-:Y:S08]  /*5010*/  HMMA.16816.F32.BF16 R8, R88.reuse, R102, R8 ;  /* 0x000000665808723c */ /* 0x040ff00000041808 */
[C---:B----4-:R-:W-:Y:S01]  /*5020*/  HMMA.16816.F32.BF16 R12, R88.reuse, R104, R12 ;  /* 0x00000068580c723c */ /* 0x050fe2000004180c */
[----:B--2---:R-:W1:Y:S01]  /*5030*/  @P0 S2R R0, SR_TID.X ;  /* 0x0000000000000919 */ /* 0x004e620000002100 */
[----:B------:R-:W-:Y:S06]  /*5040*/  PLOP3.LUT P0, PT, PT, PT, UP3, 0x80, 0x0 ;  /* 0x000000000000781c */ /* 0x000fec0003f0f038 */
[----:B------:R-:W-:Y:S07]  /*5050*/  HMMA.16816.F32.BF16 R16, R88, R106, R16 ;  /* 0x0000006a5810723c */ /* 0x000fee0000041810 */
[----:B------:R-:W-:Y:S01]  /*5060*/  IMAD.U32 R88, RZ, RZ, UR7 ;  /* 0x00000007ff587e24 */ /* 0x000fe2000f8e00ff */
[C---:B---3--:R-:W-:Y:S05]  /*5070*/  HMMA.16816.F32.BF16 R4, R84.reuse, R92, R4 ;  /* 0x0000005c5404723c */ /* 0x048fea0000041804 */
[----:B------:R-:W-:Y:S02]  /*5080*/  IMAD R88, R88, 0x4, R109 ;  /* 0x0000000458587824 */ /* 0x000fe400078e026d */
[----:B------:R-:W-:Y:S01]  /*5090*/  IMAD.U32 R92, RZ, RZ, UR28 ;  /* 0x0000001cff5c7e24 */ /* 0x000fe2000f8e00ff */
[C---:B------:R-:W-:Y:S01]  /*50a0*/  HMMA.16816.F32.BF16 R8, R84.reuse, R94, R8 ;  /* 0x0000005e5408723c */ /* 0x040fe20000041808 */
[----:B------:R-:W2:Y:S03]  /*50b0*/  LDL R109, [R1+0x8] ;  /* 0x00000800016d7983 */ /* 0x000ea60000100800 */
[----:B-1----:R-:W-:Y:S01]  /*50c0*/  @P2 IMAD.SHL.U32 R0, R0, 0x2, RZ ;  /* 0x0000000200002824 */ /* 0x002fe200078e00ff */
[----:B------:R-:W-:Y:S01]  /*50d0*/  PLOP3.LUT P2, PT, PT, PT, UP3, 0x80, 0x0 ;  /* 0x000000000000781c */ /* 0x000fe20003f4f038 */
[----:B------:R-:W-:Y:S03]  /*50e0*/  FMUL.FTZ R93, R250, 1.4426950216293334961 ;  /* 0x3fb8aa3bfa5d7820 */ /* 0x000fe60000410000 */
[----:B------:R-:W-:Y:S02]  /*50f0*/  @P1 LOP3.LUT R0, R112, 0x6, R0, 0xf8, !PT ;  /* 0x0000000670001812 */ /* 0x000fe400078ef800 */
[----:B------:R-:W1:Y:S01]  /*5100*/  S2R R112, SR_TID.X ;  /* 0x0000000000707919 */ /* 0x000e620000002100 */
[----:B------:R-:W-:Y:S02]  /*5110*/  PLOP3.LUT P1, PT, PT, PT, UP3, 0x80, 0x0 ;  /* 0x000000000000781c */ /* 0x000fe40003f2f038 */
[----:B------:R-:W-:Y:S01]  /*5120*/  @P0 IMAD R92, R92, 0x40, R0 ;  /* 0x000000405c5c0824 */ /* 0x000fe200078e0200 */
[----:B------:R-:W-:Y:S01]  /*5130*/  PLOP3.LUT P0, PT, PT, PT, UP3, 0x80, 0x0 ;  /* 0x000000000000781c */ /* 0x000fe20003f0f038 */
[----:B------:R-:W-:Y:S01]  /*5140*/  IMAD.U32 R0, RZ, RZ, UR28 ;  /* 0x0000001cff007e24 */ /* 0x000fe2000f8e00ff */
[----:B------:R-:W-:Y:S02]  /*5150*/  FSEL R93, R93, RZ, P4 ;  /* 0x000000ff5d5d7208 */ /* 0x000fe40002000000 */
[C---:B------:R-:W-:Y:S02]  /*5160*/  @P3 ISETP.GE.AND P3, PT, R92.reuse, UR6, PT ;  /* 0x000000065c003c0c */ /* 0x040fe4000bf66270 */
[----:B------:R-:W-:Y:S04]  /*5170*/  FSETP.NEU.FTZ.AND P4, PT, R251, -INF , PT ;  /* 0xff800000fb00780b */ /* 0x000fe80003f9d000 */
[----:B------:R-:W-:Y:S02]  /*5180*/  @P1 IADD3 R89, R92, 0x1, RZ ;  /* 0x000000015c591810 */ /* 0x000fe40007ffe0ff */
[----:B------:R-:W-:Y:S02]  /*5190*/  PLOP3.LUT P1, PT, PT, PT, UP3, 0x80, 0x0 ;  /* 0x000000000000781c */ /* 0x000fe40003f2f038 */
[----:B------:R-:W-:Y:S01]  /*51a0*/  @P6 ISETP.GE.AND P6, PT, R89, UR6, PT ;  /* 0x0000000659006c0c */ /* 0x000fe2000bfc6270 */
[----:B------:R-:W-:Y:S02]  /*51b0*/  IMAD.WIDE.U32 R88, R88, -0x326172a9, RZ ;  /* 0xcd9e8d5758587825 */ /* 0x000fe400078e00ff */
[----:B------:R-:W-:Y:S02]  /*51c0*/  @P0 FSEL R4, R4, -INF , !P3 ;  /* 0xff80000004040808 */ /* 0x000fe40005800000 */
[----:B------:R-:W-:Y:S02]  /*51d0*/  PLOP3.LUT P0, PT, PT, PT, UP3, 0x80, 0x0 ;  /* 0x000000000000781c */ /* 0x000fe40003f0f038 */
[----:B-1----:R-:W-:Y:S01]  /*51e0*/  SHF.R.S32.HI R112, RZ, 0x1f, R112 ;  /* 0x0000001fff707819 */ /* 0x002fe20000011470 */
[--C-:B------:R-:W-:Y:S01]  /*51f0*/  FFMA.FTZ R4, R4, c[0x0][0x23c], -R93.reuse ;  /* 0x00008f0004047a23 */ /* 0x100fe2000001085d */
[----:B------:R-:W-:Y:S02]  /*5200*/  LOP3.LUT R98, R89, UR15, R108, 0x96, !PT ;  /* 0x0000000f59627c12 */ /* 0x000fe4000f8e966c */
[----:B------:R-:W-:Y:S01]  /*5210*/  LEA.HI R112, R112, R113, RZ, 0x7 ;  /* 0x0000007170707211 */ /* 0x000fe200078f38ff */
[----:B------:R-:W1:Y:S01]  /*5220*/  MUFU.EX2 R106, R4 ;  /* 0x00000004006a7308 */ /* 0x000e620000000800 */
[----:B------:R-:W-:Y:S02]  /*5230*/  @P1 FSEL R5, R5, -INF , !P6 ;  /* 0xff80000005051808 */ /* 0x000fe40007000000 */
[----:B------:R-:W-:Y:S02]  /*5240*/  SHF.R.S32.HI R112, RZ, 0x7, R112 ;  /* 0x00000007ff707819 */ /* 0x000fe40000011470 */
[----:B------:R-:W-:Y:S01]  /*5250*/  PLOP3.LUT P1, PT, PT, PT, UP3, 0x80, 0x0 ;  /* 0x000000000000781c */ /* 0x000fe20003f2f038 */
[--C-:B------:R-:W-:Y:S01]  /*5260*/  FFMA.FTZ R5, R5, c[0x0][0x23c], -R93.reuse ;  /* 0x00008f0005057a23 */ /* 0x100fe2000001085d */
[----:B------:R-:W-:Y:S01]  /*5270*/  @P0 FSEL R6, R6, -INF , !P3 ;  /* 0xff80000006060808 */ /* 0x000fe20005800000 */
[----:B------:R-:W-:Y:S01]  /*5280*/  IMAD R0, R0, 0x2, R112 ;  /* 0x0000000200007824 */ /* 0x000fe200078e0270 */
[----:B------:R-:W-:Y:S01]  /*5290*/  PLOP3.LUT P0, PT, PT, PT, UP3, 0x80, 0x0 ;  /* 0x000000000000781c */ /* 0x000fe20003f0f038 */
[----:B------:R3:W4:Y:S01]  /*52a0*/  MUFU.EX2 R104, R5 ;  /* 0x0000000500687308 */ /* 0x0007220000000800 */
[----:B------:R-:W-:Y:S02]  /*52b0*/  PLOP3.LUT P3, PT, PT, PT, UP3, 0x80, 0x0 ;  /* 0x000000000000781c */ /* 0x000fe40003f6f038 */
[----:B------:R-:W-:Y:S05]  /*52c0*/  LOP3.LUT R0, R111, UR14, R0, 0x96, !PT ;  /* 0x0000000e6f007c12 */ /* 0x000fea000f8e9600 */
[----:B------:R-:W-:Y:S01]  /*52d0*/  IMAD.WIDE.U32 R96, R0, -0x326172a9, RZ ;  /* 0xcd9e8d5700607825 */ /* 0x000fe200078e00ff */
[----:B------:R-:W-:Y:S02]  /*52e0*/  @P2 IADD3 R0, R92, 0x8, RZ ;  /* 0x000000085c002810 */ /* 0x000fe40007ffe0ff */
[----:B------:R-:W-:Y:S02]  /*52f0*/  PLOP3.LUT P2, PT, PT, PT, UP3, 0x80, 0x0 ;  /* 0x000000000000781c */ /* 0x000fe40003f4f038 */
[----:B------:R-:W-:Y:S02]  /*5300*/  LOP3.LUT R97, R97, UR27, R88, 0x96, !PT ;  /* 0x0000001b61617c12 */ /* 0x000fe4000f8e9658 */
[----:B------:R-:W1:Y:S01]  /*5310*/  LDSM.16.M88.4 R88, [R216+0x1e800] ;  /* 0x01e80000d858783b */ /* 0x000e620000000200 */
[----:B------:R-:W-:Y:S01]  /*5320*/  @P5 ISETP.GE.AND P5, PT, R0, UR6, PT ;  /* 0x0000000600005c0c */ /* 0x000fe2000bfa6270 */
[----:B------:R-:W-:Y:S02]  /*5330*/  FMUL.FTZ R0, R251, 1.4426950216293334961 ;  /* 0x3fb8aa3bfb007820 */ /* 0x000fe40000410000 */
[----:B------:R-:W-:Y:S01]  /*5340*/  IMAD.WIDE.U32 R94, R97, -0x2daee0ad, RZ ;  /* 0xd2511f53615e7825 */ /* 0x000fe200078e00ff */
[----:B------:R-:W-:Y:S02]  /*5350*/  @P1 IADD3 R97, R92, 0x9, RZ ;  /* 0x000000095c611810 */ /* 0x000fe40007ffe0ff */
[----:B------:R-:W-:Y:S02]  /*5360*/  FSEL R0, R0, RZ, P4 ;  /* 0x000000ff00007208 */ /* 0x000fe40002000000 */
[----:B------:R-:W-:Y:S01]  /*5370*/  PLOP3.LUT P4, PT, PT, PT, UP3, 0x80, 0x0 ;  /* 0x000000000000781c */ /* 0x000fe20003f8f038 */
[----:B---3--:R-:W-:Y:S01]  /*5380*/  IMAD.WIDE.U32 R4, R98, -0x2daee0ad, RZ ;  /* 0xd2511f5362047825 */ /* 0x008fe200078e00ff */
[----:B------:R-:W-:Y:S02]  /*5390*/  PLOP3.LUT P1, PT, PT, PT, UP3, 0x80, 0x0 ;  /* 0x000000000000781c */ /* 0x000fe40003f2f038 */
[----:B------:R-:W-:Y:S01]  /*53a0*/  @P2 FSEL R7, R7, -INF , !P6 ;  /* 0xff80000007072808 */ /* 0x000fe20007000000 */
[----:B------:R-:W-:Y:S01]  /*53b0*/  FFMA.FTZ R6, R6, c[0x0][0x23c], -R0 ;  /* 0x00008f0006067a23 */ /* 0x000fe20000010800 */
[----:B------:R-:W-:Y:S02]  /*53c0*/  PLOP3.LUT P6, PT, PT, PT, UP3, 0x80, 0x0 ;  /* 0x000000000000781c */ /* 0x000fe40003fcf038 */
[----:B------:R-:W-:Y:S01]  /*53d0*/  LOP3.LUT R5, R5, UR26, R110, 0x96, !PT ;  /* 0x0000001a05057c12 */ /* 0x000fe2000f8e966e */
[----:B------:R3:W3:Y:S04]  /*53e0*/  MUFU.EX2 R108, R6 ;  /* 0x00000006006c7308 */ /* 0x0006e80000000800 */
[----:B------:R-:W-:Y:S02]  /*53f0*/  @P4 ISETP.GE.AND P2, PT, R97, UR6, PT ;  /* 0x0000000661004c0c */ /* 0x000fe4000bf46270 */
[----:B------:R-:W-:Y:S02]  /*5400*/  @P0 IADD3 R97, R92, 0x10, RZ ;  /* 0x000000105c610810 */ /* 0x000fe40007ffe0ff */
[----:B------:R-:W-:Y:S02]  /*5410*/  PLOP3.LUT P0, PT, PT, PT, UP3, 0x80, 0x0 ;  /* 0x000000000000781c */ /* 0x000fe40003f0f038 */
[----:B------:R-:W-:Y:S02]  /*5420*/  @P1 FSEL R8, R8, -INF , !P5 ;  /* 0xff80000008081808 */ /* 0x000fe40006800000 */
[----:B------:R-:W-:Y:S02]  /*5430*/  PLOP3.LUT P1, PT, PT, PT, UP3, 0x80, 0x0 ;  /* 0x000000000000781c */ /* 0x000fe40003f2f038 */
[----:B------:R-:W-:Y:S01]  /*5440*/  @P3 ISETP.GE.AND P3, PT, R97, UR6, PT ;  /* 0x0000000661003c0c */ /* 0x000fe2000bf66270 */
[--C-:B------:R-:W-:Y:S01]  /*5450*/  FFMA.FTZ R8, R8, c[0x0][0x23c], -R93.reuse ;  /* 0x00008f0008087a23 */ /* 0x100fe2000001085d */
[----:B------:R-:W-:Y:S03]  /*5460*/  PLOP3.LUT P4, PT, PT, PT, UP3, 0x80, 0x0 ;  /* 0x000000000000781c */ /* 0x000fe60003f8f038 */
[----:B------:R4:W-:Y:S02]  /*5470*/  MUFU.EX2 R101, R8 ;  /* 0x0000000800657308 */ /* 0x0009e40000000800 */
[----:B------:R-:W-:Y:S01]  /*5480*/  @P0 FSEL R9, R9, -INF , !P2 ;  /* 0xff80000009090808 */ /* 0x000fe20005000000 */
[C---:B-1----:R-:W-:Y:S01]  /*5490*/  HMMA.16816.F32.BF16 R12, R84.reuse, R88, R12 ;  /* 0x00000058540c723c */ /* 0x042fe2000004180c */
[----:B------:R-:W-:Y:S02]  /*54a0*/  PLOP3.LUT P0, PT, PT, PT, UP3, 0x80, 0x0 ;  /* 0x000000000000781c */ /* 0x000fe40003f0f038 */
[----:B---3--:R-:W-:Y:S01]  /*54b0*/  LOP3.LUT R6, R95, UR24, R4, 0x96, !PT ;  /* 0x000000185f067c12 */ /* 0x008fe2000f8e9604 */
[----:B------:R-:W-:Y:S01]  /*54c0*/  IMAD.WIDE.U32 R4, R5, -0x326172a9, RZ ;  /* 0xcd9e8d5705047825 */ /* 0x000fe200078e00ff */
[----:B------:R-:W-:Y:S02]  /*54d0*/  @P1 FSEL R11, R11, -INF , !P2 ;  /* 0xff8000000b0b1808 */ /* 0x000fe40005000000 */
[----:B------:R-:W-:Y:S01]  /*54e0*/  PLOP3.LUT P1, PT, PT, PT, UP3, 0x80, 0x0 ;  /* 0x000000000000781c */ /* 0x000fe20003f2f038 */
[----:B------:R-:W-:Y:S01]  /*54f0*/  HMMA.16816.F32.BF16 R16, R84, R90, R16 ;  /* 0x0000005a5410723c */ /* 0x000fe20000041810 */
[----:B------:R-:W-:Y:S03]  /*5500*/  PLOP3.LUT P2, PT, PT, PT, UP3, 0x80, 0x0 ;  /* 0x000000000000781c */ /* 0x000fe60003f4f038 */
[--C-:B------:R-:W-:Y:S01]  /*5510*/  FFMA.FTZ R9, R9, c[0x0][0x23c], -R93.reuse ;  /* 0x00008f0009097a23 */ /* 0x100fe2000001085d */
[----:B------:R-:W-:Y:S01]  /*5520*/  LOP3.LUT R5, R5, UR25, R96, 0x96, !PT ;  /* 0x0000001905057c12 */ /* 0x000fe2000f8e9660 */
[--C-:B------:R-:W-:Y:S01]  /*5530*/  FFMA.FTZ R95, R7, c[0x0][0x23c], -R0.reuse ;  /* 0x00008f00075f7a23 */ /* 0x100fe20000010800 */
[----:B------:R-:W-:Y:S01]  /*5540*/  @P4 FSEL R10, R10, -INF , !P5 ;  /* 0xff8000000a0a4808 */ /* 0x000fe20006800000 */
[----:B------:R-:W-:Y:S01]  /*5550*/  IMAD.WIDE.U32 R6, R6, -0x326172a9, RZ ;  /* 0xcd9e8d5706067825 */ /* 0x000fe200078e00ff */
[----:B------:R1:W-:Y:S01]  /*5560*/  MUFU.EX2 R102, R9 ;  /* 0x0000000900667308 */ /* 0x0003e20000000800 */
[----:B------:R-:W-:Y:S02]  /*5570*/  PLOP3.LUT P4, PT, PT, PT, UP3, 0x80, 0x0 ;  /* 0x000000000000781c */ /* 0x000fe40003f8f038 */
[----:B------:R-:W-:Y:S01]  /*5580*/  FFMA.FTZ R10, R10, c[0x0][0x23c], -R0 ;  /* 0x00008f000a0a7a23 */ /* 0x000fe20000010800 */
[----:B------:R-:W-:Y:S01]  /*5590*/  LOP3.LUT R96, R7, UR23, R4, 0x96, !PT ;  /* 0x0000001707607c12 */ /* 0x000fe2000f8e9604 */
[----:B------:R-:W-:Y:S01]  /*55a0*/  IMAD.WIDE.U32 R4, R5, -0x2daee0ad, RZ ;  /* 0xd2511f5305047825 */ /* 0x000fe200078e00ff */
[----:B----4-:R-:W-:Y:S02]  /*55b0*/  @P6 IADD3 R8, R92, 0x11, RZ ;  /* 0x000000115c086810 */ /* 0x010fe40007ffe0ff */
[----:B------:R-:W-:Y:S01]  /*55c0*/  @P1 FSEL R12, R12, -INF , !P3 ;  /* 0xff8000000c0c1808 */ /* 0x000fe20005800000 */
[----:B------:R-:W-:Y:S01]  /*55d0*/  IMAD.WIDE.U32 R96, R96, -0x2daee0ad, RZ ;  /* 0xd2511f5360607825 */ /* 0x000fe200078e00ff */
[----:B------:R-:W-:Y:S01]  /*55e0*/  LOP3.LUT R5, R5, UR22, R94, 0x96, !PT ;  /* 0x0000001605057c12 */ /* 0x000fe2000f8e965e */
[----:B------:R-:W-:Y:S01]  /*55f0*/  MUFU.EX2 R105, R10 ;  /* 0x0000000a00697308 */ /* 0x000fe20000000800 */
[----:B------:R-:W-:Y:S01]  /*5600*/  @P0 IADD3 R7, R92, 0x18, RZ ;  /* 0x000000185c070810 */ /* 0x000fe20007ffe0ff */
[----:B------:R-:W-:Y:S01]  /*5610*/  FFMA.FTZ R11, R11, c[0x0][0x23c], -R0 ;  /* 0x00008f000b0b7a23 */ /* 0x000fe20000010800 */
[----:B------:R-:W-:Y:S01]  /*5620*/  LOP3.LUT R94, R97, UR20, R4, 0x96, !PT ;  /* 0x00000014615e7c12 */ /* 0x000fe2000f8e9604 */
[----:B------:R-:W-:Y:S01]  /*5630*/  IMAD.WIDE.U32 R4, R5, -0x326172a9, RZ ;  /* 0xcd9e8d5705047825 */ /* 0x000fe200078e00ff */
[----:B------:R-:W-:Y:S02]  /*5640*/  @P4 ISETP.GE.AND P4, PT, R8, UR6, PT ;  /* 0x0000000608004c0c */ /* 0x000fe4000bf86270 */
[----:B------:R-:W-:Y:S01]  /*5650*/  PLOP3.LUT P0, PT, PT, PT, UP3, 0x80, 0x0 ;  /* 0x000000000000781c */ /* 0x000fe20003f0f038 */
[--C-:B------:R-:W-:Y:S01]  /*5660*/  FFMA.FTZ R12, R12, c[0x0][0x23c], -R93.reuse ;  /* 0x00008f000c0c7a23 */ /* 0x100fe2000001085d */
[----:B------:R-:W-:Y:S01]  /*5670*/  LOP3.LUT R8, R5, UR21, R6, 0x96, !PT ;  /* 0x0000001505087c12 */ /* 0x000fe2000f8e9606 */
[----:B------:R3:W-:Y:S01]  /*5680*/  MUFU.EX2 R103, R11 ;  /* 0x0000000b00677308 */ /* 0x0007e20000000800 */
[----:B------:R-:W-:Y:S01]  /*5690*/  PLOP3.LUT P5, PT, PT, PT, UP3, 0x80, 0x0 ;  /* 0x000000000000781c */ /* 0x000fe20003faf038 */
[----:B------:R-:W-:Y:S01]  /*56a0*/  IMAD.WIDE.U32 R88, R94, -0x326172a9, RZ ;  /* 0xcd9e8d575e587825 */ /* 0x000fe200078e00ff */
[----:B------:R-:W-:Y:S02]  /*56b0*/  @P2 IADD3 R92, R92, 0x19, RZ ;  /* 0x000000195c5c2810 */ /* 0x000fe40007ffe0ff */
[----:B------:R-:W-:Y:S01]  /*56c0*/  PLOP3.LUT P6, PT, PT, PT, UP3, 0x80, 0x0 ;  /* 0x000000000000781c */ /* 0x000fe20003fcf038 */
[----:B-1----:R-:W-:Y:S01]  /*56d0*/  IMAD.WIDE.U32 R8, R8, -0x2daee0ad, RZ ;  /* 0xd2511f5308087825 */ /* 0x002fe200078e00ff */
[----:B------:R-:W-:Y:S02]  /*56e0*/  PLOP3.LUT P2, PT, PT, PT, UP3, 0x80, 0x0 ;  /* 0x000000000000781c */ /* 0x000fe40003f4f038 */
[----:B------:R-:W-:Y:S01]  /*56f0*/  LOP3.LUT R6, R89, UR19, R4, 0x96, !PT ;  /* 0x0000001359067c12 */ /* 0x000fe2000f8e9604 */
[----:B------:R1:W-:Y:S01]  /*5700*/  MUFU.EX2 R98, R12 ;  /* 0x0000000c00627308 */ /* 0x0003e20000000800 */
[----:B------:R-:W-:Y:S02]  /*5710*/  LOP3.LUT R4, R9, UR18, R96, 0x96, !PT ;  /* 0x0000001209047c12 */ /* 0x000fe4000f8e9660 */
[----:B------:R-:W-:Y:S02]  /*5720*/  PLOP3.LUT P1, PT, PT, PT, UP3, 0x80, 0x0 ;  /* 0x000000000000781c */ /* 0x000fe40003f2f038 */
[----:B------:R-:W-:Y:S01]  /*5730*/  @P0 FSEL R13, R13, -INF , !P4 ;  /* 0xff8000000d0d0808 */ /* 0x000fe20006000000 */
[----:B------:R-:W-:Y:S01]  /*5740*/  IMAD.WIDE.U32 R4, R4, -0x326172a9, RZ ;  /* 0xcd9e8d5704047825 */ /* 0x000fe200078e00ff */
[----:B------:R-:W-:Y:S02]  /*5750*/  @P5 ISETP.GE.AND P5, PT, R7, UR6, PT ;  /* 0x0000000607005c0c */ /* 0x000fe4000bfa6270 */
[----:B------:R-:W-:Y:S01]  /*5760*/  PLOP3.LUT P0, PT, PT, PT, UP3, 0x80, 0x0 ;  /* 0x000000000000781c */ /* 0x000fe20003f0f038 */
[----:B------:R-:W-:Y:S01]  /*5770*/  IMAD.WIDE.U32 R6, R6, -0x2daee0ad, RZ ;  /* 0xd2511f5306067825 */ /* 0x000fe200078e00ff */
[----:B------:R-:W-:Y:S01]  /*5780*/  @P6 ISETP.GE.AND P6, PT, R92, UR6, PT ;  /* 0x000000065c006c0c */ /* 0x000fe2000bfc6270 */
[----:B------:R-:W4:Y:S01]  /*5790*/  MUFU.EX2 R107, R95 ;  /* 0x0000005f006b7308 */ /* 0x000f220000000800 */
[----:B------:R-:W-:Y:S01]  /*57a0*/  @P2 FSEL R14, R14, -INF , !P3 ;  /* 0xff8000000e0e2808 */ /* 0x000fe20005800000 */
[--C-:B------:R-:W-:Y:S01]  /*57b0*/  FFMA.FTZ R13, R13, c[0x0][0x23c], -R93.reuse ;  /* 0x00008f000d0d7a23 */ /* 0x100fe2000001085d */
[----:B------:R-:W-:Y:S02]  /*57c0*/  PLOP3.LUT P3, PT, PT, PT, UP3, 0x80, 0x0 ;  /* 0x000000000000781c */ /* 0x000fe40003f6f038 */
[----:B------:R-:W-:Y:S01]  /*57d0*/  PLOP3.LUT P2, PT, PT, PT, UP3, 0x80, 0x0 ;  /* 0x000000000000781c */ /* 0x000fe20003f4f038 */
[----:B------:R-:W-:Y:S01]  /*57e0*/  FFMA.FTZ R14, R14, c[0x0][0x23c], -R0 ;  /* 0x00008f000e0e7a23 */ /* 0x000fe20000010800 */
[C---:B------:R-:W-:Y:S02]  /*57f0*/  LOP3.LUT R9, R6.reuse, 0xff, RZ, 0xc0, !PT ;  /* 0x000000ff06097812 */ /* 0x040fe400078ec0ff */
[--C-:B------:R-:W-:Y:S01]  /*5800*/  SHF.R.U32.HI R84, RZ, 0x18, R6.reuse ;  /* 0x00000018ff547819 */ /* 0x100fe20000011606 */
[----:B------:R-:W-:Y:S01]  /*5810*/  MUFU.EX2 R97, R13 ;  /* 0x0000000d00617308 */ /* 0x000fe20000000800 */
[----:B------:R-:W-:Y:S02]  /*5820*/  LOP3.LUT R86, R6, 0xffff, RZ, 0xc0, !PT ;  /* 0x0000ffff06567812 */ /* 0x000fe400078ec0ff */
[----:B------:R-:W-:Y:S02]  /*5830*/  SHF.R.U32.HI R85, RZ, 0x10, R6 ;  /* 0x00000010ff557819 */ /* 0x000fe40000011606 */
[----:B------:R-:W-:Y:S02]  /*5840*/  LOP3.LUT R6, R5, UR17, R88, 0x96, !PT ;  /* 0x0000001105067c12 */ /* 0x000fe4000f8e9658 */
[----:B------:R-:W-:Y:S02]  /*5850*/  @P1 FSEL R15, R15, -INF , !P4 ;  /* 0xff8000000f0f1808 */ /* 0x000fe40006000000 */
[----:B------:R-:W-:Y:S01]  /*5860*/  PLOP3.LUT P1, PT, PT, PT, UP3, 0x80, 0x0 ;  /* 0x000000000000781c */ /* 0x000fe20003f2f038 */
[----:B------:R-:W-:Y:S01]  /*5870*/  MUFU.EX2 R100, R14 ;  /* 0x0000000e00647308 */ /* 0x000fe20000000800 */
[C---:B---3--:R-:W-:Y:S01]  /*5880*/  LOP3.LUT R11, R4.reuse, 0xff, RZ, 0xc0, !PT ;  /* 0x000000ff040b7812 */ /* 0x048fe200078ec0ff */
[----:B------:R-:W-:Y:S01]  /*5890*/  FFMA.FTZ R15, R15, c[0x0][0x23c], -R0 ;  /* 0x00008f000f0f7a23 */ /* 0x000fe20000010800 */
[----:B------:R-:W-:Y:S02]  /*58a0*/  SHF.R.U32.HI R10, RZ, 0x18, R4 ;  /* 0x00000018ff0a7819 */ /* 0x000fe40000011604 */
[----:B------:R-:W-:Y:S02]  /*58b0*/  LOP3.LUT R8, R7, UR16, R8, 0x96, !PT ;  /* 0x0000001007087c12 */ /* 0x000fe4000f8e9608 */
[----:B------:R-:W-:Y:S02]  /*58c0*/  LOP3.LUT R7, R4, 0xffff, RZ, 0xc0, !PT ;  /* 0x0000ffff04077812 */ /* 0x000fe400078ec0ff */
[----:B-1----:R-:W-:Y:S01]  /*58d0*/  SHF.R.U32.HI R12, RZ, 0x10, R4 ;  /* 0x00000010ff0c7819 */ /* 0x002fe20000011604 */
[----:B------:R-:W1:Y:S01]  /*58e0*/  MUFU.EX2 R99, R15 ;  /* 0x0000000f00637308 */ /* 0x000e620000000800 */
[C---:B------:R-:W-:Y:S02]  /*58f0*/  LOP3.LUT R4, R6.reuse, 0xffff, RZ, 0xc0, !PT ;  /* 0x0000ffff06047812 */ /* 0x040fe400078ec0ff */
[----:B------:R-:W-:Y:S02]  /*5900*/  LOP3.LUT R5, R6, 0xff, RZ, 0xc0, !PT ;  /* 0x000000ff06057812 */ /* 0x000fe400078ec0ff */
[----:B------:R-:W-:Y:S02]  /*5910*/  @P0 FSEL R16, R16, -INF , !P5 ;  /* 0xff80000010100808 */ /* 0x000fe40006800000 */
[----:B------:R-:W-:Y:S02]  /*5920*/  ISETP.LE.U32.AND P0, PT, R5, UR29, PT ;  /* 0x0000001d05007c0c */ /* 0x000fe4000bf03070 */
[----:B------:R-:W-:Y:S01]  /*5930*/  SHF.R.U32.HI R5, RZ, 0x10, R6 ;  /* 0x00000010ff057819 */ /* 0x000fe20000011606 */
[--C-:B------:R-:W-:Y:S01]  /*5940*/  FFMA.FTZ R16, R16, c[0x0][0x23c], -R93.reuse ;  /* 0x00008f0010107a23 */ /* 0x100fe2000001085d */
        /* <DEDUP_REMOVED lines=9> */
[----:B------:R-:W-:Y:S01]  /*59e0*/  SHF.R.U32.HI R6, RZ, 0x18, R6 ;  /* 0x00000018ff067819 */ /* 0x000fe20000011606 */
[----:B------:R-:W-:Y:S01]  /*59f0*/  @!P0 FADD.FTZ R106, -R106, -RZ ;  /* 0x800000ff6a6a8221 */ /* 0x000fe20000010100 */
[----:B------:R-:W-:Y:S01]  /*5a00*/  ISETP.LE.U32.AND P5, PT, R4, UR29, PT ;  /* 0x0000001d04007c0c */ /* 0x000fe2000bfa3070 */
[----:B------:R3:W-:Y:S01]  /*5a10*/  MUFU.EX2 R94, R0 ;  /* 0x00000000005e7308 */ /* 0x0007e20000000800 */
[----:B------:R-:W-:Y:S01]  /*5a20*/  ISETP.LE.U32.AND P1, PT, R5, UR29, PT ;  /* 0x0000001d05007c0c */ /* 0x000fe2000bf23070 */
[----:B------:R-:W-:Y:S01]  /*5a30*/  FFMA.FTZ R93, R17, c[0x0][0x23c], -R93 ;  /* 0x00008f00115d7a23 */ /* 0x000fe2000001085d */
[----:B------:R-:W-:Y:S02]  /*5a40*/  ISETP.LE.U32.AND P6, PT, R6, UR29, PT ;  /* 0x0000001d06007c0c */ /* 0x000fe4000bfc3070 */
[----:B------:R-:W-:Y:S02]  /*5a50*/  SHF.R.U32.HI R5, RZ, 0x8, R7 ;  /* 0x00000008ff057819 */ /* 0x000fe40000011607 */
[----:B------:R-:W-:Y:S02]  /*5a60*/  ISETP.LE.U32.AND P2, PT, R11, UR29, PT ;  /* 0x0000001d0b007c0c */ /* 0x000fe4000bf43070 */
[----:B------:R-:W-:Y:S01]  /*5a70*/  LOP3.LUT R4, R8, 0xff, RZ, 0xc0, !PT ;  /* 0x000000ff08047812 */ /* 0x000fe200078ec0ff */
[----:B------:R-:W1:Y:S01]  /*5a80*/  MUFU.EX2 R96, R18 ;  /* 0x0000001200607308 */ /* 0x000e620000000800 */
[----:B------:R-:W-:Y:S01]  /*5a90*/  LOP3.LUT R5, R5, 0xffff, RZ, 0xc0, !PT ;  /* 0x0000ffff05057812 */ /* 0x000fe200078ec0ff */
[----:B------:R-:W-:Y:S01]  /*5aa0*/  @!P5 FADD.FTZ R104, -R104, -RZ ;  /* 0x800000ff6868d221 */ /* 0x000fe20000010100 */
[----:B------:R-:W-:Y:S01]  /*5ab0*/  ISETP.LE.U32.AND P5, PT, R4, UR29, PT ;  /* 0x0000001d04007c0c */ /* 0x000fe2000bfa3070 */
[----:B------:R-:W-:Y:S01]  /*5ac0*/  @!P1 FADD.FTZ R108, -R108, -RZ ;  /* 0x800000ff6c6c9221 */ /* 0x000fe20000010100 */
[----:B------:R-:W-:Y:S01]  /*5ad0*/  LOP3.LUT R4, R12, 0xff, RZ, 0xc0, !PT ;  /* 0x000000ff0c047812 */ /* 0x000fe200078ec0ff */
[----:B----4-:R-:W-:Y:S01]  /*5ae0*/  @!P6 FADD.FTZ R107, -R107, -RZ ;  /* 0x800000ff6b6be221 */ /* 0x010fe20000010100 */
[----:B------:R-:W-:Y:S02]  /*5af0*/  ISETP.LE.U32.AND P1, PT, R5, UR29, PT ;  /* 0x0000001d05007c0c */ /* 0x000fe4000bf23070 */
[----:B------:R-:W-:Y:S01]  /*5b00*/  ISETP.LE.U32.AND P0, PT, R10, UR29, PT ;  /* 0x0000001d0a007c0c */ /* 0x000fe2000bf03070 */
[----:B------:R-:W-:Y:S01]  /*5b10*/  @!P2 FADD.FTZ R101, -R101, -RZ ;  /* 0x800000ff6565a221 */ /* 0x000fe20000010100 */
[----:B------:R-:W-:Y:S01]  /*5b20*/  ISETP.LE.U32.AND P6, PT, R4, UR29, PT ;  /* 0x0000001d04007c0c */ /* 0x000fe2000bfc3070 */
[----:B------:R-:W4:Y:S01]  /*5b30*/  MUFU.EX2 R93, R93 ;  /* 0x0000005d005d7308 */ /* 0x000f220000000800 */
[--C-:B------:R-:W-:Y:S02]  /*5b40*/  SHF.R.U32.HI R4, RZ, 0x18, R8.reuse ;  /* 0x00000018ff047819 */ /* 0x100fe40000011608 */
[----:B------:R-:W-:Y:S01]  /*5b50*/  SHF.R.U32.HI R5, RZ, 0x10, R8 ;  /* 0x00000010ff057819 */ /* 0x000fe20000011608 */
[----:B------:R-:W-:Y:S01]  /*5b60*/  @!P5 FADD.FTZ R98, -R98, -RZ ;  /* 0x800000ff6262d221 */ /* 0x000fe20000010100 */
[----:B------:R-:W-:Y:S02]  /*5b70*/  LOP3.LUT R8, R8, 0xffff, RZ, 0xc0, !PT ;  /* 0x0000ffff08087812 */ /* 0x000fe400078ec0ff */
[----:B------:R-:W-:Y:S01]  /*5b80*/  ISETP.LE.U32.AND P2, PT, R4, UR29, PT ;  /* 0x0000001d04007c0c */ /* 0x000fe2000bf43070 */
[----:B------:R-:W-:Y:S01]  /*5b90*/  @!P1 FADD.FTZ R102, -R102, -RZ ;  /* 0x800000ff66669221 */ /* 0x000fe20000010100 */
[----:B------:R-:W-:Y:S01]  /*5ba0*/  SHF.R.U32.HI R4, RZ, 0x8, R8 ;  /* 0x00000008ff047819 */ /* 0x000fe20000011608 */
[----:B------:R-:W-:Y:S01]  /*5bb0*/  @!P0 FADD.FTZ R103, -R103, -RZ ;  /* 0x800000ff67678221 */ /* 0x000fe20000010100 */
[----:B------:R-:W-:Y:S01]  /*5bc0*/  LOP3.LUT R5, R5, 0xff, RZ, 0xc0, !PT ;  /* 0x000000ff05057812 */ /* 0x000fe200078ec0ff */
[----:B------:R-:W-:Y:S01]  /*5bd0*/  @!P6 FADD.FTZ R105, -R105, -RZ ;  /* 0x800000ff6969e221 */ /* 0x000fe20000010100 */
[----:B------:R-:W-:Y:S02]  /*5be0*/  LOP3.LUT R4, R4, 0xffff, RZ, 0xc0, !PT ;  /* 0x0000ffff04047812 */ /* 0x000fe400078ec0ff */
[----:B------:R-:W-:Y:S02]  /*5bf0*/  ISETP.LE.U32.AND P1, PT, R5, UR29, PT ;  /* 0x0000001d05007c0c */ /* 0x000fe4000bf23070 */
[----:B------:R-:W-:Y:S02]  /*5c00*/  LOP3.LUT R5, R85, 0xff, RZ, 0xc0, !PT ;  /* 0x000000ff55057812 */ /* 0x000fe400078ec0ff */
[----:B---3--:R-:W-:Y:S01]  /*5c10*/  SHF.R.U32.HI R0, RZ, 0x8, R86 ;  /* 0x00000008ff007819 */ /* 0x008fe20000011656 */
        /* <DEDUP_REMOVED lines=12> */
[----:B------:R-:W-:Y:S01]  /*5ce0*/  @!P0 FADD.FTZ R96, -R96, -RZ ;  /* 0x800000ff60608221 */ /* 0x000fe20000010100 */
        /* <DEDUP_REMOVED lines=9> */
[----:B----4-:R-:W-:Y:S01]  /*5d80*/  @!P5 FADD.FTZ R93, -R93, -RZ ;  /* 0x800000ff5d5dd221 */ /* 0x010fe20000010100 */
[----:B------:R-:W-:Y:S02]  /*5d90*/  FSETP.GE.FTZ.AND P5, PT, R102, RZ, PT ;  /* 0x000000ff6600720b */ /* 0x000fe40003fb6000 */
[----:B------:R-:W-:Y:S01]  /*5da0*/  @!P3 FADD.FTZ R94, -R94, -RZ ;  /* 0x800000ff5e5eb221 */ /* 0x000fe20000010100 */
[----:B------:R-:W-:Y:S01]  /*5db0*/  FSETP.GE.FTZ.AND P3, PT, R97, RZ, PT ;  /* 0x000000ff6100720b */ /* 0x000fe20003f76000 */
[----:B------:R-:W-:Y:S01]  /*5dc0*/  STS [R247+0x2a000], R6 ;  /* 0x02a00006f7007388 */ /* 0x000fe20000000800 */
[----:B-1----:R-:W-:Y:S02]  /*5dd0*/  F2FP.RELU.BF16.PACK_AB R5, R99, R100 ;  /* 0x000000646305723e */ /* 0x002fe400000018ff */
[----:B------:R-:W-:Y:S03]  /*5de0*/  FSETP.GE.FTZ.AND P4, PT, R98, RZ, PT ;  /* 0x000000ff6200720b */ /* 0x000fe60003f96000 */
[----:B------:R-:W-:Y:S01]  /*5df0*/  STS [R247+0x2a400], R5 ;  /* 0x02a40005f7007388 */ /* 0x000fe20000000800 */
[----:B---3--:R-:W-:Y:S05]  /*5e00*/  F2FP.RELU.BF16.PACK_AB R4, R93, R95 ;  /* 0x0000005f5d04723e */ /* 0x008fea00000018ff */
[----:B------:R-:W-:Y:S01]  /*5e10*/  STS [R248+0x2a000], R4 ;  /* 0x02a00004f8007388 */ /* 0x000fe20000000800 */
[----:B--2---:R-:W-:Y:S05]  /*5e20*/  F2FP.RELU.BF16.PACK_AB R0, R94, R96 ;  /* 0x000000605e00723e */ /* 0x004fea00000018ff */
[----:B------:R-:W-:Y:S06]  /*5e30*/  STS [R248+0x2a400], R0 ;  /* 0x02a40000f8007388 */ /* 0x000fec0000000800 */
[----:B------:R-:W-:Y:S06]  /*5e40*/  LDSM.16.M88.4 R16, [R222+0x10000] ;  /* 0x01000000de10783b */ /* 0x000fec0000000200 */
[----:B------:R-:W1:Y:S06]  /*5e50*/  LDSM.16.M88.4 R8, [R218+0x20000] ;  /* 0x02000000da08783b */ /* 0x000e6c0000000200 */
[----:B------:R-:W2:Y:S06]  /*5e60*/  LDSM.16.M88.4 R84, [R218+0x20800] ;  /* 0x02080000da54783b */ /* 0x000eac0000000200 */
[----:B------:R-:W-:Y:S01]  /*5e70*/  LDSM.16.M88.4 R88, [R223+0x10000] ;  /* 0x01000000df58783b */ /* 0x000fe20000000200 */
[C---:B-1----:R-:W-:Y:S08]  /*5e80*/  HMMA.16816.F32.BF16 R4, R16.reuse, R8, RZ ;  /* 0x000000081004723c */ /* 0x042ff000000418ff */
[C---:B------:R-:W-:Y:S08]  /*5e90*/  HMMA.16816.F32.BF16 R8, R16.reuse, R10, RZ ;  /* 0x0000000a1008723c */ /* 0x040ff000000418ff */
[C---:B--2---:R-:W-:Y:S08]  /*5ea0*/  HMMA.16816.F32.BF16 R12, R16.reuse, R84, RZ ;  /* 0x00000054100c723c */ /* 0x044ff000000418ff */
        /* <DEDUP_REMOVED lines=100> */
[C---:B-1----:R-:W-:Y:S07]  /*64f0*/  HMMA.16816.F32.BF16 R4, R84.reuse, R88, R4 ;  /* 0x000000585404723c */ /* 0x042fee0000041804 */
[----:B------:R-:W-:Y:S01]  /*6500*/  IMAD.U32 R88, RZ, RZ, UR12 ;  /* 0x0000000cff587e24 */ /* 0x000fe2000f8e00ff */
[C---:B------:R-:W-:Y:S01]  /*6510*/  HMMA.16816.F32.BF16 R8, R84.reuse, R90, R8 ;  /* 0x0000005a5408723c */ /* 0x040fe20000041808 */
[----:B------:R-:W-:Y:S03]  /*6520*/  IMAD.U32 R89, RZ, RZ, UR11 ;  /* 0x0000000bff597e24 */ /* 0x000fe6000f8e00ff */
[C---:B------:R-:W-:Y:S04]  /*6530*/  LEA R88, P0, R109.reuse, R88, 0x2 ;  /* 0x000000586d587211 */ /* 0x040fe800078010ff */
[----:B------:R-:W-:Y:S01]  /*6540*/  LEA.HI.X.SX32 R89, R109, R89, 0x2, P0 ;  /* 0x000000596d597211 */ /* 0x000fe200000f16ff */
[----:B------:R-:W-:Y:S01]  /*6550*/  IMAD.MOV.U32 R109, RZ, RZ, c[0x0][0x22c] ;  /* 0x00008b00ff6d7624 */ /* 0x000fe200078e00ff */
[----:B------:R-:W-:Y:S03]  /*6560*/  FSETP.GE.FTZ.AND P0, PT, R101, RZ, PT ;  /* 0x000000ff6500720b */ /* 0x000fe60003f16000 */
[----:B------:R-:W-:Y:S01]  /*6570*/  IMAD R109, R109, c[0x0][0x1c0], RZ ;  /* 0x000070006d6d7a24 */ /* 0x000fe200078e02ff */
[----:B------:R-:W2:Y:S03]  /*6580*/  LDG.E R92, [R88.64] ;  /* 0x00000004585c7981 */ /* 0x000ea6000c1e1900 */
[----:B------:R-:W-:Y:S03]  /*6590*/  IMAD.U32 R109, R109, -0x40, RZ ;  /* 0xffffffc06d6d7824 */ /* 0x000fe600078e00ff */
[----:B------:R2:W3:Y:S02]  /*65a0*/  LDG.E R0, [R88.64+0x20] ;  /* 0x0000200458007981 */ /* 0x0004e4000c1e1900 */
[C---:B--2---:R-:W-:Y:S02]  /*65b0*/  FADD.FTZ R88, -R92.reuse, R4 ;  /* 0x000000045c587221 */ /* 0x044fe40000010100 */
[C---:B------:R-:W-:Y:S02]  /*65c0*/  FADD.FTZ R4, -R92.reuse, R8 ;  /* 0x000000085c047221 */ /* 0x040fe40000010100 */
[----:B------:R-:W-:Y:S01]  /*65d0*/  FADD.FTZ R5, -R92, R5 ;  /* 0x000000055c057221 */ /* 0x000fe20000010100 */
[-C--:B------:R-:W-:Y:S01]  /*65e0*/  FSEL R8, R88, R92.reuse, P2 ;  /* 0x0000005c58087208 */ /* 0x080fe20001000000 */
[----:B------:R-:W-:Y:S01]  /*65f0*/  FADD.FTZ R9, -R92, R9 ;  /* 0x000000095c097221 */ /* 0x000fe20000010100 */
[----:B------:R-:W1:Y:S01]  /*6600*/  LDSM.16.M88.4 R88, [R216+0x26800] ;  /* 0x02680000d858783b */ /* 0x000e620000000200 */
[----:B---3--:R-:W-:Y:S01]  /*6610*/  FADD.FTZ R6, -R0, R6 ;  /* 0x0000000600067221 */ /* 0x008fe20000010100 */
[----:B------:R-:W-:Y:S01]  /*6620*/  FSEL R5, R5, R92, P1 ;  /* 0x0000005c05057208 */ /* 0x000fe20000800000 */
[----:B------:R-:W-:Y:S01]  /*6630*/  FMUL.FTZ R106, R106, R8 ;  /* 0x000000086a6a7220 */ /* 0x000fe20000410000 */
[----:B------:R-:W-:Y:S02]  /*6640*/  FSEL R4, R4, R92, P0 ;  /* 0x0000005c04047208 */ /* 0x000fe40000000000 */
[----:B------:R-:W-:Y:S01]  /*6650*/  FSETP.GE.FTZ.AND P1, PT, R93, RZ, PT ;  /* 0x000000ff5d00720b */ /* 0x000fe20003f36000 */
[----:B------:R-:W-:Y:S01]  /*6660*/  FMUL.FTZ R104, R104, R5 ;  /* 0x0000000568687220 */ /* 0x000fe20000410000 */
[----:B------:R-:W-:Y:S01]  /*6670*/  FSETP.GE.FTZ.AND P2, PT, R95, RZ, PT ;  /* 0x000000ff5f00720b */ /* 0x000fe20003f56000 */
[----:B------:R-:W-:Y:S01]  /*6680*/  FMUL.FTZ R101, R101, R4 ;  /* 0x0000000465657220 */ /* 0x000fe20000410000 */
[----:B------:R-:W-:Y:S02]  /*6690*/  LEA R234, P0, R109, R234, 0x2 ;  /* 0x000000ea6dea7211 */ /* 0x000fe400078010ff */
[-C--:B------:R-:W-:Y:S02]  /*66a0*/  FSEL R9, R9, R92.reuse, P5 ;  /* 0x0000005c09097208 */ /* 0x080fe40002800000 */
[----:B------:R-:W-:Y:S02]  /*66b0*/  LEA.HI.X.SX32 R235, R109, R235, 0x2, P0 ;  /* 0x000000eb6deb7211 */ /* 0x000fe400000f16ff */
[----:B------:R-:W-:Y:S01]  /*66c0*/  FSETP.GE.FTZ.AND P0, PT, R105, RZ, PT ;  /* 0x000000ff6900720b */ /* 0x000fe20003f16000 */
[C---:B-1----:R-:W-:Y:S07]  /*66d0*/  HMMA.16816.F32.BF16 R12, R84.reuse, R88, R12 ;  /* 0x00000058540c723c */ /* 0x042fee000004180c */
[----:B------:R-:W-:Y:S01]  /*66e0*/  FMUL.FTZ R88, R102, R9 ;  /* 0x0000000966587220 */ /* 0x000fe20000410000 */
[----:B------:R-:W-:Y:S01]  /*66f0*/  HMMA.16816.F32.BF16 R16, R84, R90, R16 ;  /* 0x0000005a5410723c */ /* 0x000fe20000041810 */
[----:B------:R1:W5:Y:S06]  /*6700*/  LDL R91, [R1] ;  /* 0x00000000015b7983 */ /* 0x00036c0000100800 */
[----:B------:R1:W5:Y:S09]  /*6710*/  LDL R90, [R1+0x4] ;  /* 0x00000400015a7983 */ /* 0x0003720000100800 */
[C---:B------:R-:W-:Y:S02]  /*6720*/  FADD.FTZ R5, -R92.reuse, R13 ;  /* 0x0000000d5c057221 */ /* 0x040fe40000010100 */
[----:B------:R-:W-:Y:S03]  /*6730*/  FADD.FTZ R8, -R92, R12 ;  /* 0x0000000c5c087221 */ /* 0x000fe60000010100 */
[-C--:B------:R-:W-:Y:S02]  /*6740*/  FSEL R5, R5, R92.reuse, P3 ;  /* 0x0000005c05057208 */ /* 0x080fe40001800000 */
[-C--:B------:R-:W-:Y:S01]  /*6750*/  FSEL R8, R8, R92.reuse, P4 ;  /* 0x0000005c08087208 */ /* 0x080fe20002000000 */
[----:B------:R-:W-:Y:S01]  /*6760*/  FADD.FTZ R4, -R92, R16 ;  /* 0x000000105c047221 */ /* 0x000fe20000010100 */
[----:B------:R-:W-:Y:S01]  /*6770*/  FSETP.GE.FTZ.AND P4, PT, R100, RZ, PT ;  /* 0x000000ff6400720b */ /* 0x000fe20003f96000 */
[----:B------:R-:W-:Y:S01]  /*6780*/  FMUL.FTZ R87, R97, R5 ;  /* 0x0000000561577220 */ /* 0x000fe20000410000 */
[----:B------:R-:W-:Y:S01]  /*6790*/  FSETP.GE.FTZ.AND P3, PT, R99, RZ, PT ;  /* 0x000000ff6300720b */ /* 0x000fe20003f76000 */
[----:B------:R-:W-:Y:S01]  /*67a0*/  FADD.FTZ R5, -R0, R7 ;  /* 0x0000000700057221 */ /* 0x000fe20000010100 */
[----:B------:R-:W-:Y:S01]  /*67b0*/  FSEL R4, R4, R92, P2 ;  /* 0x0000005c04047208 */ /* 0x000fe20001000000 */
[----:B------:R-:W-:Y:S01]  /*67c0*/  @P1 FADD.FTZ R92, -R92, R17 ;  /* 0x000000115c5c1221 */ /* 0x000fe20000010100 */
[----:B------:R-:W-:Y:S01]  /*67d0*/  FSETP.GE.FTZ.AND P1, PT, R107, RZ, PT ;  /* 0x000000ff6b00720b */ /* 0x000fe20003f36000 */
[----:B------:R-:W-:Y:S01]  /*67e0*/  FADD.FTZ R7, -R0, R11 ;  /* 0x0000000b00077221 */ /* 0x000fe20000010100 */
[----:B------:R-:W-:Y:S01]  /*67f0*/  FSETP.GE.FTZ.AND P2, PT, R108, RZ, PT ;  /* 0x000000ff6c00720b */ /* 0x000fe20003f56000 */
[----:B------:R-:W-:Y:S01]  /*6800*/  FMUL.FTZ R86, R95, R4 ;  /* 0x000000045f567220 */ /* 0x000fe20000410000 */
[----:B------:R-:W-:Y:S01]  /*6810*/  FSEL R5, R5, R0, P1 ;  /* 0x0000000005057208 */ /* 0x000fe20000800000 */
[----:B------:R-:W-:Y:S01]  /*6820*/  FADD.FTZ R4, -R0, R10 ;  /* 0x0000000a00047221 */ /* 0x000fe20000010100 */
[----:B------:R-:W-:Y:S01]  /*6830*/  FSETP.GE.FTZ.AND P1, PT, R103, RZ, PT ;  /* 0x000000ff6700720b */ /* 0x000fe20003f36000 */
[----:B------:R-:W-:Y:S01]  /*6840*/  FMUL.FTZ R89, R98, R8 ;  /* 0x0000000862597220 */ /* 0x000fe20000410000 */
[-C--:B------:R-:W-:Y:S01]  /*6850*/  FSEL R6, R6, R0.reuse, P2 ;  /* 0x0000000006067208 */ /* 0x080fe20001000000 */
[----:B------:R-:W-:Y:S01]  /*6860*/  FMUL.FTZ R84, R107, R5 ;  /* 0x000000056b547220 */ /* 0x000fe20000410000 */
[----:B------:R-:W-:Y:S01]  /*6870*/  FSEL R4, R4, R0, P0 ;  /* 0x0000000004047208 */ /* 0x000fe20000000000 */
[----:B------:R-:W-:Y:S01]  /*6880*/  FADD.FTZ R5, -R0, R15 ;  /* 0x0000000f00057221 */ /* 0x000fe20000010100 */
[----:B------:R-:W-:Y:S01]  /*6890*/  FSETP.GE.FTZ.AND P0, PT, R94, RZ, PT ;  /* 0x000000ff5e00720b */ /* 0x000fe20003f16000 */
[----:B------:R-:W-:Y:S01]  /*68a0*/  FMUL.FTZ R85, R108, R6 ;  /* 0x000000066c557220 */ /* 0x000fe20000410000 */
[----:B------:R-:W-:Y:S01]  /*68b0*/  FSEL R7, R7, R0, P1 ;  /* 0x0000000007077208 */ /* 0x000fe20000800000 */
[----:B------:R-:W-:Y:S01]  /*68c0*/  FADD.FTZ R6, -R0, R14 ;  /* 0x0000000e00067221 */ /* 0x000fe20000010100 */
[----:B------:R-:W-:Y:S01]  /*68d0*/  PLOP3.LUT P1, PT, PT, PT, UP4, 0x80, 0x0 ;  /* 0x000000000000781c */ /* 0x000fe20003f2f048 */
[----:B------:R-:W-:Y:S01]  /*68e0*/  FMUL.FTZ R17, R105, R4 ;  /* 0x0000000469117220 */ /* 0x000fe20000410000 */
[----:B------:R-:W-:Y:S01]  /*68f0*/  FSETP.GE.FTZ.AND P2, PT, R96, RZ, PT ;  /* 0x000000ff6000720b */ /* 0x000fe20003f56000 */
[----:B------:R-:W-:Y:S01]  /*6900*/  FADD.FTZ R4, -R0, R18 ;  /* 0x0000001200047221 */ /* 0x000fe20000010100 */
[----:B------:R-:W-:Y:S01]  /*6910*/  FSEL R6, R6, R0, P4 ;  /* 0x0000000006067208 */ /* 0x000fe20002000000 */
[----:B------:R-:W-:Y:S01]  /*6920*/  FMUL.FTZ R92, R93, R92 ;  /* 0x0000005c5d5c7220 */ /* 0x000fe20000410000 */
[-C--:B------:R-:W-:Y:S01]  /*6930*/  FSEL R5, R5, R0.reuse, P3 ;  /* 0x0000000005057208 */ /* 0x080fe20001800000 */
[----:B------:R-:W-:Y:S01]  /*6940*/  FMUL.FTZ R16, R103, R7 ;  /* 0x0000000767107220 */ /* 0x000fe20000410000 */
[----:B------:R-:W-:Y:S01]  /*6950*/  FSEL R4, R4, R0, P2 ;  /* 0x0000000004047208 */ /* 0x000fe20001000000 */
[----:B------:R-:W-:Y:S02]  /*6960*/  @P0 FADD.FTZ R0, -R0, R19 ;  /* 0x0000001300000221 */ /* 0x000fe40000010100 */
        /* <DEDUP_REMOVED lines=10> */
[C---:B------:R-:W-:Y:S01]  /*6a10*/  IMAD.U32 R0, R7.reuse, -0x40, RZ ;  /* 0xffffffc007007824 */ /* 0x040fe200078e00ff */
[----:B------:R-:W-:Y:S01]  /*6a20*/  ULOP3.LUT UR10, UR7, 0x1, URZ, 0xc0, !UPT ;  /* 0x00000001070a7892 */ /* 0x000fe2000f8ec03f */
[----:B------:R-:W-:Y:S02]  /*6a30*/  IMAD.MOV.U32 R5, RZ, RZ, R242 ;  /* 0x000000ffff057224 */ /* 0x000fe400078e00f2 */
[----:B------:R-:W-:Y:S01]  /*6a40*/  IMAD.MOV.U32 R9, RZ, RZ, c[0x0][0x194] ;  /* 0x00006500ff097624 */ /* 0x000fe200078e00ff */
[C---:B------:R-:W-:Y:S01]  /*6a50*/  LEA R4, P0, R0.reuse, R4, 0x1 ;  /* 0x0000000400047211 */ /* 0x040fe200078008ff */
[----:B------:R-:W-:Y:S01]  /*6a60*/  UISETP.NE.U32.AND UP0, UPT, UR10, 0x1, UPT ;  /* 0x000000010a00788c */ /* 0x000fe2000bf05070 */
[----:B------:R-:W-:Y:S02]  /*6a70*/  SHF.R.S32.HI R6, RZ, 0x1f, R0 ;  /* 0x0000001fff067819 */ /* 0x000fe40000011400 */
[----:B------:R-:W-:Y:S01]  /*6a80*/  LEA.HI.X.SX32 R5, R0, R5, 0x1, P0 ;  /* 0x0000000500057211 */ /* 0x000fe200000f0eff */
[----:B------:R-:W-:Y:S01]  /*6a90*/  USEL UR10, UR41, 0x8000, !UP0 ;  /* 0x00008000290a7887 */ /* 0x000fe2000c000000 */
[----:B------:R-:W-:Y:S02]  /*6aa0*/  ISETP.GE.AND P0, PT, R90, c[0x0][0x220], PT ;  /* 0x000088005a007a0c */ /* 0x000fe40003f06270 */
[C---:B------:R-:W-:Y:S03]  /*6ab0*/  LEA R0, P5, R7.reuse, R0, 0x5 ;  /* 0x0000000007007211 */ /* 0x040fe600078a28ff */
[----:B------:R-:W-:Y:S02]  /*6ac0*/  IADD3 R236, R236, UR10, RZ ;  /* 0x0000000aecec7c10 */ /* 0x000fe4000fffe0ff */
[----:B------:R-:W-:Y:S02]  /*6ad0*/  IADD3 R238, R238, UR10, RZ ;  /* 0x0000000aeeee7c10 */ /* 0x000fe4000fffe0ff */
[C-C-:B------:R-:W-:Y:S01]  /*6ae0*/  LEA.HI.X R6, R7.reuse, R6, R9.reuse, 0x5, P5 ;  /* 0x0000000607067211 */ /* 0x140fe200028f2c09 */
[----:B------:R1:W-:Y:S01]  /*6af0*/  @P4 STS [R236], RZ ;  /* 0x000000ffec004388 */ /* 0x0003e20000000800 */
[----:B------:R-:W-:Y:S02]  /*6b00*/  @!P4 LEA R8, P5, R7, R4, 0x6 ;  /* 0x000000040708c211 */ /* 0x000fe400078a30ff */
[----:B------:R-:W-:Y:S01]  /*6b10*/  IADD3 R219, R219, UR10, RZ ;  /* 0x0000000adbdb7c10 */ /* 0x000fe2000fffe0ff */
[----:B------:R1:W-:Y:S01]  /*6b20*/  @P4 STS [R236+0x4], RZ ;  /* 0x000004ffec004388 */ /* 0x0003e20000000800 */
[----:B------:R-:W-:Y:S03]  /*6b30*/  @!P4 LEA.HI.X R9, R7, R5, R9, 0x6, P5 ;  /* 0x000000050709c211 */ /* 0x000fe600028f3409 */
[----:B------:R1:W-:Y:S04]  /*6b40*/  @P4 STS [R236+0x8], RZ ;  /* 0x000008ffec004388 */ /* 0x0003e80000000800 */
[----:B------:R1:W-:Y:S04]  /*6b50*/  @P4 STS [R236+0xc], RZ ;  /* 0x00000cffec004388 */ /* 0x0003e80000000800 */
        /* <DEDUP_REMOVED lines=39> */
[----:B------:R1:W-:Y:S01]  /*6dd0*/  @P3 STS [R236+0x300c], RZ ;  /* 0x00300cffec003388 */ /* 0x0003e20000000800 */
[CC--:B--2---:R-:W-:Y:S04]  /*6de0*/  @!P3 LEA R8, P4, R0.reuse, R241.reuse, 0x1 ;  /* 0x000000f10008b211 */ /* 0x0c4fe800078808ff */
[CCC-:B------:R-:W-:Y:S02]  /*6df0*/  @!P3 LEA.HI.X R9, R0.reuse, R242.reuse, R6.reuse, 0x1, P4 ;  /* 0x000000f20009b211 */ /* 0x1c0fe400020f0c06 */
[CC--:B------:R-:W-:Y:S03]  /*6e00*/  @!P2 LEA R10, P4, R0.reuse, R241.reuse, 0x1 ;  /* 0x000000f1000aa211 */ /* 0x0c0fe600078808ff */
[----:B------:R-:W-:Y:S01]  /*6e10*/  @!PT LDS RZ, [RZ] ;  /* 0x00000000fffff984 */ /* 0x000fe20000000800 */
[----:B------:R-:W-:Y:S01]  /*6e20*/  @!PT LDS RZ, [RZ] ;  /* 0x00000000fffff984 */ /* 0x000fe20000000800 */
[----:B------:R-:W-:Y:S01]  /*6e30*/  @!PT LDS RZ, [RZ] ;  /* 0x00000000fffff984 */ /* 0x000fe20000000800 */
[----:B------:R2:W-:Y:S01]  /*6e40*/  @!P3 LDGSTS.E.BYPASS.LTC128B.128 [R238+0x3000], [R8.64+0x80] ;  /* 0x0300008008eebfae */ /* 0x0005e2000b901d44 */
[CC--:B------:R-:W-:Y:S03]  /*6e50*/  @!P2 LEA.HI.X R11, R0.reuse, R242.reuse, R6, 0x1, P4 ;  /* 0x000000f2000ba211 */ /* 0x0c0fe600020f0c06 */
        /* <DEDUP_REMOVED lines=8> */
[----:B------:R1:W-:Y:S01]  /*6ee0*/  @P0 STS [R236+0x7000], RZ ;  /* 0x007000ffec000388 */ /* 0x0003e20000000800 */
[C---:B--2---:R-:W-:Y:S03]  /*6ef0*/  @!P0 LEA R8, P3, R0.reuse, R241, 0x1 ;  /* 0x000000f100088211 */ /* 0x044fe600078608ff */
[----:B------:R1:W-:Y:S01]  /*6f00*/  @P0 STS [R236+0x7004], RZ ;  /* 0x007004ffec000388 */ /* 0x0003e20000000800 */
[----:B------:R-:W-:Y:S01]  /*6f10*/  IMAD.MOV.U32 R241, RZ, RZ, R4 ;  /* 0x000000fffff17224 */ /* 0x000fe200078e0004 */
[----:B------:R-:W-:Y:S02]  /*6f20*/  @!P0 LEA.HI.X R9, R0, R242, R6, 0x1, P3 ;  /* 0x000000f200098211 */ /* 0x000fe400018f0c06 */
[----:B------:R1:W-:Y:S01]  /*6f30*/  @P0 STS [R236+0x7008], RZ ;  /* 0x007008ffec000388 */ /* 0x0003e20000000800 */
[----:B------:R-:W-:Y:S03]  /*6f40*/  IMAD.MOV.U32 R242, RZ, RZ, R5 ;  /* 0x000000fffff27224 */ /* 0x000fe600078e0005 */
[----:B------:R1:W-:Y:S04]  /*6f50*/  @P0 STS [R236+0x700c], RZ ;  /* 0x00700cffec000388 */ /* 0x0003e80000000800 */
[----:B------:R-:W-:Y:S01]  /*6f60*/  @!PT LDS RZ, [RZ] ;  /* 0x00000000fffff984 */ /* 0x000fe20000000800 */
[----:B------:R-:W-:Y:S01]  /*6f70*/  @!PT LDS RZ, [RZ] ;  /* 0x00000000fffff984 */ /* 0x000fe20000000800 */
[----:B------:R-:W-:Y:S01]  /*6f80*/  @!PT LDS RZ, [RZ] ;  /* 0x00000000fffff984 */ /* 0x000fe20000000800 */
[----:B------:R1:W-:Y:S04]  /*6f90*/  @!P0 LDGSTS.E.BYPASS.LTC128B.128 [R238+0x7000], [R8.64+0x180] ;  /* 0x0700018008ee8fae */ /* 0x0003e8000b901d44 */
[----:B------:R-:W0:Y:S02]  /*6fa0*/  LDGDEPBAR ;  /* 0x00000000000079af */ /* 0x000e240000000000 */
.L_x_1460:
        /* <DEDUP_REMOVED lines=22> */
[----:B------:R-:W4:Y:S01]  /*7110*/  LDSM.16.MT88.4 R84, [R0+0x14000] ;  /* 0x014000000054783b */ /* 0x000f220000004200 */
        /* <DEDUP_REMOVED lines=18> */
[----:B------:R-:W1:Y:S07]  /*7240*/  LDSM.16.MT88.4 R12, [R220+0x2a800] ;  /* 0x02a80000dc0c783b */ /* 0x000e6e0000004200 */
[----:B------:R-:W-:Y:S01]  /*7250*/  HMMA.16816.F32.BF16 R80, R4, R10, R80 ;  /* 0x0000000a0450723c */ /* 0x000fe20000041850 */
[----:B------:R-:W3:Y:S06]  /*7260*/  LDSM.16.MT88.4 R4, [R0+0x12800] ;  /* 0x012800000004783b */ /* 0x000eec0000004200 */
[----:B------:R-:W4:Y:S01]  /*7270*/  LDSM.16.MT88.4 R8, [R0+0x14800] ;  /* 0x014800000008783b */ /* 0x000f220000004200 */
        /* <DEDUP_REMOVED lines=48> */
[----:B------:R-:W1:Y:S06]  /*7580*/  LDSM.16.MT88.4 R84, [R0+0x17800] ;  /* 0x017800000054783b */ /* 0x000e6c0000004200 */
[----:B------:R-:W-:Y:S01]  /*7590*/  BAR.SYNC.DEFER_BLOCKING 0x0 ;  /* 0x0000000000007b1d */ /* 0x000fe20000010000 */
[-C--:B---3--:R-:W-:Y:S08]  /*75a0*/  HMMA.16816.F32.BF16 R36, R16, R4.reuse, R36 ;  /* 0x000000041024723c */ /* 0x088ff00000041824 */
[C---:B------:R-:W-:Y:S08]  /*75b0*/  HMMA.16816.F32.BF16 R40, R12.reuse, R4, R40 ;  /* 0x000000040c28723c */ /* 0x040ff00000041828 */
[-C--:B------:R-:W-:Y:S08]  /*75c0*/  HMMA.16816.F32.BF16 R44, R12, R6.reuse, R44 ;  /* 0x000000060c2c723c */ /* 0x080ff0000004182c */
[C---:B------:R-:W-:Y:S08]  /*75d0*/  HMMA.16816.F32.BF16 R48, R16.reuse, R6, R48 ;  /* 0x000000061030723c */ /* 0x040ff00000041830 */
[-C--:B----4-:R-:W-:Y:S08]  /*75e0*/  HMMA.16816.F32.BF16 R52, R16, R8.reuse, R52 ;  /* 0x000000081034723c */ /* 0x090ff00000041834 */
        /* <DEDUP_REMOVED lines=73> */
.L_x_1461:
[----:B------:R-:W-:Y:S01]  /*7a80*/  LDSM.16.M88.4 R128, [R227] ;  /* 0x00000000e380783b */ /* 0x000fe20000000200 */
[----:B------:R-:W-:Y:S04]  /*7a90*/  @UP4 UIADD3 UR13, UP0, UR8, -0x100, URZ ;  /* 0xffffff00080d4890 */ /* 0x000fe8000ff1e03f */
[----:B------:R-:W2:Y:S01]  /*7aa0*/  LDSM.16.MT88.4 R16, [R0+0x18000] ;  /* 0x018000000010783b */ /* 0x000ea20000004200 */
[----:B------:R-:W-:Y:S02]  /*7ab0*/  @UP4 UIADD3.X UR10, UR9, -0x1, URZ, UP0, !UPT ;  /* 0xffffffff090a4890 */ /* 0x000fe400087fe43f */
[----:B------:R-:W-:Y:S02]  /*7ac0*/  @UP4 UMOV UR8, UR13 ;  /* 0x0000000d00084c82 */ /* 0x000fe40008000000 */
[----:B------:R-:W3:Y:S03]  /*7ad0*/  LDSM.16.M88.4 R124, [R227+0x1000] ;  /* 0x00100000e37c783b */ /* 0x000ee60000000200 */
[----:B------:R-:W-:Y:S02]  /*7ae0*/  @UP4 UMOV UR9, UR10 ;  /* 0x0000000a00094c82 */ /* 0x000fe40008000000 */
[----:B------:R-:W4:Y:S01]  /*7af0*/  LDSM.16.MT88.4 R96, [R0+0x1a000] ;  /* 0x01a000000060783b */ /* 0x000f220000004200 */
[----:B------:R-:W-:Y:S04]  /*7b00*/  ULOP3.LUT UR10, UR7, 0x1, URZ, 0xc0, !UPT ;  /* 0x00000001070a7892 */ /* 0x000fe8000f8ec03f */
[----:B------:R-:W1:Y:S01]  /*7b10*/  LDSM.16.MT88.4 R112, [R0+0x1c000] ;  /* 0x01c000000070783b */ /* 0x000e620000004200 */
[----:B------:R-:W-:Y:S04]  /*7b20*/  UISETP.NE.U32.AND UP0, UPT, UR10, 0x1, UPT ;  /* 0x000000010a00788c */ /* 0x000fe8000bf05070 */
        /* <DEDUP_REMOVED lines=10> */
[C---:B-----5:R-:W-:Y:S08]  /*7bd0*/  HMMA.16816.F32.BF16 R88, R124.reuse, R96, RZ ;  /* 0x000000607c58723c */ /* 0x060ff000000418ff */
        /* <DEDUP_REMOVED lines=61> */
[C---:B------:R-:W-:Y:S07]  /*7fb0*/  HMMA.16816.F32.BF16 R88, R212.reuse, R196, R88 ;  /* 0x000000c4d458723c */ /* 0x040fee0000041858 */
[-C--:B------:R-:W-:Y:S01]  /*7fc0*/  LEA R196, P2, R239, R234.reuse, 0x2 ;  /* 0x000000eaefc47211 */ /* 0x080fe200078410ff */
[-C--:B------:R-:W-:Y:S01]  /*7fd0*/  HMMA.16816.F32.BF16 R92, R212, R198.reuse, R92 ;  /* 0x000000c6d45c723c */ /* 0x080fe2000004185c */
[----:B-1----:R-:W3:Y:S03]  /*7fe0*/  LDL R0, [R1+0x8] ;  /* 0x0000080001007983 */ /* 0x002ee60000100800 */
[----:B------:R-:W-:Y:S04]  /*7ff0*/  IMAD.MOV.U32 R197, RZ, RZ, 0x4 ;  /* 0x00000004ffc57424 */ /* 0x000fe800078e00ff */
        /* <DEDUP_REMOVED lines=18> */
[-C--:B------:R-:W-:Y:S01]  /*8120*/  HMMA.16816.F32.BF16 R124, R212, R206.reuse, R124 ;  /* 0x000000ced47c723c */ /* 0x080fe2000004187c */
[----:B------:R-:W-:Y:S03]  /*8130*/  IMAD.MOV.U32 R204, RZ, RZ, c[0x0][0x22c] ;  /* 0x00008b00ffcc7624 */ /* 0x000fe600078e00ff */
[----:B------:R-:W-:Y:S02]  /*8140*/  IMAD R210, R210, 0x28, RZ ;  /* 0x00000028d2d27824 */ /* 0x000fe400078e02ff */
[----:B------:R-:W-:Y:S02]  /*8150*/  IMAD R204, R204, c[0x0][0x1c0], RZ ;  /* 0x00007000cccc7a24 */ /* 0x000fe400078e02ff */
[----:B------:R-:W-:Y:S01]  /*8160*/  HMMA.16816.F32.BF16 R128, R200, R206, R128 ;  /* 0x000000cec880723c */ /* 0x000fe20000041880 */
[----:B------:R-:W-:Y:S03]  /*8170*/  IMAD.MOV.U32 R205, RZ, RZ, c[0x0][0x22c] ;  /* 0x00008b00ffcd7624 */ /* 0x000fe600078e00ff */
[----:B------:R-:W-:Y:S02]  /*8180*/  IMAD R204, R204, 0x18, RZ ;  /* 0x00000018cccc7824 */ /* 0x000fe400078e02ff */
[----:B------:R-:W-:Y:S06]  /*8190*/  IMAD R205, R205, c[0x0][0x1c0], RZ ;  /* 0x00007000cdcd7a24 */ /* 0x000fec00078e02ff */
[----:B------:R-:W-:Y:S02]  /*81a0*/  IMAD R205, R205, 0x38, RZ ;  /* 0x00000038cdcd7824 */ /* 0x000fe400078e02ff */
[----:B---3--:R-:W-:Y:S01]  /*81b0*/  @P1 IMAD.WIDE R198, R0, R197, UR8 ;  /* 0x0000000800c61e25 */ /* 0x008fe2000f8e02c5 */
[-C--:B------:R-:W-:Y:S01]  /*81c0*/  LEA.HI.X.SX32 R197, R239, R235.reuse, 0x2, P2 ;  /* 0x000000ebefc57211 */ /* 0x080fe200010f16ff */
[----:B------:R-:W2:Y:S05]  /*81d0*/  LDL R0, [R1+0x2c] ;  /* 0x00002c0001007983 */ /* 0x000eaa0000100800 */
[----:B------:R1:W5:Y:S05]  /*81e0*/  @P1 LDG.E R250, [R198.64] ;  /* 0x00000004c6fa1981 */ /* 0x00036a000c1e1900 */
[----:B------:R1:W5:Y:S01]  /*81f0*/  @P1 LDG.E R251, [R198.64+0x20] ;  /* 0x00002004c6fb1981 */ /* 0x000362000c1e1900 */
[CC--:B------:R-:W-:Y:S04]  /*8200*/  LEA R202, P1, R204.reuse, R234.reuse, 0x2 ;  /* 0x000000eaccca7211 */ /* 0x0c0fe800078210ff */
[-C--:B------:R-:W-:Y:S01]  /*8210*/  LEA.HI.X.SX32 R203, R204, R235.reuse, 0x2, P1 ;  /* 0x000000ebcccb7211 */ /* 0x080fe200008f16ff */
[----:B------:R3:W-:Y:S05]  /*8220*/  RED.E.ADD.F32.FTZ.RN.STRONG.GPU [R234.64], R4 ;  /* 0x00000004ea00798e */ /* 0x0007ea000c10e784 */
[----:B------:R-:W4:Y:S05]  /*8230*/  LDL R204, [R1+0x48] ;  /* 0x0000480001cc7983 */ /* 0x000f2a0000100800 */
[----:B------:R3:W-:Y:S01]  /*8240*/  RED.E.ADD.F32.FTZ.RN.STRONG.GPU [R196.64], R5 ;  /* 0x00000005c400798e */ /* 0x0007e2000c10e784 */
[CC--:B-1----:R-:W-:Y:S04]  /*8250*/  LEA R198, P0, R209.reuse, R234.reuse, 0x2 ;  /* 0x000000ead1c67211 */ /* 0x0c2fe800078010ff */
[-C--:B------:R-:W-:Y:S02]  /*8260*/  LEA.HI.X.SX32 R199, R209, R235.reuse, 0x2, P0 ;  /* 0x000000ebd1c77211 */ /* 0x080fe400000f16ff */
[CC--:B------:R-:W-:Y:S02]  /*8270*/  LEA R200, P0, R211.reuse, R234.reuse, 0x2 ;  /* 0x000000ead3c87211 */ /* 0x0c0fe400078010ff */
[CC--:B---3--:R-:W-:Y:S01]  /*8280*/  LEA R4, P1, R208.reuse, R234.reuse, 0x2 ;  /* 0x000000ead0047211 */ /* 0x0c8fe200078210ff */
[----:B------:R1:W-:Y:S01]  /*8290*/  RED.E.ADD.F32.FTZ.RN.STRONG.GPU [R198.64], R6 ;  /* 0x00000006c600798e */ /* 0x0003e2000c10e784 */
[-C--:B------:R-:W-:Y:S01]  /*82a0*/  LEA.HI.X.SX32 R201, R211, R235.reuse, 0x2, P0 ;  /* 0x000000ebd3c97211 */ /* 0x080fe200000f16ff */
[----:B------:R-:W-:Y:S03]  /*82b0*/  IMAD.MOV.U32 R211, RZ, RZ, c[0x0][0x22c] ;  /* 0x00008b00ffd37624 */ /* 0x000fe600078e00ff */
[----:B------:R3:W-:Y:S01]  /*82c0*/  RED.E.ADD.F32.FTZ.RN.STRONG.GPU [R202.64], R7 ;  /* 0x00000007ca00798e */ /* 0x0007e2000c10e784 */
[----:B------:R-:W-:Y:S01]  /*82d0*/  IMAD R211, R211, c[0x0][0x1c0], RZ ;  /* 0x00007000d3d37a24 */ /* 0x000fe200078e02ff */
[-C--:B------:R-:W-:Y:S03]  /*82e0*/  LEA.HI.X.SX32 R5, R208, R235.reuse, 0x2, P1 ;  /* 0x000000ebd0057211 */ /* 0x080fe600008f16ff */
[----:B------:R-:W-:Y:S01]  /*82f0*/  RED.E.ADD.F32.FTZ.RN.STRONG.GPU [R200.64], R8 ;  /* 0x00000008c800798e */ /* 0x000fe2000c10e784 */
[----:B------:R-:W-:Y:S02]  /*8300*/  IMAD.SHL.U32 R211, R211, 0x10, RZ ;  /* 0x00000010d3d37824 */ /* 0x000fe400078e00ff */
[----:B------:R-:W-:Y:S04]  /*8310*/  IMAD.MOV.U32 R208, RZ, RZ, c[0x0][0x22c] ;  /* 0x00008b00ffd07624 */ /* 0x000fe800078e00ff */
[----:B------:R-:W-:Y:S04]  /*8320*/  IMAD R208, R208, c[0x0][0x1c0], RZ ;  /* 0x00007000d0d07a24 */ /* 0x000fe800078e02ff */
[----:B------:R-:W-:Y:S01]  /*8330*/  IMAD.SHL.U32 R208, R208, 0x10, RZ ;  /* 0x00000010d0d07824 */ /* 0x000fe200078e00ff */
[CC--:B-1----:R-:W-:Y:S02]  /*8340*/  LEA R198, P2, R210.reuse, R234.reuse, 0x2 ;  /* 0x000000ead2c67211 */ /* 0x0c2fe400078410ff */
[CC--:B------:R-:W-:Y:S02]  /*8350*/  LEA R6, P0, R205.reuse, R234.reuse, 0x2 ;  /* 0x000000eacd067211 */ /* 0x0c0fe400078010ff */
[-C--:B------:R-:W-:Y:S02]  /*8360*/  LEA.HI.X.SX32 R199, R210, R235.reuse, 0x2, P2 ;  /* 0x000000ebd2c77211 */ /* 0x080fe400010f16ff */
[-C--:B---3--:R-:W-:Y:S02]  /*8370*/  LEA.HI.X.SX32 R7, R205, R235.reuse, 0x2, P0 ;  /* 0x000000ebcd077211 */ /* 0x088fe400000f16ff */
[----:B------:R-:W-:Y:S01]  /*8380*/  IADD3 R205, R211, 0x20, RZ ;  /* 0x00000020d3cd7810 */ /* 0x000fe20007ffe0ff */
[----:B------:R1:W-:Y:S01]  /*8390*/  RED.E.ADD.F32.FTZ.RN.STRONG.GPU [R198.64], R9 ;  /* 0x00000009c600798e */ /* 0x0003e2000c10e784 */
[C---:B------:R-:W-:Y:S01]  /*83a0*/  IADD3 R210, R208.reuse, 0x20, RZ ;  /* 0x00000020d0d27810 */ /* 0x040fe20007ffe0ff */
[----:B------:R-:W-:Y:S03]  /*83b0*/  IMAD.MOV.U32 R211, RZ, RZ, c[0x0][0x22c] ;  /* 0x00008b00ffd37624 */ /* 0x000fe600078e00ff */
[----:B------:R3:W-:Y:S01]  /*83c0*/  RED.E.ADD.F32.FTZ.RN.STRONG.GPU [R4.64], R10 ;  /* 0x0000000a0400798e */ /* 0x0007e2000c10e784 */
[----:B------:R-:W-:Y:S02]  /*83d0*/  IMAD.IADD R210, R239, 0x1, R210 ;  /* 0x00000001efd27824 */ /* 0x000fe400078e02d2 */
[----:B------:R-:W-:Y:S02]  /*83e0*/  IMAD R211, R211, c[0x0][0x1c0], RZ ;  /* 0x00007000d3d37a24 */ /* 0x000fe400078e02ff */
[----:B------:R3:W-:Y:S02]  /*83f0*/  RED.E.ADD.F32.FTZ.RN.STRONG.GPU [R6.64], R11 ;  /* 0x0000000b0600798e */ /* 0x0007e4000c10e784 */
[----:B------:R-:W-:Y:S03]  /*8400*/  IMAD.SHL.U32 R211, R211, 0x10, RZ ;  /* 0x00000010d3d37824 */ /* 0x000fe600078e00ff */
[----:B------:R-:W-:Y:S05]  /*8410*/  RED.E.ADD.F32.FTZ.RN.STRONG.GPU [R234.64+0x80], R16 ;  /* 0x00008010ea00798e */ /* 0x000fea000c10e784 */
[----:B------:R-:W-:Y:S05]  /*8420*/  RED.E.ADD.F32.FTZ.RN.STRONG.GPU [R196.64+0x80], R17 ;  /* 0x00008011c400798e */ /* 0x000fea000c10e784 */
[----:B-1----:R-:W4:Y:S01]  /*8430*/  LDL R199, [R1+0x28] ;  /* 0x0000280001c77983 */ /* 0x002f220000100800 */
[CC--:B---3--:R-:W-:Y:S04]  /*8440*/  LEA R4, P0, R205.reuse, R234.reuse, 0x2 ;  /* 0x000000eacd047211 */ /* 0x0c8fe800078010ff */
[----:B------:R-:W3:Y:S01]  /*8450*/  LDL R198, [R1+0x44] ;  /* 0x0000440001c67983 */ /* 0x000ee20000100800 */
[-C--:B------:R-:W-:Y:S02]  /*8460*/  LEA.HI.X.SX32 R5, R205, R235.reuse, 0x2, P0 ;  /* 0x000000ebcd057211 */ /* 0x080fe400000f16ff */
[C---:B------:R-:W-:Y:S02]  /*8470*/  IADD3 R205, R208.reuse, 0x20, RZ ;  /* 0x00000020d0cd7810 */ /* 0x040fe40007ffe0ff */
[----:B------:R-:W-:Y:S01]  /*8480*/  IADD3 R208, R208, 0x20, RZ ;  /* 0x00000020d0d07810 */ /* 0x000fe20007ffe0ff */
[----:B------:R-:W-:Y:S01]  /*8490*/  RED.E.ADD.F32.FTZ.RN.STRONG.GPU [R4.64], R18 ;  /* 0x000000120400798e */ /* 0x000fe2000c10e784 */
[CC--:B------:R-:W-:Y:S01]  /*84a0*/  LEA R6, P1, R210.reuse, R234.reuse, 0x2 ;  /* 0x000000ead2067211 */ /* 0x0c0fe200078210ff */
[C---:B------:R-:W-:Y:S02]  /*84b0*/  IMAD.IADD R205, R239.reuse, 0x1, R205 ;  /* 0x00000001efcd7824 */ /* 0x040fe400078e02cd */
[C---:B------:R-:W-:Y:S01]  /*84c0*/  IMAD.IADD R208, R239.reuse, 0x1, R208 ;  /* 0x00000001efd07824 */ /* 0x040fe200078e02d0 */
[-C--:B------:R-:W-:Y:S01]  /*84d0*/  LEA.HI.X.SX32 R7, R210, R235.reuse, 0x2, P1 ;  /* 0x000000ebd2077211 */ /* 0x080fe200008f16ff */
[C---:B------:R-:W-:Y:S02]  /*84e0*/  IMAD.IADD R205, R239.reuse, 0x1, R205 ;  /* 0x00000001efcd7824 */ /* 0x040fe400078e02cd */
[C---:B------:R-:W-:Y:S02]  /*84f0*/  IMAD.IADD R208, R239.reuse, 0x1, R208 ;  /* 0x00000001efd07824 */ /* 0x040fe400078e02d0 */
[----:B------:R-:W-:Y:S01]  /*8500*/  IMAD.IADD R205, R239, 0x1, R205 ;  /* 0x00000001efcd7824 */ /* 0x000fe200078e02cd */
[----:B------:R-:W-:Y:S02]  /*8510*/  RED.E.ADD.F32.FTZ.RN.STRONG.GPU [R6.64], R19 ;  /* 0x000000130600798e */ /* 0x000fe4000c10e784 */
[CC--:B------:R-:W-:Y:S02]  /*8520*/  LEA R10, P0, R208.reuse, R234.reuse, 0x2 ;  /* 0x000000ead00a7211 */ /* 0x0c0fe400078010ff */
[CC--:B------:R-:W-:Y:S02]  /*8530*/  LEA R8, P2, R205.reuse, R234.reuse, 0x2 ;  /* 0x000000eacd087211 */ /* 0x0c0fe400078410ff */
[-C--:B------:R-:W-:Y:S01]  /*8540*/  LEA.HI.X.SX32 R11, R208, R235.reuse, 0x2, P0 ;  /* 0x000000ebd00b7211 */ /* 0x080fe200000f16ff */
[----:B------:R-:W-:Y:S01]  /*8550*/  IMAD.MOV.U32 R208, RZ, RZ, c[0x0][0x22c] ;  /* 0x00008b00ffd07624 */ /* 0x000fe200078e00ff */
[-C--:B------:R-:W-:Y:S03]  /*8560*/  LEA.HI.X.SX32 R9, R205, R235.reuse, 0x2, P2 ;  /* 0x000000ebcd097211 */ /* 0x080fe600010f16ff */
[----:B------:R1:W-:Y:S01]  /*8570*/  RED.E.ADD.F32.FTZ.RN.STRONG.GPU [R10.64], R12 ;  /* 0x0000000c0a00798e */ /* 0x0003e2000c10e784 */
[----:B------:R-:W-:Y:S04]  /*8580*/  IMAD R208, R208, c[0x0][0x1c0], RZ ;  /* 0x00007000d0d07a24 */ /* 0x000fe800078e02ff */
[----:B------:R1:W-:Y:S01]  /*8590*/  RED.E.ADD.F32.FTZ.RN.STRONG.GPU [R8.64], R13 ;  /* 0x0000000d0800798e */ /* 0x0003e2000c10e784 */
[----:B------:R-:W-:Y:S05]  /*85a0*/  IMAD.SHL.U32 R208, R208, 0x10, RZ ;  /* 0x00000010d0d07824 */ /* 0x000fea00078e00ff */
[C---:B------:R-:W-:Y:S02]  /*85b0*/  IADD3 R202, R208.reuse, 0x40, RZ ;  /* 0x00000040d0ca7810 */ /* 0x040fe40007ffe0ff */
[C---:B------:R-:W-:Y:S02]  /*85c0*/  IADD3 R201, R208.reuse, 0x40, RZ ;  /* 0x00000040d0c97810 */ /* 0x040fe40007ffe0ff */
[----:B------:R-:W-:Y:S01]  /*85d0*/  IADD3 R200, R208, 0x40, RZ ;  /* 0x00000040d0c87810 */ /* 0x000fe20007ffe0ff */
[C---:B------:R-:W-:Y:S02]  /*85e0*/  IMAD.IADD R202, R239.reuse, 0x1, R202 ;  /* 0x00000001efca7824 */ /* 0x040fe400078e02ca */
[C---:B------:R-:W-:Y:S02]  /*85f0*/  IMAD.IADD R201, R239.reuse, 0x1, R201 ;  /* 0x00000001efc97824 */ /* 0x040fe400078e02c9 */
[C---:B------:R-:W-:Y:S02]  /*8600*/  IMAD.IADD R200, R239.reuse, 0x1, R200 ;  /* 0x00000001efc87824 */ /* 0x040fe400078e02c8 */
[C---:B------:R-:W-:Y:S02]  /*8610*/  IMAD.IADD R201, R239.reuse, 0x1, R201 ;  /* 0x00000001efc97824 */ /* 0x040fe400078e02c9 */
[----:B------:R-:W-:Y:S02]  /*8620*/  IMAD.IADD R200, R239, 0x1, R200 ;  /* 0x00000001efc87824 */ /* 0x000fe400078e02c8 */
[----:B------:R-:W-:Y:S01]  /*8630*/  IMAD.MOV.U32 R208, RZ, RZ, c[0x0][0x22c] ;  /* 0x00008b00ffd07624 */ /* 0x000fe200078e00ff */
[----:B-1----:R-:W-:Y:S01]  /*8640*/  IADD3 R12, R211, 0x60, RZ ;  /* 0x00000060d30c7810 */ /* 0x002fe20007ffe0ff */
[----:B------:R-:W-:Y:S02]  /*8650*/  IMAD.IADD R200, R239, 0x1, R200 ;  /* 0x00000001efc87824 */ /* 0x000fe400078e02c8 */
[----:B------:R-:W-:Y:S01]  /*8660*/  IMAD R208, R208, c[0x0][0x1c0], RZ ;  /* 0x00007000d0d07a24 */ /* 0x000fe200078e02ff */
[----:B------:R-:W3:Y:S02]  /*8670*/  LDL R13, [R1+0x20] ;  /* 0x00002000010d7983 */ /* 0x000ee40000100800 */
[-C--:B------:R-:W-:Y:S01]  /*8680*/  LEA R8, P2, R200, R234.reuse, 0x2 ;  /* 0x000000eac8087211 */ /* 0x080fe200078410ff */
[----:B------:R-:W-:Y:S02]  /*8690*/  IMAD.SHL.U32 R208, R208, 0x10, RZ ;  /* 0x00000010d0d07824 */ /* 0x000fe400078e00ff */
[----:B------:R-:W-:Y:S01]  /*86a0*/  IMAD.MOV.U32 R211, RZ, RZ, c[0x0][0x22c] ;  /* 0x00008b00ffd37624 */ /* 0x000fe200078e00ff */
[-C--:B------:R-:W-:Y:S02]  /*86b0*/  LEA.HI.X.SX32 R9, R200, R235.reuse, 0x2, P2 ;  /* 0x000000ebc8097211 */ /* 0x080fe400010f16ff */
[C---:B------:R-:W-:Y:S01]  /*86c0*/  IADD3 R17, R208.reuse, 0x60, RZ ;  /* 0x00000060d0117810 */ /* 0x040fe20007ffe0ff */
[----:B------:R-:W-:Y:S01]  /*86d0*/  IMAD R211, R211, c[0x0][0x1c0], RZ ;  /* 0x00007000d3d37a24 */ /* 0x000fe200078e02ff */
[----:B------:R-:W-:Y:S03]  /*86e0*/  IADD3 R16, R208, 0x60, RZ ;  /* 0x00000060d0107810 */ /* 0x000fe60007ffe0ff */
[C---:B------:R-:W-:Y:S02]  /*86f0*/  IMAD.IADD R17, R239.reuse, 0x1, R17 ;  /* 0x00000001ef117824 */ /* 0x040fe400078e0211 */
[----:B------:R-:W-:Y:S02]  /*8700*/  IMAD.IADD R16, R239, 0x1, R16 ;  /* 0x00000001ef107824 */ /* 0x000fe400078e0210 */
[----:B------:R-:W-:Y:S02]  /*8710*/  IMAD.SHL.U32 R211, R211, 0x10, RZ ;  /* 0x00000010d3d37824 */ /* 0x000fe400078e00ff */
[----:B------:R-:W-:Y:S01]  /*8720*/  IMAD.IADD R16, R239, 0x1, R16 ;  /* 0x00000001ef107824 */ /* 0x000fe200078e0210 */
[CC--:B--2---:R-:W-:Y:S04]  /*8730*/  LEA R4, P1, R0.reuse, R234.reuse, 0x2 ;  /* 0x000000ea00047211 */ /* 0x0c4fe800078210ff */
[-C--:B------:R-:W-:Y:S01]  /*8740*/  LEA.HI.X.SX32 R5, R0, R235.reuse, 0x2, P1 ;  /* 0x000000eb00057211 */ /* 0x080fe200008f16ff */
[----:B------:R-:W-:Y:S04]  /*8750*/  IMAD.MOV.U32 R0, RZ, RZ, c[0x0][0x22c] ;  /* 0x00008b00ff007624 */ /* 0x000fe800078e00ff */
[----:B------:R1:W-:Y:S01]  /*8760*/  RED.E.ADD.F32.FTZ.RN.STRONG.GPU [R4.64], R14 ;  /* 0x0000000e0400798e */ /* 0x0003e2000c10e784 */
[----:B------:R-:W-:Y:S04]  /*8770*/  IMAD R0, R0, c[0x0][0x1c0], RZ ;  /* 0x0000700000007a24 */ /* 0x000fe800078e02ff */
[----:B------:R-:W-:Y:S05]  /*8780*/  IMAD.SHL.U32 R0, R0, 0x10, RZ ;  /* 0x0000001000007824 */ /* 0x000fea00078e00ff */
[----:B------:R-:W-:Y:S02]  /*8790*/  IADD3 R0, R0, 0x40, RZ ;  /* 0x0000004000007810 */ /* 0x000fe40007ffe0ff */
[CC--:B----4-:R-:W-:Y:S04]  /*87a0*/  LEA R6, P0, R204.reuse, R234.reuse, 0x2 ;  /* 0x000000eacc067211 */ /* 0x0d0fe800078010ff */
[-C--:B------:R-:W-:Y:S05]  /*87b0*/  LEA.HI.X.SX32 R7, R204, R235.reuse, 0x2, P0 ;  /* 0x000000ebcc077211 */ /* 0x080fea00000f16ff */
[----:B------:R2:W-:Y:S05]  /*87c0*/  RED.E.ADD.F32.FTZ.RN.STRONG.GPU [R6.64], R15 ;  /* 0x0000000f0600798e */ /* 0x0005ea000c10e784 */
[----:B------:R-:W-:Y:S01]  /*87d0*/  RED.E.ADD.F32.FTZ.RN.STRONG.GPU [R234.64+0x100], R84 ;  /* 0x00010054ea00798e */ /* 0x000fe2000c10e784 */
[CC--:B-1----:R-:W-:Y:S04]  /*87e0*/  LEA R4, P0, R0.reuse, R234.reuse, 0x2 ;  /* 0x000000ea00047211 */ /* 0x0c2fe800078010ff */
[-C--:B------:R-:W-:Y:S01]  /*87f0*/  LEA.HI.X.SX32 R5, R0, R235.reuse, 0x2, P0 ;  /* 0x000000eb00057211 */ /* 0x080fe200000f16ff */
[----:B------:R-:W4:Y:S01]  /*8800*/  LDL R14, [R1+0x40] ;  /* 0x00004000010e7983 */ /* 0x000f220000100800 */
[CC--:B------:R-:W-:Y:S04]  /*8810*/  LEA R10, P0, R201.reuse, R234.reuse, 0x2 ;  /* 0x000000eac90a7211 */ /* 0x0c0fe800078010ff */
[----:B------:R-:W4:Y:S01]  /*8820*/  LDL R0, [R1+0x24] ;  /* 0x0000240001007983 */ /* 0x000f220000100800 */
[-C--:B------:R-:W-:Y:S04]  /*8830*/  LEA.HI.X.SX32 R11, R201, R235.reuse, 0x2, P0 ;  /* 0x000000ebc90b7211 */ /* 0x080fe800000f16ff */
[----:B------:R-:W-:Y:S05]  /*8840*/  RED.E.ADD.F32.FTZ.RN.STRONG.GPU [R196.64+0x100], R85 ;  /* 0x00010055c400798e */ /* 0x000fea000c10e784 */
[----:B------:R-:W-:Y:S01]  /*8850*/  RED.E.ADD.F32.FTZ.RN.STRONG.GPU [R4.64], R86 ;  /* 0x000000560400798e */ /* 0x000fe2000c10e784 */
[-C--:B--2---:R-:W-:Y:S02]  /*8860*/  LEA R6, P1, R202, R234.reuse, 0x2 ;  /* 0x000000eaca067211 */ /* 0x084fe400078210ff */
[----:B------:R-:W-:Y:S01]  /*8870*/  IADD3 R15, R208, 0x60, RZ ;  /* 0x00000060d00f7810 */ /* 0x000fe20007ffe0ff */
[----:B------:R-:W-:Y:S01]  /*8880*/  IMAD.MOV.U32 R208, RZ, RZ, c[0x0][0x22c] ;  /* 0x00008b00ffd07624 */ /* 0x000fe200078e00ff */
[-C--:B------:R-:W-:Y:S03]  /*8890*/  LEA.HI.X.SX32 R7, R202, R235.reuse, 0x2, P1 ;  /* 0x000000ebca077211 */ /* 0x080fe600008f16ff */
[C---:B------:R-:W-:Y:S02]  /*88a0*/  IMAD.IADD R15, R239.reuse, 0x1, R15 ;  /* 0x00000001ef0f7824 */ /* 0x040fe400078e020f */
[----:B------:R-:W-:Y:S01]  /*88b0*/  RED.E.ADD.F32.FTZ.RN.STRONG.GPU [R6.64], R87 ;  /* 0x000000570600798e */ /* 0x000fe2000c10e784 */
[----:B------:R-:W-:Y:S02]  /*88c0*/  IMAD R208, R208, c[0x0][0x1c0], RZ ;  /* 0x00007000d0d07a24 */ /* 0x000fe400078e02ff */
[C---:B------:R-:W-:Y:S02]  /*88d0*/  IMAD.IADD R15, R239.reuse, 0x1, R15 ;  /* 0x00000001ef0f7824 */ /* 0x040fe400078e020f */
[----:B------:R-:W-:Y:S01]  /*88e0*/  RED.E.ADD.F32.FTZ.RN.STRONG.GPU [R10.64], R88 ;  /* 0x000000580a00798e */ /* 0x000fe2000c10e784 */
[----:B------:R-:W-:Y:S02]  /*88f0*/  IMAD.SHL.U32 R208, R208, 0x10, RZ ;  /* 0x00000010d0d07824 */ /* 0x000fe400078e00ff */
[----:B------:R-:W-:Y:S02]  /*8900*/  IMAD.IADD R15, R239, 0x1, R15 ;  /* 0x00000001ef0f7824 */ /* 0x000fe400078e020f */
[----:B------:R1:W-:Y:S05]  /*8910*/  RED.E.ADD.F32.FTZ.RN.STRONG.GPU [R8.64], R89 ;  /* 0x000000590800798e */ /* 0x0003ea000c10e784 */
[----:B------:R-:W-:Y:S01]  /*8920*/  LDSM.16.MT88.4 R84, [R2+0x4000] ;  /* 0x004000000254783b */ /* 0x000fe20000004200 */
[-C--:B-1----:R-:W-:Y:S02]  /*8930*/  LEA R8, P2, R15, R234.reuse, 0x2 ;  /* 0x000000ea0f087211 */ /* 0x082fe400078410ff */
[-C--:B------:R-:W-:Y:S02]  /*8940*/  LEA R4, P1, R199, R234.reuse, 0x2 ;  /* 0x000000eac7047211 */ /* 0x080fe400078210ff */
[-C--:B------:R-:W-:Y:S02]  /*8950*/  LEA.HI.X.SX32 R9, R15, R235.reuse, 0x2, P2 ;  /* 0x000000eb0f097211 */ /* 0x080fe400010f16ff */
[-C--:B------:R-:W-:Y:S02]  /*8960*/  LEA.HI.X.SX32 R5, R199, R235.reuse, 0x2, P1 ;  /* 0x000000ebc7057211 */ /* 0x080fe400008f16ff */
[-C--:B---3--:R-:W-:Y:S02]  /*8970*/  LEA R6, P0, R198, R234.reuse, 0x2 ;  /* 0x000000eac6067211 */ /* 0x088fe400078010ff */
[----:B------:R-:W-:Y:S01]  /*8980*/  IADD3 R15, R208, 0x80, RZ ;  /* 0x00000080d00f7810 */ /* 0x000fe20007ffe0ff */
[----:B------:R1:W-:Y:S01]  /*8990*/  RED.E.ADD.F32.FTZ.RN.STRONG.GPU [R4.64], R90 ;  /* 0x0000005a0400798e */ /* 0x0003e2000c10e784 */
[-C--:B------:R-:W-:Y:S03]  /*89a0*/  LEA.HI.X.SX32 R7, R198, R235.reuse, 0x2, P0 ;  /* 0x000000ebc6077211 */ /* 0x080fe600000f16ff */
[C---:B------:R-:W-:Y:S02]  /*89b0*/  IMAD.IADD R15, R239.reuse, 0x1, R15 ;  /* 0x00000001ef0f7824 */ /* 0x040fe400078e020f */
[----:B------:R2:W-:Y:S02]  /*89c0*/  RED.E.ADD.F32.FTZ.RN.STRONG.GPU [R6.64], R91 ;  /* 0x0000005b0600798e */ /* 0x0005e4000c10e784 */
[C---:B------:R-:W-:Y:S03]  /*89d0*/  IMAD.IADD R15, R239.reuse, 0x1, R15 ;  /* 0x00000001ef0f7824 */ /* 0x040fe600078e020f */
[----:B------:R-:W-:Y:S01]  /*89e0*/  RED.E.ADD.F32.FTZ.RN.STRONG.GPU [R234.64+0x180], R96 ;  /* 0x00018060ea00798e */ /* 0x000fe2000c10e784 */
[----:B------:R-:W-:Y:S04]  /*89f0*/  IMAD.IADD R15, R239, 0x1, R15 ;  /* 0x00000001ef0f7824 */ /* 0x000fe800078e020f */
[----:B------:R-:W-:Y:S05]  /*8a00*/  RED.E.ADD.F32.FTZ.RN.STRONG.GPU [R196.64+0x180], R97 ;  /* 0x00018061c400798e */ /* 0x000fea000c10e784 */
[----:B------:R-:W-:Y:S01]  /*8a10*/  LDSM.16.MT88.4 R88, [R2+0x6000] ;  /* 0x006000000258783b */ /* 0x000fe20000004200 */
[CC--:B-1----:R-:W-:Y:S04]  /*8a20*/  LEA R4, P0, R12.reuse, R234.reuse, 0x2 ;  /* 0x000000ea0c047211 */ /* 0x0c2fe800078010ff */
[-C--:B------:R-:W-:Y:S02]  /*8a30*/  LEA.HI.X.SX32 R5, R12, R235.reuse, 0x2, P0 ;  /* 0x000000eb0c057211 */ /* 0x080fe400000f16ff */
[CC--:B--2---:R-:W-:Y:S01]  /*8a40*/  LEA R6, P1, R17.reuse, R234.reuse, 0x2 ;  /* 0x000000ea11067211 */ /* 0x0c4fe200078210ff */
[----:B------:R-:W2:Y:S01]  /*8a50*/  LDL R12, [R1+0x3c] ;  /* 0x00003c00010c7983 */ /* 0x000ea20000100800 */
[CC--:B------:R-:W-:Y:S02]  /*8a60*/  LEA R10, P0, R16.reuse, R234.reuse, 0x2 ;  /* 0x000000ea100a7211 */ /* 0x0c0fe400078010ff */
[-C--:B------:R-:W-:Y:S02]  /*8a70*/  LEA.HI.X.SX32 R7, R17, R235.reuse, 0x2, P1 ;  /* 0x000000eb11077211 */ /* 0x080fe400008f16ff */
[----:B------:R-:W-:Y:S01]  /*8a80*/  RED.E.ADD.F32.FTZ.RN.STRONG.GPU [R4.64], R98 ;  /* 0x000000620400798e */ /* 0x000fe2000c10e784 */
[-C--:B------:R-:W-:Y:S02]  /*8a90*/  LEA.HI.X.SX32 R11, R16, R235.reuse, 0x2, P0 ;  /* 0x000000eb100b7211 */ /* 0x080fe400000f16ff */
[C---:B------:R-:W-:Y:S02]  /*8aa0*/  IADD3 R17, R208.reuse, 0x80, RZ ;  /* 0x00000080d0117810 */ /* 0x040fe40007ffe0ff */
[----:B------:R-:W-:Y:S01]  /*8ab0*/  RED.E.ADD.F32.FTZ.RN.STRONG.GPU [R6.64], R99 ;  /* 0x000000630600798e */ /* 0x000fe2000c10e784 */
[----:B------:R-:W-:Y:S01]  /*8ac0*/  IADD3 R16, R208, 0x80, RZ ;  /* 0x00000080d0107810 */ /* 0x000fe20007ffe0ff */
[----:B------:R-:W-:Y:S02]  /*8ad0*/  IMAD.MOV.U32 R208, RZ, RZ, c[0x0][0x22c] ;  /* 0x00008b00ffd07624 */ /* 0x000fe400078e00ff */
[C---:B------:R-:W-:Y:S01]  /*8ae0*/  IMAD.IADD R17, R239.reuse, 0x1, R17 ;  /* 0x00000001ef117824 */ /* 0x040fe200078e0211 */
[----:B------:R-:W-:Y:S01]  /*8af0*/  RED.E.ADD.F32.FTZ.RN.STRONG.GPU [R10.64], R92 ;  /* 0x0000005c0a00798e */ /* 0x000fe2000c10e784 */
[C---:B------:R-:W-:Y:S02]  /*8b00*/  IMAD.IADD R16, R239.reuse, 0x1, R16 ;  /* 0x00000001ef107824 */ /* 0x040fe400078e0210 */
[----:B------:R-:W-:Y:S02]  /*8b10*/  IMAD R208, R208, c[0x0][0x1c0], RZ ;  /* 0x00007000d0d07a24 */ /* 0x000fe400078e02ff */
[----:B------:R1:W-:Y:S01]  /*8b20*/  RED.E.ADD.F32.FTZ.RN.STRONG.GPU [R8.64], R93 ;  /* 0x0000005d0800798e */ /* 0x0003e2000c10e784 */
[C---:B------:R-:W-:Y:S02]  /*8b30*/  IMAD.IADD R16, R239.reuse, 0x1, R16 ;  /* 0x00000001ef107824 */ /* 0x040fe400078e0210 */
[----:B------:R-:W-:Y:S02]  /*8b40*/  IMAD.SHL.U32 R208, R208, 0x10, RZ ;  /* 0x00000010d0d07824 */ /* 0x000fe400078e00ff */
[----:B------:R-:W-:Y:S03]  /*8b50*/  LDSM.16.MT88.4 R96, [R220+0x28800] ;  /* 0x02880000dc60783b */ /* 0x000fe60000004200 */
[C---:B------:R-:W-:Y:S02]  /*8b60*/  IADD3 R19, R208.reuse, 0xa0, RZ ;  /* 0x000000a0d0137810 */ /* 0x040fe40007ffe0ff */
[----:B------:R-:W-:Y:S03]  /*8b70*/  IADD3 R18, R208, 0xa0, RZ ;  /* 0x000000a0d0127810 */ /* 0x000fe60007ffe0ff */
[C---:B------:R-:W-:Y:S02]  /*8b80*/  IMAD.IADD R19, R239.reuse, 0x1, R19 ;  /* 0x00000001ef137824 */ /* 0x040fe400078e0213 */
[C---:B------:R-:W-:Y:S04]  /*8b90*/  IMAD.IADD R18, R239.reuse, 0x1, R18 ;  /* 0x00000001ef127824 */ /* 0x040fe800078e0212 */
[----:B------:R-:W-:Y:S01]  /*8ba0*/  IMAD.IADD R18, R239, 0x1, R18 ;  /* 0x00000001ef127824 */ /* 0x000fe200078e0212 */
[CC--:B-1----:R-:W-:Y:S04]  /*8bb0*/  LEA R8, P2, R15.reuse, R234.reuse, 0x2 ;  /* 0x000000ea0f087211 */ /* 0x0c2fe800078410ff */
[-C--:B------:R-:W-:Y:S02]  /*8bc0*/  LEA.HI.X.SX32 R9, R15, R235.reuse, 0x2, P2 ;  /* 0x000000eb0f097211 */ /* 0x080fe400010f16ff */
[----:B------:R-:W-:Y:S01]  /*8bd0*/  IADD3 R15, R211, 0xa0, RZ ;  /* 0x000000a0d30f7810 */ /* 0x000fe20007ffe0ff */
[----:B------:R-:W-:Y:S04]  /*8be0*/  IMAD.MOV.U32 R211, RZ, RZ, c[0x0][0x22c] ;  /* 0x00008b00ffd37624 */ /* 0x000fe800078e00ff */
[----:B------:R-:W-:Y:S04]  /*8bf0*/  IMAD R211, R211, c[0x0][0x1c0], RZ ;  /* 0x00007000d3d37a24 */ /* 0x000fe800078e02ff */
[----:B------:R-:W-:Y:S01]  /*8c00*/  IMAD.SHL.U32 R211, R211, 0x10, RZ ;  /* 0x00000010d3d37824 */ /* 0x000fe200078e00ff */
[CC--:B----4-:R-:W-:Y:S04]  /*8c10*/  LEA R6, P0, R14.reuse, R234.reuse, 0x2 ;  /* 0x000000ea0e067211 */ /* 0x0d0fe800078010ff */
[-C--:B------:R-:W-:Y:S02]  /*8c20*/  LEA.HI.X.SX32 R7, R14, R235.reuse, 0x2, P0 ;  /* 0x000000eb0e077211 */ /* 0x080fe400000f16ff */
[CC--:B------:R-:W-:Y:S01]  /*8c30*/  LEA R4, P1, R0.reuse, R234.reuse, 0x2 ;  /* 0x000000ea00047211 */ /* 0x0c0fe200078210ff */
[----:B------:R-:W3:Y:S03]  /*8c40*/  LDL R14, [R1+0x1c] ;  /* 0x00001c00010e7983 */ /* 0x000ee60000100800 */
        /* <DEDUP_REMOVED lines=13> */
[CC--:B----4-:R-:W-:Y:S02]  /*8d20*/  LEA R6, P1, R17.reuse, R234.reuse, 0x2 ;  /* 0x000000ea11067211 */ /* 0x0d0fe400078210ff */
[CC--:B------:R-:W-:Y:S02]  /*8d30*/  LEA R10, P0, R16.reuse, R234.reuse, 0x2 ;  /* 0x000000ea100a7211 */ /* 0x0c0fe400078010ff */
[----:B------:R1:W-:Y:S01]  /*8d40*/  RED.E.ADD.F32.FTZ.RN.STRONG.GPU [R4.64], R102 ;  /* 0x000000660400798e */ /* 0x0003e2000c10e784 */
[-C--:B------:R-:W-:Y:S02]  /*8d50*/  LEA.HI.X.SX32 R7, R17, R235.reuse, 0x2, P1 ;  /* 0x000000eb11077211 */ /* 0x080fe400008f16ff */
[-C--:B------:R-:W-:Y:S02]  /*8d60*/  LEA.HI.X.SX32 R11, R16, R235.reuse, 0x2, P0 ;  /* 0x000000eb100b7211 */ /* 0x080fe400000f16ff */
[----:B------:R-:W4:Y:S05]  /*8d70*/  LDL R17, [R1+0x18] ;  /* 0x0000180001117983 */ /* 0x000f2a0000100800 */
[----:B------:R2:W-:Y:S05]  /*8d80*/  RED.E.ADD.F32.FTZ.RN.STRONG.GPU [R6.64], R103 ;  /* 0x000000670600798e */ /* 0x0005ea000c10e784 */
[----:B------:R-:W-:Y:S05]  /*8d90*/  RED.E.ADD.F32.FTZ.RN.STRONG.GPU [R10.64], R104 ;  /* 0x000000680a00798e */ /* 0x000fea000c10e784 */
[----:B------:R-:W-:Y:S05]  /*8da0*/  RED.E.ADD.F32.FTZ.RN.STRONG.GPU [R8.64], R105 ;  /* 0x000000690800798e */ /* 0x000fea000c10e784 */
[----:B------:R-:W4:Y:S01]  /*8db0*/  LDL R16, [R1+0x34] ;  /* 0x0000340001107983 */ /* 0x000f220000100800 */
[CC--:B-1----:R-:W-:Y:S04]  /*8dc0*/  LEA R4, P1, R13.reuse, R234.reuse, 0x2 ;  /* 0x000000ea0d047211 */ /* 0x0c2fe800078210ff */
[----:B------:R-:W-:Y:S01]  /*8dd0*/  LDSM.16.MT88.4 R100, [R2+0x2800] ;  /* 0x002800000264783b */ /* 0x000fe20000004200 */
[-C--:B------:R-:W-:Y:S05]  /*8de0*/  LEA.HI.X.SX32 R5, R13, R235.reuse, 0x2, P1 ;  /* 0x000000eb0d057211 */ /* 0x080fea00008f16ff */
[----:B------:R1:W-:Y:S01]  /*8df0*/  RED.E.ADD.F32.FTZ.RN.STRONG.GPU [R4.64], R106 ;  /* 0x0000006a0400798e */ /* 0x0003e2000c10e784 */
[CC--:B--2---:R-:W-:Y:S04]  /*8e00*/  LEA R6, P0, R12.reuse, R234.reuse, 0x2 ;  /* 0x000000ea0c067211 */ /* 0x0c4fe800078010ff */
[-C--:B------:R-:W-:Y:S02]  /*8e10*/  LEA.HI.X.SX32 R7, R12, R235.reuse, 0x2, P0 ;  /* 0x000000eb0c077211 */ /* 0x080fe400000f16ff */
[-C--:B------:R-:W-:Y:S02]  /*8e20*/  LEA R12, P1, R19, R234.reuse, 0x2 ;  /* 0x000000ea130c7211 */ /* 0x080fe400078210ff */
[-C--:B-1----:R-:W-:Y:S01]  /*8e30*/  LEA R4, P0, R15, R234.reuse, 0x2 ;  /* 0x000000ea0f047211 */ /* 0x082fe200078010ff */
[----:B------:R-:W-:Y:S01]  /*8e40*/  RED.E.ADD.F32.FTZ.RN.STRONG.GPU [R6.64], R107 ;  /* 0x0000006b0600798e */ /* 0x000fe2000c10e784 */
[-C--:B------:R-:W-:Y:S02]  /*8e50*/  LEA.HI.X.SX32 R13, R19, R235.reuse, 0x2, P1 ;  /* 0x000000eb130d7211 */ /* 0x080fe400008f16ff */
[-C--:B------:R-:W-:Y:S02]  /*8e60*/  LEA.HI.X.SX32 R5, R15, R235.reuse, 0x2, P0 ;  /* 0x000000eb0f057211 */ /* 0x080fe400000f16ff */
[----:B------:R-:W-:Y:S01]  /*8e70*/  RED.E.ADD.F32.FTZ.RN.STRONG.GPU [R234.64+0x280], R112 ;  /* 0x00028070ea00798e */ /* 0x000fe2000c10e784 */
[-C--:B------:R-:W-:Y:S02]  /*8e80*/  LEA R10, P0, R18, R234.reuse, 0x2 ;  /* 0x000000ea120a7211 */ /* 0x080fe400078010ff */
[----:B------:R-:W-:Y:S01]  /*8e90*/  IADD3 R15, R208, 0xa0, RZ ;  /* 0x000000a0d00f7810 */ /* 0x000fe20007ffe0ff */
[----:B------:R-:W-:Y:S01]  /*8ea0*/  IMAD.MOV.U32 R208, RZ, RZ, c[0x0][0x22c] ;  /* 0x00008b00ffd07624 */ /* 0x000fe200078e00ff */
[----:B------:R-:W-:Y:S01]  /*8eb0*/  RED.E.ADD.F32.FTZ.RN.STRONG.GPU [R196.64+0x280], R113 ;  /* 0x00028071c400798e */ /* 0x000fe2000c10e784 */
[-C--:B------:R-:W-:Y:S02]  /*8ec0*/  LEA.HI.X.SX32 R11, R18, R235.reuse, 0x2, P0 ;  /* 0x000000eb120b7211 */ /* 0x080fe400000f16ff */
[----:B------:R-:W-:Y:S01]  /*8ed0*/  IMAD.IADD R15, R239, 0x1, R15 ;  /* 0x00000001ef0f7824 */ /* 0x000fe200078e020f */
[----:B------:R-:W-:Y:S01]  /*8ee0*/  IADD3 R19, R211, 0xc0, RZ ;  /* 0x000000c0d3137810 */ /* 0x000fe20007ffe0ff */
[----:B------:R-:W-:Y:S01]  /*8ef0*/  RED.E.ADD.F32.FTZ.RN.STRONG.GPU [R4.64], R114 ;  /* 0x000000720400798e */ /* 0x000fe2000c10e784 */
[----:B------:R-:W-:Y:S02]  /*8f00*/  IMAD R208, R208, c[0x0][0x1c0], RZ ;  /* 0x00007000d0d07a24 */ /* 0x000fe400078e02ff */
[C---:B------:R-:W-:Y:S02]  /*8f10*/  IMAD.IADD R15, R239.reuse, 0x1, R15 ;  /* 0x00000001ef0f7824 */ /* 0x040fe400078e020f */
[----:B------:R-:W-:Y:S01]  /*8f20*/  RED.E.ADD.F32.FTZ.RN.STRONG.GPU [R12.64], R115 ;  /* 0x000000730c00798e */ /* 0x000fe2000c10e784 */
[----:B------:R-:W-:Y:S02]  /*8f30*/  IMAD.SHL.U32 R208, R208, 0x10, RZ ;  /* 0x00000010d0d07824 */ /* 0x000fe400078e00ff */
[C---:B------:R-:W-:Y:S02]  /*8f40*/  IMAD.IADD R15, R239.reuse, 0x1, R15 ;  /* 0x00000001ef0f7824 */ /* 0x040fe400078e020f */
[----:B------:R1:W-:Y:S01]  /*8f50*/  RED.E.ADD.F32.FTZ.RN.STRONG.GPU [R10.64], R108 ;  /* 0x0000006c0a00798e */ /* 0x0003e2000c10e784 */
[----:B------:R-:W-:Y:S02]  /*8f60*/  IMAD.IADD R19, R239, 0x1, R19 ;  /* 0x00000001ef137824 */ /* 0x000fe400078e0213 */
[CC--:B------:R-:W-:Y:S02]  /*8f70*/  LEA R8, P2, R15.reuse, R234.reuse, 0x2 ;  /* 0x000000ea0f087211 */ /* 0x0c0fe400078410ff */
[----:B------:R-:W-:Y:S02]  /*8f80*/  LDSM.16.MT88.4 R104, [R2+0x4800] ;  /* 0x004800000268783b */ /* 0x000fe40000004200 */
[-C--:B------:R-:W-:Y:S02]  /*8f90*/  LEA.HI.X.SX32 R9, R15, R235.reuse, 0x2, P2 ;  /* 0x000000eb0f097211 */ /* 0x080fe400010f16ff */
[----:B------:R-:W-:Y:S01]  /*8fa0*/  IADD3 R15, R208, 0xc0, RZ ;  /* 0x000000c0d00f7810 */ /* 0x000fe20007ffe0ff */
[----:B------:R-:W-:Y:S02]  /*8fb0*/  IMAD.MOV.U32 R208, RZ, RZ, c[0x0][0x22c] ;  /* 0x00008b00ffd07624 */ /* 0x000fe400078e00ff */
[----:B------:R-:W-:Y:S02]  /*8fc0*/  RED.E.ADD.F32.FTZ.RN.STRONG.GPU [R8.64], R109 ;  /* 0x0000006d0800798e */ /* 0x000fe4000c10e784 */
[----:B------:R-:W-:Y:S04]  /*8fd0*/  IMAD R208, R208, c[0x0][0x1c0], RZ ;  /* 0x00007000d0d07a24 */ /* 0x000fe800078e02ff */
[----:B------:R-:W-:Y:S05]  /*8fe0*/  IMAD.SHL.U32 R208, R208, 0x10, RZ ;  /* 0x00000010d0d07824 */ /* 0x000fea00078e00ff */
[----:B------:R-:W-:Y:S05]  /*8ff0*/  IADD3 R18, R208, 0xc0, RZ ;  /* 0x000000c0d0127810 */ /* 0x000fea0007ffe0ff */
[C---:B------:R-:W-:Y:S04]  /*9000*/  IMAD.IADD R18, R239.reuse, 0x1, R18 ;  /* 0x00000001ef127824 */ /* 0x040fe800078e0212 */
[C---:B------:R-:W-:Y:S04]  /*9010*/  IMAD.IADD R18, R239.reuse, 0x1, R18 ;  /* 0x00000001ef127824 */ /* 0x040fe800078e0212 */
[----:B------:R-:W-:Y:S05]  /*9020*/  IMAD.IADD R18, R239, 0x1, R18 ;  /* 0x00000001ef127824 */ /* 0x000fea00078e0212 */
[CC--:B-1----:R-:W-:Y:S04]  /*9030*/  LEA R10, P2, R18.reuse, R234.reuse, 0x2 ;  /* 0x000000ea120a7211 */ /* 0x0c2fe800078410ff */
[-C--:B------:R-:W-:Y:S02]  /*9040*/  LEA.HI.X.SX32 R11, R18, R235.reuse, 0x2, P2 ;  /* 0x000000eb120b7211 */ /* 0x080fe400010f16ff */
[CC--:B---3--:R-:W-:Y:S04]  /*9050*/  LEA R6, P1, R14.reuse, R234.reuse, 0x2 ;  /* 0x000000ea0e067211 */ /* 0x0c8fe800078210ff */
[-C--:B------:R-:W-:Y:S02]  /*9060*/  LEA.HI.X.SX32 R7, R14, R235.reuse, 0x2, P1 ;  /* 0x000000eb0e077211 */ /* 0x080fe400008f16ff */
[----:B------:R-:W2:Y:S05]  /*9070*/  LDL R14, [R1+0xc] ;  /* 0x00000c00010e7983 */ /* 0x000eaa0000100800 */
[----:B------:R1:W-:Y:S02]  /*9080*/  RED.E.ADD.F32.FTZ.RN.STRONG.GPU [R6.64], R110 ;  /* 0x0000006e0600798e */ /* 0x0003e4000c10e784 */
[CC--:B-1----:R-:W-:Y:S02]  /*9090*/  LEA R6, P1, R19.reuse, R234.reuse, 0x2 ;  /* 0x000000ea13067211 */ /* 0x0c2fe400078210ff */
[CC--:B------:R-:W-:Y:S02]  /*90a0*/  LEA R4, P0, R0.reuse, R234.reuse, 0x2 ;  /* 0x000000ea00047211 */ /* 0x0c0fe400078010ff */
[-C--:B------:R-:W-:Y:S02]  /*90b0*/  LEA.HI.X.SX32 R7, R19, R235.reuse, 0x2, P1 ;  /* 0x000000eb13077211 */ /* 0x080fe400008f16ff */
[-C--:B------:R-:W-:Y:S02]  /*90c0*/  LEA.HI.X.SX32 R5, R0, R235.reuse, 0x2, P0 ;  /* 0x000000eb00057211 */ /* 0x080fe400000f16ff */
[----:B------:R-:W3:Y:S01]  /*90d0*/  LDL R0, [R1+0x30] ;  /* 0x0000300001007983 */ /* 0x000ee20000100800 */
[CC--:B------:R-:W-:Y:S04]  /*90e0*/  LEA R8, P0, R15.reuse, R234.reuse, 0x2 ;  /* 0x000000ea0f087211 */ /* 0x0c0fe800078010ff */
[----:B------:R1:W-:Y:S01]  /*90f0*/  RED.E.ADD.F32.FTZ.RN.STRONG.GPU [R4.64], R111 ;  /* 0x0000006f0400798e */ /* 0x0003e2000c10e784 */
[-C--:B------:R-:W-:Y:S02]  /*9100*/  LEA.HI.X.SX32 R9, R15, R235.reuse, 0x2, P0 ;  /* 0x000000eb0f097211 */ /* 0x080fe400000f16ff */
[----:B------:R-:W-:Y:S02]  /*9110*/  IADD3 R15, R211, 0xc0, RZ ;  /* 0x000000c0d30f7810 */ /* 0x000fe40007ffe0ff */
[----:B------:R-:W-:Y:S03]  /*9120*/  RED.E.ADD.F32.FTZ.RN.STRONG.GPU [R234.64+0x300], R116 ;  /* 0x00030074ea00798e */ /* 0x000fe6000c10e784 */
[C---:B------:R-:W-:Y:S02]  /*9130*/  IMAD.IADD R15, R239.reuse, 0x1, R15 ;  /* 0x00000001ef0f7824 */ /* 0x040fe400078e020f */
[----:B------:R-:W-:Y:S02]  /*9140*/  RED.E.ADD.F32.FTZ.RN.STRONG.GPU [R196.64+0x300], R117 ;  /* 0x00030075c400798e */ /* 0x000fe4000c10e784 */
[----:B------:R-:W-:Y:S03]  /*9150*/  IMAD.IADD R15, R239, 0x1, R15 ;  /* 0x00000001ef0f7824 */ /* 0x000fe600078e020f */
[----:B------:R4:W-:Y:S05]  /*9160*/  RED.E.ADD.F32.FTZ.RN.STRONG.GPU [R8.64], R118 ;  /* 0x000000760800798e */ /* 0x0009ea000c10e784 */
[----:B------:R4:W-:Y:S05]  /*9170*/  RED.E.ADD.F32.FTZ.RN.STRONG.GPU [R6.64], R119 ;  /* 0x000000770600798e */ /* 0x0009ea000c10e784 */
[----:B------:R-:W-:Y:S01]  /*9180*/  LDSM.16.MT88.4 R108, [R2+0x6800] ;  /* 0x00680000026c783b */ /* 0x000fe20000004200 */
[CC--:B-1----:R-:W-:Y:S04]  /*9190*/  LEA R4, P0, R15.reuse, R234.reuse, 0x2 ;  /* 0x000000ea0f047211 */ /* 0x0c2fe800078010ff */
[-C--:B------:R-:W-:Y:S02]  /*91a0*/  LEA.HI.X.SX32 R5, R15, R235.reuse, 0x2, P0 ;  /* 0x000000eb0f057211 */ /* 0x080fe400000f16ff */
[----:B------:R-:W-:Y:S03]  /*91b0*/  IADD3 R15, R208, 0xe0, RZ ;  /* 0x000000e0d00f7810 */ /* 0x000fe60007ffe0ff */
[----:B------:R1:W-:Y:S05]  /*91c0*/  RED.E.ADD.F32.FTZ.RN.STRONG.GPU [R4.64], R120 ;  /* 0x000000780400798e */ /* 0x0003ea000c10e784 */
[----:B------:R1:W-:Y:S01]  /*91d0*/  RED.E.ADD.F32.FTZ.RN.STRONG.GPU [R10.64], R121 ;  /* 0x000000790a00798e */ /* 0x0003e2000c10e784 */
[CC--:B----4-:R-:W-:Y:S04]  /*91e0*/  LEA R8, P1, R17.reuse, R234.reuse, 0x2 ;  /* 0x000000ea11087211 */ /* 0x0d0fe800078210ff */
[-C--:B------:R-:W-:Y:S02]  /*91f0*/  LEA.HI.X.SX32 R9, R17, R235.reuse, 0x2, P1 ;  /* 0x000000eb11097211 */ /* 0x080fe400008f16ff */
[CC--:B------:R-:W-:Y:S02]  /*9200*/  LEA R6, P0, R16.reuse, R234.reuse, 0x2 ;  /* 0x000000ea10067211 */ /* 0x0c0fe400078010ff */
[C---:B------:R-:W-:Y:S01]  /*9210*/  IADD3 R17, R209.reuse, 0xe0, RZ ;  /* 0x000000e0d1117810 */ /* 0x040fe20007ffe0ff */
[----:B------:R4:W-:Y:S01]  /*9220*/  RED.E.ADD.F32.FTZ.RN.STRONG.GPU [R8.64], R122 ;  /* 0x0000007a0800798e */ /* 0x0009e2000c10e784 */
[-C--:B------:R-:W-:Y:S02]  /*9230*/  LEA.HI.X.SX32 R7, R16, R235.reuse, 0x2, P0 ;  /* 0x000000eb10077211 */ /* 0x080fe400000f16ff */
[----:B------:R-:W-:Y:S01]  /*9240*/  IADD3 R16, R209, 0xe0, RZ ;  /* 0x000000e0d1107810 */ /* 0x000fe20007ffe0ff */
[C---:B------:R-:W-:Y:S02]  /*9250*/  IMAD.IADD R17, R239.reuse, 0x1, R17 ;  /* 0x00000001ef117824 */ /* 0x040fe400078e0211 */
[----:B------:R2:W-:Y:S02]  /*9260*/  RED.E.ADD.F32.FTZ.RN.STRONG.GPU [R6.64], R123 ;  /* 0x0000007b0600798e */ /* 0x0005e4000c10e784 */
[----:B------:R-:W-:Y:S01]  /*9270*/  IMAD.IADD R16, R239, 0x1, R16 ;  /* 0x00000001ef107824 */ /* 0x000fe200078e0210 */
[-C--:B------:R-:W-:Y:S02]  /*9280*/  LEA R12, P0, R17, R234.reuse, 0x2 ;  /* 0x000000ea110c7211 */ /* 0x080fe400078010ff */
[----:B------:R-:W-:Y:S01]  /*9290*/  RED.E.ADD.F32.FTZ.RN.STRONG.GPU [R234.64+0x380], R128 ;  /* 0x00038080ea00798e */ /* 0x000fe2000c10e784 */
[-C--:B-1----:R-:W-:Y:S01]  /*92a0*/  LEA R4, P1, R15, R234.reuse, 0x2 ;  /* 0x000000ea0f047211 */ /* 0x082fe200078210ff */
[----:B------:R-:W-:Y:S01]  /*92b0*/  IMAD.IADD R16, R239, 0x1, R16 ;  /* 0x00000001ef107824 */ /* 0x000fe200078e0210 */
[-C--:B------:R-:W-:Y:S02]  /*92c0*/  LEA.HI.X.SX32 R13, R17, R235.reuse, 0x2, P0 ;  /* 0x000000eb110d7211 */ /* 0x080fe400000f16ff */
[----:B------:R-:W-:Y:S01]  /*92d0*/  RED.E.ADD.F32.FTZ.RN.STRONG.GPU [R196.64+0x380], R129 ;  /* 0x00038081c400798e */ /* 0x000fe2000c10e784 */
[-C--:B------:R-:W-:Y:S02]  /*92e0*/  LEA.HI.X.SX32 R5, R15, R235.reuse, 0x2, P1 ;  /* 0x000000eb0f057211 */ /* 0x080fe400008f16ff */
[----:B------:R-:W-:Y:S02]  /*92f0*/  IADD3 R15, R209, 0xe0, RZ ;  /* 0x000000e0d10f7810 */ /* 0x000fe40007ffe0ff */
[CC--:B------:R-:W-:Y:S01]  /*9300*/  LEA R10, P3, R16.reuse, R234.reuse, 0x2 ;  /* 0x000000ea100a7211 */ /* 0x0c0fe200078610ff */
[----:B------:R3:W-:Y:S02]  /*9310*/  RED.E.ADD.F32.FTZ.RN.STRONG.GPU [R4.64], R130 ;  /* 0x000000820400798e */ /* 0x0007e4000c10e784 */
[C---:B------:R-:W-:Y:S01]  /*9320*/  IMAD.IADD R15, R239.reuse, 0x1, R15 ;  /* 0x00000001ef0f7824 */ /* 0x040fe200078e020f */
[-C--:B------:R-:W-:Y:S02]  /*9330*/  LEA.HI.X.SX32 R11, R16, R235.reuse, 0x2, P3 ;  /* 0x000000eb100b7211 */ /* 0x080fe400018f16ff */
[----:B------:R-:W-:Y:S01]  /*9340*/  RED.E.ADD.F32.FTZ.RN.STRONG.GPU [R12.64], R131 ;  /* 0x000000830c00798e */ /* 0x000fe2000c10e784 */
[C---:B------:R-:W-:Y:S04]  /*9350*/  IMAD.IADD R15, R239.reuse, 0x1, R15 ;  /* 0x00000001ef0f7824 */ /* 0x040fe800078e020f */
[----:B------:R-:W-:Y:S01]  /*9360*/  IMAD.IADD R15, R239, 0x1, R15 ;  /* 0x00000001ef0f7824 */ /* 0x000fe200078e020f */
[----:B------:R-:W-:Y:S04]  /*9370*/  RED.E.ADD.F32.FTZ.RN.STRONG.GPU [R10.64], R124 ;  /* 0x0000007c0a00798e */ /* 0x000fe8000c10e784 */
[CC--:B----4-:R-:W-:Y:S01]  /*9380*/  LEA R8, P2, R15.reuse, R234.reuse, 0x2 ;  /* 0x000000ea0f087211 */ /* 0x0d0fe200078410ff */
[----:B------:R-:W-:Y:S03]  /*9390*/  LDSM.16.MT88.4 R16, [R2+0x2000] ;  /* 0x002000000210783b */ /* 0x000fe60000004200 */
[-C--:B------:R-:W-:Y:S05]  /*93a0*/  LEA.HI.X.SX32 R9, R15, R235.reuse, 0x2, P2 ;  /* 0x000000eb0f097211 */ /* 0x080fea00010f16ff */
[----:B------:R-:W-:Y:S05]  /*93b0*/  RED.E.ADD.F32.FTZ.RN.STRONG.GPU [R8.64], R125 ;  /* 0x0000007d0800798e */ /* 0x000fea000c10e784 */
[----:B------:R-:W-:Y:S01]  /*93c0*/  LDSM.16.MT88.4 R8, [R2] ;  /* 0x000000000208783b */ /* 0x000fe20000004200 */
[CC--:B--2---:R-:W-:Y:S04]  /*93d0*/  LEA R6, P1, R14.reuse, R234.reuse, 0x2 ;  /* 0x000000ea0e067211 */ /* 0x0c4fe800078210ff */
[-C--:B------:R-:W-:Y:S02]  /*93e0*/  LEA.HI.X.SX32 R7, R14, R235.reuse, 0x2, P1 ;  /* 0x000000eb0e077211 */ /* 0x080fe400008f16ff */
[----:B------:R-:W-:Y:S01]  /*93f0*/  LDSM.16.MT88.4 R12, [R220+0x28000] ;  /* 0x02800000dc0c783b */ /* 0x000fe20000004200 */
[----:B------:R-:W-:Y:S01]  /*9400*/  ISETP.LT.AND P1, PT, RZ, UR7, PT ;  /* 0x00000007ff007c0c */ /* 0x000fe2000bf21270 */
[----:B------:R-:W-:Y:S03]  /*9410*/  UIADD3 UR7, UR7, -0x1, URZ ;  /* 0xffffffff07077890 */ /* 0x000fe6000fffe03f */
[----:B------:R-:W-:Y:S01]  /*9420*/  RED.E.ADD.F32.FTZ.RN.STRONG.GPU [R6.64], R126 ;  /* 0x0000007e0600798e */ /* 0x000fe2000c10e784 */
[C---:B---3--:R-:W-:Y:S04]  /*9430*/  LEA R4, P0, R0.reuse, R234, 0x2 ;  /* 0x000000ea00047211 */ /* 0x048fe800078010ff */
        /* <DEDUP_REMOVED lines=89> */
[----:B------:R-:W-:Y:S01]  /*99d0*/  FMUL.FTZ R84, R64, c[0x0][0x2dc] ;  /* 0x0000b70040547a20 */ /* 0x000fe20000410000 */
[----:B------:R-:W-:Y:S01]  /*99e0*/  UISETP.NE.AND UP0, UPT, UR31, -0x1, UPT ;  /* 0xffffffff1f00788c */ /* 0x000fe2000bf05270 */
[----:B------:R-:W-:Y:S01]  /*99f0*/  FMUL.FTZ R64, R60, c[0x0][0x2dc] ;  /* 0x0000b7003c407a20 */ /* 0x000fe20000410000 */
[----:B------:R-:W-:Y:S01]  /*9a00*/  ULDC.64 UR10, c[0x0][0x3a0] ;  /* 0x0000e800000a7ab9 */ /* 0x000fe20000000a00 */
[----:B------:R-:W-:-:S02]  /*9a10*/  FMUL.FTZ R14, R59, c[0x0][0x2dc] ;  /* 0x0000b7003b0e7a20 */ /* 0x000fc40000410000 */
[----:B------:R-:W-:Y:S01]  /*9a20*/  FMUL.FTZ R132, R132, c[0x0][0x2e0] ;  /* 0x0000b80084847a20 */ /* 0x000fe20000410000 */
[----:B------:R-:W-:Y:S01]  /*9a30*/  PLOP3.LUT P0, PT, PT, PT, UP0, 0x80, 0x0 ;  /* 0x000000000000781c */ /* 0x000fe20003f0f008 */
[----:B------:R-:W-:Y:S02]  /*9a40*/  FMUL.FTZ R60, R133, c[0x0][0x2e0] ;  /* 0x0000b800853c7a20 */ /* 0x000fe40000410000 */
[----:B------:R-:W-:Y:S02]  /*9a50*/  FMUL.FTZ R86, R56, c[0x0][0x2dc] ;  /* 0x0000b70038567a20 */ /* 0x000fe40000410000 */
[----:B------:R-:W-:Y:S01]  /*9a60*/  FMUL.FTZ R134, R134, c[0x0][0x2e0] ;  /* 0x0000b80086867a20 */ /* 0x000fe20000410000 */
[----:B------:R-:W-:Y:S01]  /*9a70*/  F2FP.BF16.PACK_AB R60, R60, R132 ;  /* 0x000000843c3c723e */ /* 0x000fe200000010ff */
[----:B------:R-:W-:Y:S01]  /*9a80*/  BAR.SYNC.DEFER_BLOCKING 0x0 ;  /* 0x0000000000007b1d */ /* 0x000fe20000010000 */
[----:B------:R-:W-:Y:S01]  /*9a90*/  FMUL.FTZ R59, R135, c[0x0][0x2e0] ;  /* 0x0000b800873b7a20 */ /* 0x000fe20000410000 */
[----:B------:R-:W-:Y:S01]  /*9aa0*/  @UP0 UIADD3 UR7, UR30, UR31, URZ ;  /* 0x0000001f1e070290 */ /* 0x000fe2000fffe03f */
[----:B------:R-:W-:-:S02]  /*9ab0*/  FMUL.FTZ R16, R55, c[0x0][0x2dc] ;  /* 0x0000b70037107a20 */ /* 0x000fc40000410000 */
[----:B------:R-:W-:Y:S01]  /*9ac0*/  FMUL.FTZ R144, R144, c[0x0][0x2e0] ;  /* 0x0000b80090907a20 */ /* 0x000fe20000410000 */
[----:B------:R-:W-:Y:S01]  /*9ad0*/  F2FP.BF16.PACK_AB R59, R59, R134 ;  /* 0x000000863b3b723e */ /* 0x000fe200000010ff */
[----:B------:R-:W-:Y:S01]  /*9ae0*/  FMUL.FTZ R56, R145, c[0x0][0x2e0] ;  /* 0x0000b80091387a20 */ /* 0x000fe20000410000 */
[----:B------:R-:W-:Y:S01]  /*9af0*/  @UP0 UIMAD.WIDE.U32 UR8, UR7, UR10, URZ ;  /* 0x0000000a070802a5 */ /* 0x000fe2000f8e003f */
[----:B------:R-:W-:Y:S02]  /*9b00*/  FMUL.FTZ R85, R58, c[0x0][0x2dc] ;  /* 0x0000b7003a557a20 */ /* 0x000fe40000410000 */
[----:B------:R-:W-:Y:S01]  /*9b10*/  FMUL.FTZ R146, R146, c[0x0][0x2e0] ;  /* 0x0000b80092927a20 */ /* 0x000fe20000410000 */
[----:B------:R-:W-:Y:S01]  /*9b20*/  F2FP.BF16.PACK_AB R56, R56, R144 ;  /* 0x000000903838723e */ /* 0x000fe200000010ff */
[----:B------:R-:W-:Y:S01]  /*9b30*/  FMUL.FTZ R55, R147, c[0x0][0x2e0] ;  /* 0x0000b80093377a20 */ /* 0x000fe20000410000 */
[----:B------:R-:W-:Y:S01]  /*9b40*/  F2FP.BF16.PACK_AB R14, R14, R85 ;  /* 0x000000550e0e723e */ /* 0x000fe200000010ff */
[----:B------:R-:W-:Y:S01]  /*9b50*/  FMUL.FTZ R15, R57, c[0x0][0x2dc] ;  /* 0x0000b700390f7a20 */ /* 0x000fe20000410000 */
[----:B------:R-:W-:Y:S01]  /*9b60*/  @UP0 UIMAD UR15, UR7, UR11, UR9 ;  /* 0x0000000b070f02a4 */ /* 0x000fe2000f8e0209 */
[----:B------:R-:W-:Y:S01]  /*9b70*/  FMUL.FTZ R136, R136, c[0x0][0x2e0] ;  /* 0x0000b80088887a20 */ /* 0x000fe20000410000 */
[----:B------:R-:W-:Y:S01]  /*9b80*/  F2FP.BF16.PACK_AB R55, R55, R146 ;  /* 0x000000923737723e */ /* 0x000fe200000010ff */
[----:B------:R-:W-:Y:S01]  /*9b90*/  FMUL.FTZ R58, R137, c[0x0][0x2e0] ;  /* 0x0000b800893a7a20 */ /* 0x000fe20000410000 */
[----:B------:R-:W-:Y:S01]  /*9ba0*/  F2FP.BF16.PACK_AB R15, R15, R86 ;  /* 0x000000560f0f723e */ /* 0x000fe200000010ff */
[----:B------:R-:W-:Y:S01]  /*9bb0*/  FMUL.FTZ R87, R54, c[0x0][0x2dc] ;  /* 0x0000b70036577a20 */ /* 0x000fe20000410000 */
[----:B------:R-:W-:Y:S01]  /*9bc0*/  @UP0 UMOV UR14, UR8 ;  /* 0x00000008000e0c82 */ /* 0x000fe20008000000 */
[----:B------:R-:W-:Y:S01]  /*9bd0*/  FMUL.FTZ R138, R138, c[0x0][0x2e0] ;  /* 0x0000b8008a8a7a20 */ /* 0x000fe20000410000 */
[----:B------:R-:W-:Y:S01]  /*9be0*/  F2FP.BF16.PACK_AB R58, R58, R136 ;  /* 0x000000883a3a723e */ /* 0x000fe200000010ff */
[----:B------:R-:W-:Y:S01]  /*9bf0*/  FMUL.FTZ R57, R139, c[0x0][0x2e0] ;  /* 0x0000b8008b397a20 */ /* 0x000fe20000410000 */
[----:B------:R-:W-:Y:S01]  /*9c00*/  F2FP.BF16.PACK_AB R16, R16, R87 ;  /* 0x000000571010723e */ /* 0x000fe200000010ff */
[----:B------:R-:W-:-:S02]  /*9c10*/  FMUL.FTZ R17, R53, c[0x0][0x2dc] ;  /* 0x0000b70035117a20 */ /* 0x000fc40000410000 */
[----:B------:R-:W-:Y:S01]  /*9c20*/  FMUL.FTZ R140, R140, c[0x0][0x2e0] ;  /* 0x0000b8008c8c7a20 */ /* 0x000fe20000410000 */
[----:B------:R-:W-:Y:S01]  /*9c30*/  F2FP.BF16.PACK_AB R57, R57, R138 ;  /* 0x0000008a3939723e */ /* 0x000fe200000010ff */
[----:B------:R-:W-:Y:S02]  /*9c40*/  FMUL.FTZ R54, R141, c[0x0][0x2e0] ;  /* 0x0000b8008d367a20 */ /* 0x000fe40000410000 */
[----:B------:R-:W-:Y:S02]  /*9c50*/  FMUL.FTZ R110, R20, c[0x0][0x2dc] ;  /* 0x0000b700146e7a20 */ /* 0x000fe40000410000 */
[----:B------:R-:W-:Y:S01]  /*9c60*/  FMUL.FTZ R88, R52, c[0x0][0x2dc] ;  /* 0x0000b70034587a20 */ /* 0x000fe20000410000 */
[----:B------:R-:W-:Y:S01]  /*9c70*/  F2FP.BF16.PACK_AB R54, R54, R140 ;  /* 0x0000008c3636723e */ /* 0x000fe200000010ff */
[----:B------:R-:W-:Y:S02]  /*9c80*/  FMUL.FTZ R142, R142, c[0x0][0x2e0] ;  /* 0x0000b8008e8e7a20 */ /* 0x000fe40000410000 */
        /* <DEDUP_REMOVED lines=49> */
[----:B------:R-:W-:Y:S02]  /*9fa0*/  FMUL.FTZ R24, R39, c[0x0][0x2dc] ;  /* 0x0000b70027187a20 */ /* 0x000fe40000410000 */
[----:B------:R-:W-:Y:S01]  /*9fb0*/  FMUL.FTZ R176, R176, c[0x0][0x2e0] ;  /* 0x0000b800b0b07a20 */ /* 0x000fe20000410000 */
[----:B------:R-:W-:Y:S01]  /*9fc0*/  F2FP.BF16.PACK_AB R43, R43, R166 ;  /* 0x000000a62b2b723e */ /* 0x000fe200000010ff */
[----:B------:R-:W-:Y:S02]  /*9fd0*/  FMUL.FTZ R40, R177, c[0x0][0x2e0] ;  /* 0x0000b800b1287a20 */ /* 0x000fe40000410000 */
[----:B------:R-:W-:Y:S02]  /*9fe0*/  FMUL.FTZ R107, R23, c[0x0][0x2dc] ;  /* 0x0000b700176b7a20 */ /* 0x000fe40000410000 */
[----:B------:R-:W-:Y:S01]  /*9ff0*/  FMUL.FTZ R93, R42, c[0x0][0x2dc] ;  /* 0x0000b7002a5d7a20 */ /* 0x000fe20000410000 */
[----:B------:R-:W-:Y:S01]  /*a000*/  F2FP.BF16.PACK_AB R40, R40, R176 ;  /* 0x000000b02828723e */ /* 0x000fe200000010ff */
[----:B------:R-:W-:-:S02]  /*a010*/  FMUL.FTZ R178, R178, c[0x0][0x2e0] ;  /* 0x0000b800b2b27a20 */ /* 0x000fc40000410000 */
[----:B------:R-:W-:Y:S01]  /*a020*/  FMUL.FTZ R39, R179, c[0x0][0x2e0] ;  /* 0x0000b800b3277a20 */ /* 0x000fe20000410000 */
[----:B------:R-:W-:Y:S01]  /*a030*/  F2FP.BF16.PACK_AB R22, R22, R93 ;  /* 0x0000005d1616723e */ /* 0x000fe200000010ff */
[----:B------:R-:W-:Y:S02]  /*a040*/  FMUL.FTZ R23, R41, c[0x0][0x2dc] ;  /* 0x0000b70029177a20 */ /* 0x000fe40000410000 */
[----:B------:R-:W-:Y:S01]  /*a050*/  FMUL.FTZ R168, R168, c[0x0][0x2e0] ;  /* 0x0000b800a8a87a20 */ /* 0x000fe20000410000 */
[----:B------:R-:W-:Y:S01]  /*a060*/  F2FP.BF16.PACK_AB R39, R39, R178 ;  /* 0x000000b22727723e */ /* 0x000fe200000010ff */
        /* <DEDUP_REMOVED lines=11> */
[----:B------:R-:W-:Y:S02]  /*a120*/  FMUL.FTZ R38, R173, c[0x0][0x2e0] ;  /* 0x0000b800ad267a20 */ /* 0x000fe40000410000 */
        /* <DEDUP_REMOVED lines=80> */
[----:B------:R-:W-:-:S04]  /*a630*/  F2FP.BF16.PACK_AB R2, R2, R76 ;  /* 0x0000004c0202723e */ /* 0x000fc800000010ff */
[----:B------:R-:W-:Y:S01]  /*a640*/  F2FP.BF16.PACK_AB R0, R0, R78 ;  /* 0x0000004e0000723e */ /* 0x000fe200000010ff */
        /* <DEDUP_REMOVED lines=78> */
.L_x_1463:
        /* <DEDUP_REMOVED lines=19> */
.L_x_1464:
        /* <DEDUP_REMOVED lines=11> */
[----:B------:R-:W-:Y:S01]  /*ad10*/  USHF.R.S32.HI UR13, URZ, 0x1f, UR36 ;  /* 0x0000001f3f0d7899 */ /* 0x000fe20008011424 */
[----:B------:R-:W-:Y:S01]  /*ad20*/  IMAD.WIDE.U32 R4, R32, c[0x0][0x3a0], R6 ;  /* 0x0000e80020047a25 */ /* 0x000fe200078e0006 */
[----:B------:R-:W-:Y:S01]  /*ad30*/  UIMAD UR8, UR7, UR9, UR8 ;  /* 0x00000009070872a4 */ /* 0x000fe2000f8e0208 */
[----:B------:R-:W-:-:S02]  /*ad40*/  IADD3 R30, R244, 0x40, RZ ;  /* 0x00000040f41e7810 */ /* 0x000fc40007ffe0ff */
[----:B------:R-:W-:Y:S01]  /*ad50*/  IADD3 R29, R244, 0x80, RZ ;  /* 0x00000080f41d7810 */ /* 0x000fe20007ffe0ff */
[----:B------:R-:W-:Y:S01]  /*ad60*/  BAR.SYNC.DEFER_BLOCKING 0x0 ;  /* 0x0000000000007b1d */ /* 0x000fe20000010000 */
[----:B------:R-:W-:Y:S01]  /*ad70*/  IADD3 R4, P0, R4, UR14, RZ ;  /* 0x0000000e04047c10 */ /* 0x000fe2000ff1e0ff */
[----:B------:R-:W-:Y:S01]  /*ad80*/  IMAD.U32 R8, RZ, RZ, UR8 ;  /* 0x00000008ff087e24 */ /* 0x000fe2000f8e00ff */
[----:B------:R-:W-:-:S03]  /*ad90*/  IADD3 R31, R244, 0xc0, RZ ;  /* 0x000000c0f41f7810 */ /* 0x000fc60007ffe0ff */
        /* <DEDUP_REMOVED lines=46> */
.L_x_1466:
[----:B--23--:R-:W-:Y:S05]  /*b080*/  BSYNC B0 ;  /* 0x0000000000007941 */ /* 0x00cfea0003800000 */
.L_x_1465:
        /* <DEDUP_REMOVED lines=22> */
.L_x_1468:
[----:B------:R-:W-:Y:S05]  /*b1f0*/  BSYNC B0 ;  /* 0x0000000000007941 */ /* 0x000fea0003800000 */
.L_x_1467:
[----:B------:R-:W-:Y:S01]  /*b200*/  ULDC.64 UR8, c[0x0][0x3a8] ;  /* 0x0000ea0000087ab9 */ /* 0x000fe20000000a00 */
[----:B------:R-:W-:Y:S01]  /*b210*/  IMAD.WIDE.U32 R6, R32, c[0x0][0x3a8], R6 ;  /* 0x0000ea0020067a25 */ /* 0x000fe200078e0006 */
        /* <DEDUP_REMOVED lines=30> */
.L_x_1470:
[----:B------:R-:W-:Y:S05]  /*b400*/  BSYNC B0 ;  /* 0x0000000000007941 */ /* 0x000fea0003800000 */
.L_x_1469:
        /* <DEDUP_REMOVED lines=20> */
.L_x_1441:
        /* <DEDUP_REMOVED lines=20> */
.L_x_1472:
        /* <DEDUP_REMOVED lines=18> */
.L_x_1473:
        /* <DEDUP_REMOVED lines=44> */
.L_x_1475:
[----:B------:R-:W-:Y:S05]  /*ba70*/  BSYNC B0 ;  /* 0x0000000000007941 */ /* 0x000fea0003800000 */
.L_x_1474:
        /* <DEDUP_REMOVED lines=21> */
.L_x_1477:
[----:B------:R-:W-:Y:S05]  /*bbd0*/  BSYNC B0 ;  /* 0x0000000000007941 */ /* 0x000fea0003800000 */
.L_x_1476:
        /* <DEDUP_REMOVED lines=31> */
.L_x_1479:
[----:B------:R-:W-:Y:S05]  /*bdd0*/  BSYNC B0 ;  /* 0x0000000000007941 */ /* 0x000fea0003800000 */
.L_x_1478:
        /* <DEDUP_REMOVED lines=18> */
.L_x_1471:
[----:B------:R-:W-:Y:S05]  /*bf00*/  BSYNC B1 ;  /* 0x0000000000017941 */ /* 0x000fea0003800000 */
.L_x_1436:
        /* <DEDUP_REMOVED lines=12> */
.L_x_1480:
[----:B------:R-:W-:Y:S05]  /*bfd0*/  EXIT ;  /* 0x000000000000794d */ /* 0x000fea0003800000 */
.L_x_1482:
        /* <DEDUP_REMOVED lines=10> */
.L_x_2040:


//--------------------- .text._ZN5flash44flash_bwd_dq_dk_dv_loop_seqk_parallel_kernelI23Flash_bwd_kernel_traitsILi256ELi64ELi64ELi8ELi4ELi2ELi2ELb0ELb0EN7cutlass10bfloat16_tE19Flash_kernel_traitsILi256ELi64ELi64ELi8ES3_EELb0ELb0ELb0ELb0ELb0ELb0ELb1EEEvNS_16Flash_bwd_paramsE --------------------------
	.section	.text._ZN5flash44flash_bwd_dq_dk_dv_loop_seqk_parallel_kernelI23Flash_bwd_kernel_traitsILi256ELi64ELi64ELi8ELi4ELi2ELi2ELb0ELb0EN7cutlass10bfloat16_tE19Flash_kernel_traitsILi256ELi64ELi64ELi8ES3_EELb0ELb0ELb0ELb0ELb0ELb0ELb1EEEvNS_16Flash_bwd_paramsE,"ax",@progbits
	.sectioninfo	@"SHI_REGISTERS=255"
	.align	128
        .global         _ZN5flash44flash_bwd_dq_dk_dv_loop_seqk_parallel_kernelI23Flash_bwd_kernel_traitsILi256ELi64ELi64ELi8ELi4ELi2ELi2ELb0ELb0EN7cutlass10bfloat16_tE19Flash_kernel_traitsILi256ELi64ELi64ELi8ES3_EELb0ELb0ELb0ELb0ELb0ELb0ELb1EEEvNS_16Flash_bwd_paramsE
        .type           _ZN5flash44flash_bwd_dq_dk_dv_loop_seqk_parallel_kernelI23Flash_bwd_kernel_traitsILi256ELi64ELi64ELi8ELi4ELi2ELi2ELb0ELb0EN7cutlass10bfloat16_tE19Flash_kernel_traitsILi256ELi64ELi64ELi8ES3_EELb0ELb0ELb0ELb0ELb0ELb0ELb1EEEvNS_16Flash_bwd_paramsE,@function
        .size           _ZN5flash44flash_bwd_dq_dk_dv_loop_seqk_parallel_kernelI23Flash_bwd_kernel_traitsILi256ELi64ELi64ELi8ELi4ELi2ELi2ELb0ELb0EN7cutlass10bfloat16_tE19Flash_kernel_traitsILi256ELi64ELi64ELi8ES3_EELb0ELb0ELb0ELb0ELb0ELb0ELb1EEEvNS_16Flash_bwd_paramsE,(.L_x_2041 - _ZN5flash44flash_bwd_dq_dk_dv_loop_seqk_parallel_kernelI23Flash_bwd_kernel_traitsILi256ELi64ELi64ELi8ELi4ELi2ELi2ELb0ELb0EN7cutlass10bfloat16_tE19Flash_kernel_traitsILi256ELi64ELi64ELi8ES3_EELb0ELb0ELb0ELb0ELb0ELb0ELb1EEEvNS_16Flash_bwd_paramsE)
        .other          _ZN5flash44flash_bwd_dq_dk_dv_loop_seqk_parallel_kernelI23Flash_bwd_kernel_traitsILi256ELi64ELi64ELi8ELi4ELi2ELi2ELb0ELb0EN7cutlass10bfloat16_tE19Flash_kernel_traitsILi256ELi64ELi64ELi8ES3_EELb0ELb0ELb0ELb0ELb0ELb0ELb1EEEvNS_16Flash_bwd_paramsE,@"STO_CUDA_ENTRY STV_DEFAULT"
_ZN5flash44flash_bwd_dq_dk_dv_loop_seqk_parallel_kernelI23Flash_bwd_kernel_traitsILi256ELi64ELi64ELi8ELi4ELi2ELi2ELb0ELb0EN7cutlass10bfloat16_tE19Flash_kernel_traitsILi256ELi64ELi64ELi8ES3_EELb0ELb0ELb0ELb0ELb0ELb0ELb1EEEvNS_16Flash_bwd_paramsE:
.text._ZN5flash44flash_bwd_dq_dk_dv_loop_seqk_parallel_kernelI23Flash_bwd_kernel_traitsILi256ELi64ELi64ELi8ELi4ELi2ELi2ELb0ELb0EN7cutlass10bfloat16_tE19Flash_kernel_traitsILi256ELi64ELi64ELi8ES3_EELb0ELb0ELb0ELb0ELb0ELb0ELb1EEEvNS_16Flash_bwd_paramsE:
        /* <DEDUP_REMOVED lines=177> */
.L_x_1529:
        /* <DEDUP_REMOVED lines=66> */
.L_x_1483:
        /* <DEDUP_REMOVED lines=58> */
.L_x_1485:
        /* <DEDUP_REMOVED lines=43> */
.L_x_1486:
        /* <DEDUP_REMOVED lines=45> */
.L_x_1487:
[----:B------:R-:W-:-:S03]  /*1850*/  UMOV UR11, UR50 ;  /* 0x00000032000b7c82 */ /* 0x000fc60008000000 */
.L_x_1488:
        /* <DEDUP_REMOVED lines=37> */
[----:B------:R-:W-:Y:S01]  /*1ab0*/  IMAD.WIDE.U32 R2, R5, c[0x0][0x378], R2 ;  /* 0x0000de0005027a25 */ /* 0x000fe200078e0002 */
[----:B------:R-:W-:-:S02]  /*1ac0*/  UMOV UR38, 0x4 ;  /* 0x0000000400267882 */ /* 0x000fc40000000000 */
[----:B------:R-:W-:Y:S01]  /*1ad0*/  ULDC.64 UR12, c[0x0][0x3c8] ;  /* 0x0000f200000c7ab9 */ /* 0x000fe20000000a00 */
[----:B------:R-:W-:Y:S01]  /*1ae0*/  IADD3.X R7, R7, UR29, R15, P1, !PT ;  /* 0x0000001d07077c10 */ /* 0x000fe20008ffe40f */
[----:B------:R-:W-:Y:S01]  /*1af0*/  ULDC.64 UR10, c[0x0][0x200] ;  /* 0x00008000000a7ab9 */ /* 0x000fe20000000a00 */
[----:B------:R-:W-:Y:S01]  /*1b00*/  IADD3 R5, R3, UR16, RZ ;  /* 0x0000001003057c10 */ /* 0x000fe2000fffe0ff */
[----:B------:R-:W-:Y:S01]  /*1b10*/  ULEA.HI.SX32 UR7, UR34, 0xffffffff, 0x1a ;  /* 0xffffffff22077891 */ /* 0x000fe2000f8fd23f */
[----:B------:R-:W-:Y:S01]  /*1b20*/  IMAD.MOV.U32 R4, RZ, RZ, R2 ;  /* 0x000000ffff047224 */ /* 0x000fe200078e0002 */
[----:B------:R-:W-:Y:S02]  /*1b30*/  UIMAD.WIDE UR8, UR8, UR38, UR12 ;  /* 0x00000026080872a5 */ /* 0x000fe4000f8e020c */
[----:B------:R-:W-:Y:S01]  /*1b40*/  UIMAD.WIDE UR14, UR14, UR38, UR10 ;  /* 0x000000260e0e72a5 */ /* 0x000fe2000f8e020a */
[----:B------:R-:W-:Y:S05]  /*1b50*/  @!P0 BRA `(.L_x_1489) ;  /* 0x0000916000008947 */ /* 0x000fea0003800000 */
[----:B------:R-:W2:Y:S01]  /*1b60*/  LDL R27, [R1+0x58] ;  /* 0x00005800011b7983 */ /* 0x000ea20000100800 */
[----:B------:R-:W-:Y:S01]  /*1b70*/  PLOP3.LUT P0, PT, PT, PT, UP2, 0x80, 0x0 ;  /* 0x000000000000781c */ /* 0x000fe20003f0f028 */
[----:B------:R-:W-:Y:S01]  /*1b80*/  UMOV UR13, UR8 ;  /* 0x00000008000d7c82 */ /* 0x000fe20008000000 */
[C---:B------:R-:W-:Y:S01]  /*1b90*/  IADD3 R25, R240.reuse, 0xc0, RZ ;  /* 0x000000c0f0197810 */ /* 0x040fe20007ffe0ff */
[----:B------:R-:W-:Y:S01]  /*1ba0*/  ULEA.HI UR8, UR7, UR7, URZ, 0x1 ;  /* 0x0000000707087291 */ /* 0x000fe2000f8f083f */
[----:B------:R-:W-:Y:S01]  /*1bb0*/  IADD3 R26, R240, 0x40, RZ ;  /* 0x00000040f01a7810 */ /* 0x000fe20007ffe0ff */
[----:B------:R-:W-:Y:S01]  /*1bc0*/  ULDC.64 UR10, c[0x0][0x1a8] ;  /* 0x00006a00000a7ab9 */ /* 0x000fe20000000a00 */
[----:B------:R-:W-:Y:S01]  /*1bd0*/  IMAD.U32 R10, RZ, RZ, UR35 ;  /* 0x00000023ff0a7e24 */ /* 0x000fe2000f8e00ff */
[----:B------:R-:W-:Y:S01]  /*1be0*/  ULOP3.LUT UR8, UR8, 0xfffffffe, URZ, 0xc0, !UPT ;  /* 0xfffffffe08087892 */ /* 0x000fe2000f8ec03f */
[----:B------:R1:W-:Y:S01]  /*1bf0*/  STL [R1+0x4], R25 ;  /* 0x0000041901007387 */ /* 0x0003e20000100800 */
[----:B------:R-:W-:Y:S01]  /*1c00*/  UMOV UR12, UR9 ;  /* 0x00000009000c7c82 */ /* 0x000fe20008000000 */
[----:B------:R-:W-:Y:S01]  /*1c10*/  IMAD R0, R23, c[0x0][0x370], RZ ;  /* 0x0000dc0017007a24 */ /* 0x000fe200078e02ff */
[----:B------:R-:W-:Y:S01]  /*1c20*/  UIADD3 UR8, UR7, -UR8, URZ ;  /* 0x8000000807087290 */ /* 0x000fe2000fffe03f */
[----:B------:R1:W-:Y:S01]  /*1c30*/  STL [R1], R26 ;  /* 0x0000001a01007387 */ /* 0x0003e20000100800 */
[----:B------:R-:W-:Y:S01]  /*1c40*/  UIMAD UR9, UR61, UR10, URZ ;  /* 0x0000000a3d0972a4 */ /* 0x000fe2000f8e023f */
[----:B------:R-:W-:Y:S01]  /*1c50*/  IMAD.WIDE.U32 R4, R12, c[0x0][0x370], R4 ;  /* 0x0000dc000c047a25 */ /* 0x000fe200078e0004 */
[----:B------:R-:W-:Y:S01]  /*1c60*/  UISETP.NE.AND UP0, UPT, UR8, 0x1, UPT ;  /* 0x000000010800788c */ /* 0x000fe2000bf05270 */
[----:B------:R-:W-:Y:S01]  /*1c70*/  @P0 BAR.SYNC.DEFER_BLOCKING 0x0 ;  /* 0x0000000000000b1d */ /* 0x000fe20000010000 */
[----:B------:R-:W-:Y:S01]  /*1c80*/  UIMAD UR8, UR7, -0x40, UR32 ;  /* 0xffffffc0070878a4 */ /* 0x000fe2000f8e0220 */
[----:B------:R-:W-:Y:S01]  /*1c90*/  IMAD.WIDE.U32 R10, R10, c[0x0][0x1a8], R6 ;  /* 0x00006a000a0a7a25 */ /* 0x000fe200078e0006 */
[----:B------:R-:W-:Y:S01]  /*1ca0*/  UIMAD UR9, UR35, UR11, UR9 ;  /* 0x0000000b230972a4 */ /* 0x000fe2000f8e0209 */
[----:B------:R-:W-:-:S02]  /*1cb0*/  LEA R243, P0, R4, c[0x0][0x330], 0x1 ;  /* 0x0000cc0004f37a11 */ /* 0x000fc400078008ff */
[C---:B------:R-:W-:Y:S01]  /*1cc0*/  IMAD R0, R12.reuse, c[0x0][0x374], R0 ;  /* 0x0000dd000c007a24 */ /* 0x040fe200078e0200 */
[----:B------:R-:W-:Y:S01]  /*1cd0*/  ISETP.GE.AND P6, PT, R12, UR8, PT ;  /* 0x000000080c007c0c */ /* 0x000fe2000bfc6270 */
[----:B------:R-:W-:Y:S01]  /*1ce0*/  UMOV UR11, UR14 ;  /* 0x0000000e000b7c82 */ /* 0x000fe20008000000 */
[----:B------:R-:W-:Y:S01]  /*1cf0*/  LEA R242, P1, R10, c[0x0][0x160], 0x1 ;  /* 0x000058000af27a11 */ /* 0x000fe200078208ff */
[----:B------:R-:W-:Y:S01]  /*1d00*/  IMAD.IADD R8, R5, 0x1, R0 ;  /* 0x0000000105087824 */ /* 0x000fe200078e0200 */
[----:B------:R-:W-:Y:S01]  /*1d10*/  IADD3 R16, R11, UR9, RZ ;  /* 0x000000090b107c10 */ /* 0x000fe2000fffe0ff */
[----:B------:R-:W-:Y:S01]  /*1d20*/  UMOV UR10, UR15 ;  /* 0x0000000f000a7c82 */ /* 0x000fe20008000000 */
[----:B------:R-:W-:Y:S01]  /*1d30*/  BSSY B0, `(.L_x_1490) ;  /* 0x0000032000007945 */ /* 0x000fe20003800000 */
[----:B------:R-:W-:Y:S02]  /*1d40*/  IADD3 R252, R240, 0x80, RZ ;  /* 0x00000080f0fc7810 */ /* 0x000fe40007ffe0ff */
[----:B------:R-:W-:-:S02]  /*1d50*/  LEA.HI.X R245, R4, c[0x0][0x334], R8, 0x1, P0 ;  /* 0x0000cd0004f57a11 */ /* 0x000fc400000f0c08 */
        /* <DEDUP_REMOVED lines=47> */
.L_x_1491:
[----:B------:R-:W-:Y:S05]  /*2050*/  BSYNC B0 ;  /* 0x0000000000007941 */ /* 0x000fea0003800000 */
.L_x_1490:
        /* <DEDUP_REMOVED lines=48> */
.L_x_1493:
[----:B------:R-:W-:Y:S05]  /*2360*/  BSYNC B0 ;  /* 0x0000000000007941 */ /* 0x000fea0003800000 */
.L_x_1492:
        /* <DEDUP_REMOVED lines=23> */
.L_x_1495:
        /* <DEDUP_REMOVED lines=50> */
.L_x_1496:
[----:B------:R-:W-:Y:S05]  /*2800*/  BSYNC B0 ;  /* 0x0000000000007941 */ /* 0x000fea0003800000 */
.L_x_1494:
        /* <DEDUP_REMOVED lines=21> */
.L_x_1498:
        /* <DEDUP_REMOVED lines=49> */
.L_x_1499:
[----:B------:R-:W-:Y:S05]  /*2c70*/  BSYNC B0 ;  /* 0x0000000000007941 */ /* 0x000fea0003800000 */
.L_x_1497:
[----:B--23--:R-:W-:Y:S02]  /*2c80*/  SHF.R.S32.HI R2, RZ, 0x1f, R19 ;  /* 0x0000001fff027819 */ /* 0x00cfe40000011413 */
        /* <DEDUP_REMOVED lines=15> */
[C---:B------:R-:W-:Y:S01]  /*2d80*/  ISETP.GE.AND P3, PT, R0.reuse, UR8, PT ;  /* 0x0000000800007c0c */ /* 0x040fe2000bf66270 */
[----:B------:R-:W-:Y:S01]  /*2d90*/  IMAD.U32 R16, RZ, RZ, UR26 ;  /* 0x0000001aff107e24 */ /* 0x000fe2000f8e00ff */
[----:B------:R-:W-:Y:S01]  /*2da0*/  ISETP.GE.AND P2, PT, R3, UR8, PT ;  /* 0x0000000803007c0c */ /* 0x000fe2000bf46270 */
[----:B------:R-:W-:Y:S01]  /*2db0*/  USHF.R.S32.HI UR8, URZ, 0x1f, UR26 ;  /* 0x0000001f3f087899 */ /* 0x000fe2000801141a */
[----:B------:R-:W-:Y:S01]  /*2dc0*/  SHF.L.U64.HI R4, R0, 0x2, R2 ;  /* 0x0000000200047819 */ /* 0x000fe20000010202 */
[----:B------:R2:W-:Y:S01]  /*2dd0*/  STL [R1+0x44], R5 ;  /* 0x0000440501007387 */ /* 0x0005e20000100800 */
[----:B------:R-:W-:Y:S01]  /*2de0*/  IADD3 R2, P1, R5, UR11, RZ ;  /* 0x0000000b05027c10 */ /* 0x000fe2000ff3e0ff */
[----:B------:R-:W-:-:S02]  /*2df0*/  UIMAD UR14, UR8, UR14, URZ ;  /* 0x0000000e080e72a4 */ /* 0x000fc4000f8e023f */
[----:B------:R2:W-:Y:S01]  /*2e00*/  STL [R1+0x40], R4 ;  /* 0x0000400401007387 */ /* 0x0005e20000100800 */
        /* <DEDUP_REMOVED lines=63> */
.L_x_1501:
[----:B--2---:R-:W-:Y:S05]  /*3200*/  BSYNC B0 ;  /* 0x0000000000007941 */ /* 0x004fea0003800000 */
.L_x_1500:
        /* <DEDUP_REMOVED lines=55> */
.L_x_1503:
[----:B------:R-:W-:Y:S05]  /*3580*/  BSYNC B0 ;  /* 0x0000000000007941 */ /* 0x000fea0003800000 */
.L_x_1502:
        /* <DEDUP_REMOVED lines=62> */
.L_x_1505:
[----:B------:R-:W-:Y:S05]  /*3970*/  BSYNC B0 ;  /* 0x0000000000007941 */ /* 0x000fea0003800000 */
.L_x_1504:
        /* <DEDUP_REMOVED lines=54> */
.L_x_1507:
[----:B------:R-:W-:Y:S05]  /*3ce0*/  BSYNC B0 ;  /* 0x0000000000007941 */ /* 0x000fea0003800000 */
.L_x_1506:
[----:B------:R-:W-:Y:S01]  /*3cf0*/  IADD3 R0, R230, 0x4000, RZ ;  /* 0x00004000e6007810 */ /* 0x000fe20007ffe0ff */
[----:B------:R-:W0:Y:S01]  /*3d00*/  LDGDEPBAR ;  /* 0x00000000000079af */ /* 0x000e220000000000 */
[----:B-1-3--:R-:W-:Y:S01]  /*3d10*/  IADD3 R2, R231, 0x4000, RZ ;  /* 0x00004000e7027810 */ /* 0x00afe20007ffe0ff */
[----:B------:R-:W-:Y:S01]  /*3d20*/  IMAD.MOV.U32 R238, RZ, RZ, R236 ;  /* 0x000000ffffee7224 */ /* 0x000fe200078e00ec */
[----:B------:R-:W-:Y:S01]  /*3d30*/  SEL R0, R0, R230, !P0 ;  /* 0x000000e600007207 */ /* 0x000fe20004000000 */
[----:B------:R-:W-:Y:S01]  /*3d40*/  CS2R R190, SRZ ;  /* 0x0000000000be7805 */ /* 0x000fe2000001ff00 */
[----:B------:R-:W-:Y:S01]  /*3d50*/  SEL R2, R2, R231, !P0 ;  /* 0x000000e702027207 */ /* 0x000fe20004000000 */
[----:B------:R-:W-:Y:S01]  /*3d60*/  CS2R R188, SRZ ;  /* 0x0000000000bc7805 */ /* 0x000fe2000001ff00 */
[----:B------:R-:W-:Y:S01]  /*3d70*/  SHF.L.U32 R220, R0, 0x1, RZ ;  /* 0x0000000100dc7819 */ /* 0x000fe200000006ff */
[----:B------:R-:W-:Y:S01]  /*3d80*/  IMAD.MOV.U32 R0, RZ, RZ, c[0x0][0x22c] ;  /* 0x00008b00ff007624 */ /* 0x000fe200078e00ff */
[----:B------:R-:W-:Y:S01]  /*3d90*/  CS2R R194, SRZ ;  /* 0x0000000000c27805 */ /* 0x000fe2000001ff00 */
[----:B------:R-:W-:Y:S01]  /*3da0*/  IMAD.SHL.U32 R225, R2, 0x2, RZ ;  /* 0x0000000202e17824 */ /* 0x000fe200078e00ff */
[----:B------:R-:W-:Y:S01]  /*3db0*/  CS2R R192, SRZ ;  /* 0x0000000000c07805 */ /* 0x000fe2000001ff00 */
        /* <DEDUP_REMOVED lines=9> */
[C---:B------:R-:W-:Y:S01]  /*3e50*/  IADD3 R7, R8.reuse, 0x20, RZ ;  /* 0x0000002008077810 */ /* 0x040fe20007ffe0ff */
[----:B------:R-:W-:Y:S01]  /*3e60*/  CS2R R178, SRZ ;  /* 0x0000000000b27805 */ /* 0x000fe2000001ff00 */
[C---:B------:R-:W-:Y:S01]  /*3e70*/  IADD3 R6, R8.reuse, 0x40, RZ ;  /* 0x0000004008067810 */ /* 0x040fe20007ffe0ff */
[----:B------:R-:W-:Y:S01]  /*3e80*/  CS2R R176, SRZ ;  /* 0x0000000000b07805 */ /* 0x000fe2000001ff00 */
[C---:B------:R-:W-:Y:S01]  /*3e90*/  IADD3 R5, R8.reuse, 0x60, RZ ;  /* 0x0000006008057810 */ /* 0x040fe20007ffe0ff */
[C---:B------:R-:W-:Y:S01]  /*3ea0*/  IMAD.IADD R7, R239.reuse, 0x1, R7 ;  /* 0x00000001ef077824 */ /* 0x040fe200078e0207 */
[C---:B------:R-:W-:Y:S01]  /*3eb0*/  IADD3 R4, R8.reuse, 0x80, RZ ;  /* 0x0000008008047810 */ /* 0x040fe20007ffe0ff */
[C---:B------:R-:W-:Y:S01]  /*3ec0*/  IMAD.IADD R6, R239.reuse, 0x1, R6 ;  /* 0x00000001ef067824 */ /* 0x040fe200078e0206 */
[C---:B------:R-:W-:Y:S01]  /*3ed0*/  IADD3 R3, R8.reuse, 0xa0, RZ ;  /* 0x000000a008037810 */ /* 0x040fe20007ffe0ff */
[C---:B------:R-:W-:Y:S01]  /*3ee0*/  IMAD.IADD R7, R239.reuse, 0x1, R7 ;  /* 0x00000001ef077824 */ /* 0x040fe200078e0207 */
[C---:B------:R-:W-:Y:S01]  /*3ef0*/  IADD3 R5, R239.reuse, R5, RZ ;  /* 0x00000005ef057210 */ /* 0x040fe20007ffe0ff */
[C---:B------:R-:W-:Y:S01]  /*3f00*/  IMAD.IADD R4, R239.reuse, 0x1, R4 ;  /* 0x00000001ef047824 */ /* 0x040fe200078e0204 */
[C---:B------:R-:W-:Y:S01]  /*3f10*/  IADD3 R2, R8.reuse, 0xc0, RZ ;  /* 0x000000c008027810 */ /* 0x040fe20007ffe0ff */
        /* <DEDUP_REMOVED lines=21> */
[----:B------:R1:W-:Y:S01]  /*4070*/  STL [R1+0x20], R7 ;  /* 0x0000200701007387 */ /* 0x0003e20000100800 */
[C---:B------:R-:W-:Y:S01]  /*4080*/  IMAD.IADD R3, R239.reuse, 0x1, R3 ;  /* 0x00000001ef037824 */ /* 0x040fe200078e0203 */
[C---:B------:R-:W-:Y:S01]  /*4090*/  IADD3 R2, R239.reuse, R2, RZ ;  /* 0x00000002ef027210 */ /* 0x040fe20007ffe0ff */
[C---:B------:R-:W-:Y:S01]  /*40a0*/  IMAD.IADD R0, R239.reuse, 0x1, R0 ;  /* 0x00000001ef007824 */ /* 0x040fe200078e0200 */
        /* <DEDUP_REMOVED lines=25> */
[C---:B---3--:R-:W-:Y:S01]  /*4240*/  IMAD.IADD R6, R239.reuse, 0x1, R6 ;  /* 0x00000001ef067824 */ /* 0x048fe200078e0206 */
[----:B------:R-:W-:Y:S01]  /*4250*/  STL [R1+0x3c], R7 ;  /* 0x00003c0701007387 */ /* 0x000fe20000100800 */
[----:B------:R-:W-:Y:S01]  /*4260*/  CS2R R78, SRZ ;  /* 0x00000000004e7805 */ /* 0x000fe2000001ff00 */
[----:B------:R-:W-:Y:S01]  /*4270*/  CS2R R76, SRZ ;  /* 0x00000000004c7805 */ /* 0x000fe2000001ff00 */
[C---:B--2---:R-:W-:Y:S01]  /*4280*/  IADD3 R5, R239.reuse, R5, RZ ;  /* 0x00000005ef057210 */ /* 0x044fe20007ffe0ff */
[----:B------:R1:W-:Y:S01]  /*4290*/  STL [R1+0xc], R2 ;  /* 0x00000c0201007387 */ /* 0x0003e20000100800 */
[----:B------:R-:W-:Y:S01]  /*42a0*/  CS2R R82, SRZ ;  /* 0x0000000000527805 */ /* 0x000fe2000001ff00 */
[----:B------:R-:W-:Y:S01]  /*42b0*/  CS2R R80, SRZ ;  /* 0x0000000000507805 */ /* 0x000fe2000001ff00 */
[C---:B----4-:R-:W-:Y:S01]  /*42c0*/  IMAD.IADD R4, R239.reuse, 0x1, R4 ;  /* 0x00000001ef047824 */ /* 0x050fe200078e0204 */
[----:B------:R-:W-:Y:S01]  /*42d0*/  STL [R1+0x38], R6 ;  /* 0x0000380601007387 */ /* 0x000fe20000100800 */
[----:B------:R-:W-:Y:S01]  /*42e0*/  CS2R R74, SRZ ;  /* 0x00000000004a7805 */ /* 0x000fe2000001ff00 */
[----:B------:R-:W-:Y:S01]  /*42f0*/  CS2R R72, SRZ ;  /* 0x0000000000487805 */ /* 0x000fe2000001ff00 */
[C---:B------:R-:W-:Y:S01]  /*4300*/  IADD3 R3, R239.reuse, R3, RZ ;  /* 0x00000003ef037210 */ /* 0x040fe20007ffe0ff */
        /* <DEDUP_REMOVED lines=17> */
[C---:B-1----:R-:W-:Y:S01]  /*4420*/  IMAD.IADD R2, R239.reuse, 0x1, R2 ;  /* 0x00000001ef027824 */ /* 0x042fe200078e0202 */
[----:B------:R-:W-:Y:S01]  /*4430*/  CS2R R48, SRZ ;  /* 0x0000000000307805 */ /* 0x000fe2000001ff00 */
[----:B------:R-:W-:Y:S01]  /*4440*/  CS2R R42, SRZ ;  /* 0x00000000002a7805 */ /* 0x000fe2000001ff00 */
[----:B------:R-:W-:Y:S01]  /*4450*/  CS2R R40, SRZ ;  /* 0x0000000000287805 */ /* 0x000fe2000001ff00 */
[----:B------:R-:W-:Y:S01]  /*4460*/  CS2R R38, SRZ ;  /* 0x0000000000267805 */ /* 0x000fe2000001ff00 */
[----:B------:R-:W-:Y:S01]  /*4470*/  CS2R R36, SRZ ;  /* 0x0000000000247805 */ /* 0x000fe2000001ff00 */
[----:B------:R-:W-:Y:S01]  /*4480*/  CS2R R30, SRZ ;  /* 0x00000000001e7805 */ /* 0x000fe2000001ff00 */
[----:B------:R-:W-:Y:S01]  /*4490*/  CS2R R28, SRZ ;  /* 0x00000000001c7805 */ /* 0x000fe2000001ff00 */
[----:B--2---:R-:W-:Y:S01]  /*44a0*/  IADD3 R0, R239, R0, RZ ;  /* 0x00000000ef007210 */ /* 0x004fe20007ffe0ff */
[----:B------:R-:W-:Y:S01]  /*44b0*/  CS2R R34, SRZ ;  /* 0x0000000000227805 */ /* 0x000fe2000001ff00 */
[----:B------:R-:W-:Y:S01]  /*44c0*/  CS2R R32, SRZ ;  /* 0x0000000000207805 */ /* 0x000fe2000001ff00 */
[----:B------:R-:W-:Y:S01]  /*44d0*/  CS2R R26, SRZ ;  /* 0x00000000001a7805 */ /* 0x000fe2000001ff00 */
[----:B------:R-:W-:Y:S01]  /*44e0*/  CS2R R24, SRZ ;  /* 0x0000000000187805 */ /* 0x000fe2000001ff00 */
[----:B------:R3:W-:Y:S01]  /*44f0*/  STL [R1+0x24], R0 ;  /* 0x0000240001007387 */ /* 0x0007e20000100800 */
[----:B------:R-:W-:Y:S01]  /*4500*/  CS2R R22, SRZ ;  /* 0x0000000000167805 */ /* 0x000fe2000001ff00 */
[----:B------:R-:W-:Y:S01]  /*4510*/  CS2R R20, SRZ ;  /* 0x0000000000147805 */ /* 0x000fe2000001ff00 */
[----:B------:R-:W-:Y:S01]  /*4520*/  IMAD.MOV.U32 R233, RZ, RZ, 0x20 ;  /* 0x00000020ffe97424 */ /* 0x000fe200078e00ff */
[----:B------:R3:W-:Y:S01]  /*4530*/  STL [R1+0x28], R2 ;  /* 0x0000280201007387 */ /* 0x0007e20000100800 */
[----:B------:R-:W-:Y:S01]  /*4540*/  MOV R232, 0x40 ;  /* 0x0000004000e87802 */ /* 0x000fe20000000f00 */
[----:B------:R-:W-:-:S02]  /*4550*/  IMAD.SHL.U32 R228, R231, 0x2, RZ ;  /* 0x00000002e7e47824 */ /* 0x000fc400078e00ff */
.L_x_1510:
[----:B---3--:R-:W2:Y:S01]  /*4560*/  LDL R0, [R1+0x54] ;  /* 0x0000540001007983 */ /* 0x008ea20000100800 */
[----:B------:R-:W-:Y:S01]  /*4570*/  USHF.L.U32 UR8, UR17, 0x6, URZ ;  /* 0x0000000611087899 */ /* 0x000fe2000800063f */
[----:B------:R-:W-:Y:S01]  /*4580*/  MOV R129, c[0x0][0x22c] ;  /* 0x00008b0000817a02 */ /* 0x000fe20000000f00 */
[----:B------:R-:W-:Y:S02]  /*4590*/  UISETP.GE.AND UP4, UPT, UR7, 0x1, UPT ;  /* 0x000000010700788c */ /* 0x000fe4000bf86270 */
[----:B------:R-:W-:Y:S01]  /*45a0*/  UIADD3 UR8, UR8, 0x40, URZ ;  /* 0x0000004008087890 */ /* 0x000fe2000fffe03f */
[----:B------:R-:W0:Y:S01]  /*45b0*/  LDGDEPBAR ;  /* 0x00000000000079af */ /* 0x000e220000000000 */
[----:B------:R-:W-:Y:S02]  /*45c0*/  IMAD R129, R129, c[0x0][0x1c0], RZ ;  /* 0x0000700081817a24 */ /* 0x000fe400078e02ff */
[----:B------:R-:W-:Y:S03]  /*45d0*/  UISETP.GE.AND UP0, UPT, UR8, UR6, UPT ;  /* 0x000000060800728c */ /* 0x000fe6000bf06270 */
[----:B------:R-:W3:Y:S01]  /*45e0*/  LDL R117, [R1+0x50] ;  /* 0x0000500001757983 */ /* 0x000ee20000100800 */
[----:B------:R-:W-:Y:S05]  /*45f0*/  LEA R129, -R129, RZ, 0x6 ;  /* 0x000000ff81817211 */ /* 0x000fea00078e31ff */
[----:B------:R-:W4:Y:S06]  /*4600*/  LDL R127, [R1+0x44] ;  /* 0x00004400017f7983 */ /* 0x000f2c0000100800 */
[----:B------:R-:W3:Y:S06]  /*4610*/  LDL R128, [R1+0x40] ;  /* 0x0000400001807983 */ /* 0x000eec0000100800 */
[----:B-----5:R1:W5:Y:S01]  /*4620*/  LDL R130, [R1] ;  /* 0x0000000001827983 */ /* 0x0203620000100800 */
        /* <DEDUP_REMOVED lines=13> */
[----:B------:R-:W-:Y:S01]  /*4700*/  LDSM.16.M88.4 R84, [R224+0x18800] ;  /* 0x01880000e054783b */ /* 0x000fe20000000200 */
[----:B--2---:R-:W-:Y:S02]  /*4710*/  R2P PR, R0, 0x6 ;  /* 0x0000000600007804 */ /* 0x004fe40000000000 */
[----:B------:R-:W-:Y:S02]  /*4720*/  PLOP3.LUT P0, PT, PT, PT, UP0, 0x80, 0x0 ;  /* 0x000000000000781c */ /* 0x000fe40003f0f008 */
[----:B------:R-:W-:Y:S02]  /*4730*/  PLOP3.LUT P5, PT, PT, PT, UP0, 0x80, 0x0 ;  /* 0x000000000000781c */ /* 0x000fe40003faf008 */
[----:B------:R-:W-:Y:S04]  /*4740*/  SEL R116, R233, 0xffffffe0, !P1 ;  /* 0xffffffe0e9747807 */ /* 0x000fe80004800000 */
[----:B------:R-:W-:Y:S02]  /*4750*/  SEL R217, R232, 0xffffffc0, !P2 ;  /* 0xffffffc0e8d97807 */ /* 0x000fe40005000000 */
[C---:B------:R-:W-:Y:S02]  /*4760*/  IADD3 R3, R225.reuse, R116, RZ ;  /* 0x00000074e1037210 */ /* 0x040fe40007ffe0ff */
[-C--:B------:R-:W-:Y:S02]  /*4770*/  IADD3 R2, R225, R217.reuse, RZ ;  /* 0x000000d9e1027210 */ /* 0x080fe40007ffe0ff */
[----:B------:R-:W-:Y:S01]  /*4780*/  IADD3 R0, R3, R217, RZ ;  /* 0x000000d903007210 */ /* 0x000fe20007ffe0ff */
[----:B------:R-:W1:Y:S01]  /*4790*/  LDSM.16.M88.4 R88, [R3] ;  /* 0x000000000358783b */ /* 0x000e620000000200 */
[----:B------:R-:W-:Y:S02]  /*47a0*/  PLOP3.LUT P1, PT, PT, PT, UP0, 0x80, 0x0 ;  /* 0x000000000000781c */ /* 0x000fe40003f2f008 */
[----:B------:R-:W-:Y:S02]  /*47b0*/  PLOP3.LUT P2, PT, PT, PT, UP0, 0x80, 0x0 ;  /* 0x000000000000781c */ /* 0x000fe40003f4f008 */
[----:B------:R-:W-:Y:S01]  /*47c0*/  PLOP3.LUT P3, PT, PT, PT, UP0, 0x80, 0x0 ;  /* 0x000000000000781c */ /* 0x000fe20003f6f008 */
[----:B------:R-:W2:Y:S01]  /*47d0*/  LDSM.16.M88.4 R100, [R2] ;  /* 0x000000000264783b */ /* 0x000ea20000000200 */
[----:B------:R-:W-:Y:S02]  /*47e0*/  PLOP3.LUT P4, PT, PT, PT, UP0, 0x80, 0x0 ;  /* 0x000000000000781c */ /* 0x000fe40003f8f008 */
[----:B------:R-:W-:Y:S03]  /*47f0*/  PLOP3.LUT P6, PT, PT, PT, UP0, 0x80, 0x0 ;  /* 0x000000000000781c */ /* 0x000fe60003fcf008 */
[----:B------:R-:W2:Y:S01]  /*4800*/  LDSM.16.M88.4 R108, [R0] ;  /* 0x00000000006c783b */ /* 0x000ea20000000200 */
[C---:B-1----:R-:W-:Y:S08]  /*4810*/  HMMA.16816.F32.BF16 R4, R88.reuse, R92, R4 ;  /* 0x0000005c5804723c */ /* 0x042ff00000041804 */
[C---:B------:R-:W-:Y:S01]  /*4820*/  HMMA.16816.F32.BF16 R8, R88.reuse, R94, R8 ;  /* 0x0000005e5808723c */ /* 0x040fe20000041808 */
[----:B------:R-:W-:Y:S07]  /*4830*/  LDSM.16.M88.4 R92, [R225+0x2000] ;  /* 0x00200000e15c783b */ /* 0x000fee0000000200 */
[C---:B------:R-:W-:Y:S08]  /*4840*/  HMMA.16816.F32.BF16 R12, R88.reuse, R96, R12 ;  /* 0x00000060580c723c */ /* 0x040ff0000004180c */
[----:B------:R-:W-:Y:S01]  /*4850*/  HMMA.16816.F32.BF16 R16, R88, R98, R16 ;  /* 0x000000625810723c */ /* 0x000fe20000041810 */
[----:B------:R-:W1:Y:S06]  /*4860*/  LDSM.16.M88.4 R88, [R223+0x18800] ;  /* 0x01880000df58783b */ /* 0x000e6c0000000200 */
[----:B------:R-:W1:Y:S01]  /*4870*/  LDSM.16.M88.4 R96, [R221+0x1a000] ;  /* 0x01a00000dd60783b */ /* 0x000e620000000200 */
[C---:B--2---:R-:W-:Y:S08]  /*4880*/  HMMA.16816.F32.BF16 R4, R100.reuse, R104, R4 ;  /* 0x000000686404723c */ /* 0x044ff00000041804 */
[C---:B------:R-:W-:Y:S01]  /*4890*/  HMMA.16816.F32.BF16 R8, R100.reuse, R106, R8 ;  /* 0x0000006a6408723c */ /* 0x040fe20000041808 */
[----:B------:R-:W-:Y:S07]  /*48a0*/  LDSM.16.M88.4 R104, [R222+0x1a000] ;  /* 0x01a00000de68783b */ /* 0x000fee0000000200 */
[C---:B------:R-:W-:Y:S08]  /*48b0*/  HMMA.16816.F32.BF16 R12, R100.reuse, R84, R12 ;  /* 0x00000054640c723c */ /* 0x040ff0000004180c */
[----:B------:R-:W-:Y:S01]  /*48c0*/  HMMA.16816.F32.BF16 R16, R100, R86, R16 ;  /* 0x000000566410723c */ /* 0x000fe20000041810 */
[----:B------:R-:W2:Y:S06]  /*48d0*/  LDSM.16.M88.4 R84, [R221+0x1a800] ;  /* 0x01a80000dd54783b */ /* 0x000eac0000000200 */
[----:B------:R-:W2:Y:S01]  /*48e0*/  LDSM.16.M88.4 R100, [R3+0x2000] ;  /* 0x002000000364783b */ /* 0x000ea20000000200 */
[C---:B------:R-:W-:Y:S08]  /*48f0*/  HMMA.16816.F32.BF16 R4, R108.reuse, R112, R4 ;  /* 0x000000706c04723c */ /* 0x040ff00000041804 */
[C---:B------:R-:W-:Y:S01]  /*4900*/  HMMA.16816.F32.BF16 R8, R108.reuse, R114, R8 ;  /* 0x000000726c08723c */ /* 0x040fe20000041808 */
[----:B------:R-:W-:Y:S07]  /*4910*/  LDSM.16.M88.4 R112, [R224+0x1a000] ;  /* 0x01a00000e070783b */ /* 0x000fee0000000200 */
[C---:B-1----:R-:W-:Y:S08]  /*4920*/  HMMA.16816.F32.BF16 R12, R108.reuse, R88, R12 ;  /* 0x000000586c0c723c */ /* 0x042ff0000004180c */
[----:B------:R-:W-:Y:S01]  /*4930*/  HMMA.16816.F32.BF16 R16, R108, R90, R16 ;  /* 0x0000005a6c10723c */ /* 0x000fe20000041810 */
[----:B------:R-:W1:Y:S06]  /*4940*/  LDSM.16.M88.4 R88, [R222+0x1a800] ;  /* 0x01a80000de58783b */ /* 0x000e6c0000000200 */
[----:B------:R-:W1:Y:S01]  /*4950*/  LDSM.16.M88.4 R108, [R2+0x2000] ;  /* 0x00200000026c783b */ /* 0x000e620000000200 */
[C---:B------:R-:W-:Y:S08]  /*4960*/  HMMA.16816.F32.BF16 R4, R92.reuse, R96, R4 ;  /* 0x000000605c04723c */ /* 0x040ff00000041804 */
[C---:B------:R-:W-:Y:S01]  /*4970*/  HMMA.16816.F32.BF16 R8, R92.reuse, R98, R8 ;  /* 0x000000625c08723c */ /* 0x040fe20000041808 */
[----:B------:R-:W-:Y:S07]  /*4980*/  LDSM.16.M88.4 R96, [R223+0x1a000] ;  /* 0x01a00000df60783b */ /* 0x000fee0000000200 */
[C---:B--2---:R-:W-:Y:S08]  /*4990*/  HMMA.16816.F32.BF16 R12, R92.reuse, R84, R12 ;  /* 0x000000545c0c723c */ /* 0x044ff0000004180c */
        /* <DEDUP_REMOVED lines=44> */
[----:B------:R3:W2:Y:S01]  /*4c60*/  LDSM.16.M88.4 R92, [R3+0x6000] ;  /* 0x00600000035c783b */ /* 0x0006a20000000200 */
[C---:B------:R-:W-:Y:S08]  /*4c70*/  HMMA.16816.F32.BF16 R4, R100.reuse, R104, R4 ;  /* 0x000000686404723c */ /* 0x040ff00000041804 */
[C---:B------:R-:W-:Y:S01]  /*4c80*/  HMMA.16816.F32.BF16 R8, R100.reuse, R106, R8 ;  /* 0x0000006a6408723c */ /* 0x040fe20000041808 */
[----:B------:R-:W-:Y:S07]  /*4c90*/  LDSM.16.M88.4 R104, [R224+0x1e000] ;  /* 0x01e00000e068783b */ /* 0x000fee0000000200 */
[C---:B-1----:R-:W-:Y:S01]  /*4ca0*/  HMMA.16816.F32.BF16 R12, R100.reuse, R88, R12 ;  /* 0x00000058640c723c */ /* 0x042fe2000004180c */
[----:B---3--:R-:W-:Y:S07]  /*4cb0*/  MOV R3, UR17 ;  /* 0x0000001100037c02 */ /* 0x008fee0008000f00 */
[----:B------:R-:W-:Y:S01]  /*4cc0*/  HMMA.16816.F32.BF16 R16, R100, R90, R16 ;  /* 0x0000005a6410723c */ /* 0x000fe20000041810 */
[----:B------:R-:W1:Y:S03]  /*4cd0*/  LDSM.16.M88.4 R88, [R222+0x1e800] ;  /* 0x01e80000de58783b */ /* 0x000e660000000200 */
[----:B------:R-:W-:Y:S02]  /*4ce0*/  @P0 LEA R3, R3, R117, 0x6 ;  /* 0x0000007503030211 */ /* 0x000fe400078e30ff */
[----:B------:R-:W-:Y:S01]  /*4cf0*/  PLOP3.LUT P0, PT, PT, PT, UP0, 0x80, 0x0 ;  /* 0x000000000000781c */ /* 0x000fe20003f0f008 */
[----:B------:R3:W1:Y:S01]  /*4d00*/  LDSM.16.M88.4 R100, [R2+0x6000] ;  /* 0x006000000264783b */ /* 0x0006620000000200 */
[C---:B------:R-:W-:Y:S05]  /*4d10*/  HMMA.16816.F32.BF16 R4, R108.reuse, R112, R4 ;  /* 0x000000706c04723c */ /* 0x040fea0000041804 */
[C---:B------:R-:W-:Y:S03]  /*4d20*/  @P5 ISETP.GE.AND P5, PT, R3.reuse, UR6, PT ;  /* 0x0000000603005c0c */ /* 0x040fe6000bfa6270 */
[C---:B------:R-:W-:Y:S01]  /*4d30*/  HMMA.16816.F32.BF16 R8, R108.reuse, R114, R8 ;  /* 0x000000726c08723c */ /* 0x040fe20000041808 */
[----:B------:R-:W-:Y:S07]  /*4d40*/  LDSM.16.M88.4 R112, [R223+0x1e000] ;  /* 0x01e00000df70783b */ /* 0x000fee0000000200 */
[C---:B--2---:R-:W-:Y:S04]  /*4d50*/  HMMA.16816.F32.BF16 R12, R108.reuse, R84, R12 ;  /* 0x000000546c0c723c */ /* 0x044fe8000004180c */
[C---:B---3--:R-:W-:Y:S04]  /*4d60*/  FMUL.FTZ R2, R250.reuse, 1.4426950216293334961 ;  /* 0x3fb8aa3bfa027820 */ /* 0x048fe80000410000 */
[----:B------:R-:W-:Y:S01]  /*4d70*/  HMMA.16816.F32.BF16 R16, R108, R86, R16 ;  /* 0x000000566c10723c */ /* 0x000fe20000041810 */
[----:B------:R-:W2:Y:S06]  /*4d80*/  LDSM.16.M88.4 R84, [R224+0x1e800] ;  /* 0x01e80000e054783b */ /* 0x000eac0000000200 */
[----:B------:R3:W2:Y:S01]  /*4d90*/  LDSM.16.M88.4 R108, [R0+0x6000] ;  /* 0x00600000006c783b */ /* 0x0006a20000000200 */
[C---:B------:R-:W-:Y:S08]  /*4da0*/  HMMA.16816.F32.BF16 R4, R92.reuse, R96, R4 ;  /* 0x000000605c04723c */ /* 0x040ff00000041804 */
[C---:B------:R-:W-:Y:S08]  /*4db0*/  HMMA.16816.F32.BF16 R8, R92.reuse, R98, R8 ;  /* 0x000000625c08723c */ /* 0x040ff00000041808 */
[C---:B-1----:R-:W-:Y:S04]  /*4dc0*/  HMMA.16816.F32.BF16 R12, R92.reuse, R88, R12 ;  /* 0x000000585c0c723c */ /* 0x042fe8000004180c */
[----:B---3--:R-:W-:Y:S04]  /*4dd0*/  @P1 IADD3 R0, R3, 0x1, RZ ;  /* 0x0000000103001810 */ /* 0x008fe80007ffe0ff */
[----:B------:R-:W-:Y:S03]  /*4de0*/  HMMA.16816.F32.BF16 R16, R92, R90, R16 ;  /* 0x0000005a5c10723c */ /* 0x000fe60000041810 */
[----:B------:R-:W-:Y:S02]  /*4df0*/  FSETP.NEU.FTZ.AND P1, PT, R250, -INF , PT ;  /* 0xff800000fa00780b */ /* 0x000fe40003f3d000 */
[----:B------:R-:W-:Y:S02]  /*4e00*/  @P4 ISETP.GE.AND P4, PT, R0, UR6, PT ;  /* 0x0000000600004c0c */ /* 0x000fe4000bf86270 */
[----:B------:R-:W-:Y:S01]  /*4e10*/  FSEL R2, R2, RZ, P1 ;  /* 0x000000ff02027208 */ /* 0x000fe20000800000 */
[C---:B------:R-:W-:Y:S05]  /*4e20*/  HMMA.16816.F32.BF16 R4, R100.reuse, R104, R4 ;  /* 0x000000686404723c */ /* 0x040fea0000041804 */
[----:B------:R-:W-:Y:S03]  /*4e30*/  FSETP.NEU.FTZ.AND P1, PT, R251, -INF , PT ;  /* 0xff800000fb00780b */ /* 0x000fe60003f3d000 */
[C---:B------:R-:W-:Y:S08]  /*4e40*/  HMMA.16816.F32.BF16 R8, R100.reuse, R106, R8 ;  /* 0x0000006a6408723c */ /* 0x040ff00000041808 */
[C---:B--2---:R-:W-:Y:S08]  /*4e50*/  HMMA.16816.F32.BF16 R12, R100.reuse, R84, R12 ;  /* 0x00000054640c723c */ /* 0x044ff0000004180c */
[----:B------:R-:W-:Y:S01]  /*4e60*/  HMMA.16816.F32.BF16 R16, R100, R86, R16 ;  /* 0x000000566410723c */ /* 0x000fe20000041810 */
[----:B------:R-:W1:Y:S07]  /*4e70*/  LDSM.16.M88.4 R84, [R223+0x1e800] ;  /* 0x01e80000df54783b */ /* 0x000e6e0000000200 */
[C---:B------:R-:W-:Y:S08]  /*4e80*/  HMMA.16816.F32.BF16 R4, R108.reuse, R112, R4 ;  /* 0x000000706c04723c */ /* 0x040ff00000041804 */
[C---:B------:R-:W-:Y:S11]  /*4e90*/  HMMA.16816.F32.BF16 R8, R108.reuse, R114, R8 ;  /* 0x000000726c08723c */ /* 0x040ff60000041808 */
[----:B------:R-:W-:Y:S05]  /*4ea0*/  @!UPT UIADD3 URZ, URZ, URZ, URZ ;  /* 0x0000003f3f3ff290 */ /* 0x000fea000fffe03f */
[----:B------:R-:W-:Y:S02]  /*4eb0*/  FMUL.FTZ R4, R4, c[0x0][0x2ec] ;  /* 0x0000bb0004047a20 */ /* 0x000fe40000410000 */
[----:B------:R-:W-:Y:S02]  /*4ec0*/  FMUL.FTZ R5, R5, c[0x0][0x2ec] ;  /* 0x0000bb0005057a20 */ /* 0x000fe40000410000 */
[----:B------:R-:W2:Y:S01]  /*4ed0*/  MUFU.TANH R101, R4 ;  /* 0x0000000400657308 */ /* 0x000ea20000002400 */
[----:B------:R-:W-:Y:S02]  /*4ee0*/  FMUL.FTZ R6, R6, c[0x0][0x2ec] ;  /* 0x0000bb0006067a20 */ /* 0x000fe40000410000 */
[----:B------:R-:W-:Y:S01]  /*4ef0*/  FMUL.FTZ R7, R7, c[0x0][0x2ec] ;  /* 0x0000bb0007077a20 */ /* 0x000fe20000410000 */
[C---:B-1----:R-:W-:Y:S03]  /*4f00*/  HMMA.16816.F32.BF16 R12, R108.reuse, R84, R12 ;  /* 0x000000546c0c723c */ /* 0x042fe6000004180c */
[----:B------:R-:W-:Y:S03]  /*4f10*/  FMUL.FTZ R8, R8, c[0x0][0x2ec] ;  /* 0x0000bb0008087a20 */ /* 0x000fe60000410000 */
[----:B------:R-:W1:Y:S01]  /*4f20*/  MUFU.TANH R99, R5 ;  /* 0x0000000500637308 */ /* 0x000e620000002400 */
[----:B------:R-:W-:Y:S01]  /*4f30*/  FMUL.FTZ R9, R9, c[0x0][0x2ec] ;  /* 0x0000bb0009097a20 */ /* 0x000fe20000410000 */
[----:B------:R-:W-:Y:S04]  /*4f40*/  HMMA.16816.F32.BF16 R16, R108, R86, R16 ;  /* 0x000000566c10723c */ /* 0x000fe80000041810 */
[----:B------:R-:W-:Y:S02]  /*4f50*/  FMUL.FTZ R10, R10, c[0x0][0x2ec] ;  /* 0x0000bb000a0a7a20 */ /* 0x000fe40000410000 */
[----:B------:R-:W-:Y:S02]  /*4f60*/  FMUL.FTZ R11, R11, c[0x0][0x2ec] ;  /* 0x0000bb000b0b7a20 */ /* 0x000fe40000410000 */
[----:B------:R3:W3:Y:S01]  /*4f70*/  MUFU.TANH R113, R6 ;  /* 0x0000000600717308 */ /* 0x0006e20000002400 */
[----:B--2---:R-:W-:Y:S03]  /*4f80*/  MOV R0, R101 ;  /* 0x0000006500007202 */ /* 0x004fe60000000f00 */
[----:B------:R-:W-:Y:S02]  /*4f90*/  @P0 FSEL R0, R101, -INF , !P5 ;  /* 0xff80000065000808 */ /* 0x000fe40006800000 */
[----:B------:R-:W-:Y:S04]  /*4fa0*/  PLOP3.LUT P0, PT, PT, PT, UP0, 0x80, 0x0 ;  /* 0x000000000000781c */ /* 0x000fe80003f0f008 */
[----:B------:R-:W2:Y:S01]  /*4fb0*/  MUFU.TANH R112, R7 ;  /* 0x0000000700707308 */ /* 0x000ea20000002400 */
[----:B------:R-:W-:Y:S02]  /*4fc0*/  FMUL.FTZ R12, R12, c[0x0][0x2ec] ;  /* 0x0000bb000c0c7a20 */ /* 0x000fe40000410000 */
[----:B------:R-:W-:Y:S01]  /*4fd0*/  FMUL.FTZ R13, R13, c[0x0][0x2ec] ;  /* 0x0000bb000d0d7a20 */ /* 0x000fe20000410000 */
[----:B-1----:R-:W-:Y:S01]  /*4fe0*/  MOV R4, R99 ;  /* 0x0000006300047202 */ /* 0x002fe20000000f00 */
[--C-:B------:R-:W-:Y:S01]  /*4ff0*/  FFMA.FTZ R5, R0, c[0x0][0x23c], -R2.reuse ;  /* 0x00008f0000057a23 */ /* 0x100fe20000010802 */
[----:B------:R-:W-:Y:S01]  /*5000*/  @P2 FSEL R4, R99, -INF , !P4 ;  /* 0xff80000063042808 */ /* 0x000fe20006000000 */
[----:B------:R-:W-:Y:S01]  /*5010*/  FMUL.FTZ R0, R251, 1.4426950216293334961 ;  /* 0x3fb8aa3bfb007820 */ /* 0x000fe20000410000 */
[----:B------:R-:W-:Y:S01]  /*5020*/  PLOP3.LUT P2, PT, PT, PT, UP0, 0x80, 0x0 ;  /* 0x000000000000781c */ /* 0x000fe20003f4f008 */
[----:B------:R-:W-:Y:S01]  /*5030*/  FMUL.FTZ R14, R14, c[0x0][0x2ec] ;  /* 0x0000bb000e0e7a20 */ /* 0x000fe20000410000 */
[----:B------:R1:W-:Y:S01]  /*5040*/  MUFU.EX2 R118, R5 ;  /* 0x0000000500767308 */ /* 0x0003e20000000800 */
[----:B------:R-:W-:Y:S01]  /*5050*/  FMUL.FTZ R15, R15, c[0x0][0x2ec] ;  /* 0x0000bb000f0f7a20 */ /* 0x000fe20000410000 */
[----:B------:R-:W-:Y:S01]  /*5060*/  FSEL R0, R0, RZ, P1 ;  /* 0x000000ff00007208 */ /* 0x000fe20000800000 */
[----:B------:R-:W-:Y:S01]  /*5070*/  FMUL.FTZ R16, R16, c[0x0][0x2ec] ;  /* 0x0000bb0010107a20 */ /* 0x000fe20000410000 */
[----:B------:R-:W-:Y:S01]  /*5080*/  PLOP3.LUT P1, PT, PT, PT, UP0, 0x80, 0x0 ;  /* 0x000000000000781c */ /* 0x000fe20003f2f008 */
[----:B------:R-:W-:Y:S01]  /*5090*/  FMUL.FTZ R17, R17, c[0x0][0x2ec] ;  /* 0x0000bb0011117a20 */ /* 0x000fe20000410000 */
[----:B---3--:R-:W-:Y:S01]  /*50a0*/  @P3 IADD3 R6, R3, 0x8, RZ ;  /* 0x0000000803063810 */ /* 0x008fe20007ffe0ff */
[----:B------:R-:W-:Y:S01]  /*50b0*/  FMUL.FTZ R18, R18, c[0x0][0x2ec] ;  /* 0x0000bb0012127a20 */ /* 0x000fe20000410000 */
[----:B------:R-:W-:Y:S01]  /*50c0*/  PLOP3.LUT P3, PT, PT, PT, UP0, 0x80, 0x0 ;  /* 0x000000000000781c */ /* 0x000fe20003f6f008 */
[----:B------:R-:W-:Y:S01]  /*50d0*/  FMUL.FTZ R19, R19, c[0x0][0x2ec] ;  /* 0x0000bb0013137a20 */ /* 0x000fe20000410000 */
[----:B------:R-:W3:Y:S01]  /*50e0*/  MUFU.TANH R98, R8 ;  /* 0x0000000800627308 */ /* 0x000ee20000002400 */
[----:B------:R-:W-:Y:S02]  /*50f0*/  @P6 ISETP.GE.AND P6, PT, R6, UR6, PT ;  /* 0x0000000606006c0c */ /* 0x000fe4000bfc6270 */
[----:B------:R-:W-:Y:S02]  /*5100*/  @P2 IADD3 R6, R3, 0x9, RZ ;  /* 0x0000000903062810 */ /* 0x000fe40007ffe0ff */
[----:B------:R-:W-:Y:S05]  /*5110*/  PLOP3.LUT P2, PT, PT, PT, UP0, 0x80, 0x0 ;  /* 0x000000000000781c */ /* 0x000fea0003f4f008 */
[----:B------:R-:W2:Y:S01]  /*5120*/  MUFU.TANH R97, R9 ;  /* 0x0000000900617308 */ /* 0x000ea20000002400 */
[----:B------:R-:W-:Y:S01]  /*5130*/  @P3 ISETP.GE.AND P3, PT, R6, UR6, PT ;  /* 0x0000000606003c0c */ /* 0x000fe2000bf66270 */
[----:B-1----:R-:W-:Y:S01]  /*5140*/  FFMA.FTZ R5, R4, c[0x0][0x23c], -R2 ;  /* 0x00008f0004057a23 */ /* 0x002fe20000010802 */
[----:B------:R-:W-:Y:S02]  /*5150*/  MOV R4, R113 ;  /* 0x0000007100047202 */ /* 0x000fe40000000f00 */
[----:B------:R-:W-:Y:S02]  /*5160*/  @P0 FSEL R4, R113, -INF , !P5 ;  /* 0xff80000071040808 */ /* 0x000fe40006800000 */
[----:B------:R-:W-:Y:S03]  /*5170*/  PLOP3.LUT P0, PT, PT, PT, UP0, 0x80, 0x0 ;  /* 0x000000000000781c */ /* 0x000fe60003f0f008 */
[----:B------:R1:W-:Y:S01]  /*5180*/  MUFU.EX2 R115, R5 ;  /* 0x0000000500737308 */ /* 0x0003e20000000800 */
[----:B------:R-:W-:Y:S09]  /*5190*/  PLOP3.LUT P5, PT, PT, PT, UP0, 0x80, 0x0 ;  /* 0x000000000000781c */ /* 0x000ff20003faf008 */
[----:B------:R-:W3:Y:S10]  /*51a0*/  MUFU.TANH R107, R10 ;  /* 0x0000000a006b7308 */ /* 0x000ef40000002400 */
[----:B------:R-:W3:Y:S01]  /*51b0*/  MUFU.TANH R106, R11 ;  /* 0x0000000b006a7308 */ /* 0x000ee20000002400 */
[--C-:B-1----:R-:W-:Y:S01]  /*51c0*/  FFMA.FTZ R5, R4, c[0x0][0x23c], -R0.reuse ;  /* 0x00008f0004057a23 */ /* 0x102fe20000010800 */
[----:B--2---:R-:W-:Y:S02]  /*51d0*/  MOV R4, R112 ;  /* 0x0000007000047202 */ /* 0x004fe40000000f00 */
[----:B------:R-:W-:Y:S02]  /*51e0*/  @P1 FSEL R4, R112, -INF , !P4 ;  /* 0xff80000070041808 */ /* 0x000fe40006000000 */
[----:B------:R-:W-:Y:S04]  /*51f0*/  PLOP3.LUT P1, PT, PT, PT, UP0, 0x80, 0x0 ;  /* 0x000000000000781c */ /* 0x000fe80003f2f008 */
[----:B------:R1:W-:Y:S01]  /*5200*/  MUFU.EX2 R126, R5 ;  /* 0x00000005007e7308 */ /* 0x0003e20000000800 */
[----:B------:R-:W-:Y:S09]  /*5210*/  PLOP3.LUT P4, PT, PT, PT, UP0, 0x80, 0x0 ;  /* 0x000000000000781c */ /* 0x000ff20003f8f008 */
[----:B------:R-:W2:Y:S04]  /*5220*/  MUFU.TANH R100, R12 ;  /* 0x0000000c00647308 */ /* 0x000ea80000002400 */
[C---:B------:R-:W-:Y:S02]  /*5230*/  @P4 IADD3 R6, R3.reuse, 0x10, RZ ;  /* 0x0000001003064810 */ /* 0x040fe40007ffe0ff */
[----:B------:R-:W-:Y:S02]  /*5240*/  PLOP3.LUT P4, PT, PT, PT, UP0, 0x80, 0x0 ;  /* 0x000000000000781c */ /* 0x000fe40003f8f008 */
[----:B------:R-:W-:Y:S02]  /*5250*/  @P5 ISETP.GE.AND P5, PT, R6, UR6, PT ;  /* 0x0000000606005c0c */ /* 0x000fe4000bfa6270 */
[----:B------:R-:W2:Y:S01]  /*5260*/  MUFU.TANH R96, R13 ;  /* 0x0000000d00607308 */ /* 0x000ea20000002400 */
[----:B------:R-:W-:Y:S02]  /*5270*/  @P2 IADD3 R6, R3, 0x11, RZ ;  /* 0x0000001103062810 */ /* 0x000fe40007ffe0ff */
[----:B------:R-:W-:Y:S01]  /*5280*/  PLOP3.LUT P2, PT, PT, PT, UP0, 0x80, 0x0 ;  /* 0x000000000000781c */ /* 0x000fe20003f4f008 */
[----:B-1----:R-:W-:Y:S01]  /*5290*/  FFMA.FTZ R5, R4, c[0x0][0x23c], -R0 ;  /* 0x00008f0004057a23 */ /* 0x002fe20000010800 */
[----:B---3--:R-:W-:Y:S02]  /*52a0*/  MOV R4, R98 ;  /* 0x0000006200047202 */ /* 0x008fe40000000f00 */
[----:B------:R-:W-:Y:S02]  /*52b0*/  @P0 FSEL R4, R98, -INF , !P6 ;  /* 0xff80000062040808 */ /* 0x000fe40007000000 */
[----:B------:R-:W-:Y:S01]  /*52c0*/  PLOP3.LUT P0, PT, PT, PT, UP0, 0x80, 0x0 ;  /* 0x000000000000781c */ /* 0x000fe20003f0f008 */
[----:B------:R1:W-:Y:S10]  /*52d0*/  MUFU.EX2 R125, R5 ;  /* 0x00000005007d7308 */ /* 0x0003f40000000800 */
[----:B------:R-:W3:Y:S10]  /*52e0*/  MUFU.TANH R105, R14 ;  /* 0x0000000e00697308 */ /* 0x000ef40000002400 */
[----:B------:R-:W-:Y:S01]  /*52f0*/  MUFU.TANH R104, R15 ;  /* 0x0000000f00687308 */ /* 0x000fe20000002400 */
[--C-:B-1----:R-:W-:Y:S01]  /*5300*/  FFMA.FTZ R5, R4, c[0x0][0x23c], -R2.reuse ;  /* 0x00008f0004057a23 */ /* 0x102fe20000010802 */
[----:B------:R-:W-:Y:S02]  /*5310*/  MOV R4, R97 ;  /* 0x0000006100047202 */ /* 0x000fe40000000f00 */
[----:B------:R-:W-:Y:S02]  /*5320*/  @P1 FSEL R4, R97, -INF , !P3 ;  /* 0xff80000061041808 */ /* 0x000fe40005800000 */
[----:B------:R-:W-:Y:S04]  /*5330*/  PLOP3.LUT P1, PT, PT, PT, UP0, 0x80, 0x0 ;  /* 0x000000000000781c */ /* 0x000fe80003f2f008 */
[----:B------:R1:W-:Y:S10]  /*5340*/  MUFU.EX2 R111, R5 ;  /* 0x00000005006f7308 */ /* 0x0003f40000000800 */
[----:B------:R-:W2:Y:S10]  /*5350*/  MUFU.TANH R95, R16 ;  /* 0x00000010005f7308 */ /* 0x000eb40000002400 */
[----:B------:R-:W-:Y:S01]  /*5360*/  MUFU.TANH R94, R17 ;  /* 0x00000011005e7308 */ /* 0x000fe20000002400 */
[----:B-1----:R-:W-:Y:S01]  /*5370*/  FFMA.FTZ R5, R4, c[0x0][0x23c], -R2 ;  /* 0x00008f0004057a23 */ /* 0x002fe20000010802 */
[----:B------:R-:W-:Y:S02]  /*5380*/  MOV R4, R107 ;  /* 0x0000006b00047202 */ /* 0x000fe40000000f00 */
[----:B------:R-:W-:Y:S02]  /*5390*/  @P0 FSEL R4, R107, -INF , !P6 ;  /* 0xff8000006b040808 */ /* 0x000fe40007000000 */
[----:B------:R-:W-:Y:S04]  /*53a0*/  PLOP3.LUT P0, PT, PT, PT, UP0, 0x80, 0x0 ;  /* 0x000000000000781c */ /* 0x000fe80003f0f008 */
[----:B------:R1:W-:Y:S01]  /*53b0*/  MUFU.EX2 R110, R5 ;  /* 0x00000005006e7308 */ /* 0x0003e20000000800 */
[----:B------:R-:W-:Y:S09]  /*53c0*/  PLOP3.LUT P6, PT, PT, PT, UP0, 0x80, 0x0 ;  /* 0x000000000000781c */ /* 0x000ff20003fcf008 */
[----:B------:R-:W-:Y:S04]  /*53d0*/  MUFU.TANH R103, R18 ;  /* 0x0000001200677308 */ /* 0x000fe80000002400 */
[----:B------:R-:W-:Y:S06]  /*53e0*/  @P6 ISETP.GE.AND P6, PT, R6, UR6, PT ;  /* 0x0000000606006c0c */ /* 0x000fec000bfc6270 */
[----:B------:R-:W-:Y:S01]  /*53f0*/  MUFU.TANH R102, R19 ;  /* 0x0000001300667308 */ /* 0x000fe20000002400 */
[--C-:B-1----:R-:W-:Y:S01]  /*5400*/  FFMA.FTZ R5, R4, c[0x0][0x23c], -R0.reuse ;  /* 0x00008f0004057a23 */ /* 0x102fe20000010800 */
[----:B------:R-:W-:Y:S02]  /*5410*/  MOV R4, R106 ;  /* 0x0000006a00047202 */ /* 0x000fe40000000f00 */
[----:B------:R-:W-:Y:S02]  /*5420*/  @P1 FSEL R4, R106, -INF , !P3 ;  /* 0xff8000006a041808 */ /* 0x000fe40005800000 */
[----:B------:R-:W-:Y:S04]  /*5430*/  PLOP3.LUT P1, PT, PT, PT, UP0, 0x80, 0x0 ;  /* 0x000000000000781c */ /* 0x000fe80003f2f008 */
[----:B------:R1:W-:Y:S01]  /*5440*/  MUFU.EX2 R124, R5 ;  /* 0x00000005007c7308 */ /* 0x0003e20000000800 */
[----:B------:R-:W-:Y:S11]  /*5450*/  PLOP3.LUT P3, PT, PT, PT, UP0, 0x80, 0x0 ;  /* 0x000000000000781c */ /* 0x000ff60003f6f008 */
[----:B------:R-:W-:Y:S02]  /*5460*/  @!UPT UIADD3 URZ, URZ, URZ, URZ ;  /* 0x0000003f3f3ff290 */ /* 0x000fe4000fffe03f */
[C---:B------:R-:W-:Y:S02]  /*5470*/  @P3 IADD3 R6, R3.reuse, 0x18, RZ ;  /* 0x0000001803063810 */ /* 0x040fe40007ffe0ff */
[----:B------:R-:W-:Y:S01]  /*5480*/  @P4 IADD3 R3, R3, 0x19, RZ ;  /* 0x0000001903034810 */ /* 0x000fe20007ffe0ff */
[----:B-1----:R-:W-:Y:S01]  /*5490*/  FFMA.FTZ R5, R4, c[0x0][0x23c], -R0 ;  /* 0x00008f0004057a23 */ /* 0x002fe20000010800 */
[----:B--2---:R-:W-:Y:S02]  /*54a0*/  MOV R4, R100 ;  /* 0x0000006400047202 */ /* 0x004fe40000000f00 */
        /* <DEDUP_REMOVED lines=11> */
[----:B-1----:R-:W-:Y:S01]  /*5560*/  FFMA.FTZ R5, R4, c[0x0][0x23c], -R2 ;  /* 0x00008f0004057a23 */ /* 0x002fe20000010802 */
[----:B---3--:R-:W-:Y:S02]  /*5570*/  MOV R4, R105 ;  /* 0x0000006900047202 */ /* 0x008fe40000000f00 */
        /* <DEDUP_REMOVED lines=13> */
[----:B------:R-:W-:Y:S06]  /*5650*/  FFMA.FTZ R4, R4, c[0x0][0x23c], -R0 ;  /* 0x00008f0004047a23 */ /* 0x000fec0000010800 */
        /* <DEDUP_REMOVED lines=9> */
[----:B------:R-:W-:Y:S05]  /*56f0*/  @P2 FSEL R3, R103, -INF , !P3 ;  /* 0xff80000067032808 */ /* 0x000fea0005800000 */
[----:B------:R1:W2:Y:S01]  /*5700*/  MUFU.EX2 R108, R2 ;  /* 0x00000002006c7308 */ /* 0x0002a20000000800 */
[--C-:B------:R-:W-:Y:S09]  /*5710*/  FFMA.FTZ R3, R3, c[0x0][0x23c], -R0.reuse ;  /* 0x00008f0003037a23 */ /* 0x100ff20000010800 */
[----:B------:R2:W-:Y:S01]  /*5720*/  MUFU.EX2 R120, R3 ;  /* 0x0000000300787308 */ /* 0x0005e20000000800 */
[----:B---3--:R-:W-:Y:S02]  /*5730*/  F2FP.BF16.PACK_AB R4, R114, R117 ;  /* 0x000000757204723e */ /* 0x008fe400000010ff */
[----:B-1----:R-:W-:Y:S02]  /*5740*/  MOV R2, R102 ;  /* 0x0000006600027202 */ /* 0x002fe40000000f00 */
[----:B------:R-:W-:Y:S02]  /*5750*/  @P0 FSEL R2, R102, -INF , !P1 ;  /* 0xff80000066020808 */ /* 0x000fe40004800000 */
[----:B----4-:R-:W-:Y:S02]  /*5760*/  IADD3 R92, P0, R127, UR13, RZ ;  /* 0x0000000d7f5c7c10 */ /* 0x010fe4000ff1e0ff */
[----:B------:R-:W-:Y:S01]  /*5770*/  PLOP3.LUT P1, PT, PT, PT, UP4, 0x80, 0x0 ;  /* 0x000000000000781c */ /* 0x000fe20003f2f048 */
[----:B------:R-:W-:Y:S01]  /*5780*/  FFMA.FTZ R0, R2, c[0x0][0x23c], -R0 ;  /* 0x00008f0002007a23 */ /* 0x000fe20000010800 */
[----:B------:R-:W-:Y:S02]  /*5790*/  F2FP.BF16.PACK_AB R2, R125, R126 ;  /* 0x0000007e7d02723e */ /* 0x000fe400000010ff */
[----:B--2---:R-:W-:Y:S01]  /*57a0*/  F2FP.BF16.PACK_AB R3, R115, R118 ;  /* 0x000000767303723e */ /* 0x004fe200000010ff */
[----:B------:R1:W2:Y:S01]  /*57b0*/  MUFU.EX2 R119, R0 ;  /* 0x0000000000777308 */ /* 0x0002a20000000800 */
[----:B------:R-:W-:Y:S01]  /*57c0*/  IADD3.X R93, R128, UR12, RZ, P0, !PT ;  /* 0x0000000c805d7c10 */ /* 0x000fe200087fe4ff */
[----:B------:R3:W-:Y:S01]  /*57d0*/  STS [R246+0x2a400], R2 ;  /* 0x02a40002f6007388 */ /* 0x0007e20000000800 */
[C---:B------:R-:W-:Y:S04]  /*57e0*/  LEA R234, P0, R129.reuse, R234, 0x2 ;  /* 0x000000ea81ea7211 */ /* 0x040fe800078010ff */
[----:B------:R-:W-:Y:S01]  /*57f0*/  LEA.HI.X.SX32 R235, R129, R235, 0x2, P0 ;  /* 0x000000eb81eb7211 */ /* 0x000fe200000f16ff */
[----:B------:R4:W-:Y:S06]  /*5800*/  STS [R246+0x2a000], R3 ;  /* 0x02a00003f6007388 */ /* 0x0009ec0000000800 */
[----:B------:R-:W-:Y:S06]  /*5810*/  STS [R249+0x2a400], R5 ;  /* 0x02a40005f9007388 */ /* 0x000fec0000000800 */
[----:B------:R2:W5:Y:S01]  /*5820*/  LDL R129, [R1+0x4] ;  /* 0x0000040001817983 */ /* 0x0005620000100800 */
[----:B-1----:R-:W-:Y:S02]  /*5830*/  F2FP.BF16.PACK_AB R0, R110, R111 ;  /* 0x0000006f6e00723e */ /* 0x002fe400000010ff */
[----:B---3--:R-:W-:Y:S03]  /*5840*/  F2FP.BF16.PACK_AB R2, R108, R109 ;  /* 0x0000006d6c02723e */ /* 0x008fe600000010ff */
[----:B------:R2:W-:Y:S01]  /*5850*/  STS [R249+0x2a000], R0 ;  /* 0x02a00000f9007388 */ /* 0x0005e20000000800 */
[----:B----4-:R-:W-:Y:S05]  /*5860*/  F2FP.BF16.PACK_AB R3, R122, R123 ;  /* 0x0000007b7a03723e */ /* 0x010fea00000010ff */
[----:B------:R-:W-:Y:S06]  /*5870*/  STS [R247+0x2a000], R4 ;  /* 0x02a00004f7007388 */ /* 0x000fec0000000800 */
[----:B------:R1:W-:Y:S06]  /*5880*/  STS [R247+0x2a400], R3 ;  /* 0x02a40003f7007388 */ /* 0x0003ec0000000800 */
[----:B------:R-:W-:Y:S01]  /*5890*/  STS [R248+0x2a000], R2 ;  /* 0x02a00002f8007388 */ /* 0x000fe20000000800 */
[----:B--2---:R-:W-:Y:S05]  /*58a0*/  F2FP.BF16.PACK_AB R0, R119, R120 ;  /* 0x000000787700723e */ /* 0x004fea00000010ff */
[----:B------:R2:W-:Y:S06]  /*58b0*/  STS [R248+0x2a400], R0 ;  /* 0x02a40000f8007388 */ /* 0x0005ec0000000800 */
[----:B------:R-:W-:Y:S01]  /*58c0*/  LDSM.16.M88.4 R16, [R228+0x10000] ;  /* 0x01000000e410783b */ /* 0x000fe20000000200 */
[CC--:B-1----:R-:W-:Y:S05]  /*58d0*/  IADD3 R3, R217.reuse, R228.reuse, RZ ;  /* 0x000000e4d9037210 */ /* 0x0c2fea0007ffe0ff */
[----:B------:R-:W1:Y:S06]  /*58e0*/  LDSM.16.M88.4 R8, [R221+0x20000] ;  /* 0x02000000dd08783b */ /* 0x000e6c0000000200 */
[----:B------:R-:W3:Y:S01]  /*58f0*/  LDSM.16.M88.4 R84, [R221+0x20800] ;  /* 0x02080000dd54783b */ /* 0x000ee20000000200 */
[----:B--2---:R-:W-:Y:S04]  /*5900*/  IADD3 R0, R116, R228, RZ ;  /* 0x000000e474007210 */ /* 0x004fe80007ffe0ff */
[----:B------:R-:W-:Y:S01]  /*5910*/  IADD3 R2, R217, R0, RZ ;  /* 0x00000000d9027210 */ /* 0x000fe20007ffe0ff */
[----:B------:R-:W-:Y:S01]  /*5920*/  LDSM.16.M88.4 R88, [R0+0x10000] ;  /* 0x010000000058783b */ /* 0x000fe20000000200 */
[C---:B-1----:R-:W-:Y:S08]  /*5930*/  HMMA.16816.F32.BF16 R4, R16.reuse, R8, RZ ;  /* 0x000000081004723c */ /* 0x042ff000000418ff */
[C---:B------:R-:W-:Y:S08]  /*5940*/  HMMA.16816.F32.BF16 R8, R16.reuse, R10, RZ ;  /* 0x0000000a1008723c */ /* 0x040ff000000418ff */
[C---:B---3--:R-:W-:Y:S08]  /*5950*/  HMMA.16816.F32.BF16 R12, R16.reuse, R84, RZ ;  /* 0x00000054100c723c */ /* 0x048ff000000418ff */
        /* <DEDUP_REMOVED lines=85> */
[----:B------:R-:W2:Y:S06]  /*5eb0*/  LDSM.16.M88.4 R88, [R222+0x26000] ;  /* 0x02600000de58783b */ /* 0x000eac0000000200 */
[----:B-1----:R1:W3:Y:S01]  /*5ec0*/  LDG.E R0, [R92.64+0x20] ;  /* 0x000020045c007981 */ /* 0x0022e2000c1e1900 */
[C---:B--2---:R-:W-:Y:S08]  /*5ed0*/  HMMA.16816.F32.BF16 R4, R84.reuse, R88, R4 ;  /* 0x000000585404723c */ /* 0x044ff00000041804 */
[C---:B------:R-:W-:Y:S01]  /*5ee0*/  HMMA.16816.F32.BF16 R8, R84.reuse, R90, R8 ;  /* 0x0000005a5408723c */ /* 0x040fe20000041808 */
[----:B------:R-:W2:Y:S07]  /*5ef0*/  LDSM.16.M88.4 R88, [R222+0x26800] ;  /* 0x02680000de58783b */ /* 0x000eae0000000200 */
[C---:B--2---:R-:W-:Y:S08]  /*5f00*/  HMMA.16816.F32.BF16 R12, R84.reuse, R88, R12 ;  /* 0x00000058540c723c */ /* 0x044ff0000004180c */
[----:B------:R-:W-:Y:S01]  /*5f10*/  HMMA.16816.F32.BF16 R16, R84, R90, R16 ;  /* 0x0000005a5410723c */ /* 0x000fe20000041810 */
[----:B------:R2:W-:Y:S06]  /*5f20*/  LDSM.16.M88.4 R84, [R3+0x16000] ;  /* 0x016000000354783b */ /* 0x0005ec0000000200 */
[----:B------:R-:W4:Y:S06]  /*5f30*/  LDSM.16.M88.4 R88, [R224+0x26000] ;  /* 0x02600000e058783b */ /* 0x000f2c0000000200 */
[----:B--2---:R1:W2:Y:S01]  /*5f40*/  LDG.E R3, [R92.64] ;  /* 0x000000045c037981 */ /* 0x0042a2000c1e1900 */
[C---:B----4-:R-:W-:Y:S03]  /*5f50*/  HMMA.16816.F32.BF16 R4, R84.reuse, R88, R4 ;  /* 0x000000585404723c */ /* 0x050fe60000041804 */
[----:B-1----:R-:W-:Y:S04]  /*5f60*/  FFMA.FTZ R92, -R101, R101, 1 ;  /* 0x3f800000655c7423 */ /* 0x002fe80000010165 */
[----:B------:R-:W-:Y:S01]  /*5f70*/  FMUL.FTZ R92, R92, c[0x0][0x2ec] ;  /* 0x0000bb005c5c7a20 */ /* 0x000fe20000410000 */
        /* <DEDUP_REMOVED lines=9> */
[C---:B-1----:R-:W-:Y:S07]  /*6010*/  HMMA.16816.F32.BF16 R12, R84.reuse, R88, R12 ;  /* 0x00000058540c723c */ /* 0x042fee000004180c */
[----:B------:R-:W-:Y:S01]  /*6020*/  FFMA.FTZ R89, -R96, R96, 1 ;  /* 0x3f80000060597423 */ /* 0x000fe20000010160 */
[----:B------:R-:W-:Y:S04]  /*6030*/  HMMA.16816.F32.BF16 R16, R84, R90, R16 ;  /* 0x0000005a5410723c */ /* 0x000fe80000041810 */
[----:B------:R-:W-:Y:S02]  /*6040*/  FMUL.FTZ R89, R89, c[0x0][0x2ec] ;  /* 0x0000bb0059597a20 */ /* 0x000fe40000410000 */
[----:B------:R-:W-:Y:S02]  /*6050*/  FFMA.FTZ R88, -R95, R95, 1 ;  /* 0x3f8000005f587423 */ /* 0x000fe4000001015f */
[----:B------:R-:W-:Y:S04]  /*6060*/  FFMA.FTZ R91, -R99, R99, 1 ;  /* 0x3f800000635b7423 */ /* 0x000fe80000010163 */
[----:B------:R-:W-:Y:S02]  /*6070*/  FFMA.FTZ R86, -R98, R98, 1 ;  /* 0x3f80000062567423 */ /* 0x000fe40000010162 */
[----:B------:R-:W-:Y:S02]  /*6080*/  FMUL.FTZ R91, R91, c[0x0][0x2ec] ;  /* 0x0000bb005b5b7a20 */ /* 0x000fe40000410000 */
[----:B------:R-:W-:Y:S02]  /*6090*/  FMUL.FTZ R86, R86, c[0x0][0x2ec] ;  /* 0x0000bb0056567a20 */ /* 0x000fe40000410000 */
[----:B------:R-:W-:Y:S02]  /*60a0*/  FFMA.FTZ R90, -R100, R100, 1 ;  /* 0x3f800000645a7423 */ /* 0x000fe40000010164 */
[----:B------:R-:W-:Y:S02]  /*60b0*/  FFMA.FTZ R87, -R94, R94, 1 ;  /* 0x3f8000005e577423 */ /* 0x000fe4000001015e */
[----:B------:R-:W-:Y:S02]  /*60c0*/  FMUL.FTZ R90, R90, c[0x0][0x2ec] ;  /* 0x0000bb005a5a7a20 */ /* 0x000fe40000410000 */
[----:B------:R-:W-:Y:S02]  /*60d0*/  FMUL.FTZ R87, R87, c[0x0][0x2ec] ;  /* 0x0000bb0057577a20 */ /* 0x000fe40000410000 */
[----:B------:R-:W-:Y:S02]  /*60e0*/  FFMA.FTZ R84, -R113, R113, 1 ;  /* 0x3f80000071547423 */ /* 0x000fe40000010171 */
[----:B------:R-:W-:Y:S02]  /*60f0*/  FMUL.FTZ R88, R88, c[0x0][0x2ec] ;  /* 0x0000bb0058587a20 */ /* 0x000fe40000410000 */
[----:B------:R-:W-:Y:S02]  /*6100*/  FMUL.FTZ R84, R84, c[0x0][0x2ec] ;  /* 0x0000bb0054547a20 */ /* 0x000fe40000410000 */
[----:B---3--:R-:W-:Y:S02]  /*6110*/  FADD.FTZ R18, -R0, R18 ;  /* 0x0000001200127221 */ /* 0x008fe40000010100 */
[----:B------:R-:W-:Y:S04]  /*6120*/  FFMA.FTZ R85, -R97, R97, 1 ;  /* 0x3f80000061557423 */ /* 0x000fe80000010161 */
[----:B------:R-:W-:Y:S02]  /*6130*/  FMUL.FTZ R85, R85, c[0x0][0x2ec] ;  /* 0x0000bb0055557a20 */ /* 0x000fe40000410000 */
[C---:B--2---:R-:W-:Y:S02]  /*6140*/  FADD.FTZ R2, -R3.reuse, R4 ;  /* 0x0000000403027221 */ /* 0x044fe40000010100 */
[C---:B------:R-:W-:Y:S02]  /*6150*/  FADD.FTZ R4, -R3.reuse, R5 ;  /* 0x0000000503047221 */ /* 0x040fe40000010100 */
[----:B------:R-:W-:Y:S02]  /*6160*/  FMUL.FTZ R2, R118, R2 ;  /* 0x0000000276027220 */ /* 0x000fe40000410000 */
[----:B------:R-:W-:Y:S02]  /*6170*/  FADD.FTZ R5, -R3, R8 ;  /* 0x0000000803057221 */ /* 0x000fe40000010100 */
[----:B------:R-:W-:Y:S02]  /*6180*/  FMUL.FTZ R4, R115, R4 ;  /* 0x0000000473047220 */ /* 0x000fe40000410000 */
[----:B------:R-:W-:Y:S02]  /*6190*/  FMUL.FTZ R5, R111, R5 ;  /* 0x000000056f057220 */ /* 0x000fe40000410000 */
[----:B------:R-:W-:Y:S02]  /*61a0*/  FMUL.FTZ R92, R2, R92 ;  /* 0x0000005c025c7220 */ /* 0x000fe40000410000 */
[C---:B------:R-:W-:Y:S02]  /*61b0*/  FADD.FTZ R2, -R3.reuse, R12 ;  /* 0x0000000c03027221 */ /* 0x040fe40000010100 */
[C---:B------:R-:W-:Y:S02]  /*61c0*/  FADD.FTZ R13, -R3.reuse, R13 ;  /* 0x0000000d030d7221 */ /* 0x040fe40000010100 */
[C---:B------:R-:W-:Y:S02]  /*61d0*/  FADD.FTZ R17, -R3.reuse, R17 ;  /* 0x0000001103117221 */ /* 0x040fe40000010100 */
[C---:B------:R-:W-:Y:S02]  /*61e0*/  FADD.FTZ R8, -R3.reuse, R9 ;  /* 0x0000000903087221 */ /* 0x040fe40000010100 */
[----:B------:R-:W-:Y:S02]  /*61f0*/  FMUL.FTZ R91, R4, R91 ;  /* 0x0000005b045b7220 */ /* 0x000fe40000410000 */
        /* <DEDUP_REMOVED lines=8> */
[----:B------:R-:W-:Y:S02]  /*6280*/  FADD.FTZ R3, -R0, R7 ;  /* 0x0000000700037221 */ /* 0x000fe40000010100 */
[----:B------:R-:W-:Y:S02]  /*6290*/  FMUL.FTZ R87, R5, R87 ;  /* 0x0000005705577220 */ /* 0x000fe40000410000 */
[----:B------:R-:W-:Y:S02]  /*62a0*/  FFMA.FTZ R5, -R112, R112, 1 ;  /* 0x3f80000070057423 */ /* 0x000fe40000010170 */
[----:B------:R-:W-:Y:S02]  /*62b0*/  FMUL.FTZ R4, R109, R4 ;  /* 0x000000046d047220 */ /* 0x000fe40000410000 */
[----:B------:R-:W-:Y:S02]  /*62c0*/  FMUL.FTZ R2, R126, R2 ;  /* 0x000000027e027220 */ /* 0x000fe40000410000 */
[----:B------:R-:W-:Y:S02]  /*62d0*/  FMUL.FTZ R3, R125, R3 ;  /* 0x000000037d037220 */ /* 0x000fe40000410000 */
[----:B------:R-:W-:Y:S02]  /*62e0*/  FMUL.FTZ R5, R5, c[0x0][0x2ec] ;  /* 0x0000bb0005057a20 */ /* 0x000fe40000410000 */
[----:B------:R-:W-:Y:S02]  /*62f0*/  FMUL.FTZ R88, R4, R88 ;  /* 0x0000005804587220 */ /* 0x000fe40000410000 */
[C---:B------:R-:W-:Y:S02]  /*6300*/  FADD.FTZ R4, -R0.reuse, R10 ;  /* 0x0000000a00047221 */ /* 0x040fe40000010100 */
[----:B------:R-:W-:Y:S02]  /*6310*/  FADD.FTZ R6, -R0, R11 ;  /* 0x0000000b00067221 */ /* 0x000fe40000010100 */
[----:B------:R-:W-:Y:S02]  /*6320*/  FMUL.FTZ R84, R2, R84 ;  /* 0x0000005402547220 */ /* 0x000fe40000410000 */
[----:B------:R-:W-:Y:S02]  /*6330*/  FMUL.FTZ R5, R3, R5 ;  /* 0x0000000503057220 */ /* 0x000fe40000410000 */
[C---:B------:R-:W-:Y:S02]  /*6340*/  FADD.FTZ R7, -R0.reuse, R14 ;  /* 0x0000000e00077221 */ /* 0x040fe40000010100 */
[----:B------:R-:W-:Y:S02]  /*6350*/  FADD.FTZ R3, -R0, R15 ;  /* 0x0000000f00037221 */ /* 0x000fe40000010100 */
[----:B------:R-:W-:Y:S02]  /*6360*/  FFMA.FTZ R15, -R107, R107, 1 ;  /* 0x3f8000006b0f7423 */ /* 0x000fe4000001016b */
[----:B------:R-:W-:Y:S02]  /*6370*/  FFMA.FTZ R14, -R106, R106, 1 ;  /* 0x3f8000006a0e7423 */ /* 0x000fe4000001016a */
[----:B------:R-:W-:Y:S02]  /*6380*/  FADD.FTZ R2, -R0, R19 ;  /* 0x0000001300027221 */ /* 0x000fe40000010100 */
[----:B------:R-:W-:Y:S02]  /*6390*/  FMUL.FTZ R0, R120, R18 ;  /* 0x0000001278007220 */ /* 0x000fe40000410000 */
[----:B------:R-:W-:Y:S02]  /*63a0*/  FFMA.FTZ R17, -R105, R105, 1 ;  /* 0x3f80000069117423 */ /* 0x000fe40000010169 */
[----:B------:R-:W-:Y:S02]  /*63b0*/  FFMA.FTZ R16, -R104, R104, 1 ;  /* 0x3f80000068107423 */ /* 0x000fe40000010168 */
[----:B------:R-:W-:Y:S02]  /*63c0*/  FFMA.FTZ R19, -R103, R103, 1 ;  /* 0x3f80000067137423 */ /* 0x000fe40000010167 */
[----:B------:R-:W-:Y:S02]  /*63d0*/  FFMA.FTZ R18, -R102, R102, 1 ;  /* 0x3f80000066127423 */ /* 0x000fe40000010166 */
[----:B------:R-:W-:Y:S02]  /*63e0*/  FMUL.FTZ R8, R110, R8 ;  /* 0x000000086e087220 */ /* 0x000fe40000410000 */
[----:B------:R-:W-:Y:S02]  /*63f0*/  FMUL.FTZ R4, R124, R4 ;  /* 0x000000047c047220 */ /* 0x000fe40000410000 */
[----:B------:R-:W-:Y:S02]  /*6400*/  FMUL.FTZ R6, R121, R6 ;  /* 0x0000000679067220 */ /* 0x000fe40000410000 */
[----:B------:R-:W-:Y:S02]  /*6410*/  FMUL.FTZ R7, R123, R7 ;  /* 0x000000077b077220 */ /* 0x000fe40000410000 */
[----:B------:R-:W-:Y:S02]  /*6420*/  FMUL.FTZ R15, R15, c[0x0][0x2ec] ;  /* 0x0000bb000f0f7a20 */ /* 0x000fe40000410000 */
[----:B------:R-:W-:Y:S02]  /*6430*/  FMUL.FTZ R14, R14, c[0x0][0x2ec] ;  /* 0x0000bb000e0e7a20 */ /* 0x000fe40000410000 */
[----:B------:R-:W-:Y:S02]  /*6440*/  FMUL.FTZ R3, R122, R3 ;  /* 0x000000037a037220 */ /* 0x000fe40000410000 */
[----:B------:R-:W-:Y:S02]  /*6450*/  FMUL.FTZ R2, R119, R2 ;  /* 0x0000000277027220 */ /* 0x000fe40000410000 */
[----:B------:R-:W-:Y:S02]  /*6460*/  FMUL.FTZ R17, R17, c[0x0][0x2ec] ;  /* 0x0000bb0011117a20 */ /* 0x000fe40000410000 */
[----:B------:R-:W-:Y:S02]  /*6470*/  FMUL.FTZ R16, R16, c[0x0][0x2ec] ;  /* 0x0000bb0010107a20 */ /* 0x000fe40000410000 */
[----:B------:R-:W-:Y:S02]  /*6480*/  FMUL.FTZ R19, R19, c[0x0][0x2ec] ;  /* 0x0000bb0013137a20 */ /* 0x000fe40000410000 */
[----:B------:R-:W-:Y:S02]  /*6490*/  FMUL.FTZ R18, R18, c[0x0][0x2ec] ;  /* 0x0000bb0012127a20 */ /* 0x000fe40000410000 */
        /* <DEDUP_REMOVED lines=103> */
.L_x_1508:
        /* <DEDUP_REMOVED lines=126> */
[CC--:B------:R-:W-:Y:S02]  /*72f0*/  @!P3 LEA R8, P0, R0.reuse, R243.reuse, 0x1 ;  /* 0x000000f30008b211 */ /* 0x0c0fe400078008ff */
        /* <DEDUP_REMOVED lines=46> */
.L_x_1509:
[----:B-1----:R-:W-:Y:S01]  /*75e0*/  IMAD.MOV.U32 R2, RZ, RZ, R128 ;  /* 0x000000ffff027224 */ /* 0x002fe200078e0080 */
[----:B------:R-:W-:Y:S01]  /*75f0*/  LDSM.16.MT88.4 R16, [R216+0x18000] ;  /* 0x01800000d810783b */ /* 0x000fe20000004200 */
[----:B------:R-:W-:Y:S01]  /*7600*/  IMAD.MOV.U32 R3, RZ, RZ, R127 ;  /* 0x000000ffff037224 */ /* 0x000fe200078e007f */
[----:B------:R-:W-:Y:S01]  /*7610*/  ULOP3.LUT UR8, UR7, 0x1, URZ, 0xc0, !UPT ;  /* 0x0000000107087892 */ /* 0x000fe2000f8ec03f */
[----:B------:R-:W-:Y:S01]  /*7620*/  IMAD.IADD R0, R229, 0x1, R116 ;  /* 0x00000001e5007824 */ /* 0x000fe200078e0274 */
[----:B------:R-:W-:Y:S01]  /*7630*/  @UP4 UIADD3 UR9, UP3, UR11, -0x100, URZ ;  /* 0xffffff000b094890 */ /* 0x000fe2000ff7e03f */
[----:B-----5:R-:W1:Y:S01]  /*7640*/  LDSM.16.M88.4 R128, [R229] ;  /* 0x00000000e580783b */ /* 0x020e620000000200 */
[----:B------:R-:W-:Y:S02]  /*7650*/  UISETP.NE.U32.AND UP0, UPT, UR8, 0x1, UPT ;  /* 0x000000010800788c */ /* 0x000fe4000bf05070 */
[----:B------:R-:W-:Y:S02]  /*7660*/  UIADD3 UR14, UR7, -0x1, URZ ;  /* 0xffffffff070e7890 */ /* 0x000fe4000fffe03f */
[----:B------:R-:W2:Y:S01]  /*7670*/  LDSM.16.M88.4 R124, [R229+0x1000] ;  /* 0x00100000e57c783b */ /* 0x000ea20000000200 */
[----:B------:R-:W-:Y:S04]  /*7680*/  @UP4 UIADD3.X UR8, UR10, -0x1, URZ, UP3, !UPT ;  /* 0xffffffff0a084890 */ /* 0x000fe80009ffe43f */
[----:B------:R-:W3:Y:S05]  /*7690*/  LDSM.16.MT88.4 R96, [R216+0x1a000] ;  /* 0x01a00000d860783b */ /* 0x000eea0000004200 */
[----:B------:R-:W4:Y:S05]  /*76a0*/  LDSM.16.MT88.4 R112, [R216+0x1c000] ;  /* 0x01c00000d870783b */ /* 0x000f2a0000004200 */
        /* <DEDUP_REMOVED lines=706> */
.L_x_1511:
        /* <DEDUP_REMOVED lines=18> */
.L_x_1512:
        /* <DEDUP_REMOVED lines=65> */
.L_x_1514:
[----:B--23--:R-:W-:Y:S05]  /*a800*/  BSYNC B0 ;  /* 0x0000000000007941 */ /* 0x00cfea0003800000 */
.L_x_1513:
        /* <DEDUP_REMOVED lines=21> */
.L_x_1516:
[----:B------:R-:W-:Y:S05]  /*a960*/  BSYNC B0 ;  /* 0x0000000000007941 */ /* 0x000fea0003800000 */
.L_x_1515:
        /* <DEDUP_REMOVED lines=31> */
.L_x_1518:
[----:B------:R-:W-:Y:S05]  /*ab60*/  BSYNC B0 ;  /* 0x0000000000007941 */ /* 0x000fea0003800000 */
.L_x_1517:
        /* <DEDUP_REMOVED lines=21> */
.L_x_1489:
        /* <DEDUP_REMOVED lines=20> */
.L_x_1520:
        /* <DEDUP_REMOVED lines=18> */
.L_x_1521:
        /* <DEDUP_REMOVED lines=44> */
.L_x_1523:
[----:B------:R-:W-:Y:S05]  /*b1e0*/  BSYNC B0 ;  /* 0x0000000000007941 */ /* 0x000fea0003800000 */
.L_x_1522:
        /* <DEDUP_REMOVED lines=21> */
.L_x_1525:
[----:B------:R-:W-:Y:S05]  /*b340*/  BSYNC B0 ;  /* 0x0000000000007941 */ /* 0x000fea0003800000 */
.L_x_1524:
        /* <DEDUP_REMOVED lines=31> */
.L_x_1527:
[----:B------:R-:W-:Y:S05]  /*b540*/  BSYNC B0 ;  /* 0x0000000000007941 */ /* 0x000fea0003800000 */
.L_x_1526:
        /* <DEDUP_REMOVED lines=18> */
.L_x_1519:
[----:B------:R-:W-:Y:S05]  /*b670*/  BSYNC B1 ;  /* 0x0000000000017941 */ /* 0x000fea0003800000 */
.L_x_1484:
        /* <DEDUP_REMOVED lines=12> */
.L_x_1528:
[----:B------:R-:W-:Y:S05]  /*b740*/  EXIT ;  /* 0x000000000000794d */ /* 0x000fea0003800000 */
.L_x_1530:
        /* <DEDUP_REMOVED lines=11> */
.L_x_2041:


//--------------------- .text._ZN5flash44flash_bwd_dq_dk_dv_loop_seqk_parallel_kernelI23Flash_bwd_kernel_traitsILi256ELi64ELi64ELi8ELi4ELi2ELi2ELb0ELb0EN7cutlass10bfloat16_tE19Flash_kernel_traitsILi256ELi64ELi64ELi8ES3_EELb1ELb0ELb1ELb0ELb0ELb0ELb0EEEvNS_16Flash_bwd_paramsE --------------------------
	.section	.text._ZN5flash44flash_bwd_dq_dk_dv_loop_seqk_parallel_kernelI23Flash_bwd_kernel_traitsILi256ELi64ELi64ELi8ELi4ELi2ELi2ELb0ELb0EN7cutlass10bfloat16_tE19Flash_kernel_traitsILi256ELi64ELi64ELi8ES3_EELb1ELb0ELb1ELb0ELb0ELb0ELb0EEEvNS_16Flash_bwd_paramsE,"ax",@progbits
	.sectioninfo	@"SHI_REGISTERS=255"
	.align	128
        .global         _ZN5flash44flash_bwd_dq_dk_dv_loop_seqk_parallel_kernelI23Flash_bwd_kernel_traitsILi256ELi64ELi64ELi8ELi4ELi2ELi2ELb0ELb0EN7cutlass10bfloat16_tE19Flash_kernel_traitsILi256ELi64ELi64ELi8ES3_EELb1ELb0ELb1ELb0ELb0ELb0ELb0EEEvNS_16Flash_bwd_paramsE
        .type           _ZN5flash44flash_bwd_dq_dk_dv_loop_seqk_parallel_kernelI23Flash_bwd_kernel_traitsILi256ELi64ELi64ELi8ELi4ELi2ELi2ELb0ELb0EN7cutlass10bfloat16_tE19Flash_kernel_traitsILi256ELi64ELi64ELi8ES3_EELb1ELb0ELb1ELb0ELb0ELb0ELb0EEEvNS_16Flash_bwd_paramsE,@function
        .size           _ZN5flash44flash_bwd_dq_dk_dv_loop_seqk_parallel_kernelI23Flash_bwd_kernel_traitsILi256ELi64ELi64ELi8ELi4ELi2ELi2ELb0ELb0EN7cutlass10bfloat16_tE19Flash_kernel_traitsILi256ELi64ELi64ELi8ES3_EELb1ELb0ELb1ELb0ELb0ELb0ELb0EEEvNS_16Flash_bwd_paramsE,(.L_x_2042 - _ZN5flash44flash_bwd_dq_dk_dv_loop_seqk_parallel_kernelI23Flash_bwd_kernel_traitsILi256ELi64ELi64ELi8ELi4ELi2ELi2ELb0ELb0EN7cutlass10bfloat16_tE19Flash_kernel_traitsILi256ELi64ELi64ELi8ES3_EELb1ELb0ELb1ELb0ELb0ELb0ELb0EEEvNS_16Flash_bwd_paramsE)
        .other          _ZN5flash44flash_bwd_dq_dk_dv_loop_seqk_parallel_kernelI23Flash_bwd_kernel_traitsILi256ELi64ELi64ELi8ELi4ELi2ELi2ELb0ELb0EN7cutlass10bfloat16_tE19Flash_kernel_traitsILi256ELi64ELi64ELi8ES3_EELb1ELb0ELb1ELb0ELb0ELb0ELb0EEEvNS_16Flash_bwd_paramsE,@"STO_CUDA_ENTRY STV_DEFAULT"
_ZN5flash44flash_bwd_dq_dk_dv_loop_seqk_parallel_kernelI23Flash_bwd_kernel_traitsILi256ELi64ELi64ELi8ELi4ELi2ELi2ELb0ELb0EN7cutlass10bfloat16_tE19Flash_kernel_traitsILi256ELi64ELi64ELi8ES3_EELb1ELb0ELb1ELb0ELb0ELb0ELb0EEEvNS_16Flash_bwd_paramsE:
.text._ZN5flash44flash_bwd_dq_dk_dv_loop_seqk_parallel_kernelI23Flash_bwd_kernel_traitsILi256ELi64ELi64ELi8ELi4ELi2ELi2ELb0ELb0EN7cutlass10bfloat16_tE19Flash_kernel_traitsILi256ELi64ELi64ELi8ES3_EELb1ELb0ELb1ELb0ELb0ELb0ELb0EEEvNS_16Flash_bwd_paramsE:
        /* <DEDUP_REMOVED lines=15> */
[----:B------:R-:W-:Y:S01]  /*00f0*/  ULDC.U8 UR10, c[0x0][0x328] ;  /* 0x0000ca00000a7ab9 */ /* 0x000fe20000000000 */
[----:B------:R-:W-:Y:S01]  /*0100*/  IMAD.MOV.U32 R214, RZ, RZ, 0x40 ;  /* 0x00000040ffd67424 */ /* 0x000fe200078e00ff */
[----:B------:R-:W-:Y:S01]  /*0110*/  UISETP.NE.AND UP5, UPT, UR10, URZ, UPT ;  /* 0x0000003f0a00728c */ /* 0x000fe2000bfa5270 */
[----:B------:R-:W-:Y:S01]  /*0120*/  IMAD.MOV.U32 R238, RZ, RZ, -0x10 ;  /* 0xfffffff0ffee7424 */ /* 0x000fe200078e00ff */
[----:B------:R-:W-:Y:S01]  /*0130*/  UMOV UR9, 0x80 ;  /* 0x0000008000097882 */ /* 0x000fe20000000000 */
[----:B------:R-:W3:Y:S01]  /*0140*/  S2UR UR38, SR_CTAID.Y ;  /* 0x00000000002679c3 */ /* 0x000ee20000002600 */
[----:B------:R-:W-:-:S02]  /*0150*/  ULDC UR7, c[0x0][0x210] ;  /* 0x0000840000077ab9 */ /* 0x000fc40000000800 */
[----:B------:R-:W-:Y:S02]  /*0160*/  ULDC UR61, c[0x0][0x234] ;  /* 0x00008d00003d7ab9 */ /* 0x000fe40000000800 */
[----:B------:R-:W-:Y:S02]  /*0170*/  ULDC UR16, c[0x0][0x224] ;  /* 0x0000890000107ab9 */ /* 0x000fe40000000800 */
[----:B------:R-:W-:Y:S02]  /*0180*/  ULDC UR51, c[0x0][0x22c] ;  /* 0x00008b0000337ab9 */ /* 0x000fe40000000800 */
[----:B------:R-:W-:Y:S02]  /*0190*/  ULDC UR40, c[0x0][0x1c0] ;  /* 0x0000700000287ab9 */ /* 0x000fe40000000800 */
[----:B------:R-:W-:Y:S02]  /*01a0*/  ULDC UR13, c[0x0][0x1c0] ;  /* 0x00007000000d7ab9 */ /* 0x000fe40000000800 */
[----:B------:R-:W-:Y:S01]  /*01b0*/  ULDC UR14, c[0x0][0x1c0] ;  /* 0x00007000000e7ab9 */ /* 0x000fe20000000800 */
[----:B-1----:R-:W-:Y:S01]  /*01c0*/  SHF.R.S32.HI R6, RZ, 0x1f, R5 ;  /* 0x0000001fff067819 */ /* 0x002fe20000011405 */
[----:B--2---:R-:W-:-:S02]  /*01d0*/  ULOP3.LUT UR6, UR39, UR6, URZ, 0x3c, !UPT ;  /* 0x0000000627067292 */ /* 0x004fc4000f8e3c3f */
[----:B------:R-:W-:Y:S01]  /*01e0*/  UIMAD UR61, UR9, UR7, UR61 ;  /* 0x00000007093d72a4 */ /* 0x000fe2000f8e023d */
[CC--:B------:R-:W-:Y:S01]  /*01f0*/  LEA.HI R3, R6.reuse, R5.reuse, RZ, 0x5 ;  /* 0x0000000506037211 */ /* 0x0c0fe200078f28ff */
[----:B------:R-:W-:Y:S01]  /*0200*/  USHF.R.S32.HI UR8, URZ, 0x1f, UR16 ;  /* 0x0000001f3f087899 */ /* 0x000fe20008011410 */
        /* <DEDUP_REMOVED lines=9> */
[----:B------:R-:W-:Y:S01]  /*02a0*/  UIMAD UR51, UR51, UR13, URZ ;  /* 0x0000000d333372a4 */ /* 0x000fe2000f8e023f */
[----:B------:R-:W-:Y:S01]  /*02b0*/  LOP3.LUT R4, R3, 0xffffffe0, RZ, 0xc0, !PT ;  /* 0xffffffe003047812 */ /* 0x000fe200078ec0ff */
[----:B------:R-:W-:Y:S01]  /*02c0*/  ULDC UR15, c[0x0][0x1c0] ;  /* 0x00007000000f7ab9 */ /* 0x000fe20000000800 */
        /* <DEDUP_REMOVED lines=12> */
[-C--:B------:R-:W-:Y:S01]  /*0390*/  LEA.HI R7, R12, R0.reuse, RZ, 0x2 ;  /* 0x000000000c077211 */ /* 0x080fe200078f10ff */
[----:B------:R-:W-:Y:S01]  /*03a0*/  UIMAD UR58, UR8, UR38, URZ ;  /* 0x00000026083a72a4 */ /* 0x000fe2000f8e023f */
[----:B------:R-:W-:Y:S01]  /*03b0*/  LEA.HI R3, R3, R0, RZ, 0x1 ;  /* 0x0000000003037211 */ /* 0x000fe200078f08ff */
[----:B------:R-:W-:Y:S01]  /*03c0*/  UIMAD.WIDE.U32 UR48, UR38, UR16, URZ ;  /* 0x00000010263072a5 */ /* 0x000fe2000f8e003f */
[----:B------:R-:W-:Y:S01]  /*03d0*/  LEA.HI R4, R2, R5, RZ, 0x1 ;  /* 0x0000000502047211 */ /* 0x000fe200078f08ff */
[----:B------:R-:W-:Y:S01]  /*03e0*/  UIMAD UR7, UR38, UR12, UR39 ;  /* 0x0000000c260772a4 */ /* 0x000fe2000f8e0227 */
[----:B------:R-:W-:Y:S01]  /*03f0*/  LOP3.LUT R7, R7, 0xfffffffc, RZ, 0xc0, !PT ;  /* 0xfffffffc07077812 */ /* 0x000fe200078ec0ff */
[----:B------:R-:W-:Y:S01]  /*0400*/  @!UP5 UIMAD UR8, UR38, UR15, UR39 ;  /* 0x0000000f2608d2a4 */ /* 0x000fe2000f8e0227 */
[----:B------:R-:W-:Y:S01]  /*0410*/  LOP3.LUT R2, R3, 0xfffffffe, RZ, 0xc0, !PT ;  /* 0xfffffffe03027812 */ /* 0x000fe200078ec0ff */
[----:B------:R-:W-:Y:S01]  /*0420*/  USHF.L.U32 UR50, UR51, 0x6, URZ ;  /* 0x0000000633327899 */ /* 0x000fe2000800063f */
[----:B------:R-:W-:Y:S01]  /*0430*/  LOP3.LUT R3, R4, 0xfffffffe, RZ, 0xc0, !PT ;  /* 0xfffffffe04037812 */ /* 0x000fe200078ec0ff */
[C---:B------:R-:W-:Y:S01]  /*0440*/  IMAD.IADD R251, R0.reuse, 0x1, -R7 ;  /* 0x0000000100fb7824 */ /* 0x040fe200078e0a07 */
[----:B------:R-:W-:Y:S01]  /*0450*/  SHF.R.S32.HI R245, RZ, 0x7, R245 ;  /* 0x00000007fff57819 */ /* 0x000fe200000114f5 */
[----:B------:R-:W-:Y:S01]  /*0460*/  IMAD.IADD R218, R0, 0x1, -R2 ;  /* 0x0000000100da7824 */ /* 0x000fe200078e0a02 */
[--C-:B------:R-:W-:Y:S01]  /*0470*/  SHF.R.S32.HI R0, RZ, 0x1f, R6.reuse ;  /* 0x0000001fff007819 */ /* 0x100fe20000011406 */
[----:B------:R-:W-:Y:S01]  /*0480*/  IMAD.IADD R7, R5, 0x1, -R3 ;  /* 0x0000000105077824 */ /* 0x000fe200078e0a03 */
[----:B------:R-:W-:Y:S01]  /*0490*/  SHF.R.S32.HI R3, RZ, 0x2, R6 ;  /* 0x00000002ff037819 */ /* 0x000fe20000011406 */
[----:B------:R-:W-:Y:S01]  /*04a0*/  ULDC UR55, c[0x0][0x214] ;  /* 0x0000850000377ab9 */ /* 0x000fe20000000800 */
[----:B------:R-:W-:Y:S01]  /*04b0*/  SHF.R.S32.HI R2, RZ, 0x3, R11 ;  /* 0x00000003ff027819 */ /* 0x000fe2000001140b */
[----:B------:R-:W-:Y:S01]  /*04c0*/  IMAD.SHL.U32 R215, R7, 0x200, RZ ;  /* 0x0000020007d77824 */ /* 0x000fe200078e00ff */
[----:B------:R-:W-:Y:S01]  /*04d0*/  LEA.HI R0, R0, R3, RZ, 0x3 ;  /* 0x0000000300007211 */ /* 0x000fe200078f18ff */
[----:B------:R-:W-:Y:S01]  /*04e0*/  ULDC.U8 UR11, c[0x0][0x3d0] ;  /* 0x0000f400000b7ab9 */ /* 0x000fe20000000000 */
[----:B------:R-:W-:Y:S01]  /*04f0*/  SHF.R.S32.HI R5, RZ, 0x1f, R9 ;  /* 0x0000001fff057819 */ /* 0x000fe20000011409 */
[----:B------:R-:W-:Y:S01]  /*0500*/  IMAD.SHL.U32 R2, R2, 0x40, RZ ;  /* 0x0000004002027824 */ /* 0x000fe200078e00ff */
[----:B------:R-:W-:Y:S01]  /*0510*/  LOP3.LUT R0, R0, 0xfffffff8, RZ, 0xc0, !PT ;  /* 0xfffffff800007812 */ /* 0x000fe200078ec0ff */
[----:B------:R-:W-:Y:S01]  /*0520*/  ULDC UR56, c[0x0][0x224] ;  /* 0x0000890000387ab9 */ /* 0x000fe20000000800 */
[C---:B------:R-:W-:Y:S01]  /*0530*/  LOP3.LUT P4, RZ, R8.reuse, 0x4, RZ, 0xc0, !PT ;  /* 0x0000000408ff7812 */ /* 0x040fe2000788c0ff */
[----:B------:R-:W-:Y:S01]  /*0540*/  @UP5 UIMAD UR60, UR38, UR55, URZ ;  /* 0x00000037263c52a4 */ /* 0x000fe2000f8e023f */
[----:B------:R-:W-:Y:S01]  /*0550*/  LOP3.LUT P3, RZ, R8, 0x2, RZ, 0xc0, !PT ;  /* 0x0000000208ff7812 */ /* 0x000fe2000786c0ff */
[----:B------:R-:W-:Y:S01]  /*0560*/  IMAD.IADD R4, R3, 0x1, -R0 ;  /* 0x0000000103047824 */ /* 0x000fe200078e0a00 */
[----:B------:R-:W-:Y:S01]  /*0570*/  LOP3.LUT R0, R2, 0x1c0, RZ, 0xc0, !PT ;  /* 0x000001c002007812 */ /* 0x000fe200078ec0ff */
[----:B------:R-:W-:Y:S01]  /*0580*/  UMOV UR42, URZ ;  /* 0x0000003f002a7c82 */ /* 0x000fe20008000000 */
[----:B------:R-:W-:Y:S01]  /*0590*/  SHF.R.S32.HI R3, RZ, 0x1f, R10 ;  /* 0x0000001fff037819 */ /* 0x000fe2000001140a */
[----:B------:R-:W-:Y:S01]  /*05a0*/  ULDC.64 UR4, c[0x0][0x118] ;  /* 0x0000460000047ab9 */ /* 0x000fe20000000a00 */
[----:B------:R-:W-:Y:S01]  /*05b0*/  LOP3.LUT R2, R0, 0x38, R234, 0xf8, !PT ;  /* 0x0000003800027812 */ /* 0x000fe200078ef8ea */
[----:B------:R-:W-:Y:S01]  /*05c0*/  ULDC UR44, c[0x0][0x2e8] ;  /* 0x0000ba00002c7ab9 */ /* 0x000fe20000000800 */
[----:B------:R-:W-:Y:S01]  /*05d0*/  SHF.R.U32.HI R0, RZ, 0x3, R0 ;  /* 0x00000003ff007819 */ /* 0x000fe20000011600 */
[----:B------:R-:W-:Y:S01]  /*05e0*/  ULDC.U8 UR35, c[0x0][0x2d8] ;  /* 0x0000b60000237ab9 */ /* 0x000fe20000000000 */
[----:B------:R-:W-:Y:S01]  /*05f0*/  LEA.HI R233, R3, R10, RZ, 0x2 ;  /* 0x0000000a03e97211 */ /* 0x000fe200078f10ff */
[----:B------:R-:W-:Y:S01]  /*0600*/  UISETP.NE.AND UP6, UPT, UR11, URZ, UPT ;  /* 0x0000003f0b00728c */ /* 0x000fe2000bfc5270 */
[----:B------:R-:W-:Y:S01]  /*0610*/  LOP3.LUT R6, R2, R0, RZ, 0x3c, !PT ;  /* 0x0000000002067212 */ /* 0x000fe200078e3cff */
[----:B------:R-:W-:Y:S01]  /*0620*/  IMAD.U32 R0, RZ, RZ, UR6 ;  /* 0x00000006ff007e24 */ /* 0x000fe2000f8e00ff */
[----:B------:R-:W-:Y:S01]  /*0630*/  LEA.HI R10, R5, R9, RZ, 0x3 ;  /* 0x00000009050a7211 */ /* 0x000fe200078f18ff */
[----:B------:R-:W-:Y:S01]  /*0640*/  USHF.L.U32 UR6, UR38, 0x7, URZ ;  /* 0x0000000726067899 */ /* 0x000fe2000800063f */
[----:B------:R-:W-:Y:S01]  /*0650*/  LOP3.LUT R3, R4, 0x1, RZ, 0xc0, !PT ;  /* 0x0000000104037812 */ /* 0x000fe200078ec0ff */
[----:B------:R-:W-:Y:S01]  /*0660*/  UIMAD.WIDE.U32 UR46, UR40, UR48, URZ ;  /* 0x00000030282e72a5 */ /* 0x000fe2000f8e003f */
[----:B------:R-:W-:Y:S01]  /*0670*/  LOP3.LUT R2, R10, 0xfffffff8, RZ, 0xc0, !PT ;  /* 0xfffffff80a027812 */ /* 0x000fe200078ec0ff */
[----:B------:R1:W-:Y:S01]  /*0680*/  STL [R1], R0 ;  /* 0x0000000001007387 */ /* 0x0003e20000100800 */
[----:B------:R-:W-:Y:S01]  /*0690*/  ISETP.NE.U32.AND P0, PT, R3, 0x1, PT ;  /* 0x000000010300780c */ /* 0x000fe20003f05070 */
[----:B------:R-:W-:Y:S01]  /*06a0*/  IMAD.U32 R5, RZ, RZ, UR6 ;  /* 0x00000006ff057e24 */ /* 0x000fe2000f8e00ff */
[----:B------:R-:W-:Y:S01]  /*06b0*/  USHF.R.S32.HI UR6, URZ, 0x1f, UR39 ;  /* 0x0000001f3f067899 */ /* 0x000fe20008011427 */
[----:B------:R-:W-:Y:S01]  /*06c0*/  IMAD.IADD R9, R9, 0x1, -R2 ;  /* 0x0000000109097824 */ /* 0x000fe200078e0a02 */
[----:B------:R-:W-:Y:S01]  /*06d0*/  R2P PR, R4, 0x6 ;  /* 0x0000000604007804 */ /* 0x000fe20000000000 */
[----:B------:R-:W-:Y:S01]  /*06e0*/  IMAD.SHL.U32 R2, R218, 0x10, RZ ;  /* 0x00000010da027824 */ /* 0x000fe200078e00ff */
[----:B------:R-:W-:Y:S01]  /*06f0*/  SEL R209, R209, 0xffffffe0, !P3 ;  /* 0xffffffe0d1d17807 */ /* 0x000fe20005800000 */
[----:B------:R-:W-:Y:S01]  /*0700*/  IMAD.SHL.U32 R3, R4, 0x40, RZ ;  /* 0x0000004004037824 */ /* 0x000fe200078e00ff */
[----:B------:R-:W-:Y:S01]  /*0710*/  SEL R214, R214, 0xffffffc0, !P4 ;  /* 0xffffffc0d6d67807 */ /* 0x000fe20006000000 */
[----:B------:R-:W-:Y:S01]  /*0720*/  IMAD.SHL.U32 R4, R7, 0x20, RZ ;  /* 0x0000002007047824 */ /* 0x000fe200078e00ff */
[----:B------:R-:W-:Y:S01]  /*0730*/  SEL R238, R238, 0x10, !P0 ;  /* 0x00000010eeee7807 */ /* 0x000fe20004000000 */
[----:B------:R-:W-:Y:S01]  /*0740*/  UIMAD UR57, UR41, UR48, URZ ;  /* 0x00000030293972a4 */ /* 0x000fe2000f8e023f */
[----:B------:R-:W-:Y:S01]  /*0750*/  SHF.R.S32.HI R233, RZ, 0x2, R233 ;  /* 0x00000002ffe97819 */ /* 0x000fe200000114e9 */
[----:B------:R-:W-:Y:S01]  /*0760*/  USHF.R.S32.HI UR59, URZ, 0x1f, UR52 ;  /* 0x0000001f3f3b7899 */ /* 0x000fe20008011434 */
[C---:B------:R-:W-:Y:S01]  /*0770*/  IADD3 R243, R234.reuse, 0x40, RZ ;  /* 0x00000040eaf37810 */ /* 0x040fe20007ffe0ff */
[----:B------:R-:W-:Y:S01]  /*0780*/  UIMAD UR56, UR7, UR56, URZ ;  /* 0x00000038073872a4 */ /* 0x000fe2000f8e023f */
[C---:B------:R-:W-:Y:S01]  /*0790*/  IADD3 R242, R234.reuse, 0x80, RZ ;  /* 0x00000080eaf27810 */ /* 0x040fe20007ffe0ff */
[----:B------:R-:W-:Y:S01]  /*07a0*/  IMAD R233, R251, 0x10, R233 ;  /* 0x00000010fbe97824 */ /* 0x000fe200078e02e9 */
[----:B------:R-:W-:Y:S01]  /*07b0*/  IADD3 R244, R234, 0xc0, RZ ;  /* 0x000000c0eaf47810 */ /* 0x000fe20007ffe0ff */
[----:B------:R-:W-:-:S02]  /*07c0*/  @!UP5 UIMAD UR55, UR8, UR55, URZ ;  /* 0x000000370837d2a4 */ /* 0x000fc4000f8e023f */
[----:B------:R-:W-:Y:S02]  /*07d0*/  USHF.R.S32.HI UR54, URZ, 0x1f, UR50 ;  /* 0x0000001f3f367899 */ /* 0x000fe40008011432 */
[----:B------:R-:W-:Y:S01]  /*07e0*/  UMOV UR43, 0xffff8000 ;  /* 0xffff8000002b7882 */ /* 0x000fe20000000000 */
[----:B-1----:R-:W-:Y:S02]  /*07f0*/  IMAD.SHL.U32 R0, R8, 0x40, RZ ;  /* 0x0000004008007824 */ /* 0x002fe400078e00ff */
[----:B------:R-:W-:-:S03]  /*0800*/  IMAD.U32 R8, RZ, RZ, UR9 ;  /* 0x00000009ff087e24 */ /* 0x000fc6000f8e00ff */
[----:B------:R-:W-:-:S04]  /*0810*/  LOP3.LUT R0, R0, 0x1c0, RZ, 0xc0, !PT ;  /* 0x000001c000007812 */ /* 0x000fc800078ec0ff */
[C---:B------:R-:W-:Y:S02]  /*0820*/  LOP3.LUT R211, R0.reuse, 0x8, R11, 0xf8, !PT ;  /* 0x0000000800d37812 */ /* 0x040fe400078ef80b */
[----:B------:R-:W-:Y:S01]  /*0830*/  LOP3.LUT R5, R0, 0x10, R2, 0xf8, !PT ;  /* 0x0000001000057812 */ /* 0x000fe200078ef802 */
[----:B------:R-:W-:Y:S01]  /*0840*/  IMAD R2, R245, 0x800, R215 ;  /* 0x00000800f5027824 */ /* 0x000fe200078e02d7 */
[----:B------:R-:W-:Y:S02]  /*0850*/  SHF.R.U32.HI R0, RZ, 0x3, R0 ;  /* 0x00000003ff007819 */ /* 0x000fe40000011600 */
[----:B------:R-:W-:Y:S02]  /*0860*/  LOP3.LUT R5, R5, 0x8, R11, 0xf8, !PT ;  /* 0x0000000805057812 */ /* 0x000fe400078ef80b */
[----:B------:R-:W-:Y:S02]  /*0870*/  LOP3.LUT R211, R211, R0, RZ, 0x3c, !PT ;  /* 0x00000000d3d37212 */ /* 0x000fe400078e3cff */
[----:B------:R-:W-:Y:S01]  /*0880*/  LOP3.LUT R215, R215, R5, R0, 0xf6, !PT ;  /* 0x00000005d7d77212 */ /* 0x000fe200078ef600 */
[----:B------:R-:W-:Y:S01]  /*0890*/  IMAD.SHL.U32 R5, R245, 0x20, RZ ;  /* 0x00000020f5057824 */ /* 0x000fe200078e00ff */
[----:B------:R-:W-:Y:S01]  /*08a0*/  LOP3.LUT R0, R3, 0x1c0, RZ, 0xc0, !PT ;  /* 0x000001c003007812 */ /* 0x000fe200078ec0ff */
[----:B------:R-:W-:Y:S01]  /*08b0*/  IMAD.IADD R211, R2, 0x1, R211 ;  /* 0x0000000102d37824 */ /* 0x000fe200078e02d3 */
[----:B------:R-:W-:Y:S01]  /*08c0*/  SHF.R.S32.HI R2, RZ, 0x6, R13 ;  /* 0x00000006ff027819 */ /* 0x000fe2000001140d */
[----:B------:R-:W-:Y:S01]  /*08d0*/  IMAD.U32 R3, RZ, RZ, UR6 ;  /* 0x00000006ff037e24 */ /* 0x000fe2000f8e00ff */
[----:B------:R-:W-:Y:S01]  /*08e0*/  SHF.R.U32.HI R3, RZ, 0x3, R0 ;  /* 0x00000003ff037819 */ /* 0x000fe20000011600 */
[----:B------:R-:W-:Y:S01]  /*08f0*/  IMAD R209, R211, 0x2, R209 ;  /* 0x00000002d3d17824 */ /* 0x000fe200078e02d1 */
[----:B------:R-:W-:Y:S01]  /*0900*/  UIMAD UR6, UR38, UR14, UR39 ;  /* 0x0000000e260672a4 */ /* 0x000fe2000f8e0227 */
[----:B------:R-:W-:-:S02]  /*0910*/  IMAD R252, R2, 0x200, R6 ;  /* 0x0000020002fc7824 */ /* 0x000fc400078e0206 */
[----:B------:R-:W-:Y:S01]  /*0920*/  IMAD.SHL.U32 R2, R2, 0x8, RZ ;  /* 0x0000000802027824 */ /* 0x000fe200078e00ff */
[----:B------:R-:W-:Y:S01]  /*0930*/  USHF.L.U32 UR45, UR6, 0x5, URZ ;  /* 0x00000005062d7899 */ /* 0x000fe2000800063f */
[C---:B------:R-:W-:Y:S02]  /*0940*/  IMAD.SHL.U32 R212, R211.reuse, 0x2, RZ ;  /* 0x00000002d3d47824 */ /* 0x040fe400078e00ff */
[--C-:B------:R-:W-:Y:S01]  /*0950*/  IMAD R211, R211, 0x2, R214.reuse ;  /* 0x00000002d3d37824 */ /* 0x100fe200078e02d6 */
[----:B------:R-:W-:Y:S01]  /*0960*/  LOP3.LUT R2, R2, 0x18, RZ, 0xc0, !PT ;  /* 0x0000001802027812 */ /* 0x000fe200078ec0ff */
[----:B------:R-:W-:Y:S01]  /*0970*/  IMAD.IADD R210, R214, 0x1, R209 ;  /* 0x00000001d6d27824 */ /* 0x000fe200078e02d1 */
[----:B------:R-:W-:Y:S01]  /*0980*/  USHF.R.S32.HI UR53, URZ, 0x1f, UR45 ;  /* 0x0000001f3f357899 */ /* 0x000fe2000801142d */
[C---:B------:R-:W-:Y:S01]  /*0990*/  IMAD R214, R215.reuse, 0x2, R214 ;  /* 0x00000002d7d67824 */ /* 0x040fe200078e02d6 */
[----:B------:R-:W-:Y:S01]  /*09a0*/  LOP3.LUT R6, R2, 0x20, R4, 0xf8, !PT ;  /* 0x0000002002067812 */ /* 0x000fe200078ef804 */
[----:B------:R-:W-:Y:S01]  /*09b0*/  IMAD.SHL.U32 R215, R215, 0x2, RZ ;  /* 0x00000002d7d77824 */ /* 0x000fe200078e00ff */
[----:B------:R-:W-:-:S02]  /*09c0*/  LOP3.LUT R4, R0, 0x20, R5, 0xf8, !PT ;  /* 0x0000002000047812 */ /* 0x000fc400078ef805 */
[----:B------:R-:W-:Y:S01]  /*09d0*/  LOP3.LUT R5, R3, R0, R2, 0x1e, !PT ;  /* 0x0000000003057212 */ /* 0x000fe200078e1e02 */
[----:B------:R-:W-:Y:S01]  /*09e0*/  IMAD.SHL.U32 R0, R14, 0x2, RZ ;  /* 0x000000020e007824 */ /* 0x000fe200078e00ff */
[----:B------:R-:W-:Y:S01]  /*09f0*/  LOP3.LUT R3, R4, R3, RZ, 0x3c, !PT ;  /* 0x0000000304037212 */ /* 0x000fe200078e3cff */
[----:B------:R-:W-:Y:S02]  /*0a00*/  IMAD.U32 R4, RZ, RZ, UR10 ;  /* 0x0000000aff047e24 */ /* 0x000fe4000f8e00ff */
[--C-:B------:R-:W-:Y:S02]  /*0a10*/  IMAD R2, R251, 0x400, R0.reuse ;  /* 0x00000400fb027824 */ /* 0x100fe400078e0200 */
[----:B------:R-:W-:Y:S02]  /*0a20*/  IMAD.SHL.U32 R4, R9, 0x40, RZ ;  /* 0x0000004009047824 */ /* 0x000fe400078e00ff */
[----:B------:R-:W-:Y:S02]  /*0a30*/  IMAD R0, R218, 0x400, R0 ;  /* 0x00000400da007824 */ /* 0x000fe400078e0200 */
[----:B------:R-:W-:Y:S01]  /*0a40*/  IMAD.IADD R236, R2, 0x1, R3 ;  /* 0x0000000102ec7824 */ /* 0x000fe200078e0203 */
[----:B------:R-:W-:Y:S01]  /*0a50*/  LOP3.LUT R3, R4, 0x1c0, RZ, 0xc0, !PT ;  /* 0x000001c004037812 */ /* 0x000fe200078ec0ff */
[----:B------:R-:W-:-:S02]  /*0a60*/  IMAD.IADD R246, R0, 0x1, R5 ;  /* 0x0000000100f67824 */ /* 0x000fc400078e0205 */
[----:B------:R-:W-:Y:S01]  /*0a70*/  IMAD.SHL.U32 R0, R7, 0x8, RZ ;  /* 0x0000000807007824 */ /* 0x000fe200078e00ff */
[--C-:B------:R-:W-:Y:S01]  /*0a80*/  SHF.R.U32.HI R2, RZ, 0x3, R3.reuse ;  /* 0x00000003ff027819 */ /* 0x100fe20000011603 */
[----:B------:R-:W-:Y:S01]  /*0a90*/  IMAD.SHL.U32 R4, R10, 0x40, RZ ;  /* 0x000000400a047824 */ /* 0x000fe200078e00ff */
[----:B------:R-:W-:Y:S01]  /*0aa0*/  LEA R246, R246, 0x18000, 0x1 ;  /* 0x00018000f6f67811 */ /* 0x000fe200078e08ff */
[----:B------:R-:W-:Y:S01]  /*0ab0*/  IMAD.SHL.U32 R236, R236, 0x2, RZ ;  /* 0x00000002ecec7824 */ /* 0x000fe200078e00ff */
[----:B------:R-:W-:Y:S02]  /*0ac0*/  LOP3.LUT R5, R3, 0x8, R0, 0xf8, !PT ;  /* 0x0000000803057812 */ /* 0x000fe400078ef800 */
[----:B------:R-:W-:Y:S01]  /*0ad0*/  LOP3.LUT R0, R4, 0xfffffe00, RZ, 0xc0, !PT ;  /* 0xfffffe0004007812 */ /* 0x000fe200078ec0ff */
[----:B------:R-:W-:Y:S01]  /*0ae0*/  IMAD.IADD R239, R236, 0x1, R238 ;  /* 0x00000001ecef7824 */ /* 0x000fe200078e02ee */
[----:B------:R-:W-:Y:S02]  /*0af0*/  LOP3.LUT R3, R2, R6, R3, 0x1e, !PT ;  /* 0x0000000602037212 */ /* 0x000fe400078e1e03 */
[----:B------:R-:W-:Y:S01]  /*0b00*/  LOP3.LUT R2, R5, R2, RZ, 0x3c, !PT ;  /* 0x0000000205027212 */ /* 0x000fe200078e3cff */
[--C-:B------:R-:W-:Y:S01]  /*0b10*/  IMAD R218, R218, 0x400, R0.reuse ;  /* 0x00000400dada7824 */ /* 0x100fe200078e0200 */
        /* <DEDUP_REMOVED lines=10> */
.L_x_1579:
        /* <DEDUP_REMOVED lines=22> */
[----:B------:R-:W-:-:S02]  /*0d20*/  UIADD3 UR8, UP0, UR14, UR8, URZ ;  /* 0x000000080e087290 */ /* 0x000fc4000ff1e03f */
[----:B------:R-:W-:Y:S01]  /*0d30*/  PLOP3.LUT P1, PT, PT, PT, UP4, 0x80, 0x0 ;  /* 0x000000000000781c */ /* 0x000fe20003f2f048 */
[----:B------:R1:W3:Y:S01]  /*0d40*/  @P2 LDG.E R6, [R2.64+0x4] ;  /* 0x0000040402062981 */ /* 0x0002e2000c1e1900 */
[----:B------:R-:W-:Y:S01]  /*0d50*/  UIADD3.X UR9, UR12, UR9, URZ, UP0, !UPT ;  /* 0x000000090c097290 */ /* 0x000fe200087fe43f */
[----:B------:R-:W-:Y:S01]  /*0d60*/  PLOP3.LUT P0, PT, PT, PT, UP2, 0x80, 0x0 ;  /* 0x000000000000781c */ /* 0x000fe20003f0f028 */
[----:B------:R-:W-:Y:S02]  /*0d70*/  IMAD.U32 R4, RZ, RZ, UR6 ;  /* 0x00000006ff047e24 */ /* 0x000fe4000f8e00ff */
[----:B------:R-:W-:-:S10]  /*0d80*/  IMAD.U32 R5, RZ, RZ, UR7 ;  /* 0x00000007ff057e24 */ /* 0x000fd4000f8e00ff */
[----:B------:R-:W4:Y:S01]  /*0d90*/  @P0 LDG.E R4, [R4.64] ;  /* 0x0000000404040981 */ /* 0x000f22000c1e1900 */
        /* <DEDUP_REMOVED lines=14> */
[----:B--2---:R-:W1:Y:S08]  /*0e80*/  @P2 R2UR UR16, R7 ;  /* 0x00000000071023c2 */ /* 0x004e7000000e0000 */
[----:B---3--:R-:W1:Y:S08]  /*0e90*/  @P2 R2UR UR13, R6 ;  /* 0x00000000060d23c2 */ /* 0x008e7000000e0000 */
        /* <DEDUP_REMOVED lines=20> */
.L_x_1531:
        /* <DEDUP_REMOVED lines=24> */
[----:B------:R-:W-:Y:S02]  /*1160*/  UIMAD.WIDE.U32 UR10, UR38, UR8, URZ ;  /* 0x00000008260a72a5 */ /* 0x000fe4000f8e003f */
[----:B------:R-:W-:Y:S02]  /*1170*/  UIMAD UR9, UR38, UR9, UR6 ;  /* 0x00000009260972a4 */ /* 0x000fe4000f8e0206 */
[----:B------:R-:W-:-:S02]  /*1180*/  ULDC.64 UR14, c[0x0][0x190] ;  /* 0x00006400000e7ab9 */ /* 0x000fc40000000a00 */
[----:B------:R-:W-:Y:S02]  /*1190*/  UIADD3 UR27, UR11, UR9, URZ ;  /* 0x000000090b1b7290 */ /* 0x000fe4000fffe03f */
[----:B------:R-:W-:Y:S02]  /*11a0*/  UIMAD.WIDE.U32 UR8, UR16, UR14, URZ ;  /* 0x0000000e100872a5 */ /* 0x000fe4000f8e003f */
[----:B------:R-:W-:Y:S02]  /*11b0*/  UIMAD UR6, UR16, UR15, URZ ;  /* 0x0000000f100672a4 */ /* 0x000fe4000f8e023f */
[----:B------:R-:W-:Y:S02]  /*11c0*/  USEL UR29, UR10, UR8, !UP3 ;  /* 0x000000080a1d7287 */ /* 0x000fe4000d800000 */
[----:B------:R-:W-:Y:S02]  /*11d0*/  @UP3 UIADD3 UR27, UR9, UR6, URZ ;  /* 0x00000006091b3290 */ /* 0x000fe4000fffe03f */
[----:B------:R-:W-:-:S02]  /*11e0*/  UIADD3 UR6, UR13, 0x40, UR19 ;  /* 0x000000400d067890 */ /* 0x000fc4000fffe013 */
[----:B------:R-:W-:Y:S02]  /*11f0*/  ULDC UR12, c[0x0][0x2e4] ;  /* 0x0000b900000c7ab9 */ /* 0x000fe40000000800 */
[----:B------:R-:W-:Y:S02]  /*1200*/  UIADD3 UR8, UR13, 0x3f, URZ ;  /* 0x0000003f0d087890 */ /* 0x000fe4000fffe03f */
[----:B------:R-:W-:Y:S02]  /*1210*/  UIADD3 UR6, UR6, UR12, -UR7 ;  /* 0x0000000c06067290 */ /* 0x000fe4000fffe807 */
[----:B------:R-:W-:Y:S02]  /*1220*/  UISETP.NE.AND UP0, UPT, UR37, -0x1, UPT ;  /* 0xffffffff2500788c */ /* 0x000fe4000bf05270 */
[----:B------:R-:W-:Y:S02]  /*1230*/  USHF.R.S32.HI UR9, URZ, 0x1f, UR8 ;  /* 0x0000001f3f097899 */ /* 0x000fe40008011408 */
[----:B------:R-:W-:-:S02]  /*1240*/  UIADD3 UR6, UR6, 0x3f, URZ ;  /* 0x0000003f06067890 */ /* 0x000fc4000fffe03f */
[----:B------:R-:W-:Y:S01]  /*1250*/  ULEA.HI UR14, UR9, UR8, URZ, 0x6 ;  /* 0x00000008090e7291 */ /* 0x000fe2000f8f303f */
[----:B------:R-:W-:Y:S01]  /*1260*/  PLOP3.LUT P1, PT, PT, PT, UP0, 0x80, 0x0 ;  /* 0x000000000000781c */ /* 0x000fe20003f2f008 */
[----:B------:R-:W-:Y:S02]  /*1270*/  USHF.R.S32.HI UR8, URZ, 0x1f, UR6 ;  /* 0x0000001f3f087899 */ /* 0x000fe40008011406 */
[----:B------:R-:W-:Y:S02]  /*1280*/  ULDC.64 UR10, c[0x0][0x198] ;  /* 0x00006600000a7ab9 */ /* 0x000fe40000000a00 */
[----:B------:R-:W-:Y:S02]  /*1290*/  ULEA.HI UR12, UR8, UR6, URZ, 0x6 ;  /* 0x00000006080c7291 */ /* 0x000fe4000f8f303f */
[----:B------:R-:W-:-:S04]  /*12a0*/  @UP0 UIADD3 UR6, UR36, UR37, URZ ;  /* 0x0000002524060290 */ /* 0x000fc8000fffe03f */
[----:B------:R-:W-:-:S04]  /*12b0*/  @UP0 UIMAD.WIDE.U32 UR8, UR6, UR10, URZ ;  /* 0x0000000a060802a5 */ /* 0x000fc8000f8e003f */
[----:B------:R-:W-:Y:S02]  /*12c0*/  @UP0 UIMAD UR25, UR6, UR11, UR9 ;  /* 0x0000000b061902a4 */ /* 0x000fe4000f8e0209 */
[----:B------:R-:W-:Y:S02]  /*12d0*/  USHF.R.S32.HI UR9, URZ, 0x6, UR14 ;  /* 0x000000063f097899 */ /* 0x000fe4000801140e */
[----:B------:R-:W-:Y:S02]  /*12e0*/  USHF.R.S32.HI UR6, URZ, 0x6, UR12 ;  /* 0x000000063f067899 */ /* 0x000fe4000801140c */
[----:B------:R-:W-:Y:S02]  /*12f0*/  @UP0 UMOV UR23, UR8 ;  /* 0x0000000800170c82 */ /* 0x000fe40008000000 */
[----:B------:R-:W-:-:S04]  /*1300*/  UISETP.LT.AND UP2, UPT, UR9, UR6, UPT ;  /* 0x000000060900728c */ /* 0x000fc8000bf41270 */
[----:B------:R-:W-:-:S04]  /*1310*/  USEL UR31, UR9, UR6, UP2 ;  /* 0x00000006091f7287 */ /* 0x000fc80009000000 */
[----:B------:R-:W-:-:S04]  /*1320*/  ULEA UR17, UR31, 0xffffffc0, 0x6 ;  /* 0xffffffc01f117891 */ /* 0x000fc8000f8e303f */
        /* <DEDUP_REMOVED lines=14> */
.L_x_1533:
[----:B------:R-:W2:Y:S01]  /*1410*/  LDL R0, [R1] ;  /* 0x0000000001007983 */ /* 0x000ea20000100800 */
[----:B------:R-:W-:Y:S01]  /*1420*/  IABS R5, c[0x0][0x1c8] ;  /* 0x0000720000057a13 */ /* 0x000fe20000000000 */
[----:B------:R-:W-:Y:S01]  /*1430*/  @UP0 UIADD3 UR6, UR36, UR37, URZ ;  /* 0x0000002524060290 */ /* 0x000fe2000fffe03f */
[----:B------:R-:W-:Y:S01]  /*1440*/  IABS R4, UR39 ;  /* 0x0000002700047c13 */ /* 0x000fe20008000000 */
[----:B------:R-:W-:Y:S01]  /*1450*/  ULDC.64 UR10, c[0x0][0x1a0] ;  /* 0x00006800000a7ab9 */ /* 0x000fe20000000a00 */
[----:B------:R-:W1:Y:S01]  /*1460*/  I2F.RP R2, R5 ;  /* 0x0000000500027306 */ /* 0x000e620000209400 */
[----:B------:R-:W-:-:S04]  /*1470*/  @UP0 UIMAD.WIDE.U32 UR8, UR6, UR10, URZ ;  /* 0x0000000a060802a5 */ /* 0x000fc8000f8e003f */
[----:B------:R-:W-:-:S03]  /*1480*/  @UP0 UIMAD UR24, UR6, UR11, UR9 ;  /* 0x0000000b061802a4 */ /* 0x000fc6000f8e0209 */
[----:B------:R-:W-:Y:S01]  /*1490*/  @UP0 UMOV UR22, UR8 ;  /* 0x0000000800160c82 */ /* 0x000fe20008000000 */
[----:B-1----:R-:W1:Y:S02]  /*14a0*/  MUFU.RCP R2, R2 ;  /* 0x0000000200027308 */ /* 0x002e640000001000 */
[----:B-1----:R-:W-:-:S06]  /*14b0*/  IADD3 R2, R2, 0xffffffe, RZ ;  /* 0x0ffffffe02027810 */ /* 0x002fcc0007ffe0ff */
[----:B------:R1:W3:Y:S02]  /*14c0*/  F2I.FTZ.U32.TRUNC.NTZ R3, R2 ;  /* 0x0000000200037305 */ /* 0x0002e4000021f000 */
[----:B-1----:R-:W-:Y:S01]  /*14d0*/  IMAD.MOV.U32 R2, RZ, RZ, RZ ;  /* 0x000000ffff027224 */ /* 0x002fe200078e00ff */
[----:B--2---:R3:W1:Y:S02]  /*14e0*/  R2UR UR12, R0 ;  /* 0x00000000000c73c2 */ /* 0x00466400000e0000 */
[----:B---3--:R-:W-:Y:S01]  /*14f0*/  IMAD.MOV R0, RZ, RZ, -R3 ;  /* 0x000000ffff007224 */ /* 0x008fe200078e0a03 */
[----:B-1----:R-:W-:-:S03]  /*1500*/  ISETP.LE.AND P0, PT, RZ, UR12, PT ;  /* 0x0000000cff007c0c */ /* 0x002fc6000bf03270 */
        /* <DEDUP_REMOVED lines=29> */
.L_x_1534:
        /* <DEDUP_REMOVED lines=45> */
.L_x_1535:
[----:B------:R-:W-:-:S03]  /*19b0*/  UMOV UR14, UR56 ;  /* 0x00000038000e7c82 */ /* 0x000fc60008000000 */
.L_x_1536:
[----:B------:R-:W-:Y:S01]  /*19c0*/  UIADD3 UR8, UP4, UP3, UR8, UR50, UR52 ;  /* 0x0000003208087290 */ /* 0x000fe2000fb9e034 */
[----:B------:R-:W-:Y:S01]  /*19d0*/  LEA.HI R2, R23, R24, RZ, 0x5 ;  /* 0x0000001817027211 */ /* 0x000fe200078f28ff */
[----:B------:R-:W-:Y:S01]  /*19e0*/  USHF.R.S32.HI UR16, URZ, 0x1f, UR39 ;  /* 0x0000001f3f107899 */ /* 0x000fe20008011427 */
[----:B------:R-:W-:Y:S01]  /*19f0*/  SHF.R.S32.HI R235, RZ, 0x1f, R234 ;  /* 0x0000001fffeb7819 */ /* 0x000fe200000114ea */
[----:B------:R-:W-:Y:S01]  /*1a00*/  UIADD3 UR28, UP2, UP1, UR18, UR8, UR26 ;  /* 0x00000008121c7290 */ /* 0x000fe2000f95e01a */
[----:B------:R-:W-:Y:S01]  /*1a10*/  LOP3.LUT R0, R2, 0xffffffe0, RZ, 0xc0, !PT ;  /* 0xffffffe002007812 */ /* 0x000fe200078ec0ff */
[----:B------:R-:W-:Y:S01]  /*1a20*/  UIADD3.X UR6, UR10, UR54, UR59, UP4, UP3 ;  /* 0x000000360a067290 */ /* 0x000fe2000a7e643b */
[----:B------:R-:W-:Y:S01]  /*1a30*/  SHF.R.S32.HI R2, RZ, 0x5, R2 ;  /* 0x00000005ff027819 */ /* 0x000fe20000011402 */
[----:B------:R-:W-:Y:S01]  /*1a40*/  ULDC.64 UR8, c[0x0][0x1a8] ;  /* 0x00006a0000087ab9 */ /* 0x000fe20000000a00 */
[----:B------:R-:W-:Y:S01]  /*1a50*/  IADD3 R9, P0, R12, UR17, RZ ;  /* 0x000000110c097c10 */ /* 0x000fe2000ff1e0ff */
[----:B------:R-:W-:Y:S01]  /*1a60*/  UIADD3.X UR26, UR11, UR6, UR12, UP2, UP1 ;  /* 0x000000060b1a7290 */ /* 0x000fe200097e240c */
[----:B------:R-:W-:Y:S01]  /*1a70*/  IMAD.IADD R19, R24, 0x1, -R0 ;  /* 0x0000000118137824 */ /* 0x000fe200078e0a00 */
[----:B------:R-:W-:Y:S01]  /*1a80*/  UIMAD UR6, UR16, UR8, URZ ;  /* 0x00000008100672a4 */ /* 0x000fe2000f8e023f */
[----:B------:R-:W-:Y:S01]  /*1a90*/  IMAD.U32 R4, RZ, RZ, UR17 ;  /* 0x00000011ff047e24 */ /* 0x000fe2000f8e00ff */
[----:B------:R-:W-:Y:S01]  /*1aa0*/  ULDC UR18, c[0x0][0x2e8] ;  /* 0x0000ba0000127ab9 */ /* 0x000fe20000000800 */
[----:B------:R-:W-:Y:S01]  /*1ab0*/  IMAD R0, R2, UR51, R19 ;  /* 0x0000003302007c24 */ /* 0x000fe2000f8e0213 */
[----:B------:R-:W-:Y:S01]  /*1ac0*/  UIMAD UR12, UR39, UR9, UR6 ;  /* 0x00000009270c72a4 */ /* 0x000fe2000f8e0206 */
[----:B------:R-:W-:Y:S01]  /*1ad0*/  IADD3 R2, P2, R234, UR20, RZ ;  /* 0x00000014ea027c10 */ /* 0x000fe2000ff5e0ff */
[----:B------:R-:W-:Y:S01]  /*1ae0*/  IMAD.U32 R7, RZ, RZ, UR39 ;  /* 0x00000027ff077e24 */ /* 0x000fe2000f8e00ff */
[----:B------:R-:W-:Y:S01]  /*1af0*/  ULDC.64 UR8, c[0x0][0x370] ;  /* 0x0000dc0000087ab9 */ /* 0x000fe20000000a00 */
[----:B------:R-:W-:Y:S01]  /*1b00*/  IADD3.X R13, R21, UR30, RZ, P0, !PT ;  /* 0x0000001e150d7c10 */ /* 0x000fe200087fe4ff */
[----:B------:R-:W-:Y:S01]  /*1b10*/  UIMAD UR6, UR30, UR8, URZ ;  /* 0x000000081e0672a4 */ /* 0x000fe2000f8e023f */
[----:B------:R-:W-:Y:S01]  /*1b20*/  IADD3.X R3, R235, UR21, RZ, P2, !PT ;  /* 0x00000015eb037c10 */ /* 0x000fe200097fe4ff */
[----:B------:R-:W-:Y:S01]  /*1b30*/  UIADD3 UR15, UR17, UR15, URZ ;  /* 0x0000000f110f7290 */ /* 0x000fe2000fffe03f */
[----:B------:R-:W-:Y:S01]  /*1b40*/  IADD3 R8, P0, R0, UR28, RZ ;  /* 0x0000001c00087c10 */ /* 0x000fe2000ff1e0ff */
[----:B------:R-:W-:Y:S01]  /*1b50*/  UIMAD UR10, UR17, UR9, UR6 ;  /* 0x00000009110a72a4 */ /* 0x000fe2000f8e0206 */
[----:B------:R-:W-:Y:S01]  /*1b60*/  IMAD.U32 R10, RZ, RZ, UR39 ;  /* 0x00000027ff0a7e24 */ /* 0x000fe2000f8e00ff */
[----:B------:R-:W-:Y:S01]  /*1b70*/  UMOV UR33, 0x4 ;  /* 0x0000000400217882 */ /* 0x000fe20000000000 */
[----:B------:R-:W-:Y:S01]  /*1b80*/  IMAD.WIDE.U32 R2, R4, c[0x0][0x370], R2 ;  /* 0x0000dc0004027a25 */ /* 0x000fe200078e0002 */
[----:B------:R-:W-:Y:S01]  /*1b90*/  ULDC.64 UR8, c[0x0][0x378] ;  /* 0x0000de0000087ab9 */ /* 0x000fe20000000a00 */
[----:B------:R-:W-:Y:S01]  /*1ba0*/  LEA.HI.X.SX32 R15, R0, UR26, 0x1, P0 ;  /* 0x0000001a000f7c11 */ /* 0x000fe200080f0eff */
[----:B------:R-:W-:Y:S01]  /*1bb0*/  UIMAD UR6, UR16, UR8, URZ ;  /* 0x00000008100672a4 */ /* 0x000fe2000f8e023f */
[----:B------:R-:W-:Y:S01]  /*1bc0*/  IMAD R0, R13, c[0x0][0x190], RZ ;  /* 0x000064000d007a24 */ /* 0x000fe200078e02ff */
[----:B------:R-:W-:Y:S01]  /*1bd0*/  UIADD3 UR8, UR17, UR14, URZ ;  /* 0x0000000e11087290 */ /* 0x000fe2000fffe03f */
[----:B------:R-:W-:Y:S01]  /*1be0*/  IMAD.WIDE.U32 R4, R9, c[0x0][0x190], R234 ;  /* 0x0000640009047a25 */ /* 0x000fe200078e00ea */
[----:B------:R-:W-:Y:S01]  /*1bf0*/  UIADD3 UR14, UR19, UR13, URZ ;  /* 0x0000000d130e7290 */ /* 0x000fe2000fffe03f */
[----:B------:R-:W-:Y:S01]  /*1c00*/  IADD3 R3, R3, UR10, RZ ;  /* 0x0000000a03037c10 */ /* 0x000fe2000fffe0ff */
[----:B------:R-:W-:Y:S01]  /*1c10*/  UIMAD UR11, UR39, UR9, UR6 ;  /* 0x00000009270b72a4 */ /* 0x000fe2000f8e0206 */
[----:B------:R-:W-:Y:S01]  /*1c20*/  IMAD R16, R9, c[0x0][0x194], R0 ;  /* 0x0000650009107a24 */ /* 0x000fe200078e0200 */
[----:B------:R-:W-:Y:S01]  /*1c30*/  UIADD3 UR6, UR14, -UR18, -UR7 ;  /* 0x800000120e067290 */ /* 0x000fe2000fffe807 */
[----:B------:R-:W-:Y:S01]  /*1c40*/  IADD3 R6, P0, R4, UR29, RZ ;  /* 0x0000001d04067c10 */ /* 0x000fe2000ff1e0ff */
[----:B------:R-:W-:Y:S01]  /*1c50*/  IMAD.WIDE.U32 R2, R7, c[0x0][0x378], R2 ;  /* 0x0000de0007027a25 */ /* 0x000fe200078e0002 */
[----:B------:R-:W-:Y:S01]  /*1c60*/  ULDC.64 UR16, c[0x0][0x3c8] ;  /* 0x0000f20000107ab9 */ /* 0x000fe20000000a00 */
[----:B------:R-:W-:Y:S01]  /*1c70*/  BSSY B1, `(.L_x_1532) ;  /* 0x000098e000017945 */ /* 0x000fe20003800000 */
[----:B------:R-:W-:Y:S01]  /*1c80*/  USHF.R.S32.HI UR18, URZ, 0x1f, UR6 ;  /* 0x0000001f3f127899 */ /* 0x000fe20008011406 */
[----:B------:R-:W-:Y:S01]  /*1c90*/  IADD3.X R7, R5, UR27, R16, P0, !PT ;  /* 0x0000001b05077c10 */ /* 0x000fe200087fe410 */
[----:B------:R-:W-:Y:S01]  /*1ca0*/  UIMAD.WIDE UR8, UR8, UR33, UR16 ;  /* 0x00000021080872a5 */ /* 0x000fe2000f8e0210 */
[C---:B------:R-:W-:Y:S01]  /*1cb0*/  LEA R224, P0, R8.reuse, c[0x0][0x350], 0x2 ;  /* 0x0000d40008e07a11 */ /* 0x040fe200078010ff */
[----:B------:R-:W-:Y:S01]  /*1cc0*/  ULEA.HI UR18, UR18, UR6, URZ, 0x6 ;  /* 0x0000000612127291 */ /* 0x000fe2000f8f303f */
[----:B------:R-:W-:Y:S01]  /*1cd0*/  IADD3 R5, R3, UR11, RZ ;  /* 0x0000000b03057c10 */ /* 0x000fe2000fffe0ff */
[----:B------:R-:W-:Y:S01]  /*1ce0*/  IMAD R0, R21, c[0x0][0x370], RZ ;  /* 0x0000dc0015007a24 */ /* 0x000fe200078e02ff */
[----:B------:R-:W-:Y:S01]  /*1cf0*/  LEA.HI.X R225, R8, c[0x0][0x354], R15, 0x2, P0 ;  /* 0x0000d50008e17a11 */ /* 0x000fe200000f140f */
[----:B------:R-:W-:Y:S01]  /*1d00*/  USHF.R.S32.HI UR18, URZ, 0x6, UR18 ;  /* 0x000000063f127899 */ /* 0x000fe20008011412 */
[----:B------:R-:W-:Y:S01]  /*1d10*/  IMAD.MOV.U32 R4, RZ, RZ, R2 ;  /* 0x000000ffff047224 */ /* 0x000fe200078e0002 */
[----:B------:R-:W-:Y:S01]  /*1d20*/  UMOV UR17, UR8 ;  /* 0x0000000800117c82 */ /* 0x000fe20008000000 */
[----:B------:R-:W-:Y:S01]  /*1d30*/  IMAD.WIDE.U32 R10, R10, c[0x0][0x1a8], R6 ;  /* 0x00006a000a0a7a25 */ /* 0x000fe200078e0006 */
[----:B------:R-:W-:-:S02]  /*1d40*/  UISETP.LT.AND UP1, UPT, URZ, UR18, UPT ;  /* 0x000000123f00728c */ /* 0x000fc4000bf21270 */
[----:B------:R-:W-:Y:S01]  /*1d50*/  UMOV UR16, UR9 ;  /* 0x0000000900107c82 */ /* 0x000fe20008000000 */
[C---:B------:R-:W-:Y:S01]  /*1d60*/  IMAD R0, R12.reuse, c[0x0][0x374], R0 ;  /* 0x0000dd000c007a24 */ /* 0x040fe200078e0200 */
[----:B------:R-:W-:Y:S01]  /*1d70*/  USEL UR18, URZ, UR18, !UP1 ;  /* 0x000000123f127287 */ /* 0x000fe2000c800000 */
[----:B------:R-:W-:Y:S01]  /*1d80*/  IMAD.WIDE.U32 R4, R12, c[0x0][0x370], R4 ;  /* 0x0000dc000c047a25 */ /* 0x000fe200078e0004 */
[----:B------:R-:W-:Y:S01]  /*1d90*/  ULDC.64 UR8, c[0x0][0x200] ;  /* 0x0000800000087ab9 */ /* 0x000fe20000000a00 */
[----:B------:R-:W-:Y:S01]  /*1da0*/  IADD3 R15, R11, UR12, RZ ;  /* 0x0000000c0b0f7c10 */ /* 0x000fe2000fffe0ff */
[----:B------:R-:W-:Y:S01]  /*1db0*/  UISETP.GT.AND UP1, UPT, UR31, UR18, UPT ;  /* 0x000000121f00728c */ /* 0x000fe2000bf24270 */
[----:B------:R-:W-:Y:S01]  /*1dc0*/  IMAD.IADD R8, R5, 0x1, R0 ;  /* 0x0000000105087824 */ /* 0x000fe200078e0200 */
[----:B------:R-:W-:Y:S01]  /*1dd0*/  LEA R230, P3, R10, c[0x0][0x160], 0x1 ;  /* 0x000058000ae67a11 */ /* 0x000fe200078608ff */
[----:B------:R-:W-:Y:S01]  /*1de0*/  UIADD3 UR6, UR31, -0x1, URZ ;  /* 0xffffffff1f067890 */ /* 0x000fe2000fffe03f */
[----:B------:R-:W-:Y:S01]  /*1df0*/  LEA R229, P2, R4, c[0x0][0x330], 0x1 ;  /* 0x0000cc0004e57a11 */ /* 0x000fe200078408ff */
[----:B------:R-:W-:Y:S01]  /*1e00*/  UIMAD.WIDE UR8, UR15, UR33, UR8 ;  /* 0x000000210f0872a5 */ /* 0x000fe2000f8e0208 */
[----:B------:R-:W-:-:S02]  /*1e10*/  PLOP3.LUT P0, PT, PT, PT, UP1, 0x80, 0x0 ;  /* 0x000000000000781c */ /* 0x000fc40003f0f018 */
[----:B------:R-:W-:Y:S02]  /*1e20*/  LEA.HI.X R231, R10, c[0x0][0x164], R15, 0x1, P3 ;  /* 0x000059000ae77a11 */ /* 0x000fe400018f0c0f */
[----:B------:R-:W-:-:S09]  /*1e30*/  LEA.HI.X R232, R4, c[0x0][0x334], R8, 0x1, P2 ;  /* 0x0000cd0004e87a11 */ /* 0x000fd200010f0c08 */
        /* <DEDUP_REMOVED lines=19> */
.L_x_1538:
        /* <DEDUP_REMOVED lines=18> */
.L_x_1539:
        /* <DEDUP_REMOVED lines=8> */
[----:B------:R-:W-:Y:S01]  /*2110*/  USHF.R.S32.HI UR15, URZ, 0x1f, UR39 ;  /* 0x0000001f3f0f7899 */ /* 0x000fe20008011427 */
        /* <DEDUP_REMOVED lines=27> */
.L_x_1541:
[----:B------:R-:W-:Y:S05]  /*22d0*/  BSYNC B0 ;  /* 0x0000000000007941 */ /* 0x000fea0003800000 */
.L_x_1540:
        /* <DEDUP_REMOVED lines=21> */
.L_x_1543:
[----:B------:R-:W-:Y:S05]  /*2430*/  BSYNC B0 ;  /* 0x0000000000007941 */ /* 0x000fea0003800000 */
.L_x_1542:
        /* <DEDUP_REMOVED lines=32> */
.L_x_1545:
[----:B------:R-:W-:Y:S05]  /*2640*/  BSYNC B0 ;  /* 0x0000000000007941 */ /* 0x000fea0003800000 */
.L_x_1544:
        /* <DEDUP_REMOVED lines=20> */
.L_x_1537:
        /* <DEDUP_REMOVED lines=55> */
.L_x_1548:
[----:B------:R-:W-:Y:S05]  /*2b00*/  BSYNC B0 ;  /* 0x0000000000007941 */ /* 0x000fea0003800000 */
.L_x_1547:
        /* <DEDUP_REMOVED lines=48> */
.L_x_1550:
[----:B------:R-:W-:Y:S05]  /*2e10*/  BSYNC B0 ;  /* 0x0000000000007941 */ /* 0x000fea0003800000 */
.L_x_1549:
        /* <DEDUP_REMOVED lines=23> */
.L_x_1552:
        /* <DEDUP_REMOVED lines=50> */
.L_x_1553:
[----:B------:R-:W-:Y:S05]  /*32b0*/  BSYNC B0 ;  /* 0x0000000000007941 */ /* 0x000fea0003800000 */
.L_x_1551:
        /* <DEDUP_REMOVED lines=21> */
.L_x_1555:
        /* <DEDUP_REMOVED lines=49> */
.L_x_1556:
[----:B------:R-:W-:Y:S05]  /*3720*/  BSYNC B0 ;  /* 0x0000000000007941 */ /* 0x000fea0003800000 */
.L_x_1554:
[C---:B------:R-:W-:Y:S01]  /*3730*/  IADD3 R0, R233.reuse, 0x8, RZ ;  /* 0x00000008e9007810 */ /* 0x040fe20007ffe0ff */
[----:B------:R-:W-:Y:S01]  /*3740*/  USHF.R.S32.HI UR11, URZ, 0x1f, UR19 ;  /* 0x0000001f3f0b7899 */ /* 0x000fe20008011413 */
[C---:B------:R-:W-:Y:S01]  /*3750*/  ISETP.GE.AND P2, PT, R233.reuse, UR10, PT ;  /* 0x0000000ae9007c0c */ /* 0x040fe2000bf46270 */
[----:B--23--:R-:W-:Y:S01]  /*3760*/  IMAD.MOV.U32 R2, RZ, RZ, 0x4 ;  /* 0x00000004ff027424 */ /* 0x00cfe200078e00ff */
[----:B------:R-:W-:Y:S01]  /*3770*/  ISETP.GE.AND P1, PT, R0, UR10, PT ;  /* 0x0000000a00007c0c */ /* 0x000fe2000bf26270 */
[----:B------:R-:W-:Y:S01]  /*3780*/  UIADD3 UR10, -UR19, UR7, URZ ;  /* 0x00000007130a7290 */ /* 0x000fe2000fffe13f */
[----:B------:R-:W-:Y:S01]  /*3790*/  MOV R240, 0x7f800000 ;  /* 0x7f80000000f07802 */ /* 0x000fe20000000f00 */
[----:B------:R-:W-:Y:S01]  /*37a0*/  ULDC.64 UR20, c[0x0][0x198] ;  /* 0x0000660000147ab9 */ /* 0x000fe20000000a00 */
        /* <DEDUP_REMOVED lines=67> */
.L_x_1558:
[----:B---3--:R-:W-:Y:S05]  /*3be0*/  BSYNC B0 ;  /* 0x0000000000007941 */ /* 0x008fea0003800000 */
.L_x_1557:
        /* <DEDUP_REMOVED lines=55> */
.L_x_1560:
[----:B------:R-:W-:Y:S05]  /*3f60*/  BSYNC B0 ;  /* 0x0000000000007941 */ /* 0x000fea0003800000 */
.L_x_1559:
        /* <DEDUP_REMOVED lines=62> */
.L_x_1562:
[----:B------:R-:W-:Y:S05]  /*4350*/  BSYNC B0 ;  /* 0x0000000000007941 */ /* 0x000fea0003800000 */
.L_x_1561:
        /* <DEDUP_REMOVED lines=53> */
.L_x_1564:
[----:B------:R-:W-:Y:S05]  /*46b0*/  BSYNC B0 ;  /* 0x0000000000007941 */ /* 0x000fea0003800000 */
.L_x_1563:
[----:B-1----:R-:W-:Y:S02]  /*46c0*/  IMAD.MOV.U32 R6, RZ, RZ, c[0x0][0x308] ;  /* 0x0000c200ff067624 */ /* 0x002fe400078e00ff */
[----:B------:R-:W-:Y:S01]  /*46d0*/  IMAD.MOV.U32 R7, RZ, RZ, c[0x0][0x30c] ;  /* 0x0000c300ff077624 */ /* 0x000fe200078e00ff */
[----:B------:R-:W-:Y:S01]  /*46e0*/  LEA.HI R0, R23, R24, RZ, 0x4 ;  /* 0x0000001817007211 */ /* 0x000fe200078f20ff */
[----:B------:R-:W0:Y:S04]  /*46f0*/  LDGDEPBAR ;  /* 0x00000000000079af */ /* 0x000e280000000000 */
[----:B--2---:R1:W2:Y:S04]  /*4700*/  LDG.E.64 R2, [R6.64+0x8] ;  /* 0x0000080406027981 */ /* 0x0042a8000c1e1b00 */
[----:B-1-3--:R-:W3:Y:S01]  /*4710*/  LDG.E.64 R6, [R6.64] ;  /* 0x0000000406067981 */ /* 0x00aee2000c1e1b00 */
[----:B------:R-:W-:Y:S01]  /*4720*/  LOP3.LUT R0, R0, 0xfffffff0, RZ, 0xc0, !PT ;  /* 0xfffffff000007812 */ /* 0x000fe200078ec0ff */
[----:B------:R-:W-:Y:S01]  /*4730*/  IMAD.MOV.U32 R216, RZ, RZ, 0x40 ;  /* 0x00000040ffd87424 */ /* 0x000fe200078e00ff */
[----:B------:R-:W-:Y:S01]  /*4740*/  SHF.R.S32.HI R5, RZ, 0x1f, R19 ;  /* 0x0000001fff057819 */ /* 0x000fe20000011413 */
[----:B------:R-:W-:Y:S01]  /*4750*/  UIADD3 UR21, -UR7, 0x40, UR14 ;  /* 0x0000004007157890 */ /* 0x000fe2000fffe10e */
[----:B------:R-:W-:Y:S01]  /*4760*/  IMAD.MOV.U32 R228, RZ, RZ, R226 ;  /* 0x000000ffffe47224 */ /* 0x000fe200078e00e2 */
        /* <DEDUP_REMOVED lines=73> */
[----:B------:R-:W-:Y:S02]  /*4c00*/  IADD3 R2, R222, 0x4000, RZ ;  /* 0x00004000de027810 */ /* 0x000fe40007ffe0ff */
[----:B------:R-:W-:Y:S02]  /*4c10*/  IADD3.X R250, R3, UR53, R5, P2, P1 ;  /* 0x0000003503fa7c10 */ /* 0x000fe400097e2405 */
[----:B------:R-:W-:Y:S02]  /*4c20*/  R2P PR, R0, 0x6 ;  /* 0x0000000600007804 */ /* 0x000fe40000000000 */
[----:B------:R-:W-:-:S02]  /*4c30*/  IADD3 R0, R223, 0x4000, RZ ;  /* 0x00004000df007810 */ /* 0x000fc40007ffe0ff */
[----:B------:R-:W-:Y:S02]  /*4c40*/  SEL R2, R2, R222, !P0 ;  /* 0x000000de02027207 */ /* 0x000fe40004000000 */
[----:B------:R-:W-:Y:S02]  /*4c50*/  SEL R217, R217, 0xffffffe0, !P1 ;  /* 0xffffffe0d9d97807 */ /* 0x000fe40004800000 */
[----:B------:R-:W-:Y:S01]  /*4c60*/  SEL R0, R0, R223, !P0 ;  /* 0x000000df00007207 */ /* 0x000fe20004000000 */
[----:B------:R-:W-:Y:S01]  /*4c70*/  IMAD.SHL.U32 R213, R2, 0x2, RZ ;  /* 0x0000000202d57824 */ /* 0x000fe200078e00ff */
[----:B------:R-:W-:Y:S01]  /*4c80*/  SEL R216, R216, 0xffffffc0, !P2 ;  /* 0xffffffc0d8d87807 */ /* 0x000fe20005000000 */
[----:B------:R-:W-:Y:S02]  /*4c90*/  IMAD.IADD R219, R218, 0x1, R217 ;  /* 0x00000001dadb7824 */ /* 0x000fe400078e02d9 */
[----:B------:R-:W-:Y:S02]  /*4ca0*/  IMAD.SHL.U32 R208, R0, 0x2, RZ ;  /* 0x0000000200d07824 */ /* 0x000fe400078e00ff */
[----:B------:R-:W-:-:S02]  /*4cb0*/  IMAD.IADD R220, R218, 0x1, R216 ;  /* 0x00000001dadc7824 */ /* 0x000fc400078e02d8 */
[----:B------:R-:W-:Y:S01]  /*4cc0*/  IMAD.IADD R221, R216, 0x1, R219 ;  /* 0x00000001d8dd7824 */ /* 0x000fe200078e02db */
        /* <DEDUP_REMOVED lines=14> */
.L_x_1569:
[----:B------:R-:W0:Y:S01]  /*4db0*/  LDGDEPBAR ;  /* 0x00000000000079af */ /* 0x000e220000000000 */
[C---:B------:R-:W-:Y:S01]  /*4dc0*/  IMAD.IADD R3, R213.reuse, 0x1, R217 ;  /* 0x00000001d5037824 */ /* 0x040fe200078e02d9 */
[----:B------:R-:W-:Y:S01]  /*4dd0*/  USHF.L.U32 UR11, UR6, 0x6, URZ ;  /* 0x00000006060b7899 */ /* 0x000fe2000800063f */
[----:B------:R-:W-:Y:S01]  /*4de0*/  IMAD.IADD R2, R213, 0x1, R216 ;  /* 0x00000001d5027824 */ /* 0x000fe200078e02d8 */
[----:B------:R-:W-:Y:S02]  /*4df0*/  ULDC UR10, c[0x0][0x2e4] ;  /* 0x0000b900000a7ab9 */ /* 0x000fe40000000800 */
[----:B------:R-:W-:Y:S01]  /*4e00*/  IADD3 R0, R3, R216, RZ ;  /* 0x000000d803007210 */ /* 0x000fe20007ffe0ff */
[----:B------:R-:W-:Y:S01]  /*4e10*/  UISETP.GE.AND UP0, UPT, UR11, UR21, UPT ;  /* 0x000000150b00728c */ /* 0x000fe2000bf06270 */
        /* <DEDUP_REMOVED lines=35> */
[----:B------:R-:W-:Y:S01]  /*5050*/  MOV R89, UR16 ;  /* 0x0000001000597c02 */ /* 0x000fe20008000f00 */
        /* <DEDUP_REMOVED lines=98> */
.L_x_1565:
[----:B------:R-:W-:Y:S01]  /*5680*/  IADD3 R0, R233, UR11, RZ ;  /* 0x0000000be9007c10 */ /* 0x000fe2000fffe0ff */
[----:B------:R-:W-:Y:S02]  /*5690*/  UIADD3 UR11, -UR10, UR7, -UR13 ;  /* 0x000000070a0b7290 */ /* 0x000fe4000fffe90d */
[----:B------:R-:W-:Y:S01]  /*56a0*/  UMOV UR15, UR10 ;  /* 0x0000000a000f7c82 */ /* 0x000fe20008000000 */
[C---:B------:R-:W-:Y:S03]  /*56b0*/  IADD3 R2, R0.reuse, 0x8, RZ ;  /* 0x0000000800027810 */ /* 0x040fe60007ffe0ff */
[----:B------:R-:W-:Y:S02]  /*56c0*/  IADD3 R85, R0, UR11, RZ ;  /* 0x0000000b00557c10 */ /* 0x000fe4000fffe0ff */
[----:B------:R-:W-:Y:S01]  /*56d0*/  IADD3 R3, R2, UR11, RZ ;  /* 0x0000000b02037c10 */ /* 0x000fe2000fffe0ff */
        /* <DEDUP_REMOVED lines=69> */
.L_x_1566:
[C---:B------:R-:W-:Y:S01]  /*5b30*/  FMUL.FTZ R2, R240.reuse, 1.4426950216293334961 ;  /* 0x3fb8aa3bf0027820 */ /* 0x040fe20000410000 */
[----:B------:R-:W-:Y:S01]  /*5b40*/  FSETP.NEU.FTZ.AND P0, PT, R240, -INF , PT ;  /* 0xff800000f000780b */ /* 0x000fe20003f1d000 */
[----:B------:R-:W-:Y:S01]  /*5b50*/  FMUL.FTZ R0, R241, 1.4426950216293334961 ;  /* 0x3fb8aa3bf1007820 */ /* 0x000fe20000410000 */
[----:B------:R-:W-:Y:S01]  /*5b60*/  UISETP.GT.AND UP2, UPT, UR6, UR18, UPT ;  /* 0x000000120600728c */ /* 0x000fe2000bf44270 */
[----:B------:R-:W-:Y:S01]  /*5b70*/  IMAD.U32 R3, RZ, RZ, UR6 ;  /* 0x00000006ff037e24 */ /* 0x000fe2000f8e00ff */
[----:B------:R-:W-:Y:S01]  /*5b80*/  FSEL R2, R2, RZ, P0 ;  /* 0x000000ff02027208 */ /* 0x000fe20000000000 */
[----:B------:R-:W-:Y:S01]  /*5b90*/  IMAD.WIDE.U32 R90, R249, -0x2daee0ad, RZ ;  /* 0xd2511f53f95a7825 */ /* 0x000fe200078e00ff */
[----:B------:R-:W-:Y:S03]  /*5ba0*/  FSETP.NEU.FTZ.AND P0, PT, R241, -INF , PT ;  /* 0xff800000f100780b */ /* 0x000fe60003f1d000 */
[--C-:B------:R-:W-:Y:S01]  /*5bb0*/  FFMA.FTZ R8, R8, c[0x0][0x23c], -R2.reuse ;  /* 0x00008f0008087a23 */ /* 0x100fe20000010802 */
[----:B------:R-:W-:Y:S01]  /*5bc0*/  FSEL R0, R0, RZ, P0 ;  /* 0x000000ff00007208 */ /* 0x000fe20000000000 */
[----:B------:R-:W-:Y:S02]  /*5bd0*/  IMAD R3, R3, 0x4, R251 ;  /* 0x0000000403037824 */ /* 0x000fe400078e02fb */
[----:B------:R-:W-:Y:S01]  /*5be0*/  MUFU.EX2 R128, R8 ;  /* 0x0000000800807308 */ /* 0x000fe20000000800 */
[----:B------:R-:W-:Y:S02]  /*5bf0*/  FFMA.FTZ R4, R4, c[0x0][0x23c], -R2 ;  /* 0x00008f0004047a23 */ /* 0x000fe40000010802 */
[--C-:B------:R-:W-:Y:S02]  /*5c00*/  FFMA.FTZ R7, R7, c[0x0][0x23c], -R0.reuse ;  /* 0x00008f0007077a23 */ /* 0x100fe40000010800 */
[----:B------:R-:W-:Y:S02]  /*5c10*/  FFMA.FTZ R6, R6, c[0x0][0x23c], -R0 ;  /* 0x00008f0006067a23 */ /* 0x000fe40000010800 */
[----:B------:R-:W-:Y:S03]  /*5c20*/  IMAD.WIDE.U32 R84, R3, -0x326172a9, RZ ;  /* 0xcd9e8d5703547825 */ /* 0x000fe600078e00ff */
[----:B------:R1:W-:Y:S01]  /*5c30*/  MUFU.EX2 R127, R7 ;  /* 0x00000007007f7308 */ /* 0x0003e20000000800 */
[----:B------:R-:W-:Y:S01]  /*5c40*/  FFMA.FTZ R5, R5, c[0x0][0x23c], -R2 ;  /* 0x00008f0005057a23 */ /* 0x000fe20000010802 */
[----:B------:R-:W-:Y:S01]  /*5c50*/  LOP3.LUT R88, R85, UR20, R250, 0x96, !PT ;  /* 0x0000001455587c12 */ /* 0x000fe2000f8e96fa */
[----:B------:R-:W-:Y:S02]  /*5c60*/  FFMA.FTZ R10, R10, c[0x0][0x23c], -R0 ;  /* 0x00008f000a0a7a23 */ /* 0x000fe40000010800 */
[----:B------:R-:W-:Y:S02]  /*5c70*/  FFMA.FTZ R3, R9, c[0x0][0x23c], -R2 ;  /* 0x00008f0009037a23 */ /* 0x000fe40000010802 */
[----:B------:R-:W-:Y:S03]  /*5c80*/  IMAD.WIDE.U32 R88, R88, -0x2daee0ad, RZ ;  /* 0xd2511f5358587825 */ /* 0x000fe600078e00ff */
[----:B------:R2:W-:Y:S01]  /*5c90*/  MUFU.EX2 R124, R6 ;  /* 0x00000006007c7308 */ /* 0x0005e20000000800 */
[----:B------:R-:W-:Y:S02]  /*5ca0*/  FFMA.FTZ R11, R11, c[0x0][0x23c], -R0 ;  /* 0x00008f000b0b7a23 */ /* 0x000fe40000010800 */
[--C-:B------:R-:W-:Y:S02]  /*5cb0*/  FFMA.FTZ R16, R16, c[0x0][0x23c], -R2.reuse ;  /* 0x00008f0010107a23 */ /* 0x100fe40000010802 */
[----:B------:R-:W-:Y:S02]  /*5cc0*/  FFMA.FTZ R12, R12, c[0x0][0x23c], -R2 ;  /* 0x00008f000c0c7a23 */ /* 0x000fe40000010802 */
[--C-:B------:R-:W-:Y:S02]  /*5cd0*/  FFMA.FTZ R19, R19, c[0x0][0x23c], -R0.reuse ;  /* 0x00008f0013137a23 */ /* 0x100fe40000010800 */
[--C-:B------:R-:W-:Y:S01]  /*5ce0*/  FFMA.FTZ R15, R15, c[0x0][0x23c], -R0.reuse ;  /* 0x00008f000f0f7a23 */ /* 0x100fe20000010800 */
[----:B------:R3:W-:Y:S01]  /*5cf0*/  MUFU.EX2 R125, R4 ;  /* 0x00000004007d7308 */ /* 0x0007e20000000800 */
[--C-:B------:R-:W-:Y:S02]  /*5d00*/  FFMA.FTZ R14, R14, c[0x0][0x23c], -R0.reuse ;  /* 0x00008f000e0e7a23 */ /* 0x100fe40000010800 */
[----:B------:R-:W-:Y:S02]  /*5d10*/  FFMA.FTZ R0, R18, c[0x0][0x23c], -R0 ;  /* 0x00008f0012007a23 */ /* 0x000fe40000010800 */
[----:B-1----:R-:W-:Y:S02]  /*5d20*/  IMAD.U32 R7, RZ, RZ, UR34 ;  /* 0x00000022ff077e24 */ /* 0x002fe4000f8e00ff */
[----:B------:R-:W-:Y:S02]  /*5d30*/  IMAD.MOV.U32 R248, RZ, RZ, c[0x0][0x22c] ;  /* 0x00008b00fff87624 */ /* 0x000fe400078e00ff */
[----:B------:R-:W-:Y:S01]  /*5d40*/  IMAD R7, R7, 0x2, R245 ;  /* 0x0000000207077824 */ /* 0x000fe200078e02f5 */
[----:B------:R-:W-:Y:S01]  /*5d50*/  MUFU.EX2 R122, R10 ;  /* 0x0000000a007a7308 */ /* 0x000fe20000000800 */
[----:B------:R-:W-:Y:S03]  /*5d60*/  IMAD R248, R248, c[0x0][0x1c0], RZ ;  /* 0x00007000f8f87a24 */ /* 0x000fe600078e02ff */
[----:B------:R-:W-:Y:S02]  /*5d70*/  LOP3.LUT R86, R91, UR19, R7, 0x96, !PT ;  /* 0x000000135b567c12 */ /* 0x000fe4000f8e9607 */
[----:B--2---:R-:W-:Y:S03]  /*5d80*/  LOP3.LUT R6, R89, UR32, R90, 0x96, !PT ;  /* 0x0000002059067c12 */ /* 0x004fe6000f8e965a */
[----:B------:R-:W-:Y:S01]  /*5d90*/  IMAD.WIDE.U32 R86, R86, -0x326172a9, RZ ;  /* 0xcd9e8d5756567825 */ /* 0x000fe200078e00ff */
[----:B------:R1:W-:Y:S03]  /*5da0*/  MUFU.EX2 R121, R5 ;  /* 0x0000000500797308 */ /* 0x0003e60000000800 */
[----:B------:R-:W-:Y:S01]  /*5db0*/  IMAD.WIDE.U32 R6, R6, -0x326172a9, RZ ;  /* 0xcd9e8d5706067825 */ /* 0x000fe200078e00ff */
[----:B------:R-:W-:Y:S04]  /*5dc0*/  LOP3.LUT R8, R87, UR33, R84, 0x96, !PT ;  /* 0x0000002157087c12 */ /* 0x000fe8000f8e9654 */
[----:B------:R-:W-:Y:S01]  /*5dd0*/  LOP3.LUT R86, R7, UR31, R86, 0x96, !PT ;  /* 0x0000001f07567c12 */ /* 0x000fe2000f8e9656 */
[----:B------:R-:W-:Y:S01]  /*5de0*/  IMAD.WIDE.U32 R8, R8, -0x2daee0ad, RZ ;  /* 0xd2511f5308087825 */ /* 0x000fe200078e00ff */
[----:B------:R2:W-:Y:S03]  /*5df0*/  MUFU.EX2 R129, R11 ;  /* 0x0000000b00817308 */ /* 0x0005e60000000800 */
[----:B------:R-:W-:Y:S01]  /*5e00*/  IMAD.WIDE.U32 R86, R86, -0x2daee0ad, RZ ;  /* 0xd2511f5356567825 */ /* 0x000fe200078e00ff */
[----:B------:R-:W-:Y:S04]  /*5e10*/  LOP3.LUT R84, R9, UR30, R88, 0x96, !PT ;  /* 0x0000001e09547c12 */ /* 0x000fe8000f8e9658 */
[----:B---3--:R-:W-:Y:S01]  /*5e20*/  LOP3.LUT R4, R87, UR28, R8, 0x96, !PT ;  /* 0x0000001c57047c12 */ /* 0x008fe2000f8e9608 */
[----:B------:R-:W-:Y:S01]  /*5e30*/  IMAD.WIDE.U32 R84, R84, -0x326172a9, RZ ;  /* 0xcd9e8d5754547825 */ /* 0x000fe200078e00ff */
[----:B------:R3:W-:Y:S04]  /*5e40*/  MUFU.EX2 R130, R16 ;  /* 0x0000001000827308 */ /* 0x0007e80000000800 */
[----:B------:R-:W-:Y:S01]  /*5e50*/  LOP3.LUT R6, R85, UR29, R6, 0x96, !PT ;  /* 0x0000001d55067c12 */ /* 0x000fe2000f8e9606 */
[----:B-1----:R-:W-:Y:S04]  /*5e60*/  IMAD.WIDE.U32 R4, R4, -0x326172a9, RZ ;  /* 0xcd9e8d5704047825 */ /* 0x002fe800078e00ff */
[----:B------:R-:W-:Y:S01]  /*5e70*/  IMAD.WIDE.U32 R6, R6, -0x2daee0ad, RZ ;  /* 0xd2511f5306067825 */ /* 0x000fe200078e00ff */
[----:B------:R1:W-:Y:S01]  /*5e80*/  MUFU.EX2 R120, R12 ;  /* 0x0000000c00787308 */ /* 0x0003e20000000800 */
[----:B------:R-:W-:Y:S03]  /*5e90*/  LOP3.LUT R8, R5, UR27, R84, 0x96, !PT ;  /* 0x0000001b05087c12 */ /* 0x000fe6000f8e9654 */
[----:B------:R-:W-:Y:S02]  /*5ea0*/  LOP3.LUT R10, R7, UR26, R86, 0x96, !PT ;  /* 0x0000001a070a7c12 */ /* 0x000fe4000f8e9656 */
[----:B------:R-:W-:Y:S04]  /*5eb0*/  IMAD.WIDE.U32 R8, R8, -0x2daee0ad, RZ ;  /* 0xd2511f5308087825 */ /* 0x000fe800078e00ff */
[----:B--2---:R-:W-:Y:S01]  /*5ec0*/  IMAD.WIDE.U32 R10, R10, -0x326172a9, RZ ;  /* 0xcd9e8d570a0a7825 */ /* 0x004fe200078e00ff */
[----:B------:R2:W-:Y:S03]  /*5ed0*/  MUFU.EX2 R126, R3 ;  /* 0x00000003007e7308 */ /* 0x0005e60000000800 */
[----:B---3--:R-:W-:Y:S01]  /*5ee0*/  FFMA.FTZ R16, R13, c[0x0][0x23c], -R2 ;  /* 0x00008f000d107a23 */ /* 0x008fe20000010802 */
[----:B------:R-:W-:Y:S01]  /*5ef0*/  LOP3.LUT R7, R11, UR25, R4, 0x96, !PT ;  /* 0x000000190b077c12 */ /* 0x000fe2000f8e9604 */
[----:B------:R-:W-:Y:S01]  /*5f00*/  FFMA.FTZ R2, R17, c[0x0][0x23c], -R2 ;  /* 0x00008f0011027a23 */ /* 0x000fe20000010802 */
[----:B------:R-:W-:Y:S03]  /*5f10*/  LOP3.LUT R4, R9, UR24, R6, 0x96, !PT ;  /* 0x0000001809047c12 */ /* 0x000fe6000f8e9606 */
[----:B------:R-:W-:Y:S01]  /*5f20*/  IMAD.WIDE.U32 R6, R7, -0x2daee0ad, RZ ;  /* 0xd2511f5307067825 */ /* 0x000fe200078e00ff */
[----:B------:R3:W-:Y:S03]  /*5f30*/  MUFU.EX2 R116, R2 ;  /* 0x0000000200747308 */ /* 0x0007e60000000800 */
[----:B------:R-:W-:Y:S01]  /*5f40*/  IMAD.WIDE.U32 R4, R4, -0x326172a9, RZ ;  /* 0xcd9e8d5704047825 */ /* 0x000fe200078e00ff */
[C---:B------:R-:W-:Y:S02]  /*5f50*/  LOP3.LUT R9, R6.reuse, 0xff, RZ, 0xc0, !PT ;  /* 0x000000ff06097812 */ /* 0x040fe400078ec0ff */
[--C-:B------:R-:W-:Y:S02]  /*5f60*/  SHF.R.U32.HI R11, RZ, 0x18, R6.reuse ;  /* 0x00000018ff0b7819 */ /* 0x100fe40000011606 */
[----:B------:R-:W-:Y:S02]  /*5f70*/  ISETP.LE.U32.AND P2, PT, R9, UR35, PT ;  /* 0x0000002309007c0c */ /* 0x000fe4000bf43070 */
[----:B-1----:R-:W-:Y:S01]  /*5f80*/  SHF.R.U32.HI R12, RZ, 0x10, R6 ;  /* 0x00000010ff0c7819 */ /* 0x002fe20000011606 */
[----:B------:R-:W-:Y:S01]  /*5f90*/  MUFU.EX2 R115, R0 ;  /* 0x0000000000737308 */ /* 0x000fe20000000800 */
[----:B------:R-:W-:Y:S02]  /*5fa0*/  LOP3.LUT R13, R6, 0xffff, RZ, 0xc0, !PT ;  /* 0x0000ffff060d7812 */ /* 0x000fe400078ec0ff */
[----:B------:R-:W-:Y:S02]  /*5fb0*/  LOP3.LUT R8, R7, UR22, R8, 0x96, !PT ;  /* 0x0000001607087c12 */ /* 0x000fe4000f8e9608 */
[C---:B------:R-:W-:Y:S02]  /*5fc0*/  LOP3.LUT R6, R4.reuse, 0xff, RZ, 0xc0, !PT ;  /* 0x000000ff04067812 */ /* 0x040fe400078ec0ff */
[----:B------:R-:W-:Y:S02]  /*5fd0*/  LOP3.LUT R9, R4, 0xffff, RZ, 0xc0, !PT ;  /* 0x0000ffff04097812 */ /* 0x000fe400078ec0ff */
[----:B--2---:R-:W-:Y:S01]  /*5fe0*/  LOP3.LUT R3, R5, UR23, R10, 0x96, !PT ;  /* 0x0000001705037c12 */ /* 0x004fe2000f8e960a */
[----:B------:R-:W-:Y:S01]  /*5ff0*/  MUFU.EX2 R118, R16 ;  /* 0x0000001000767308 */ /* 0x000fe20000000800 */
[--C-:B------:R-:W-:Y:S02]  /*6000*/  SHF.R.U32.HI R7, RZ, 0x18, R4.reuse ;  /* 0x00000018ff077819 */ /* 0x100fe40000011604 */
[----:B------:R-:W-:Y:S02]  /*6010*/  ISETP.LE.U32.AND P6, PT, R6, UR35, PT ;  /* 0x0000002306007c0c */ /* 0x000fe4000bfc3070 */
[----:B------:R-:W-:Y:S02]  /*6020*/  LOP3.LUT R5, R8, 0xff, RZ, 0xc0, !PT ;  /* 0x000000ff08057812 */ /* 0x000fe400078ec0ff */
[----:B------:R-:W-:Y:S02]  /*6030*/  SHF.R.U32.HI R10, RZ, 0x10, R4 ;  /* 0x00000010ff0a7819 */ /* 0x000fe40000011604 */
[--C-:B------:R-:W-:Y:S01]  /*6040*/  SHF.R.U32.HI R4, RZ, 0x18, R8.reuse ;  /* 0x00000018ff047819 */ /* 0x100fe20000011608 */
[----:B------:R-:W-:Y:S01]  /*6050*/  MUFU.EX2 R119, R15 ;  /* 0x0000000f00777308 */ /* 0x000fe20000000800 */
[----:B------:R-:W-:Y:S02]  /*6060*/  ISETP.LE.U32.AND P1, PT, R7, UR35, PT ;  /* 0x0000002307007c0c */ /* 0x000fe4000bf23070 */
[----:B------:R-:W-:Y:S02]  /*6070*/  ISETP.LE.U32.AND P5, PT, R5, UR35, PT ;  /* 0x0000002305007c0c */ /* 0x000fe4000bfa3070 */
[----:B------:R-:W-:Y:S02]  /*6080*/  LOP3.LUT R5, R3, 0xff, RZ, 0xc0, !PT ;  /* 0x000000ff03057812 */ /* 0x000fe400078ec0ff */
[----:B------:R-:W-:Y:S02]  /*6090*/  ISETP.LE.U32.AND P3, PT, R4, UR35, PT ;  /* 0x0000002304007c0c */ /* 0x000fe4000bf63070 */
[--C-:B------:R-:W-:Y:S01]  /*60a0*/  SHF.R.U32.HI R4, RZ, 0x10, R3.reuse ;  /* 0x00000010ff047819 */ /* 0x100fe20000011603 */
[----:B------:R-:W-:Y:S01]  /*60b0*/  MUFU.EX2 R117, R14 ;  /* 0x0000000e00757308 */ /* 0x000fe20000000800 */
[----:B------:R-:W-:Y:S02]  /*60c0*/  SHF.R.U32.HI R6, RZ, 0x18, R3 ;  /* 0x00000018ff067819 */ /* 0x000fe40000011603 */
[----:B------:R-:W-:Y:S02]  /*60d0*/  LOP3.LUT R4, R4, 0xff, RZ, 0xc0, !PT ;  /* 0x000000ff04047812 */ /* 0x000fe400078ec0ff */
[----:B------:R-:W-:Y:S02]  /*60e0*/  ISETP.LE.U32.AND P4, PT, R6, UR35, PT ;  /* 0x0000002306007c0c */ /* 0x000fe4000bf83070 */
[----:B---3--:R-:W-:Y:S02]  /*60f0*/  LOP3.LUT R2, R10, 0xff, RZ, 0xc0, !PT ;  /* 0x000000ff0a027812 */ /* 0x008fe400078ec0ff */
[----:B------:R-:W-:Y:S01]  /*6100*/  ISETP.LE.U32.AND P0, PT, R11, UR35, PT ;  /* 0x000000230b007c0c */ /* 0x000fe2000bf03070 */
[----:B------:R-:W1:Y:S11]  /*6110*/  MUFU.EX2 R123, R19 ;  /* 0x00000013007b7308 */ /* 0x000e760000000800 */
[----:B------:R-:W-:Y:S01]  /*6120*/  @!UPT UIADD3 URZ, URZ, URZ, URZ ;  /* 0x0000003f3f3ff290 */ /* 0x000fe2000fffe03f */
[----:B-1----:R-:W-:Y:S02]  /*6130*/  @!P0 FADD.FTZ R123, -R123, -RZ ;  /* 0x800000ff7b7b8221 */ /* 0x002fe40000010100 */
[----:B------:R-:W-:Y:S01]  /*6140*/  @!P2 FADD.FTZ R130, -R130, -RZ ;  /* 0x800000ff8282a221 */ /* 0x000fe20000010100 */
[----:B------:R-:W-:Y:S01]  /*6150*/  ISETP.LE.U32.AND P2, PT, R5, UR35, PT ;  /* 0x0000002305007c0c */ /* 0x000fe2000bf43070 */
[----:B------:R-:W-:Y:S01]  /*6160*/  @!P6 FADD.FTZ R128, -R128, -RZ ;  /* 0x800000ff8080e221 */ /* 0x000fe20000010100 */
[----:B------:R-:W-:Y:S01]  /*6170*/  LOP3.LUT R5, R3, 0xffff, RZ, 0xc0, !PT ;  /* 0x0000ffff03057812 */ /* 0x000fe200078ec0ff */
[----:B------:R-:W-:Y:S01]  /*6180*/  @!P1 FADD.FTZ R129, -R129, -RZ ;  /* 0x800000ff81819221 */ /* 0x000fe20000010100 */
[----:B------:R-:W-:Y:S01]  /*6190*/  ISETP.LE.U32.AND P6, PT, R4, UR35, PT ;  /* 0x0000002304007c0c */ /* 0x000fe2000bfc3070 */
[----:B------:R-:W-:Y:S01]  /*61a0*/  @!P4 FADD.FTZ R127, -R127, -RZ ;  /* 0x800000ff7f7fc221 */ /* 0x000fe20000010100 */
[----:B------:R-:W-:Y:S01]  /*61b0*/  SHF.R.U32.HI R4, RZ, 0x8, R9 ;  /* 0x00000008ff047819 */ /* 0x000fe20000011609 */
[----:B------:R-:W-:Y:S01]  /*61c0*/  @!P5 FADD.FTZ R120, -R120, -RZ ;  /* 0x800000ff7878d221 */ /* 0x000fe20000010100 */
[----:B------:R-:W-:Y:S01]  /*61d0*/  LOP3.LUT R3, R12, 0xff, RZ, 0xc0, !PT ;  /* 0x000000ff0c037812 */ /* 0x000fe200078ec0ff */
[----:B------:R-:W-:Y:S01]  /*61e0*/  @!P3 FADD.FTZ R119, -R119, -RZ ;  /* 0x800000ff7777b221 */ /* 0x000fe20000010100 */
[----:B------:R-:W-:Y:S02]  /*61f0*/  SHF.R.U32.HI R5, RZ, 0x8, R5 ;  /* 0x00000008ff057819 */ /* 0x000fe40000011605 */
[----:B------:R-:W-:Y:S01]  /*6200*/  ISETP.LE.U32.AND P1, PT, R3, UR35, PT ;  /* 0x0000002303007c0c */ /* 0x000fe2000bf23070 */
[----:B------:R-:W-:Y:S01]  /*6210*/  @!P2 FADD.FTZ R125, -R125, -RZ ;  /* 0x800000ff7d7da221 */ /* 0x000fe20000010100 */
[----:B------:R-:W-:Y:S02]  /*6220*/  LOP3.LUT R3, R4, 0xffff, RZ, 0xc0, !PT ;  /* 0x0000ffff04037812 */ /* 0x000fe400078ec0ff */
[----:B------:R-:W-:Y:S01]  /*6230*/  LOP3.LUT R4, R5, 0xffff, RZ, 0xc0, !PT ;  /* 0x0000ffff05047812 */ /* 0x000fe200078ec0ff */
[----:B------:R-:W-:Y:S01]  /*6240*/  @!P6 FADD.FTZ R124, -R124, -RZ ;  /* 0x800000ff7c7ce221 */ /* 0x000fe20000010100 */
[----:B------:R-:W-:Y:S02]  /*6250*/  ISETP.LE.U32.AND P4, PT, R3, UR35, PT ;  /* 0x0000002303007c0c */ /* 0x000fe4000bf83070 */
[----:B------:R-:W-:Y:S02]  /*6260*/  ISETP.LE.U32.AND P2, PT, R4, UR35, PT ;  /* 0x0000002304007c0c */ /* 0x000fe4000bf43070 */
[----:B------:R-:W-:Y:S02]  /*6270*/  ISETP.LE.U32.AND P6, PT, R2, UR35, PT ;  /* 0x0000002302007c0c */ /* 0x000fe4000bfc3070 */
[----:B------:R-:W-:Y:S01]  /*6280*/  SHF.R.U32.HI R3, RZ, 0x10, R8 ;  /* 0x00000010ff037819 */ /* 0x000fe20000011608 */
[----:B------:R-:W-:Y:S01]  /*6290*/  @!P1 FADD.FTZ R115, -R115, -RZ ;  /* 0x800000ff73739221 */ /* 0x000fe20000010100 */
[----:B------:R-:W-:Y:S02]  /*62a0*/  LOP3.LUT R8, R8, 0xffff, RZ, 0xc0, !PT ;  /* 0x0000ffff08087812 */ /* 0x000fe400078ec0ff */
[----:B------:R-:W-:Y:S02]  /*62b0*/  SHF.R.U32.HI R2, RZ, 0x8, R13 ;  /* 0x00000008ff027819 */ /* 0x000fe4000001160d */
[----:B------:R-:W-:Y:S01]  /*62c0*/  SHF.R.U32.HI R8, RZ, 0x8, R8 ;  /* 0x00000008ff087819 */ /* 0x000fe20000011608 */
[----:B------:R-:W-:Y:S01]  /*62d0*/  @!P4 FADD.FTZ R126, -R126, -RZ ;  /* 0x800000ff7e7ec221 */ /* 0x000fe20000010100 */
[----:B------:R-:W-:Y:S01]  /*62e0*/  LOP3.LUT R3, R3, 0xff, RZ, 0xc0, !PT ;  /* 0x000000ff03037812 */ /* 0x000fe200078ec0ff */
[----:B------:R-:W-:Y:S01]  /*62f0*/  @!P2 FADD.FTZ R121, -R121, -RZ ;  /* 0x800000ff7979a221 */ /* 0x000fe20000010100 */
[----:B------:R-:W-:Y:S01]  /*6300*/  LOP3.LUT R0, R2, 0xffff, RZ, 0xc0, !PT ;  /* 0x0000ffff02007812 */ /* 0x000fe200078ec0ff */
[----:B------:R-:W-:Y:S01]  /*6310*/  @!P6 FADD.FTZ R122, -R122, -RZ ;  /* 0x800000ff7a7ae221 */ /* 0x000fe20000010100 */
[----:B------:R-:W-:Y:S02]  /*6320*/  LOP3.LUT R2, R8, 0xffff, RZ, 0xc0, !PT ;  /* 0x0000ffff08027812 */ /* 0x000fe400078ec0ff */
[----:B------:R-:W-:Y:S02]  /*6330*/  ISETP.LE.U32.AND P4, PT, R3, UR35, PT ;  /* 0x0000002303007c0c */ /* 0x000fe4000bf83070 */
[----:B------:R-:W-:Y:S02]  /*6340*/  F2FP.RELU.BF16.PACK_AB R3, R121, R125 ;  /* 0x0000007d7903723e */ /* 0x000fe400000018ff */
[----:B------:R-:W-:Y:S02]  /*6350*/  ISETP.LE.U32.AND P6, PT, R2, UR35, PT ;  /* 0x0000002302007c0c */ /* 0x000fe4000bfc3070 */
        /* <DEDUP_REMOVED lines=11> */
[----:B------:R-:W-:Y:S03]  /*6410*/  F2FP.RELU.BF16.PACK_AB R4, R119, R117 ;  /* 0x000000757704723e */ /* 0x000fe600000018ff */
[----:B------:R-:W-:Y:S01]  /*6420*/  @!P2 FADD.FTZ R116, -R116, -RZ ;  /* 0x800000ff7474a221 */ /* 0x000fe20000010100 */
[----:B------:R-:W-:Y:S02]  /*6430*/  F2FP.RELU.BF16.PACK_AB R5, R118, R120 ;  /* 0x000000787605723e */ /* 0x000fe400000018ff */
[----:B------:R-:W-:Y:S02]  /*6440*/  FSETP.GE.FTZ.AND P2, PT, R121, RZ, PT ;  /* 0x000000ff7900720b */ /* 0x000fe40003f56000 */
[----:B-1----:R-:W-:Y:S02]  /*6450*/  F2FP.RELU.BF16.PACK_AB R3, R116, R130 ;  /* 0x000000827403723e */ /* 0x002fe400000018ff */
[----:B--2---:R-:W-:Y:S02]  /*6460*/  F2FP.RELU.BF16.PACK_AB R2, R123, R115 ;  /* 0x000000737b02723e */ /* 0x004fe400000018ff */
[----:B---3--:R-:W-:Y:S05]  /*6470*/  F2FP.RELU.BF16.PACK_AB R0, R129, R122 ;  /* 0x0000007a8100723e */ /* 0x008fea00000018ff */
[----:B------:R1:W-:Y:S04]  /*6480*/  STS [R239+0x2a400], R0 ;  /* 0x02a40000ef007388 */ /* 0x0003e80000000800 */
[----:B------:R-:W-:Y:S04]  /*6490*/  STS [R237+0x2a000], R5 ;  /* 0x02a00005ed007388 */ /* 0x000fe80000000800 */
[----:B------:R-:W-:Y:S04]  /*64a0*/  STS [R237+0x2a400], R4 ;  /* 0x02a40004ed007388 */ /* 0x000fe80000000800 */
[----:B------:R2:W-:Y:S04]  /*64b0*/  STS [R238+0x2a000], R3 ;  /* 0x02a00003ee007388 */ /* 0x0005e80000000800 */
[----:B------:R3:W-:Y:S04]  /*64c0*/  STS [R238+0x2a400], R2 ;  /* 0x02a40002ee007388 */ /* 0x0007e80000000800 */
[----:B------:R-:W-:Y:S01]  /*64d0*/  LDSM.16.M88.4 R8, [R212+0x20000] ;  /* 0x02000000d408783b */ /* 0x000fe20000000200 */
[----:B-1----:R-:W-:Y:S07]  /*64e0*/  IMAD.SHL.U32 R0, R222, 0x2, RZ ;  /* 0x00000002de007824 */ /* 0x002fee00078e00ff */
[----:B------:R-:W-:Y:S08]  /*64f0*/  LDSM.16.M88.4 R84, [R212+0x20800] ;  /* 0x02080000d454783b */ /* 0x000ff00000000200 */
[----:B------:R-:W1:Y:S01]  /*6500*/  LDSM.16.M88.4 R16, [R0+0x10000] ;  /* 0x010000000010783b */ /* 0x000e620000000200 */
[C-C-:B--2---:R-:W-:Y:S02]  /*6510*/  IMAD.IADD R3, R216.reuse, 0x1, R0.reuse ;  /* 0x00000001d8037824 */ /* 0x144fe400078e0200 */
[----:B---3--:R-:W-:Y:S05]  /*6520*/  IMAD.IADD R2, R217, 0x1, R0 ;  /* 0x00000001d9027824 */ /* 0x008fea00078e0200 */
[----:B------:R-:W-:Y:S01]  /*6530*/  LDSM.16.M88.4 R92, [R209+0x20000] ;  /* 0x02000000d15c783b */ /* 0x000fe20000000200 */
[----:B------:R-:W-:Y:S07]  /*6540*/  IMAD.IADD R112, R216, 0x1, R2 ;  /* 0x00000001d8707824 */ /* 0x000fee00078e0202 */
[----:B------:R-:W2:Y:S08]  /*6550*/  LDSM.16.M88.4 R88, [R2+0x10000] ;  /* 0x010000000258783b */ /* 0x000eb00000000200 */
[----:B------:R-:W3:Y:S08]  /*6560*/  LDSM.16.M88.4 R96, [R209+0x20800] ;  /* 0x02080000d160783b */ /* 0x000ef00000000200 */
[----:B------:R-:W-:Y:S01]  /*6570*/  LDSM.16.M88.4 R100, [R3+0x10000] ;  /* 0x010000000364783b */ /* 0x000fe20000000200 */
[C---:B-1----:R-:W-:Y:S07]  /*6580*/  HMMA.16816.F32.BF16 R4, R16.reuse, R8, RZ ;  /* 0x000000081004723c */ /* 0x042fee00000418ff */
[----:B------:R-:W1:Y:S01]  /*6590*/  LDSM.16.M88.4 R104, [R211+0x20000] ;  /* 0x02000000d368783b */ /* 0x000e620000000200 */
[C---:B------:R-:W-:Y:S07]  /*65a0*/  HMMA.16816.F32.BF16 R8, R16.reuse, R10, RZ ;  /* 0x0000000a1008723c */ /* 0x040fee00000418ff */
[----:B------:R-:W-:Y:S01]  /*65b0*/  LDSM.16.M88.4 R108, [R210+0x20000] ;  /* 0x02000000d26c783b */ /* 0x000fe20000000200 */
[C---:B------:R-:W-:Y:S08]  /*65c0*/  HMMA.16816.F32.BF16 R12, R16.reuse, R84, RZ ;  /* 0x00000054100c723c */ /* 0x040ff000000418ff */
[----:B------:R-:W-:Y:S01]  /*65d0*/  HMMA.16816.F32.BF16 R16, R16, R86, RZ ;  /* 0x000000561010723c */ /* 0x000fe200000418ff */
[----:B------:R-:W4:Y:S07]  /*65e0*/  LDSM.16.M88.4 R84, [R211+0x20800] ;  /* 0x02080000d354783b */ /* 0x000f2e0000000200 */
[C---:B--2---:R-:W-:Y:S08]  /*65f0*/  HMMA.16816.F32.BF16 R4, R88.reuse, R92, R4 ;  /* 0x0000005c5804723c */ /* 0x044ff00000041804 */
[C---:B------:R-:W-:Y:S01]  /*6600*/  HMMA.16816.F32.BF16 R8, R88.reuse, R94, R8 ;  /* 0x0000005e5808723c */ /* 0x040fe20000041808 */
[----:B------:R-:W2:Y:S07]  /*6610*/  LDSM.16.M88.4 R92, [R112+0x10000] ;  /* 0x01000000705c783b */ /* 0x000eae0000000200 */
[C---:B---3--:R-:W-:Y:S08]  /*6620*/  HMMA.16816.F32.BF16 R12, R88.reuse, R96, R12 ;  /* 0x00000060580c723c */ /* 0x048ff0000004180c */
[----:B------:R-:W-:Y:S01]  /*6630*/  HMMA.16816.F32.BF16 R16, R88, R98, R16 ;  /* 0x000000625810723c */ /* 0x000fe20000041810 */
[----:B------:R-:W3:Y:S07]  /*6640*/  LDSM.16.M88.4 R88, [R210+0x20800] ;  /* 0x02080000d258783b */ /* 0x000eee0000000200 */
[C---:B-1----:R-:W-:Y:S01]  /*6650*/  HMMA.16816.F32.BF16 R4, R100.reuse, R104, R4 ;  /* 0x000000686404723c */ /* 0x042fe20000041804 */
[----:B------:R-:W-:Y:S07]  /*6660*/  LDSM.16.M88.4 R96, [R0+0x12000] ;  /* 0x012000000060783b */ /* 0x000fee0000000200 */
[C---:B------:R-:W-:Y:S01]  /*6670*/  HMMA.16816.F32.BF16 R8, R100.reuse, R106, R8 ;  /* 0x0000006a6408723c */ /* 0x040fe20000041808 */
[----:B------:R-:W1:Y:S07]  /*6680*/  LDSM.16.M88.4 R104, [R212+0x22000] ;  /* 0x02200000d468783b */ /* 0x000e6e0000000200 */
[C---:B----4-:R-:W-:Y:S08]  /*6690*/  HMMA.16816.F32.BF16 R12, R100.reuse, R84, R12 ;  /* 0x00000054640c723c */ /* 0x050ff0000004180c */
[----:B------:R-:W-:Y:S01]  /*66a0*/  HMMA.16816.F32.BF16 R16, R100, R86, R16 ;  /* 0x000000566410723c */ /* 0x000fe20000041810 */
[----:B------:R-:W4:Y:S07]  /*66b0*/  LDSM.16.M88.4 R84, [R212+0x22800] ;  /* 0x02280000d454783b */ /* 0x000f2e0000000200 */
[C---:B--2---:R-:W-:Y:S01]  /*66c0*/  HMMA.16816.F32.BF16 R4, R92.reuse, R108, R4 ;  /* 0x0000006c5c04723c */ /* 0x044fe20000041804 */
[----:B------:R-:W-:Y:S07]  /*66d0*/  LDSM.16.M88.4 R100, [R2+0x12000] ;  /* 0x012000000264783b */ /* 0x000fee0000000200 */
        /* <DEDUP_REMOVED lines=48> */
[----:B------:R1:W-:Y:S07]  /*69e0*/  LDSM.16.M88.4 R92, [R0+0x16000] ;  /* 0x01600000005c783b */ /* 0x0003ee0000000200 */
[C---:B------:R-:W-:Y:S01]  /*69f0*/  HMMA.16816.F32.BF16 R8, R96.reuse, R106, R8 ;  /* 0x0000006a6008723c */ /* 0x040fe20000041808 */
[----:B------:R-:W3:Y:S07]  /*6a00*/  LDSM.16.M88.4 R104, [R212+0x26000] ;  /* 0x02600000d468783b */ /* 0x000eee0000000200 */
[C---:B----4-:R-:W-:Y:S08]  /*6a10*/  HMMA.16816.F32.BF16 R12, R96.reuse, R84, R12 ;  /* 0x00000054600c723c */ /* 0x050ff0000004180c */
[----:B------:R-:W-:Y:S01]  /*6a20*/  HMMA.16816.F32.BF16 R16, R96, R86, R16 ;  /* 0x000000566010723c */ /* 0x000fe20000041810 */
[----:B------:R-:W4:Y:S03]  /*6a30*/  LDSM.16.M88.4 R84, [R212+0x26800] ;  /* 0x02680000d454783b */ /* 0x000f260000000200 */
[----:B-1----:R-:W-:Y:S04]  /*6a40*/  IMAD.U32 R0, R248, -0x40, RZ ;  /* 0xffffffc0f8007824 */ /* 0x002fe800078e00ff */
[C---:B--2---:R-:W-:Y:S01]  /*6a50*/  HMMA.16816.F32.BF16 R4, R100.reuse, R108, R4 ;  /* 0x0000006c6404723c */ /* 0x044fe20000041804 */
[----:B------:R-:W-:Y:S04]  /*6a60*/  LDSM.16.M88.4 R96, [R2+0x16000] ;  /* 0x016000000260783b */ /* 0x000fe80000000200 */
[C---:B------:R-:W-:Y:S03]  /*6a70*/  LEA R224, P0, R0.reuse, R224, 0x2 ;  /* 0x000000e000e07211 */ /* 0x040fe600078010ff */
[C---:B------:R-:W-:Y:S01]  /*6a80*/  HMMA.16816.F32.BF16 R8, R100.reuse, R110, R8 ;  /* 0x0000006e6408723c */ /* 0x040fe20000041808 */
[----:B------:R-:W1:Y:S03]  /*6a90*/  LDSM.16.M88.4 R108, [R209+0x26000] ;  /* 0x02600000d16c783b */ /* 0x000e660000000200 */
[----:B------:R-:W-:Y:S02]  /*6aa0*/  LEA.HI.X.SX32 R225, R0, R225, 0x2, P0 ;  /* 0x000000e100e17211 */ /* 0x000fe400000f16ff */
[----:B------:R-:W-:Y:S02]  /*6ab0*/  FSETP.GE.FTZ.AND P0, PT, R127, RZ, PT ;  /* 0x000000ff7f00720b */ /* 0x000fe40003f16000 */
[C---:B---3--:R-:W-:Y:S08]  /*6ac0*/  HMMA.16816.F32.BF16 R12, R100.reuse, R88, R12 ;  /* 0x00000058640c723c */ /* 0x048ff0000004180c */
[----:B------:R-:W-:Y:S01]  /*6ad0*/  HMMA.16816.F32.BF16 R16, R100, R90, R16 ;  /* 0x0000005a6410723c */ /* 0x000fe20000041810 */
[----:B------:R-:W2:Y:S07]  /*6ae0*/  LDSM.16.M88.4 R88, [R209+0x26800] ;  /* 0x02680000d158783b */ /* 0x000eae0000000200 */
[C---:B------:R-:W-:Y:S01]  /*6af0*/  HMMA.16816.F32.BF16 R4, R92.reuse, R104, R4 ;  /* 0x000000685c04723c */ /* 0x040fe20000041804 */
        /* <DEDUP_REMOVED lines=13> */
[C---:B---3--:R-:W-:Y:S08]  /*6bd0*/  HMMA.16816.F32.BF16 R4, R100.reuse, R104, R4 ;  /* 0x000000686404723c */ /* 0x048ff00000041804 */
[C---:B------:R-:W-:Y:S08]  /*6be0*/  HMMA.16816.F32.BF16 R8, R100.reuse, R106, R8 ;  /* 0x0000006a6408723c */ /* 0x040ff00000041808 */
[C---:B----4-:R-:W-:Y:S08]  /*6bf0*/  HMMA.16816.F32.BF16 R12, R100.reuse, R84, R12 ;  /* 0x00000054640c723c */ /* 0x050ff0000004180c */
[----:B------:R-:W-:Y:S08]  /*6c00*/  HMMA.16816.F32.BF16 R16, R100, R86, R16 ;  /* 0x000000566410723c */ /* 0x000ff00000041810 */
[C---:B-1----:R-:W-:Y:S08]  /*6c10*/  HMMA.16816.F32.BF16 R4, R92.reuse, R108, R4 ;  /* 0x0000006c5c04723c */ /* 0x042ff00000041804 */
[C---:B------:R-:W-:Y:S08]  /*6c20*/  HMMA.16816.F32.BF16 R8, R92.reuse, R110, R8 ;  /* 0x0000006e5c08723c */ /* 0x040ff00000041808 */
[C---:B--2---:R-:W-:Y:S08]  /*6c30*/  HMMA.16816.F32.BF16 R12, R92.reuse, R88, R12 ;  /* 0x000000585c0c723c */ /* 0x044ff0000004180c */
[C---:B-----5:R-:W-:Y:S01]  /*6c40*/  FADD.FTZ R0, -R113.reuse, R7 ;  /* 0x0000000771007221 */ /* 0x060fe20000010100 */
[----:B------:R-:W-:Y:S03]  /*6c50*/  HMMA.16816.F32.BF16 R16, R92, R90, R16 ;  /* 0x0000005a5c10723c */ /* 0x000fe60000041810 */
[----:B------:R-:W-:Y:S01]  /*6c60*/  FADD.FTZ R3, -R114, R5 ;  /* 0x0000000572037221 */ /* 0x000fe20000010100 */
[----:B------:R-:W-:Y:S01]  /*6c70*/  FSEL R0, R0, R113, P0 ;  /* 0x0000007100007208 */ /* 0x000fe20000000000 */
[----:B------:R-:W-:Y:S01]  /*6c80*/  FADD.FTZ R2, -R113, R6 ;  /* 0x0000000671027221 */ /* 0x000fe20000010100 */
[----:B------:R-:W-:Y:S01]  /*6c90*/  FSETP.GE.FTZ.AND P0, PT, R128, RZ, PT ;  /* 0x000000ff8000720b */ /* 0x000fe20003f16000 */
[----:B------:R-:W-:Y:S01]  /*6ca0*/  FADD.FTZ R8, -R114, R8 ;  /* 0x0000000872087221 */ /* 0x000fe20000010100 */
[----:B------:R-:W-:Y:S01]  /*6cb0*/  FSEL R3, R3, R114, P2 ;  /* 0x0000007203037208 */ /* 0x000fe20001000000 */
[----:B------:R-:W-:Y:S01]  /*6cc0*/  FADD.FTZ R11, -R113, R11 ;  /* 0x0000000b710b7221 */ /* 0x000fe20000010100 */
[----:B------:R-:W-:Y:S02]  /*6cd0*/  FSETP.GE.FTZ.AND P2, PT, R118, RZ, PT ;  /* 0x000000ff7600720b */ /* 0x000fe40003f56000 */
[----:B------:R-:W-:Y:S01]  /*6ce0*/  FMUL.FTZ R90, R127, R0 ;  /* 0x000000007f5a7220 */ /* 0x000fe20000410000 */
[-C--:B------:R-:W-:Y:S01]  /*6cf0*/  FSEL R0, R8, R114.reuse, P0 ;  /* 0x0000007208007208 */ /* 0x080fe20000000000 */
[----:B------:R-:W-:Y:S01]  /*6d00*/  FMUL.FTZ R92, R121, R3 ;  /* 0x00000003795c7220 */ /* 0x000fe20000410000 */
[----:B------:R-:W-:Y:S01]  /*6d10*/  FSETP.GE.FTZ.AND P0, PT, R129, RZ, PT ;  /* 0x000000ff8100720b */ /* 0x000fe20003f16000 */
[----:B------:R-:W-:Y:S01]  /*6d20*/  FADD.FTZ R3, -R114, R13 ;  /* 0x0000000d72037221 */ /* 0x000fe20000010100 */
[-C--:B------:R-:W-:Y:S01]  /*6d30*/  FSEL R2, R2, R113.reuse, P1 ;  /* 0x0000007102027208 */ /* 0x080fe20000800000 */
[----:B------:R-:W-:Y:S01]  /*6d40*/  FADD.FTZ R10, -R113, R10 ;  /* 0x0000000a710a7221 */ /* 0x000fe20000010100 */
[----:B------:R-:W-:Y:S01]  /*6d50*/  FSETP.GE.FTZ.AND P1, PT, R122, RZ, PT ;  /* 0x000000ff7a00720b */ /* 0x000fe20003f36000 */
[----:B------:R-:W-:Y:S01]  /*6d60*/  FADD.FTZ R4, -R114, R4 ;  /* 0x0000000472047221 */ /* 0x000fe20000010100 */
[----:B------:R-:W-:Y:S01]  /*6d70*/  FSEL R3, R3, R114, P2 ;  /* 0x0000007203037208 */ /* 0x000fe20001000000 */
[----:B------:R-:W-:Y:S01]  /*6d80*/  FMUL.FTZ R89, R128, R0 ;  /* 0x0000000080597220 */ /* 0x000fe20000410000 */
[-C--:B------:R-:W-:Y:S01]  /*6d90*/  FSEL R0, R11, R113.reuse, P0 ;  /* 0x000000710b007208 */ /* 0x080fe20000000000 */
[----:B------:R-:W-:Y:S01]  /*6da0*/  FADD.FTZ R15, -R113, R15 ;  /* 0x0000000f710f7221 */ /* 0x000fe20000010100 */
[----:B------:R-:W-:Y:S01]  /*6db0*/  FSEL R4, R4, R114, P3 ;  /* 0x0000007204047208 */ /* 0x000fe20001800000 */
[----:B------:R-:W-:Y:S01]  /*6dc0*/  FMUL.FTZ R91, R124, R2 ;  /* 0x000000027c5b7220 */ /* 0x000fe20000410000 */
[----:B------:R-:W-:Y:S01]  /*6dd0*/  FSEL R2, R10, R113, P1 ;  /* 0x000000710a027208 */ /* 0x000fe20000800000 */
[----:B------:R-:W-:Y:S01]  /*6de0*/  FMUL.FTZ R85, R129, R0 ;  /* 0x0000000081557220 */ /* 0x000fe20000410000 */
[----:B------:R-:W-:Y:S01]  /*6df0*/  FSETP.GE.FTZ.AND P1, PT, R119, RZ, PT ;  /* 0x000000ff7700720b */ /* 0x000fe20003f36000 */
[----:B------:R-:W-:Y:S01]  /*6e00*/  FADD.FTZ R0, -R113, R18 ;  /* 0x0000001271007221 */ /* 0x000fe20000010100 */
[----:B------:R-:W-:Y:S01]  /*6e10*/  FSETP.GE.FTZ.AND P2, PT, R116, RZ, PT ;  /* 0x000000ff7400720b */ /* 0x000fe20003f56000 */
[----:B------:R-:W-:Y:S01]  /*6e20*/  FMUL.FTZ R84, R118, R3 ;  /* 0x0000000376547220 */ /* 0x000fe20000410000 */
[-C--:B------:R-:W-:Y:S01]  /*6e30*/  FSEL R3, R15, R113.reuse, P1 ;  /* 0x000000710f037208 */ /* 0x080fe20000800000 */
[----:B------:R-:W-:Y:S01]  /*6e40*/  FMUL.FTZ R93, R125, R4 ;  /* 0x000000047d5d7220 */ /* 0x000fe20000410000 */
[----:B------:R-:W-:Y:S01]  /*6e50*/  FSETP.GE.FTZ.AND P1, PT, R115, RZ, PT ;  /* 0x000000ff7300720b */ /* 0x000fe20003f36000 */
[C---:B------:R-:W-:Y:S01]  /*6e60*/  FADD.FTZ R4, -R114.reuse, R12 ;  /* 0x0000000c72047221 */ /* 0x040fe20000010100 */
[----:B------:R-:W-:Y:S01]  /*6e70*/  FSETP.GE.FTZ.AND P0, PT, R123, RZ, PT ;  /* 0x000000ff7b00720b */ /* 0x000fe20003f16000 */
[----:B------:R-:W-:Y:S01]  /*6e80*/  FADD.FTZ R5, -R114, R9 ;  /* 0x0000000972057221 */ /* 0x000fe20000010100 */
[----:B------:R-:W-:Y:S01]  /*6e90*/  FSEL R0, R0, R113, P1 ;  /* 0x0000007100007208 */ /* 0x000fe20000800000 */
[----:B------:R-:W-:Y:S01]  /*6ea0*/  FADD.FTZ R14, -R113, R14 ;  /* 0x0000000e710e7221 */ /* 0x000fe20000010100 */
[----:B------:R-:W-:Y:S01]  /*6eb0*/  PLOP3.LUT P1, PT, PT, PT, UP2, 0x80, 0x0 ;  /* 0x000000000000781c */ /* 0x000fe20003f2f028 */
[----:B------:R-:W-:Y:S01]  /*6ec0*/  FMUL.FTZ R87, R122, R2 ;  /* 0x000000027a577220 */ /* 0x000fe20000410000 */
[----:B------:R-:W-:Y:S01]  /*6ed0*/  FSETP.GE.FTZ.AND P3, PT, R120, RZ, PT ;  /* 0x000000ff7800720b */ /* 0x000fe20003f76000 */
[----:B------:R-:W-:Y:S01]  /*6ee0*/  FADD.FTZ R2, -R114, R16 ;  /* 0x0000001072027221 */ /* 0x000fe20000010100 */
[-C--:B------:R-:W-:Y:S01]  /*6ef0*/  FSEL R5, R5, R114.reuse, P4 ;  /* 0x0000007205057208 */ /* 0x080fe20002000000 */
[----:B------:R-:W-:Y:S01]  /*6f00*/  FMUL.FTZ R16, R119, R3 ;  /* 0x0000000377107220 */ /* 0x000fe20000410000 */
[----:B------:R-:W-:Y:S02]  /*6f10*/  FSEL R4, R4, R114, P3 ;  /* 0x0000007204047208 */ /* 0x000fe40001800000 */
[----:B------:R-:W-:Y:S01]  /*6f20*/  FSETP.GE.FTZ.AND P3, PT, R117, RZ, PT ;  /* 0x000000ff7500720b */ /* 0x000fe20003f76000 */
[----:B------:R-:W-:Y:S01]  /*6f30*/  FMUL.FTZ R88, R126, R5 ;  /* 0x000000057e587220 */ /* 0x000fe20000410000 */
[----:B------:R-:W-:Y:S01]  /*6f40*/  FSETP.GE.FTZ.AND P4, PT, R130, RZ, PT ;  /* 0x000000ff8200720b */ /* 0x000fe20003f96000 */
[----:B------:R-:W-:Y:S01]  /*6f50*/  FMUL.FTZ R86, R120, R4 ;  /* 0x0000000478567220 */ /* 0x000fe20000410000 */
[----:B------:R-:W-:Y:S01]  /*6f60*/  FSEL R4, R14, R113, P3 ;  /* 0x000000710e047208 */ /* 0x000fe20001800000 */
[----:B------:R-:W-:Y:S01]  /*6f70*/  @P0 FADD.FTZ R113, -R113, R19 ;  /* 0x0000001371710221 */ /* 0x000fe20000010100 */
[----:B------:R-:W-:Y:S01]  /*6f80*/  FSEL R2, R2, R114, P4 ;  /* 0x0000007202027208 */ /* 0x000fe20002000000 */
[----:B------:R-:W-:Y:S02]  /*6f90*/  @P2 FADD.FTZ R114, -R114, R17 ;  /* 0x0000001172722221 */ /* 0x000fe40000010100 */
        /* <DEDUP_REMOVED lines=16> */
[----:B------:R-:W-:Y:S02]  /*70a0*/  LEA R2, P0, R5, R2, 0x1 ;  /* 0x0000000205027211 */ /* 0x000fe400078008ff */
[----:B------:R-:W-:Y:S01]  /*70b0*/  LEA R0, P6, R13, R5, 0x5 ;  /* 0x000000050d007211 */ /* 0x000fe200078c28ff */
[----:B------:R-:W-:Y:S01]  /*70c0*/  UISETP.NE.U32.AND UP0, UPT, UR10, 0x1, UPT ;  /* 0x000000010a00788c */ /* 0x000fe2000bf05070 */
[----:B------:R-:W-:Y:S02]  /*70d0*/  LEA.HI.X.SX32 R3, R5, R3, 0x1, P0 ;  /* 0x0000000305037211 */ /* 0x000fe400000f0eff */
[----:B------:R-:W-:Y:S01]  /*70e0*/  SHF.R.S32.HI R4, RZ, 0x1f, R5 ;  /* 0x0000001fff047819 */ /* 0x000fe20000011405 */
[----:B------:R-:W-:Y:S01]  /*70f0*/  USEL UR10, UR43, 0x8000, !UP0 ;  /* 0x000080002b0a7887 */ /* 0x000fe2000c000000 */
[C---:B------:R-:W-:Y:S02]  /*7100*/  @!P3 LEA R8, P0, R0.reuse, R230, 0x1 ;  /* 0x000000e60008b211 */ /* 0x040fe400078008ff */
[C-C-:B------:R-:W-:Y:S02]  /*7110*/  LEA.HI.X R4, R13.reuse, R4, R17.reuse, 0x5, P6 ;  /* 0x000000040d047211 */ /* 0x140fe400030f2c11 */
[----:B------:R-:W-:Y:S02]  /*7120*/  @!P4 LEA R10, P6, R0, R230, 0x1 ;  /* 0x000000e6000ac211 */ /* 0x000fe400078c08ff */
[----:B------:R-:W-:Y:S02]  /*7130*/  IADD3 R226, R226, UR10, RZ ;  /* 0x0000000ae2e27c10 */ /* 0x000fe4000fffe0ff */
[----:B------:R-:W-:Y:S02]  /*7140*/  IADD3 R228, R228, UR10, RZ ;  /* 0x0000000ae4e47c10 */ /* 0x000fe4000fffe0ff */
[CCC-:B------:R-:W-:Y:S01]  /*7150*/  @!P3 LEA.HI.X R9, R0.reuse, R231.reuse, R4.reuse, 0x1, P0 ;  /* 0x000000e70009b211 */ /* 0x1c0fe200000f0c04 */
[----:B------:R1:W-:Y:S01]  /*7160*/  @P5 STS [R226], RZ ;  /* 0x000000ffe2005388 */ /* 0x0003e20000000800 */
[C---:B------:R-:W-:Y:S02]  /*7170*/  @!P5 LEA R12, P0, R13.reuse, R2, 0x6 ;  /* 0x000000020d0cd211 */ /* 0x040fe400078030ff */
[C---:B------:R-:W-:Y:S01]  /*7180*/  @!P4 LEA.HI.X R11, R0.reuse, R231, R4, 0x1, P6 ;  /* 0x000000e7000bc211 */ /* 0x040fe200030f0c04 */
[----:B------:R1:W-:Y:S01]  /*7190*/  @P5 STS [R226+0x4], RZ ;  /* 0x000004ffe2005388 */ /* 0x0003e20000000800 */
[----:B------:R-:W-:Y:S02]  /*71a0*/  @!P5 LEA.HI.X R13, R13, R3, R17, 0x6, P0 ;  /* 0x000000030d0dd211 */ /* 0x000fe400000f3411 */
[C---:B------:R-:W-:Y:S01]  /*71b0*/  @!P2 LEA R6, P6, R0.reuse, R230, 0x1 ;  /* 0x000000e60006a211 */ /* 0x040fe200078c08ff */
[----:B------:R1:W-:Y:S01]  /*71c0*/  @P5 STS [R226+0x8], RZ ;  /* 0x000008ffe2005388 */ /* 0x0003e20000000800 */
[----:B------:R-:W-:Y:S01]  /*71d0*/  IADD3 R213, R213, UR10, RZ ;  /* 0x0000000ad5d57c10 */ /* 0x000fe2000fffe0ff */
[----:B------:R-:W-:Y:S01]  /*71e0*/  IMAD.MOV.U32 R230, RZ, RZ, R2 ;  /* 0x000000ffffe67224 */ /* 0x000fe200078e0002 */
[----:B------:R-:W-:Y:S01]  /*71f0*/  @!P2 LEA.HI.X R7, R0, R231, R4, 0x1, P6 ;  /* 0x000000e70007a211 */ /* 0x000fe200030f0c04 */
[----:B------:R1:W-:Y:S01]  /*7200*/  @P5 STS [R226+0xc], RZ ;  /* 0x00000cffe2005388 */ /* 0x0003e20000000800 */
[----:B------:R-:W-:Y:S03]  /*7210*/  IMAD.MOV.U32 R231, RZ, RZ, R3 ;  /* 0x000000ffffe77224 */ /* 0x000fe600078e0003 */
        /* <DEDUP_REMOVED lines=61> */
.L_x_1567:
        /* <DEDUP_REMOVED lines=173> */
.L_x_1568:
[----:B------:R-:W-:Y:S01]  /*80c0*/  LDSM.16.M88.4 R128, [R218] ;  /* 0x00000000da80783b */ /* 0x000fe20000000200 */
[----:B------:R-:W-:Y:S01]  /*80d0*/  @UP2 UIADD3 UR11, UP0, UR8, -0x100, URZ ;  /* 0xffffff00080b2890 */ /* 0x000fe2000ff1e03f */
[----:B-1----:R-:W-:Y:S01]  /*80e0*/  IMAD.MOV.U32 R2, RZ, RZ, 0x4 ;  /* 0x00000004ff027424 */ /* 0x002fe200078e00ff */
[----:B------:R-:W-:Y:S02]  /*80f0*/  UISETP.GT.AND UP1, UPT, UR6, UR18, UPT ;  /* 0x000000120600728c */ /* 0x000fe4000bf24270 */
[----:B------:R-:W1:Y:S01]  /*8100*/  LDSM.16.MT88.4 R16, [R0+0x18000] ;  /* 0x018000000010783b */ /* 0x000e620000004200 */
[----:B------:R-:W-:Y:S02]  /*8110*/  @UP2 UIADD3.X UR10, UR9, -0x1, URZ, UP0, !UPT ;  /* 0xffffffff090a2890 */ /* 0x000fe400087fe43f */
[----:B------:R-:W-:Y:S02]  /*8120*/  @UP2 UMOV UR8, UR11 ;  /* 0x0000000b00082c82 */ /* 0x000fe40008000000 */
[----:B------:R-:W2:Y:S03]  /*8130*/  LDSM.16.M88.4 R124, [R218+0x1000] ;  /* 0x00100000da7c783b */ /* 0x000ea60000000200 */
[----:B------:R-:W-:Y:S02]  /*8140*/  @UP2 UMOV UR9, UR10 ;  /* 0x0000000a00092c82 */ /* 0x000fe40008000000 */
[----:B------:R-:W3:Y:S01]  /*8150*/  LDSM.16.MT88.4 R96, [R0+0x1a000] ;  /* 0x01a000000060783b */ /* 0x000ee20000004200 */
[----:B------:R-:W-:Y:S01]  /*8160*/  @P1 IMAD.WIDE R2, R233, R2, UR8 ;  /* 0x00000008e9021e25 */ /* 0x000fe2000f8e0202 */
[----:B------:R-:W-:Y:S02]  /*8170*/  ULOP3.LUT UR10, UR6, 0x1, URZ, 0xc0, !UPT ;  /* 0x00000001060a7892 */ /* 0x000fe4000f8ec03f */
[----:B------:R-:W-:Y:S01]  /*8180*/  UIADD3 UR6, UR6, -0x1, URZ ;  /* 0xffffffff06067890 */ /* 0x000fe2000fffe03f */
[----:B------:R-:W4:Y:S01]  /*8190*/  LDSM.16.MT88.4 R112, [R0+0x1c000] ;  /* 0x01c000000070783b */ /* 0x000f220000004200 */
[----:B------:R-:W-:Y:S04]  /*81a0*/  UISETP.NE.U32.AND UP0, UPT, UR10, 0x1, UPT ;  /* 0x000000010a00788c */ /* 0x000fe8000bf05070 */
[----:B------:R-:W3:Y:S05]  /*81b0*/  LDSM.16.MT88.4 R196, [R0+0x1e000] ;  /* 0x01e0000000c4783b */ /* 0x000eea0000004200 */
[----:B------:R-:W-:Y:S05]  /*81c0*/  LDSM.16.M88.4 R200, [R219] ;  /* 0x00000000dbc8783b */ /* 0x000fea0000000200 */
[----:B------:R-:W3:Y:S05]  /*81d0*/  LDSM.16.MT88.4 R204, [R0+0x18800] ;  /* 0x0188000000cc783b */ /* 0x000eea0000004200 */
[----:B------:R3:W5:Y:S01]  /*81e0*/  @P1 LDG.E R240, [R2.64] ;  /* 0x0000000402f01981 */ /* 0x000762000c1e1900 */
[-C--:B-1----:R-:W-:Y:S04]  /*81f0*/  HMMA.16816.F32.BF16 R4, R128, R16.reuse, RZ ;  /* 0x000000108004723c */ /* 0x082fe800000418ff */
[----:B------:R1:W5:Y:S04]  /*8200*/  @P1 LDG.E R241, [R2.64+0x20] ;  /* 0x0000200402f11981 */ /* 0x000368000c1e1900 */
        /* <DEDUP_REMOVED lines=75> */
[----:B------:R2:W3:Y:S03]  /*86c0*/  LDSM.16.MT88.4 R196, [R0+0x1f800] ;  /* 0x01f8000000c4783b */ /* 0x0004e60000004200 */
[C---:B--2---:R-:W-:Y:S04]  /*86d0*/  IMAD R0, R248.reuse, 0x18, RZ ;  /* 0x00000018f8007824 */ /* 0x044fe800078e02ff */
[-C--:B---3--:R-:W-:Y:S08]  /*86e0*/  HMMA.16816.F32.BF16 R116, R204, R196.reuse, R116 ;  /* 0x000000c4cc74723c */ /* 0x088ff00000041874 */
[C---:B------:R-:W-:Y:S07]  /*86f0*/  HMMA.16816.F32.BF16 R120, R200.reuse, R196, R120 ;  /* 0x000000c4c878723c */ /* 0x040fee0000041878 */
[C---:B------:R-:W-:Y:S01]  /*8700*/  IMAD.SHL.U32 R197, R248.reuse, 0x20, RZ ;  /* 0x00000020f8c57824 */ /* 0x040fe200078e00ff */
        /* <DEDUP_REMOVED lines=166> */
[C---:B--2---:R-:W-:Y:S04]  /*9170*/  IADD3 R8, R201.reuse, 0xc0, RZ ;  /* 0x000000c0c9087810 */ /* 0x044fe80007ffe0ff */
        /* <DEDUP_REMOVED lines=10> */
[----:B------:R-:W-:Y:S04]  /*9220*/  IMAD.IADD R4, R200, 0x1, R5 ;  /* 0x00000001c8047824 */ /* 0x000fe800078e0205 */
[----:B------:R2:W-:Y:S01]  /*9230*/  RED.E.ADD.F32.FTZ.RN.STRONG.GPU [R8.64], R119 ;  /* 0x000000770800798e */ /* 0x0005e2000c10e784 */
[-C--:B------:R-:W-:Y:S01]  /*9240*/  LEA R10, P0, R4, R224.reuse, 0x2 ;  /* 0x000000e0040a7211 */ /* 0x080fe200078010ff */
[----:B------:R-:W-:Y:S03]  /*9250*/  IMAD.IADD R0, R200, 0x1, R4 ;  /* 0x00000001c8007824 */ /* 0x000fe600078e0204 */
[-C--:B------:R-:W-:Y:S02]  /*9260*/  LEA.HI.X.SX32 R11, R4, R225.reuse, 0x2, P0 ;  /* 0x000000e1040b7211 */ /* 0x080fe400000f16ff */
[----:B------:R-:W-:Y:S02]  /*9270*/  IADD3 R4, R201, 0xe0, RZ ;  /* 0x000000e0c9047810 */ /* 0x000fe40007ffe0ff */
[CC--:B-1----:R-:W-:Y:S04]  /*9280*/  LEA R6, P1, R5.reuse, R224.reuse, 0x2 ;  /* 0x000000e005067211 */ /* 0x0c2fe800078210ff */
[-C--:B------:R-:W-:Y:S01]  /*9290*/  LEA.HI.X.SX32 R7, R5, R225.reuse, 0x2, P1 ;  /* 0x000000e105077211 */ /* 0x080fe200008f16ff */
[----:B------:R-:W-:Y:S01]  /*92a0*/  IMAD.IADD R5, R200, 0x1, R0 ;  /* 0x00000001c8057824 */ /* 0x000fe200078e0200 */
[CC--:B--2---:R-:W-:Y:S03]  /*92b0*/  LEA R8, P0, R0.reuse, R224.reuse, 0x2 ;  /* 0x000000e000087211 */ /* 0x0c4fe600078010ff */
[----:B------:R1:W-:Y:S01]  /*92c0*/  RED.E.ADD.F32.FTZ.RN.STRONG.GPU [R6.64], R120 ;  /* 0x000000780600798e */ /* 0x0003e2000c10e784 */
[-C--:B------:R-:W-:Y:S01]  /*92d0*/  LEA.HI.X.SX32 R9, R0, R225.reuse, 0x2, P0 ;  /* 0x000000e100097211 */ /* 0x080fe200000f16ff */
[----:B------:R-:W-:Y:S03]  /*92e0*/  IMAD.IADD R0, R200, 0x1, R4 ;  /* 0x00000001c8007824 */ /* 0x000fe600078e0204 */
[----:B------:R-:W-:Y:S05]  /*92f0*/  RED.E.ADD.F32.FTZ.RN.STRONG.GPU [R10.64], R121 ;  /* 0x000000790a00798e */ /* 0x000fea000c10e784 */
[----:B------:R2:W-:Y:S01]  /*9300*/  RED.E.ADD.F32.FTZ.RN.STRONG.GPU [R8.64], R122 ;  /* 0x0000007a0800798e */ /* 0x0005e2000c10e784 */
[CC--:B-1----:R-:W-:Y:S04]  /*9310*/  LEA R6, P0, R5.reuse, R224.reuse, 0x2 ;  /* 0x000000e005067211 */ /* 0x0c2fe800078010ff */
[-C--:B------:R-:W-:Y:S05]  /*9320*/  LEA.HI.X.SX32 R7, R5, R225.reuse, 0x2, P0 ;  /* 0x000000e105077211 */ /* 0x080fea00000f16ff */
[----:B------:R1:W-:Y:S01]  /*9330*/  RED.E.ADD.F32.FTZ.RN.STRONG.GPU [R6.64], R123 ;  /* 0x0000007b0600798e */ /* 0x0003e2000c10e784 */
[CC--:B--2---:R-:W-:Y:S04]  /*9340*/  LEA R8, P0, R4.reuse, R224.reuse, 0x2 ;  /* 0x000000e004087211 */ /* 0x0c4fe800078010ff */
[----:B------:R-:W-:Y:S01]  /*9350*/  RED.E.ADD.F32.FTZ.RN.STRONG.GPU [R224.64+0x380], R128 ;  /* 0x00038080e000798e */ /* 0x000fe2000c10e784 */
[-C--:B------:R-:W-:Y:S02]  /*9360*/  LEA.HI.X.SX32 R9, R4, R225.reuse, 0x2, P0 ;  /* 0x000000e104097211 */ /* 0x080fe400000f16ff */
[CC--:B------:R-:W-:Y:S02]  /*9370*/  LEA R4, P0, R0.reuse, R224.reuse, 0x2 ;  /* 0x000000e000047211 */ /* 0x0c0fe400078010ff */
[----:B------:R2:W-:Y:S02]  /*9380*/  RED.E.ADD.F32.FTZ.RN.STRONG.GPU [R2.64+0x380], R129 ;  /* 0x000380810200798e */ /* 0x0005e4000c10e784 */
[-C--:B------:R-:W-:Y:S03]  /*9390*/  LEA.HI.X.SX32 R5, R0, R225.reuse, 0x2, P0 ;  /* 0x000000e100057211 */ /* 0x080fe600000f16ff */
[----:B------:R3:W-:Y:S05]  /*93a0*/  RED.E.ADD.F32.FTZ.RN.STRONG.GPU [R8.64], R130 ;  /* 0x000000820800798e */ /* 0x0007ea000c10e784 */
[----:B------:R4:W-:Y:S01]  /*93b0*/  RED.E.ADD.F32.FTZ.RN.STRONG.GPU [R4.64], R131 ;  /* 0x000000830400798e */ /* 0x0009e2000c10e784 */
[----:B-1----:R-:W-:Y:S05]  /*93c0*/  IMAD.IADD R6, R200, 0x1, R0 ;  /* 0x00000001c8067824 */ /* 0x002fea00078e0200 */
[CC--:B------:R-:W-:Y:S04]  /*93d0*/  LEA R10, P0, R6.reuse, R224.reuse, 0x2 ;  /* 0x000000e0060a7211 */ /* 0x0c0fe800078010ff */
[-C--:B------:R-:W-:Y:S01]  /*93e0*/  LEA.HI.X.SX32 R11, R6, R225.reuse, 0x2, P0 ;  /* 0x000000e1060b7211 */ /* 0x080fe200000f16ff */
[C---:B--2---:R-:W-:Y:S04]  /*93f0*/  IMAD.IADD R2, R200.reuse, 0x1, R6 ;  /* 0x00000001c8027824 */ /* 0x044fe800078e0206 */
[----:B------:R-:W-:Y:S01]  /*9400*/  IMAD.IADD R0, R200, 0x1, R2 ;  /* 0x00000001c8007824 */ /* 0x000fe200078e0202 */
[-C--:B---3--:R-:W-:Y:S01]  /*9410*/  LEA R8, P2, R2, R224.reuse, 0x2 ;  /* 0x000000e002087211 */ /* 0x088fe200078410ff */
[----:B------:R-:W-:Y:S02]  /*9420*/  RED.E.ADD.F32.FTZ.RN.STRONG.GPU [R10.64], R124 ;  /* 0x0000007c0a00798e */ /* 0x000fe4000c10e784 */
[----:B------:R-:W-:Y:S01]  /*9430*/  IMAD.IADD R3, R200, 0x1, R0 ;  /* 0x00000001c8037824 */ /* 0x000fe200078e0200 */
[-C--:B------:R-:W-:Y:S02]  /*9440*/  LEA.HI.X.SX32 R9, R2, R225.reuse, 0x2, P2 ;  /* 0x000000e102097211 */ /* 0x080fe400010f16ff */
[CC--:B------:R-:W-:Y:S02]  /*9450*/  LEA R6, P1, R0.reuse, R224.reuse, 0x2 ;  /* 0x000000e000067211 */ /* 0x0c0fe400078210ff */
[C---:B----4-:R-:W-:Y:S01]  /*9460*/  LEA R4, P0, R3.reuse, R224, 0x2 ;  /* 0x000000e003047211 */ /* 0x050fe200078010ff */
[----:B------:R-:W-:Y:S01]  /*9470*/  RED.E.ADD.F32.FTZ.RN.STRONG.GPU [R8.64], R125 ;  /* 0x0000007d0800798e */ /* 0x000fe2000c10e784 */
[-C--:B------:R-:W-:Y:S02]  /*9480*/  LEA.HI.X.SX32 R7, R0, R225.reuse, 0x2, P1 ;  /* 0x000000e100077211 */ /* 0x080fe400008f16ff */
[----:B------:R-:W-:Y:S02]  /*9490*/  LEA.HI.X.SX32 R5, R3, R225, 0x2, P0 ;  /* 0x000000e103057211 */ /* 0x000fe400000f16ff */
[----:B------:R-:W-:Y:S01]  /*94a0*/  LDSM.16.MT88.4 R8, [R208] ;  /* 0x00000000d008783b */ /* 0x000fe20000004200 */
[----:B------:R-:W-:Y:S01]  /*94b0*/  PLOP3.LUT P1, PT, PT, PT, UP0, 0x80, 0x0 ;  /* 0x000000000000781c */ /* 0x000fe20003f2f008 */
[----:B------:R-:W-:Y:S01]  /*94c0*/  @UP2 UIADD3 UR17, UP0, UR17, -0x100, URZ ;  /* 0xffffff0011112890 */ /* 0x000fe2000ff1e03f */
[----:B------:R-:W-:Y:S02]  /*94d0*/  PLOP3.LUT P0, PT, PT, PT, UP1, 0x80, 0x0 ;  /* 0x000000000000781c */ /* 0x000fe40003f0f018 */
[----:B------:R-:W-:Y:S01]  /*94e0*/  RED.E.ADD.F32.FTZ.RN.STRONG.GPU [R6.64], R126 ;  /* 0x0000007e0600798e */ /* 0x000fe2000c10e784 */
[C---:B------:R-:W-:Y:S01]  /*94f0*/  IADD3 R0, R208.reuse, -0x8000, RZ ;  /* 0xffff8000d0007810 */ /* 0x040fe20007ffe0ff */
[----:B------:R-:W-:Y:S03]  /*9500*/  @UP2 UIADD3.X UR16, UR16, -0x1, URZ, UP0, !UPT ;  /* 0xffffffff10102890 */ /* 0x000fe600087fe43f */
[----:B------:R-:W-:Y:S04]  /*9510*/  RED.E.ADD.F32.FTZ.RN.STRONG.GPU [R4.64], R127 ;  /* 0x0000007f0400798e */ /* 0x000fe8000c10e784 */
[----:B------:R-:W-:Y:S01]  /*9520*/  @P1 IADD3 R0, R208, 0x8000, RZ ;  /* 0x00008000d0001810 */ /* 0x000fe20007ffe0ff */
        /* <DEDUP_REMOVED lines=82> */
[----:B------:R-:W-:Y:S01]  /*9a50*/  UISETP.NE.AND UP0, UPT, UR37, -0x1, UPT ;  /* 0xffffffff2500788c */ /* 0x000fe2000bf05270 */
[----:B------:R-:W-:-:S02]  /*9a60*/  FMUL.FTZ R13, R59, c[0x0][0x2dc] ;  /* 0x0000b7003b0d7a20 */ /* 0x000fc40000410000 */
        /* <DEDUP_REMOVED lines=17> */
[----:B------:R-:W-:Y:S01]  /*9b80*/  @UP0 UIMAD UR14, UR6, UR11, UR9 ;  /* 0x0000000b060e02a4 */ /* 0x000fe2000f8e0209 */
[----:B------:R-:W-:Y:S01]  /*9b90*/  FMUL.FTZ R55, R145, c[0x0][0x2e0] ;  /* 0x0000b80091377a20 */ /* 0x000fe20000410000 */
[----:B------:R1:W-:Y:S01]  /*9ba0*/  STS [R246], R59 ;  /* 0x0000003bf6007388 */ /* 0x0003e20000000800 */
        /* <DEDUP_REMOVED lines=215> */
[----:B------:R-:W-:-:S02]  /*a920*/  F2FP.BF16.PACK_AB R2, R2, R76 ;  /* 0x0000004c0202723e */ /* 0x000fc400000010ff */
[----:B------:R1:W-:Y:S02]  /*a930*/  STS [R246+0xa400], R23 ;  /* 0x00a40017f6007388 */ /* 0x0003e40000000800 */
[----:B------:R-:W-:Y:S02]  /*a940*/  F2FP.BF16.PACK_AB R0, R0, R78 ;  /* 0x0000004e0000723e */ /* 0x000fe400000010ff */
        /* <DEDUP_REMOVED lines=36> */
.L_x_1570:
        /* <DEDUP_REMOVED lines=19> */
.L_x_1571:
        /* <DEDUP_REMOVED lines=13> */
[----:B------:R-:W-:-:S02]  /*ad90*/  USHF.R.S32.HI UR15, URZ, 0x1f, UR39 ;  /* 0x0000001f3f0f7899 */ /* 0x000fc40008011427 */
[----:B------:R-:W-:Y:S02]  /*ada0*/  UIMAD UR8, UR6, UR9, UR8 ;  /* 0x00000009060872a4 */ /* 0x000fe4000f8e0208 */
[----:B------:R-:W-:-:S04]  /*adb0*/  IADD3 R2, P0, R2, UR13, RZ ;  /* 0x0000000d02027c10 */ /* 0x000fc8000ff1e0ff */
[----:B------:R-:W-:Y:S01]  /*adc0*/  IMAD.U32 R6, RZ, RZ, UR8 ;  /* 0x00000008ff067e24 */ /* 0x000fe2000f8e00ff */
[----:B------:R-:W-:Y:S01]  /*add0*/  ULDC.64 UR8, c[0x0][0x3b8] ;  /* 0x0000ee0000087ab9 */ /* 0x000fe20000000a00 */
[----:B------:R2:W3:Y:S01]  /*ade0*/  LDS.128 R40, [R8+0x19000] ;  /* 0x0190000008287984 */ /* 0x0004e20000000c00 */
[----:B------:R-:W-:Y:S02]  /*adf0*/  UIMAD UR8, UR15, UR8, URZ ;  /* 0x000000080f0872a4 */ /* 0x000fe4000f8e023f */
[----:B------:R-:W-:Y:S01]  /*ae00*/  IADD3.X R3, R3, UR14, R6, P0, !PT ;  /* 0x0000000e03037c10 */ /* 0x000fe200087fe406 */
[----:B------:R-:W-:Y:S01]  /*ae10*/  IMAD.U32 R6, RZ, RZ, UR39 ;  /* 0x00000027ff067e24 */ /* 0x000fe2000f8e00ff */
[----:B------:R2:W4:Y:S01]  /*ae20*/  LDS.128 R36, [R8+0x1b000] ;  /* 0x01b0000008247984 */ /* 0x0005220000000c00 */
[----:B------:R-:W-:Y:S01]  /*ae30*/  UIMAD UR8, UR39, UR9, UR8 ;  /* 0x00000009270872a4 */ /* 0x000fe2000f8e0208 */
[----:B-1----:R-:W-:Y:S02]  /*ae40*/  SHF.R.S32.HI R0, RZ, 0x1f, R7 ;  /* 0x0000001fff007819 */ /* 0x002fe40000011407 */
[----:B------:R2:W1:Y:S02]  /*ae50*/  LDS.128 R32, [R8+0x1d000] ;  /* 0x01d0000008207984 */ /* 0x0004640000000c00 */
[----:B------:R-:W-:Y:S01]  /*ae60*/  LEA.HI R0, R0, R7, RZ, 0x3 ;  /* 0x0000000700007211 */ /* 0x000fe200078f18ff */
[----:B------:R-:W-:Y:S01]  /*ae70*/  IMAD.WIDE.U32 R6, R6, c[0x0][0x3b8], R2 ;  /* 0x0000ee0006067a25 */ /* 0x000fe200078e0002 */
[----:B------:R2:W1:Y:S02]  /*ae80*/  LDS.128 R28, [R8+0x1f000] ;  /* 0x01f00000081c7984 */ /* 0x0004640000000c00 */
[----:B------:R-:W-:-:S02]  /*ae90*/  SHF.R.S32.HI R0, RZ, 0x3, R0 ;  /* 0x00000003ff007819 */ /* 0x000fc40000011400 */
[----:B------:R2:W1:Y:S01]  /*aea0*/  LDS.128 R56, [R8+0x20000] ;  /* 0x0200000008387984 */ /* 0x0004620000000c00 */
[----:B------:R-:W-:Y:S02]  /*aeb0*/  IADD3 R10, R7, UR8, RZ ;  /* 0x00000008070a7c10 */ /* 0x000fe4000fffe0ff */
        /* <DEDUP_REMOVED lines=12> */
[----:B------:R-:W-:Y:S01]  /*af80*/  IMAD.MOV.U32 R2, RZ, RZ, R6 ;  /* 0x000000ffff027224 */ /* 0x000fe200078e0006 */
[----:B------:R-:W-:Y:S01]  /*af90*/  ISETP.GE.AND P2, PT, R243, c[0x0][0x220], PT ;  /* 0x00008800f3007a0c */ /* 0x000fe20003f46270 */
[----:B------:R-:W-:Y:S01]  /*afa0*/  IMAD.MOV.U32 R3, RZ, RZ, R10 ;  /* 0x000000ffff037224 */ /* 0x000fe200078e000a */
[----:B------:R-:W4:Y:S01]  /*afb0*/  LDS.128 R20, [R8+0x1c000] ;  /* 0x01c0000008147984 */ /* 0x000f220000000c00 */
[----:B------:R-:W-:Y:S01]  /*afc0*/  IMAD R77, R76, c[0x0][0x3a0], RZ ;  /* 0x0000e8004c4d7a24 */ /* 0x000fe200078e02ff */
[----:B------:R-:W-:-:S02]  /*afd0*/  ISETP.GE.AND P1, PT, R242, c[0x0][0x220], PT ;  /* 0x00008800f2007a0c */ /* 0x000fc40003f26270 */
[----:B------:R-:W-:Y:S01]  /*afe0*/  LDS.128 R12, [R8+0x1e000] ;  /* 0x01e00000080c7984 */ /* 0x000fe20000000c00 */
[----:B------:R-:W-:-:S03]  /*aff0*/  ISETP.GE.AND P0, PT, R244, c[0x0][0x220], PT ;  /* 0x00008800f4007a0c */ /* 0x000fc60003f06270 */
[----:B------:R2:W1:Y:S02]  /*b000*/  @!P3 LDS.128 R16, [R8+0x18000] ;  /* 0x018000000810b984 */ /* 0x0004640000000c00 */
[----:B--2---:R-:W-:-:S04]  /*b010*/  IMAD.WIDE.U32 R8, R0, c[0x0][0x3a0], R2 ;  /* 0x0000e80000087a25 */ /* 0x004fc800078e0002 */
[----:B------:R-:W-:-:S04]  /*b020*/  IMAD R2, R0, c[0x0][0x3a4], R77 ;  /* 0x0000e90000027a24 */ /* 0x000fc800078e024d */
[----:B------:R-:W-:Y:S01]  /*b030*/  IMAD.IADD R3, R2, 0x1, R9 ;  /* 0x0000000102037824 */ /* 0x000fe200078e0209 */
[----:B------:R-:W-:-:S04]  /*b040*/  LEA R2, P4, R8, c[0x0][0x340], 0x1 ;  /* 0x0000d00008027a11 */ /* 0x000fc800078808ff */
[----:B------:R-:W-:-:S05]  /*b050*/  LEA.HI.X R3, R8, c[0x0][0x344], R3, 0x1, P4 ;  /* 0x0000d10008037a11 */ /* 0x000fca00020f0c03 */
[----:B---3--:R2:W-:Y:S04]  /*b060*/  @!P2 STG.E.128 [R2.64+0x80], R24 ;  /* 0x000080180200a986 */ /* 0x0085e8000c101d04 */
[----:B----4-:R2:W-:Y:S04]  /*b070*/  @!P1 STG.E.128 [R2.64+0x100], R20 ;  /* 0x0001001402009986 */ /* 0x0105e8000c101d04 */
[----:B-1----:R2:W-:Y:S04]  /*b080*/  @!P3 STG.E.128 [R2.64], R16 ;  /* 0x000000100200b986 */ /* 0x0025e8000c101d04 */
[----:B------:R2:W-:Y:S02]  /*b090*/  @!P0 STG.E.128 [R2.64+0x180], R12 ;  /* 0x0001800c02008986 */ /* 0x0005e4000c101d04 */
.L_x_1573:
[----:B---34-:R-:W-:Y:S05]  /*b0a0*/  BSYNC B0 ;  /* 0x0000000000007941 */ /* 0x018fea0003800000 */
.L_x_1572:
[----:B--2---:R-:W-:Y:S01]  /*b0b0*/  IADD3 R2, R0, 0x20, RZ ;  /* 0x0000002000027810 */ /* 0x004fe20007ffe0ff */
        /* <DEDUP_REMOVED lines=18> */
[----:B-1----:R2:W-:Y:S04]  /*b1e0*/  @!P1 STG.E.128 [R2.64+0x100], R32 ;  /* 0x0001002002009986 */ /* 0x0025e8000c101d04 */
[----:B------:R2:W-:Y:S02]  /*b1f0*/  @!P0 STG.E.128 [R2.64+0x180], R28 ;  /* 0x0001801c02008986 */ /* 0x0005e4000c101d04 */
.L_x_1575:
[----:B------:R-:W-:Y:S05]  /*b200*/  BSYNC B0 ;  /* 0x0000000000007941 */ /* 0x000fea0003800000 */
.L_x_1574:
[----:B------:R-:W-:Y:S01]  /*b210*/  ULDC.64 UR8, c[0x0][0x3a8] ;  /* 0x0000ea0000087ab9 */ /* 0x000fe20000000a00 */
[----:B--2---:R-:W-:Y:S01]  /*b220*/  IMAD.WIDE.U32 R2, R11, c[0x0][0x3a8], R4 ;  /* 0x0000ea000b027a25 */ /* 0x004fe200078e0004 */
        /* <DEDUP_REMOVED lines=30> */
.L_x_1577:
[----:B------:R-:W-:Y:S05]  /*b410*/  BSYNC B0 ;  /* 0x0000000000007941 */ /* 0x000fea0003800000 */
.L_x_1576:
        /* <DEDUP_REMOVED lines=19> */
.L_x_1546:
[----:B------:R-:W-:Y:S05]  /*b550*/  BSYNC B1 ;  /* 0x0000000000017941 */ /* 0x000fea0003800000 */
.L_x_1532:
        /* <DEDUP_REMOVED lines=12> */
.L_x_1578:
[----:B------:R-:W-:Y:S05]  /*b620*/  EXIT ;  /* 0x000000000000794d */ /* 0x000fea0003800000 */
.L_x_1580:
        /* <DEDUP_REMOVED lines=13> */
.L_x_2042:


//--------------------- .text._ZN5flash44flash_bwd_dq_dk_dv_loop_seqk_parallel_kernelI23Flash_bwd_kernel_traitsILi256ELi64ELi64ELi8ELi4ELi2ELi2ELb0ELb0EN7cutlass10bfloat16_tE19Flash_kernel_traitsILi256ELi64ELi64ELi8ES3_EELb0ELb0ELb1ELb0ELb0ELb0ELb1EEEvNS_16Flash_bwd_paramsE --------------------------
	.section	.text._ZN5flash44flash_bwd_dq_dk_dv_loop_seqk_parallel_kernelI23Flash_bwd_kernel_traitsILi256ELi64ELi64ELi8ELi4ELi2ELi2ELb0ELb0EN7cutlass10bfloat16_tE19Flash_kernel_traitsILi256ELi64ELi64ELi8ES3_EELb0ELb0ELb1ELb0ELb0ELb0ELb1EEEvNS_16Flash_bwd_paramsE,"ax",@progbits
	.sectioninfo	@"SHI_REGISTERS=255"
	.align	128
        .global         _ZN5flash44flash_bwd_dq_dk_dv_loop_seqk_parallel_kernelI23Flash_bwd_kernel_traitsILi256ELi64ELi64ELi8ELi4ELi2ELi2ELb0ELb0EN7cutlass10bfloat16_tE19Flash_kernel_traitsILi256ELi64ELi64ELi8ES3_EELb0ELb0ELb1ELb0ELb0ELb0ELb1EEEvNS_16Flash_bwd_paramsE
        .type           _ZN5flash44flash_bwd_dq_dk_dv_loop_seqk_parallel_kernelI23Flash_bwd_kernel_traitsILi256ELi64ELi64ELi8ELi4ELi2ELi2ELb0ELb0EN7cutlass10bfloat16_tE19Flash_kernel_traitsILi256ELi64ELi64ELi8ES3_EELb0ELb0ELb1ELb0ELb0ELb0ELb1EEEvNS_16Flash_bwd_paramsE,@function
        .size           _ZN5flash44flash_bwd_dq_dk_dv_loop_seqk_parallel_kernelI23Flash_bwd_kernel_traitsILi256ELi64ELi64ELi8ELi4ELi2ELi2ELb0ELb0EN7cutlass10bfloat16_tE19Flash_kernel_traitsILi256ELi64ELi64ELi8ES3_EELb0ELb0ELb1ELb0ELb0ELb0ELb1EEEvNS_16Flash_bwd_paramsE,(.L_x_2043 - _ZN5flash44flash_bwd_dq_dk_dv_loop_seqk_parallel_kernelI23Flash_bwd_kernel_traitsILi256ELi64ELi64ELi8ELi4ELi2ELi2ELb0ELb0EN7cutlass10bfloat16_tE19Flash_kernel_traitsILi256ELi64ELi64ELi8ES3_EELb0ELb0ELb1ELb0ELb0ELb0ELb1EEEvNS_16Flash_bwd_paramsE)
        .other          _ZN5flash44flash_bwd_dq_dk_dv_loop_seqk_parallel_kernelI23Flash_bwd_kernel_traitsILi256ELi64ELi64ELi8ELi4ELi2ELi2ELb0ELb0EN7cutlass10bfloat16_tE19Flash_kernel_traitsILi256ELi64ELi64ELi8ES3_EELb0ELb0ELb1ELb0ELb0ELb0ELb1EEEvNS_16Flash_bwd_paramsE,@"STO_CUDA_ENTRY STV_DEFAULT"
_ZN5flash44flash_bwd_dq_dk_dv_loop_seqk_parallel_kernelI23Flash_bwd_kernel_traitsILi256ELi64ELi64ELi8ELi4ELi2ELi2ELb0ELb0EN7cutlass10bfloat16_tE19Flash_kernel_traitsILi256ELi64ELi64ELi8ES3_EELb0ELb0ELb1ELb0ELb0ELb0ELb1EEEvNS_16Flash_bwd_paramsE:
.text._ZN5flash44flash_bwd_dq_dk_dv_loop_seqk_parallel_kernelI23Flash_bwd_kernel_traitsILi256ELi64ELi64ELi8ELi4ELi2ELi2ELb0ELb0EN7cutlass10bfloat16_tE19Flash_kernel_traitsILi256ELi64ELi64ELi8ES3_EELb0ELb0ELb1ELb0ELb0ELb0ELb1EEEvNS_16Flash_bwd_paramsE:
        /* <DEDUP_REMOVED lines=181> */
.L_x_1629:
        /* <DEDUP_REMOVED lines=66> */
.L_x_1581:
        /* <DEDUP_REMOVED lines=67> */
.L_x_1583:
        /* <DEDUP_REMOVED lines=43> */
.L_x_1584:
        /* <DEDUP_REMOVED lines=45> */
.L_x_1585:
[----:B------:R-:W-:-:S03]  /*1920*/  UMOV UR13, UR53 ;  /* 0x00000035000d7c82 */ /* 0x000fc60008000000 */
.L_x_1586:
[----:B------:R-:W-:Y:S01]  /*1930*/  UIADD3 UR8, UP4, UP3, UR8, UR48, UR50 ;  /* 0x0000003008087290 */ /* 0x000fe2000fb9e032 */
[----:B------:R-:W-:Y:S01]  /*1940*/  IMAD.U32 R2, RZ, RZ, UR5 ;  /* 0x00000005ff027e24 */ /* 0x000fe2000f8e00ff */
        /* <DEDUP_REMOVED lines=9> */
[----:B------:R-:W-:Y:S01]  /*19e0*/  IMAD.U32 R7, RZ, RZ, UR37 ;  /* 0x00000025ff077e24 */ /* 0x000fe2000f8e00ff */
[----:B------:R-:W-:Y:S01]  /*19f0*/  UIMAD UR6, UR60, UR8, URZ ;  /* 0x000000083c0672a4 */ /* 0x000fe2000f8e023f */
[----:B------:R-:W-:Y:S01]  /*1a00*/  IMAD.U32 R11, RZ, RZ, UR37 ;  /* 0x00000025ff0b7e24 */ /* 0x000fe2000f8e00ff */
[----:B------:R-:W-:Y:S01]  /*1a10*/  UMOV UR14, 0x4 ;  /* 0x00000004000e7882 */ /* 0x000fe20000000000 */
[----:B------:R-:W-:Y:S01]  /*1a20*/  BSSY B1, `(.L_x_1582) ;  /* 0x0000946000017945 */ /* 0x000fe20003800000 */
[----:B------:R-:W-:Y:S01]  /*1a30*/  UIMAD UR11, UR37, UR9, UR6 ;  /* 0x00000009250b72a4 */ /* 0x000fe2000f8e0206 */
[C---:B------:R-:W-:Y:S01]  /*1a40*/  IADD3 R244, R238.reuse, 0x40, RZ ;  /* 0x00000040eef47810 */ /* 0x040fe20007ffe0ff */
[----:B------:R-:W-:Y:S01]  /*1a50*/  ULDC.64 UR4, c[0x0][0x3c8] ;  /* 0x0000f20000047ab9 */ /* 0x000fe20000000a00 */
[C---:B------:R-:W-:Y:S01]  /*1a60*/  IADD3 R243, R238.reuse, 0x80, RZ ;  /* 0x00000080eef37810 */ /* 0x040fe20007ffe0ff */
[----:B------:R-:W-:Y:S01]  /*1a70*/  ULDC.64 UR8, c[0x0][0x370] ;  /* 0x0000dc0000087ab9 */ /* 0x000fe20000000a00 */
[----:B------:R-:W-:Y:S01]  /*1a80*/  IADD3 R245, R238, 0xc0, RZ ;  /* 0x000000c0eef57810 */ /* 0x000fe20007ffe0ff */
[----:B------:R-:W-:-:S04]  /*1a90*/  UIMAD UR6, UR34, UR8, URZ ;  /* 0x00000008220672a4 */ /* 0x000fc8000f8e023f */
[----:B------:R-:W-:-:S03]  /*1aa0*/  UIMAD UR28, UR23, UR9, UR6 ;  /* 0x00000009171c72a4 */ /* 0x000fc6000f8e0206 */
[----:B------:R-:W-:Y:S02]  /*1ab0*/  ULDC.64 UR8, c[0x0][0x378] ;  /* 0x0000de0000087ab9 */ /* 0x000fe40000000a00 */
[----:B------:R-:W-:Y:S02]  /*1ac0*/  UIMAD UR6, UR60, UR8, URZ ;  /* 0x000000083c0672a4 */ /* 0x000fe4000f8e023f */
[----:B------:R-:W-:Y:S02]  /*1ad0*/  UIADD3 UR8, UR23, UR13, URZ ;  /* 0x0000000d17087290 */ /* 0x000fe4000fffe03f */
[----:B------:R-:W-:Y:S02]  /*1ae0*/  UIMAD UR10, UR37, UR9, UR6 ;  /* 0x00000009250a72a4 */ /* 0x000fe4000f8e0206 */
[----:B------:R-:W-:Y:S02]  /*1af0*/  UIMAD.WIDE UR8, UR8, UR14, UR4 ;  /* 0x0000000e080872a5 */ /* 0x000fe4000f8e0204 */
[----:B------:R-:W-:-:S02]  /*1b00*/  UIADD3 UR6, -UR7, UR12, UR18 ;  /* 0x0000000c07067290 */ /* 0x000fc4000fffe112 */
[----:B------:R-:W-:-:S03]  /*1b10*/  ULDC.64 UR4, c[0x0][0x200] ;  /* 0x0000800000047ab9 */ /* 0x000fc60000000a00 */
[----:B------:R-:W-:Y:S02]  /*1b20*/  UMOV UR16, UR8 ;  /* 0x0000000800107c82 */ /* 0x000fe40008000000 */
[----:B------:R-:W-:Y:S02]  /*1b30*/  UIADD3 UR8, UR23, UR17, URZ ;  /* 0x0000001117087290 */ /* 0x000fe4000fffe03f */
[----:B------:R-:W-:Y:S02]  /*1b40*/  UMOV UR15, UR9 ;  /* 0x00000009000f7c82 */ /* 0x000fe40008000000 */
[----:B------:R-:W-:Y:S01]  /*1b50*/  UIMAD.WIDE UR8, UR8, UR14, UR4 ;  /* 0x0000000e080872a5 */ /* 0x000fe2000f8e0204 */
[----:B------:R1:W2:Y:S01]  /*1b60*/  R2UR UR5, R2 ;  /* 0x00000000020573c2 */ /* 0x0002a200000e0000 */
[----:B------:R-:W-:Y:S02]  /*1b70*/  ULDC UR17, c[0x0][0x2e8] ;  /* 0x0000ba0000117ab9 */ /* 0x000fe40000000800 */
[----:B------:R-:W-:-:S03]  /*1b80*/  UIADD3 UR6, UR6, -UR17, URZ ;  /* 0x8000001106067290 */ /* 0x000fc6000fffe03f */
        /* <DEDUP_REMOVED lines=8> */
[----:B-1----:R-:W-:-:S03]  /*1c10*/  LEA.HI R2, R22, R23, RZ, 0x5 ;  /* 0x0000001716027211 */ /* 0x002fc600078f28ff */
[----:B------:R-:W-:-:S04]  /*1c20*/  USEL UR17, URZ, UR17, !UP1 ;  /* 0x000000113f117287 */ /* 0x000fc8000c800000 */
        /* <DEDUP_REMOVED lines=51> */
.L_x_1588:
        /* <DEDUP_REMOVED lines=18> */
.L_x_1589:
        /* <DEDUP_REMOVED lines=35> */
.L_x_1591:
[----:B------:R-:W-:Y:S05]  /*22b0*/  BSYNC B0 ;  /* 0x0000000000007941 */ /* 0x000fea0003800000 */
.L_x_1590:
        /* <DEDUP_REMOVED lines=21> */
.L_x_1593:
[----:B------:R-:W-:Y:S05]  /*2410*/  BSYNC B0 ;  /* 0x0000000000007941 */ /* 0x000fea0003800000 */
.L_x_1592:
        /* <DEDUP_REMOVED lines=31> */
.L_x_1595:
[----:B------:R-:W-:Y:S05]  /*2610*/  BSYNC B0 ;  /* 0x0000000000007941 */ /* 0x000fea0003800000 */
.L_x_1594:
        /* <DEDUP_REMOVED lines=20> */
.L_x_1587:
        /* <DEDUP_REMOVED lines=56> */
.L_x_1598:
[----:B------:R-:W-:Y:S05]  /*2ae0*/  BSYNC B0 ;  /* 0x0000000000007941 */ /* 0x000fea0003800000 */
.L_x_1597:
        /* <DEDUP_REMOVED lines=48> */
.L_x_1600:
[----:B------:R-:W-:Y:S05]  /*2df0*/  BSYNC B0 ;  /* 0x0000000000007941 */ /* 0x000fea0003800000 */
.L_x_1599:
        /* <DEDUP_REMOVED lines=23> */
.L_x_1602:
        /* <DEDUP_REMOVED lines=50> */
.L_x_1603:
[----:B------:R-:W-:Y:S05]  /*3290*/  BSYNC B0 ;  /* 0x0000000000007941 */ /* 0x000fea0003800000 */
.L_x_1601:
        /* <DEDUP_REMOVED lines=21> */
.L_x_1605:
        /* <DEDUP_REMOVED lines=49> */
.L_x_1606:
[----:B------:R-:W-:Y:S05]  /*3700*/  BSYNC B0 ;  /* 0x0000000000007941 */ /* 0x000fea0003800000 */
.L_x_1604:
        /* <DEDUP_REMOVED lines=79> */
.L_x_1608:
[----:B---3--:R-:W-:Y:S05]  /*3c00*/  BSYNC B0 ;  /* 0x0000000000007941 */ /* 0x008fea0003800000 */
.L_x_1607:
        /* <DEDUP_REMOVED lines=55> */
.L_x_1610:
[----:B------:R-:W-:Y:S05]  /*3f80*/  BSYNC B0 ;  /* 0x0000000000007941 */ /* 0x000fea0003800000 */
.L_x_1609:
        /* <DEDUP_REMOVED lines=62> */
.L_x_1612:
[----:B------:R-:W-:Y:S05]  /*4370*/  BSYNC B0 ;  /* 0x0000000000007941 */ /* 0x000fea0003800000 */
.L_x_1611:
        /* <DEDUP_REMOVED lines=54> */
.L_x_1614:
[----:B------:R-:W-:Y:S05]  /*46e0*/  BSYNC B0 ;  /* 0x0000000000007941 */ /* 0x000fea0003800000 */
.L_x_1613:
        /* <DEDUP_REMOVED lines=91> */
.L_x_1619:
[----:B------:R-:W0:Y:S01]  /*4ca0*/  LDGDEPBAR ;  /* 0x00000000000079af */ /* 0x000e220000000000 */
[C---:B------:R-:W-:Y:S01]  /*4cb0*/  IADD3 R3, R217.reuse, R221, RZ ;  /* 0x000000ddd9037210 */ /* 0x040fe20007ffe0ff */
[----:B------:R-:W-:Y:S01]  /*4cc0*/  USHF.L.U32 UR9, UR6, 0x6, URZ ;  /* 0x0000000606097899 */ /* 0x000fe2000800063f */
[-C--:B------:R-:W-:Y:S01]  /*4cd0*/  IADD3 R2, R217, R220.reuse, RZ ;  /* 0x000000dcd9027210 */ /* 0x080fe20007ffe0ff */
[----:B------:R-:W-:Y:S01]  /*4ce0*/  ULDC UR8, c[0x0][0x2e4] ;  /* 0x0000b90000087ab9 */ /* 0x000fe20000000800 */
[----:B------:R-:W-:Y:S01]  /*4cf0*/  IADD3 R0, R3, R220, RZ ;  /* 0x000000dc03007210 */ /* 0x000fe20007ffe0ff */
        /* <DEDUP_REMOVED lines=56> */
[C---:B------:R-:W-:Y:S08]  /*5080*/  HMMA.16816.F32.BF16 R12, R84.reuse, R112, R12 ;  /* 0x00000070540c723c */ /* 0x040ff0000004180c */
        /* <DEDUP_REMOVED lines=8> */
[----:B------:R-:W-:Y:S06]  /*5110*/  LDSM.16.M88.4 R104, [R2+0x4000] ;  /* 0x004000000268783b */ /* 0x000fec0000000200 */
[----:B------:R-:W-:Y:S01]  /*5120*/  IADD3 R88, P0, R249, UR16, RZ ;  /* 0x00000010f9587c10 */ /* 0x000fe2000ff1e0ff */
[C---:B--2---:R-:W-:Y:S05]  /*5130*/  HMMA.16816.F32.BF16 R4, R92.reuse, R96, R4 ;  /* 0x000000605c04723c */ /* 0x044fea0000041804 */
[----:B------:R-:W-:Y:S02]  /*5140*/  IADD3.X R89, R248, UR15, RZ, P0, !PT ;  /* 0x0000000ff8597c10 */ /* 0x000fe400087fe4ff */
[----:B------:R-:W-:Y:S01]  /*5150*/  PLOP3.LUT P0, PT, PT, PT, UP0, 0x80, 0x0 ;  /* 0x000000000000781c */ /* 0x000fe20003f0f008 */
[C---:B------:R-:W-:Y:S01]  /*5160*/  HMMA.16816.F32.BF16 R8, R92.reuse, R98, R8 ;  /* 0x000000625c08723c */ /* 0x040fe20000041808 */
[----:B------:R-:W-:Y:S05]  /*5170*/  LDSM.16.M88.4 R96, [R215+0x1c000] ;  /* 0x01c00000d760783b */ /* 0x000fea0000000200 */
[----:B-----5:R2:W5:Y:S02]  /*5180*/  LDG.E R117, [R88.64] ;  /* 0x0000000458757981 */ /* 0x020564000c1e1900 */
[C---:B---3--:R-:W-:Y:S03]  /*5190*/  HMMA.16816.F32.BF16 R12, R92.reuse, R84, R12 ;  /* 0x000000545c0c723c */ /* 0x048fe6000004180c */
[----:B------:R2:W5:Y:S05]  /*51a0*/  LDG.E R116, [R88.64+0x20] ;  /* 0x0000200458747981 */ /* 0x00056a000c1e1900 */
[----:B------:R-:W-:Y:S01]  /*51b0*/  HMMA.16816.F32.BF16 R16, R92, R86, R16 ;  /* 0x000000565c10723c */ /* 0x000fe20000041810 */
[----:B------:R-:W-:Y:S05]  /*51c0*/  LDSM.16.M88.4 R84, [R216+0x1c800] ;  /* 0x01c80000d854783b */ /* 0x000fea0000000200 */
[----:B------:R-:W-:Y:S02]  /*51d0*/  LDSM.16.M88.4 R92, [R0+0x4000] ;  /* 0x00400000005c783b */ /* 0x000fe40000000200 */
[C---:B-1----:R-:W-:Y:S08]  /*51e0*/  HMMA.16816.F32.BF16 R4, R100.reuse, R108, R4 ;  /* 0x0000006c6404723c */ /* 0x042ff00000041804 */
[C---:B------:R-:W-:Y:S01]  /*51f0*/  HMMA.16816.F32.BF16 R8, R100.reuse, R110, R8 ;  /* 0x0000006e6408723c */ /* 0x040fe20000041808 */
[----:B------:R-:W-:Y:S05]  /*5200*/  LDSM.16.M88.4 R108, [R213+0x1e000] ;  /* 0x01e00000d56c783b */ /* 0x000fea0000000200 */
[----:B--2---:R-:W1:Y:S02]  /*5210*/  LDSM.16.M88.4 R88, [R214+0x1c800] ;  /* 0x01c80000d658783b */ /* 0x004e640000000200 */
[C---:B-1----:R-:W-:Y:S08]  /*5220*/  HMMA.16816.F32.BF16 R12, R100.reuse, R88, R12 ;  /* 0x00000058640c723c */ /* 0x042ff0000004180c */
[----:B------:R-:W-:Y:S01]  /*5230*/  HMMA.16816.F32.BF16 R16, R100, R90, R16 ;  /* 0x0000005a6410723c */ /* 0x000fe20000041810 */
[----:B------:R-:W1:Y:S05]  /*5240*/  LDSM.16.M88.4 R88, [R215+0x1c800] ;  /* 0x01c80000d758783b */ /* 0x000e6a0000000200 */
[----:B------:R-:W2:Y:S02]  /*5250*/  LDSM.16.M88.4 R100, [R217+0x6000] ;  /* 0x00600000d964783b */ /* 0x000ea40000000200 */
[C---:B------:R-:W-:Y:S08]  /*5260*/  HMMA.16816.F32.BF16 R4, R104.reuse, R112, R4 ;  /* 0x000000706804723c */ /* 0x040ff00000041804 */
[C---:B------:R-:W-:Y:S01]  /*5270*/  HMMA.16816.F32.BF16 R8, R104.reuse, R114, R8 ;  /* 0x000000726808723c */ /* 0x040fe20000041808 */
[----:B------:R-:W-:Y:S07]  /*5280*/  LDSM.16.M88.4 R112, [R214+0x1e000] ;  /* 0x01e00000d670783b */ /* 0x000fee0000000200 */
[C---:B------:R-:W-:Y:S08]  /*5290*/  HMMA.16816.F32.BF16 R12, R104.reuse, R84, R12 ;  /* 0x00000054680c723c */ /* 0x040ff0000004180c */
[----:B------:R-:W-:Y:S01]  /*52a0*/  HMMA.16816.F32.BF16 R16, R104, R86, R16 ;  /* 0x000000566810723c */ /* 0x000fe20000041810 */
[----:B------:R-:W3:Y:S05]  /*52b0*/  LDSM.16.M88.4 R84, [R213+0x1e800] ;  /* 0x01e80000d554783b */ /* 0x000eea0000000200 */
[----:B------:R-:W4:Y:S02]  /*52c0*/  LDSM.16.M88.4 R104, [R3+0x6000] ;  /* 0x006000000368783b */ /* 0x000f240000000200 */
[C---:B------:R-:W-:Y:S08]  /*52d0*/  HMMA.16816.F32.BF16 R4, R92.reuse, R96, R4 ;  /* 0x000000605c04723c */ /* 0x040ff00000041804 */
[C---:B------:R-:W-:Y:S01]  /*52e0*/  HMMA.16816.F32.BF16 R8, R92.reuse, R98, R8 ;  /* 0x000000625c08723c */ /* 0x040fe20000041808 */
[----:B------:R-:W-:Y:S07]  /*52f0*/  LDSM.16.M88.4 R96, [R216+0x1e000] ;  /* 0x01e00000d860783b */ /* 0x000fee0000000200 */
[C---:B-1----:R-:W-:Y:S08]  /*5300*/  HMMA.16816.F32.BF16 R12, R92.reuse, R88, R12 ;  /* 0x000000585c0c723c */ /* 0x042ff0000004180c */
[----:B------:R-:W-:Y:S01]  /*5310*/  HMMA.16816.F32.BF16 R16, R92, R90, R16 ;  /* 0x0000005a5c10723c */ /* 0x000fe20000041810 */
[----:B------:R-:W1:Y:S05]  /*5320*/  LDSM.16.M88.4 R88, [R214+0x1e800] ;  /* 0x01e80000d658783b */ /* 0x000e6a0000000200 */
[----:B------:R-:W1:Y:S02]  /*5330*/  LDSM.16.M88.4 R92, [R2+0x6000] ;  /* 0x00600000025c783b */ /* 0x000e640000000200 */
[C---:B--2---:R-:W-:Y:S08]  /*5340*/  HMMA.16816.F32.BF16 R4, R100.reuse, R108, R4 ;  /* 0x0000006c6404723c */ /* 0x044ff00000041804 */
[C---:B------:R-:W-:Y:S01]  /*5350*/  HMMA.16816.F32.BF16 R8, R100.reuse, R110, R8 ;  /* 0x0000006e6408723c */ /* 0x040fe20000041808 */
[----:B------:R-:W-:Y:S07]  /*5360*/  LDSM.16.M88.4 R108, [R215+0x1e000] ;  /* 0x01e00000d76c783b */ /* 0x000fee0000000200 */
[C---:B---3--:R-:W-:Y:S08]  /*5370*/  HMMA.16816.F32.BF16 R12, R100.reuse, R84, R12 ;  /* 0x00000054640c723c */ /* 0x048ff0000004180c */
[----:B------:R-:W-:Y:S01]  /*5380*/  HMMA.16816.F32.BF16 R16, R100, R86, R16 ;  /* 0x000000566410723c */ /* 0x000fe20000041810 */
[----:B------:R-:W2:Y:S05]  /*5390*/  LDSM.16.M88.4 R84, [R216+0x1e800] ;  /* 0x01e80000d854783b */ /* 0x000eaa0000000200 */
[----:B------:R-:W3:Y:S02]  /*53a0*/  LDSM.16.M88.4 R100, [R0+0x6000] ;  /* 0x006000000064783b */ /* 0x000ee40000000200 */
[C---:B----4-:R-:W-:Y:S08]  /*53b0*/  HMMA.16816.F32.BF16 R4, R104.reuse, R112, R4 ;  /* 0x000000706804723c */ /* 0x050ff00000041804 */
[C---:B------:R-:W-:Y:S08]  /*53c0*/  HMMA.16816.F32.BF16 R8, R104.reuse, R114, R8 ;  /* 0x000000726808723c */ /* 0x040ff00000041808 */
[C---:B-1----:R-:W-:Y:S08]  /*53d0*/  HMMA.16816.F32.BF16 R12, R104.reuse, R88, R12 ;  /* 0x00000058680c723c */ /* 0x042ff0000004180c */
[----:B------:R-:W-:Y:S08]  /*53e0*/  HMMA.16816.F32.BF16 R16, R104, R90, R16 ;  /* 0x0000005a6810723c */ /* 0x000ff00000041810 */
[C---:B------:R-:W-:Y:S08]  /*53f0*/  HMMA.16816.F32.BF16 R4, R92.reuse, R96, R4 ;  /* 0x000000605c04723c */ /* 0x040ff00000041804 */
[C---:B------:R-:W-:Y:S08]  /*5400*/  HMMA.16816.F32.BF16 R8, R92.reuse, R98, R8 ;  /* 0x000000625c08723c */ /* 0x040ff00000041808 */
[C---:B--2---:R-:W-:Y:S08]  /*5410*/  HMMA.16816.F32.BF16 R12, R92.reuse, R84, R12 ;  /* 0x000000545c0c723c */ /* 0x044ff0000004180c */
[----:B------:R-:W-:Y:S01]  /*5420*/  HMMA.16816.F32.BF16 R16, R92, R86, R16 ;  /* 0x000000565c10723c */ /* 0x000fe20000041810 */
[----:B------:R-:W1:Y:S07]  /*5430*/  LDSM.16.M88.4 R84, [R215+0x1e800] ;  /* 0x01e80000d754783b */ /* 0x000e6e0000000200 */
[C---:B---3--:R-:W-:Y:S08]  /*5440*/  HMMA.16816.F32.BF16 R4, R100.reuse, R108, R4 ;  /* 0x0000006c6404723c */ /* 0x048ff00000041804 */
[C---:B------:R-:W-:Y:S11]  /*5450*/  HMMA.16816.F32.BF16 R8, R100.reuse, R110, R8 ;  /* 0x0000006e6408723c */ /* 0x040ff60000041808 */
[----:B------:R-:W-:Y:S05]  /*5460*/  @!UPT UIADD3 URZ, URZ, URZ, URZ ;  /* 0x0000003f3f3ff290 */ /* 0x000fea000fffe03f */
[----:B------:R-:W-:Y:S02]  /*5470*/  FMUL.FTZ R4, R4, c[0x0][0x2ec] ;  /* 0x0000bb0004047a20 */ /* 0x000fe40000410000 */
[----:B------:R-:W-:Y:S02]  /*5480*/  FMUL.FTZ R5, R5, c[0x0][0x2ec] ;  /* 0x0000bb0005057a20 */ /* 0x000fe40000410000 */
[----:B------:R2:W3:Y:S01]  /*5490*/  MUFU.TANH R118, R4 ;  /* 0x0000000400767308 */ /* 0x0004e20000002400 */
[----:B------:R-:W-:Y:S02]  /*54a0*/  FMUL.FTZ R6, R6, c[0x0][0x2ec] ;  /* 0x0000bb0006067a20 */ /* 0x000fe40000410000 */
[----:B------:R-:W-:Y:S01]  /*54b0*/  FMUL.FTZ R7, R7, c[0x0][0x2ec] ;  /* 0x0000bb0007077a20 */ /* 0x000fe20000410000 */
[C---:B-1----:R-:W-:Y:S03]  /*54c0*/  HMMA.16816.F32.BF16 R12, R100.reuse, R84, R12 ;  /* 0x00000054640c723c */ /* 0x042fe6000004180c */
[----:B------:R-:W-:Y:S03]  /*54d0*/  FMUL.FTZ R8, R8, c[0x0][0x2ec] ;  /* 0x0000bb0008087a20 */ /* 0x000fe60000410000 */
[----:B------:R2:W1:Y:S01]  /*54e0*/  MUFU.TANH R115, R5 ;  /* 0x0000000500737308 */ /* 0x0004620000002400 */
[----:B------:R-:W-:Y:S01]  /*54f0*/  FMUL.FTZ R9, R9, c[0x0][0x2ec] ;  /* 0x0000bb0009097a20 */ /* 0x000fe20000410000 */
[----:B------:R-:W-:Y:S04]  /*5500*/  HMMA.16816.F32.BF16 R16, R100, R86, R16 ;  /* 0x000000566410723c */ /* 0x000fe80000041810 */
[----:B------:R-:W-:Y:S02]  /*5510*/  FMUL.FTZ R10, R10, c[0x0][0x2ec] ;  /* 0x0000bb000a0a7a20 */ /* 0x000fe40000410000 */
[----:B------:R-:W-:Y:S02]  /*5520*/  FMUL.FTZ R11, R11, c[0x0][0x2ec] ;  /* 0x0000bb000b0b7a20 */ /* 0x000fe40000410000 */
[----:B------:R2:W4:Y:S08]  /*5530*/  MUFU.TANH R114, R6 ;  /* 0x0000000600727308 */ /* 0x0005300000002400 */
[----:B------:R-:W-:Y:S02]  /*5540*/  FMUL.FTZ R12, R12, c[0x0][0x2ec] ;  /* 0x0000bb000c0c7a20 */ /* 0x000fe40000410000 */
[----:B------:R2:W1:Y:S01]  /*5550*/  MUFU.TANH R113, R7 ;  /* 0x0000000700717308 */ /* 0x0004620000002400 */
[----:B------:R-:W-:Y:S02]  /*5560*/  FMUL.FTZ R13, R13, c[0x0][0x2ec] ;  /* 0x0000bb000d0d7a20 */ /* 0x000fe40000410000 */
[----:B------:R-:W-:Y:S02]  /*5570*/  FMUL.FTZ R14, R14, c[0x0][0x2ec] ;  /* 0x0000bb000e0e7a20 */ /* 0x000fe40000410000 */
[----:B------:R-:W-:Y:S02]  /*5580*/  FMUL.FTZ R15, R15, c[0x0][0x2ec] ;  /* 0x0000bb000f0f7a20 */ /* 0x000fe40000410000 */
[----:B------:R-:W-:Y:S02]  /*5590*/  FMUL.FTZ R16, R16, c[0x0][0x2ec] ;  /* 0x0000bb0010107a20 */ /* 0x000fe40000410000 */
[----:B------:R-:W-:Y:S01]  /*55a0*/  FMUL.FTZ R17, R17, c[0x0][0x2ec] ;  /* 0x0000bb0011117a20 */ /* 0x000fe20000410000 */
[----:B------:R2:W1:Y:S01]  /*55b0*/  MUFU.TANH R130, R8 ;  /* 0x0000000800827308 */ /* 0x0004620000002400 */
[----:B------:R-:W-:Y:S02]  /*55c0*/  FMUL.FTZ R18, R18, c[0x0][0x2ec] ;  /* 0x0000bb0012127a20 */ /* 0x000fe40000410000 */
[----:B------:R-:W-:Y:S07]  /*55d0*/  FMUL.FTZ R19, R19, c[0x0][0x2ec] ;  /* 0x0000bb0013137a20 */ /* 0x000fee0000410000 */
[----:B------:R2:W1:Y:S10]  /*55e0*/  MUFU.TANH R126, R9 ;  /* 0x00000009007e7308 */ /* 0x0004740000002400 */
        /* <DEDUP_REMOVED lines=39> */
.L_x_1615:
[----:B---34-:R-:W3:Y:S01]  /*5860*/  LDL R0, [R1] ;  /* 0x0000000001007983 */ /* 0x018ee20000100800 */
[----:B------:R-:W-:Y:S02]  /*5870*/  UIADD3 UR11, UR7, 0x1, -UR12 ;  /* 0x00000001070b7890 */ /* 0x000fe4000fffe80c */
[----:B------:R-:W-:Y:S01]  /*5880*/  UIADD3 UR10, -UR8, UR7, -UR12 ;  /* 0x00000007080a7290 */ /* 0x000fe2000fffe90c */
[----:B--2---:R-:W2:Y:S01]  /*5890*/  LDL R10, [R1+0x4] ;  /* 0x00000400010a7983 */ /* 0x004ea20000100800 */
[----:B---3--:R-:W-:Y:S01]  /*58a0*/  IADD3 R2, R0, UR9, RZ ;  /* 0x0000000900027c10 */ /* 0x008fe2000fffe0ff */
[----:B------:R-:W-:Y:S01]  /*58b0*/  IMAD.U32 R0, RZ, RZ, UR19 ;  /* 0x00000013ff007e24 */ /* 0x000fe2000f8e00ff */
[----:B------:R-:W-:Y:S02]  /*58c0*/  UIADD3 UR9, UR11, UR43, URZ ;  /* 0x0000002b0b097290 */ /* 0x000fe4000fffe03f */
[----:B------:R-:W-:Y:S01]  /*58d0*/  IADD3 R4, R2, UR10, RZ ;  /* 0x0000000a02047c10 */ /* 0x000fe2000fffe0ff */
[----:B--2---:R-:W-:Y:S01]  /*58e0*/  IMAD R0, R0, 0x40, R10 ;  /* 0x0000004000007824 */ /* 0x004fe200078e020a */
[C---:B------:R-:W-:Y:S01]  /*58f0*/  IADD3 R3, R2.reuse, 0x8, RZ ;  /* 0x0000000802037810 */ /* 0x040fe20007ffe0ff */
[----:B------:R-:W-:Y:S01]  /*5900*/  UMOV UR11, UR8 ;  /* 0x00000008000b7c82 */ /* 0x000fe20008000000 */
[----:B------:R-:W-:Y:S02]  /*5910*/  IADD3 R13, R2, UR9, RZ ;  /* 0x00000009020d7c10 */ /* 0x000fe4000fffe0ff */
[----:B------:R-:W-:Y:S02]  /*5920*/  IMNMX R2, RZ, R4, !PT ;  /* 0x00000004ff027217 */ /* 0x000fe40007800200 */
[C---:B------:R-:W-:Y:S02]  /*5930*/  IADD3 R11, R0.reuse, 0x1, RZ ;  /* 0x00000001000b7810 */ /* 0x040fe40007ffe0ff */
        /* <DEDUP_REMOVED lines=59> */
.L_x_1616:
        /* <DEDUP_REMOVED lines=11> */
[----:B-1----:R-:W-:Y:S08]  /*5da0*/  FFMA.FTZ R0, R19, c[0x0][0x23c], -R2 ;  /* 0x00008f0013007a23 */ /* 0x002ff00000010802 */
[----:B------:R1:W2:Y:S02]  /*5db0*/  MUFU.EX2 R197, R0 ;  /* 0x0000000000c57308 */ /* 0x0002a40000000800 */
[----:B-1----:R-:W-:Y:S05]  /*5dc0*/  FSEL R0, R10, RZ, P0 ;  /* 0x000000ff0a007208 */ /* 0x002fea0000000000 */
[--C-:B------:R-:W-:Y:S02]  /*5dd0*/  FFMA.FTZ R3, R3, c[0x0][0x23c], -R0.reuse ;  /* 0x00008f0003037a23 */ /* 0x100fe40000010800 */
[----:B------:R-:W-:Y:S02]  /*5de0*/  FFMA.FTZ R10, R12, c[0x0][0x23c], -R0 ;  /* 0x00008f000c0a7a23 */ /* 0x000fe40000010800 */
[----:B------:R1:W-:Y:S10]  /*5df0*/  MUFU.EX2 R131, R3 ;  /* 0x0000000300837308 */ /* 0x0003f40000000800 */
[----:B------:R-:W-:Y:S01]  /*5e00*/  MUFU.EX2 R196, R10 ;  /* 0x0000000a00c47308 */ /* 0x000fe20000000800 */
[--C-:B-1----:R-:W-:Y:S09]  /*5e10*/  FFMA.FTZ R3, R13, c[0x0][0x23c], -R2.reuse ;  /* 0x00008f000d037a23 */ /* 0x102ff20000010802 */
[----:B------:R1:W-:Y:S02]  /*5e20*/  MUFU.EX2 R202, R3 ;  /* 0x0000000300ca7308 */ /* 0x0003e40000000800 */
[----:B-1----:R-:W-:Y:S08]  /*5e30*/  FFMA.FTZ R3, R14, c[0x0][0x23c], -R2 ;  /* 0x00008f000e037a23 */ /* 0x002ff00000010802 */
[----:B------:R1:W-:Y:S02]  /*5e40*/  MUFU.EX2 R201, R3 ;  /* 0x0000000300c97308 */ /* 0x0003e40000000800 */
[--C-:B-1----:R-:W-:Y:S01]  /*5e50*/  FFMA.FTZ R3, R4, c[0x0][0x23c], -R0.reuse ;  /* 0x00008f0004037a23 */ /* 0x102fe20000010800 */
[----:B--2---:R-:W-:Y:S07]  /*5e60*/  F2FP.BF16.PACK_AB R4, R197, R199 ;  /* 0x000000c7c504723e */ /* 0x004fee00000010ff */
[----:B------:R1:W-:Y:S01]  /*5e70*/  MUFU.EX2 R200, R3 ;  /* 0x0000000300c87308 */ /* 0x0003e20000000800 */
[----:B------:R2:W-:Y:S01]  /*5e80*/  STS [R237+0x2a000], R4 ;  /* 0x02a00004ed007388 */ /* 0x0005e20000000800 */
[----:B-1----:R-:W-:Y:S08]  /*5e90*/  FFMA.FTZ R3, R5, c[0x0][0x23c], -R0 ;  /* 0x00008f0005037a23 */ /* 0x002ff00000010800 */
[----:B------:R1:W-:Y:S02]  /*5ea0*/  MUFU.EX2 R198, R3 ;  /* 0x0000000300c67308 */ /* 0x0003e40000000800 */
[--C-:B-1----:R-:W-:Y:S08]  /*5eb0*/  FFMA.FTZ R3, R15, c[0x0][0x23c], -R2.reuse ;  /* 0x00008f000f037a23 */ /* 0x102ff00000010802 */
[----:B------:R1:W-:Y:S02]  /*5ec0*/  MUFU.EX2 R206, R3 ;  /* 0x0000000300ce7308 */ /* 0x0003e40000000800 */
[----:B-1----:R-:W-:Y:S08]  /*5ed0*/  FFMA.FTZ R3, R16, c[0x0][0x23c], -R2 ;  /* 0x00008f0010037a23 */ /* 0x002ff00000010802 */
[----:B------:R1:W3:Y:S02]  /*5ee0*/  MUFU.EX2 R205, R3 ;  /* 0x0000000300cd7308 */ /* 0x0002e40000000800 */
[--C-:B-1----:R-:W-:Y:S01]  /*5ef0*/  FFMA.FTZ R3, R6, c[0x0][0x23c], -R0.reuse ;  /* 0x00008f0006037a23 */ /* 0x102fe20000010800 */
[----:B---3--:R-:W-:Y:S07]  /*5f00*/  F2FP.BF16.PACK_AB R5, R205, R206 ;  /* 0x000000cecd05723e */ /* 0x008fee00000010ff */
[----:B------:R1:W-:Y:S02]  /*5f10*/  MUFU.EX2 R204, R3 ;  /* 0x0000000300cc7308 */ /* 0x0003e40000000800 */
[----:B-1----:R-:W-:Y:S08]  /*5f20*/  FFMA.FTZ R3, R7, c[0x0][0x23c], -R0 ;  /* 0x00008f0007037a23 */ /* 0x002ff00000010800 */
[----:B------:R1:W2:Y:S02]  /*5f30*/  MUFU.EX2 R203, R3 ;  /* 0x0000000300cb7308 */ /* 0x0002a40000000800 */
[--C-:B-1----:R-:W-:Y:S01]  /*5f40*/  FFMA.FTZ R3, R17, c[0x0][0x23c], -R2.reuse ;  /* 0x00008f0011037a23 */ /* 0x102fe20000010802 */
[----:B--2---:R-:W-:Y:S01]  /*5f50*/  F2FP.BF16.PACK_AB R4, R203, R204 ;  /* 0x000000cccb04723e */ /* 0x004fe200000010ff */
[----:B------:R-:W-:Y:S06]  /*5f60*/  FFMA.FTZ R2, R18, c[0x0][0x23c], -R2 ;  /* 0x00008f0012027a23 */ /* 0x000fec0000010802 */
[----:B------:R1:W-:Y:S10]  /*5f70*/  MUFU.EX2 R210, R3 ;  /* 0x0000000300d27308 */ /* 0x0003f40000000800 */
[----:B------:R2:W3:Y:S01]  /*5f80*/  MUFU.EX2 R209, R2 ;  /* 0x0000000200d17308 */ /* 0x0004e20000000800 */
[----:B-1----:R-:W-:Y:S05]  /*5f90*/  F2FP.BF16.PACK_AB R3, R131, R196 ;  /* 0x000000c48303723e */ /* 0x002fea00000010ff */
[----:B------:R3:W-:Y:S01]  /*5fa0*/  STS [R237+0x2a400], R3 ;  /* 0x02a40003ed007388 */ /* 0x0007e20000000800 */
[--C-:B--2---:R-:W-:Y:S02]  /*5fb0*/  FFMA.FTZ R2, R8, c[0x0][0x23c], -R0.reuse ;  /* 0x00008f0008027a23 */ /* 0x104fe40000010800 */
[----:B------:R-:W-:Y:S02]  /*5fc0*/  FFMA.FTZ R0, R9, c[0x0][0x23c], -R0 ;  /* 0x00008f0009007a23 */ /* 0x000fe40000010800 */
[----:B------:R1:W-:Y:S10]  /*5fd0*/  MUFU.EX2 R208, R2 ;  /* 0x0000000200d07308 */ /* 0x0003f40000000800 */
[----:B------:R2:W4:Y:S01]  /*5fe0*/  MUFU.EX2 R207, R0 ;  /* 0x0000000000cf7308 */ /* 0x0005220000000800 */
[----:B---3--:R-:W-:Y:S02]  /*5ff0*/  F2FP.BF16.PACK_AB R3, R209, R210 ;  /* 0x000000d2d103723e */ /* 0x008fe400000010ff */
[----:B-1----:R-:W-:Y:S05]  /*6000*/  F2FP.BF16.PACK_AB R2, R201, R202 ;  /* 0x000000cac902723e */ /* 0x002fea00000010ff */
[----:B------:R4:W-:Y:S01]  /*6010*/  STS [R242+0x2a000], R2 ;  /* 0x02a00002f2007388 */ /* 0x0009e20000000800 */
[----:B--2---:R-:W-:Y:S05]  /*6020*/  F2FP.BF16.PACK_AB R0, R198, R200 ;  /* 0x000000c8c600723e */ /* 0x004fea00000010ff */
[----:B------:R1:W-:Y:S06]  /*6030*/  STS [R242+0x2a400], R0 ;  /* 0x02a40000f2007388 */ /* 0x0003ec0000000800 */
[----:B------:R-:W-:Y:S06]  /*6040*/  STS [R240+0x2a000], R5 ;  /* 0x02a00005f0007388 */ /* 0x000fec0000000800 */
[----:B------:R-:W-:Y:S01]  /*6050*/  STS [R240+0x2a400], R4 ;  /* 0x02a40004f0007388 */ /* 0x000fe20000000800 */
[----:B----4-:R-:W-:Y:S05]  /*6060*/  F2FP.BF16.PACK_AB R2, R207, R208 ;  /* 0x000000d0cf02723e */ /* 0x010fea00000010ff */
[----:B------:R2:W-:Y:S06]  /*6070*/  STS [R241+0x2a000], R3 ;  /* 0x02a00003f1007388 */ /* 0x0005ec0000000800 */
[----:B------:R3:W-:Y:S01]  /*6080*/  STS [R241+0x2a400], R2 ;  /* 0x02a40002f1007388 */ /* 0x0007e20000000800 */
[----:B-1----:R-:W-:Y:S05]  /*6090*/  SHF.L.U32 R0, R226, 0x1, RZ ;  /* 0x00000001e2007819 */ /* 0x002fea00000006ff */
[----:B------:R-:W-:Y:S06]  /*60a0*/  LDSM.16.M88.4 R16, [R0+0x10000] ;  /* 0x010000000010783b */ /* 0x000fec0000000200 */
[----:B------:R-:W1:Y:S06]  /*60b0*/  LDSM.16.M88.4 R8, [R213+0x20000] ;  /* 0x02000000d508783b */ /* 0x000e6c0000000200 */
[----:B------:R-:W4:Y:S01]  /*60c0*/  LDSM.16.M88.4 R84, [R213+0x20800] ;  /* 0x02080000d554783b */ /* 0x000f220000000200 */
[CC--:B--2---:R-:W-:Y:S05]  /*60d0*/  IADD3 R3, R220.reuse, R0.reuse, RZ ;  /* 0x00000000dc037210 */ /* 0x0c4fea0007ffe0ff */
[----:B------:R-:W-:Y:S01]  /*60e0*/  LDSM.16.M88.4 R92, [R214+0x20000] ;  /* 0x02000000d65c783b */ /* 0x000fe20000000200 */
[----:B---3--:R-:W-:Y:S04]  /*60f0*/  IADD3 R2, R221, R0, RZ ;  /* 0x00000000dd027210 */ /* 0x008fe80007ffe0ff */
[----:B------:R-:W-:Y:S01]  /*6100*/  IADD3 R112, R220, R2, RZ ;  /* 0x00000002dc707210 */ /* 0x000fe20007ffe0ff */
[----:B------:R-:W2:Y:S06]  /*6110*/  LDSM.16.M88.4 R88, [R2+0x10000] ;  /* 0x010000000258783b */ /* 0x000eac0000000200 */
[----:B------:R-:W3:Y:S06]  /*6120*/  LDSM.16.M88.4 R96, [R214+0x20800] ;  /* 0x02080000d660783b */ /* 0x000eec0000000200 */
[----:B------:R-:W-:Y:S06]  /*6130*/  LDSM.16.M88.4 R100, [R216+0x20000] ;  /* 0x02000000d864783b */ /* 0x000fec0000000200 */
[----:B------:R-:W-:Y:S01]  /*6140*/  LDSM.16.M88.4 R104, [R216+0x20800] ;  /* 0x02080000d868783b */ /* 0x000fe20000000200 */
[C---:B-1----:R-:W-:Y:S05]  /*6150*/  HMMA.16816.F32.BF16 R4, R16.reuse, R8, RZ ;  /* 0x000000081004723c */ /* 0x042fea00000418ff */
[----:B------:R-:W-:Y:S03]  /*6160*/  LDSM.16.M88.4 R108, [R213+0x26000] ;  /* 0x02600000d56c783b */ /* 0x000fe60000000200 */
[C---:B------:R-:W-:Y:S08]  /*6170*/  HMMA.16816.F32.BF16 R8, R16.reuse, R10, RZ ;  /* 0x0000000a1008723c */ /* 0x040ff000000418ff */
[C---:B----4-:R-:W-:Y:S08]  /*6180*/  HMMA.16816.F32.BF16 R12, R16.reuse, R84, RZ ;  /* 0x00000054100c723c */ /* 0x050ff000000418ff */
[----:B------:R-:W-:Y:S01]  /*6190*/  HMMA.16816.F32.BF16 R16, R16, R86, RZ ;  /* 0x000000561010723c */ /* 0x000fe200000418ff */
[----:B------:R-:W1:Y:S07]  /*61a0*/  LDSM.16.M88.4 R84, [R3+0x10000] ;  /* 0x010000000354783b */ /* 0x000e6e0000000200 */
        /* <DEDUP_REMOVED lines=9> */
[----:B------:R-:W-:Y:S07]  /*6240*/  LDSM.16.M88.4 R100, [R213+0x22000] ;  /* 0x02200000d564783b */ /* 0x000fee0000000200 */
[C---:B------:R-:W-:Y:S08]  /*6250*/  HMMA.16816.F32.BF16 R12, R84.reuse, R104, R12 ;  /* 0x00000068540c723c */ /* 0x040ff0000004180c */
[----:B------:R-:W-:Y:S01]  /*6260*/  HMMA.16816.F32.BF16 R16, R84, R106, R16 ;  /* 0x0000006a5410723c */ /* 0x000fe20000041810 */
[----:B------:R-:W1:Y:S06]  /*6270*/  LDSM.16.M88.4 R84, [R0+0x12000] ;  /* 0x012000000054783b */ /* 0x000e6c0000000200 */
[----:B------:R-:W4:Y:S01]  /*6280*/  LDSM.16.M88.4 R104, [R213+0x22800] ;  /* 0x02280000d568783b */ /* 0x000f220000000200 */
        /* <DEDUP_REMOVED lines=10> */
[C---:B----4-:R-:W-:Y:S08]  /*6330*/  HMMA.16816.F32.BF16 R12, R84.reuse, R104, R12 ;  /* 0x00000068540c723c */ /* 0x050ff0000004180c */
        /* <DEDUP_REMOVED lines=40> */
[----:B------:R1:W3:Y:S07]  /*65c0*/  LDSM.16.M88.4 R100, [R0+0x16000] ;  /* 0x016000000064783b */ /* 0x0002ee0000000200 */
[C---:B----4-:R-:W-:Y:S08]  /*65d0*/  HMMA.16816.F32.BF16 R12, R84.reuse, R104, R12 ;  /* 0x00000068540c723c */ /* 0x050ff0000004180c */
[----:B------:R-:W-:Y:S01]  /*65e0*/  HMMA.16816.F32.BF16 R16, R84, R106, R16 ;  /* 0x0000006a5410723c */ /* 0x000fe20000041810 */
[----:B------:R-:W4:Y:S06]  /*65f0*/  LDSM.16.M88.4 R84, [R213+0x26800] ;  /* 0x02680000d554783b */ /* 0x000f2c0000000200 */
[----:B------:R-:W-:Y:S01]  /*6600*/  LDSM.16.M88.4 R104, [R214+0x26000] ;  /* 0x02600000d668783b */ /* 0x000fe20000000200 */
[C---:B--2---:R-:W-:Y:S05]  /*6610*/  HMMA.16816.F32.BF16 R4, R88.reuse, R92, R4 ;  /* 0x0000005c5804723c */ /* 0x044fea0000041804 */
[----:B-1----:R-:W-:Y:S03]  /*6620*/  LEA R0, -R252, RZ, 0x6 ;  /* 0x000000fffc007211 */ /* 0x002fe600078e31ff */
[C---:B------:R-:W-:Y:S01]  /*6630*/  HMMA.16816.F32.BF16 R8, R88.reuse, R94, R8 ;  /* 0x0000005e5808723c */ /* 0x040fe20000041808 */
[----:B------:R1:W2:Y:S03]  /*6640*/  LDSM.16.M88.4 R92, [R2+0x16000] ;  /* 0x01600000025c783b */ /* 0x0002a60000000200 */
[C---:B------:R-:W-:Y:S04]  /*6650*/  LEA R228, P0, R0.reuse, R228, 0x2 ;  /* 0x000000e400e47211 */ /* 0x040fe800078010ff */
[C---:B---3--:R-:W-:Y:S04]  /*6660*/  HMMA.16816.F32.BF16 R12, R88.reuse, R96, R12 ;  /* 0x00000060580c723c */ /* 0x048fe8000004180c */
[----:B------:R-:W-:Y:S01]  /*6670*/  LEA.HI.X.SX32 R229, R0, R229, 0x2, P0 ;  /* 0x000000e500e57211 */ /* 0x000fe200000f16ff */
[----:B------:R-:W-:Y:S03]  /*6680*/  FFMA.FTZ R0, -R113, R113, 1 ;  /* 0x3f80000071007423 */ /* 0x000fe60000010171 */
[----:B------:R-:W-:Y:S01]  /*6690*/  HMMA.16816.F32.BF16 R16, R88, R98, R16 ;  /* 0x000000625810723c */ /* 0x000fe20000041810 */
[----:B------:R-:W3:Y:S03]  /*66a0*/  LDSM.16.M88.4 R88, [R214+0x26800] ;  /* 0x02680000d658783b */ /* 0x000ee60000000200 */
[----:B------:R-:W-:Y:S03]  /*66b0*/  FMUL.FTZ R0, R0, c[0x0][0x2ec] ;  /* 0x0000bb0000007a20 */ /* 0x000fe60000410000 */
[----:B------:R2:W-:Y:S01]  /*66c0*/  LDSM.16.M88.4 R96, [R3+0x16000] ;  /* 0x016000000360783b */ /* 0x0005e20000000200 */
[----:B-1----:R-:W-:Y:S01]  /*66d0*/  FFMA.FTZ R2, -R114, R114, 1 ;  /* 0x3f80000072027423 */ /* 0x002fe20000010172 */
[C---:B------:R-:W-:Y:S05]  /*66e0*/  HMMA.16816.F32.BF16 R4, R100.reuse, R108, R4 ;  /* 0x0000006c6404723c */ /* 0x040fea0000041804 */
[----:B------:R-:W-:Y:S03]  /*66f0*/  FMUL.FTZ R2, R2, c[0x0][0x2ec] ;  /* 0x0000bb0002027a20 */ /* 0x000fe60000410000 */
[C---:B------:R-:W-:Y:S01]  /*6700*/  HMMA.16816.F32.BF16 R8, R100.reuse, R110, R8 ;  /* 0x0000006e6408723c */ /* 0x040fe20000041808 */
[----:B------:R-:W1:Y:S07]  /*6710*/  LDSM.16.M88.4 R108, [R216+0x26000] ;  /* 0x02600000d86c783b */ /* 0x000e6e0000000200 */
[C---:B----4-:R-:W-:Y:S04]  /*6720*/  HMMA.16816.F32.BF16 R12, R100.reuse, R84, R12 ;  /* 0x00000054640c723c */ /* 0x050fe8000004180c */
[----:B--2---:R-:W-:Y:S04]  /*6730*/  FFMA.FTZ R3, -R115, R115, 1 ;  /* 0x3f80000073037423 */ /* 0x004fe80000010173 */
[----:B------:R-:W-:Y:S01]  /*6740*/  HMMA.16816.F32.BF16 R16, R100, R86, R16 ;  /* 0x000000566410723c */ /* 0x000fe20000041810 */
[----:B------:R-:W2:Y:S03]  /*6750*/  LDSM.16.M88.4 R84, [R216+0x26800] ;  /* 0x02680000d854783b */ /* 0x000ea60000000200 */
[----:B------:R-:W-:Y:S03]  /*6760*/  FMUL.FTZ R3, R3, c[0x0][0x2ec] ;  /* 0x0000bb0003037a20 */ /* 0x000fe60000410000 */
[----:B------:R-:W-:Y:S01]  /*6770*/  LDSM.16.M88.4 R100, [R112+0x16000] ;  /* 0x016000007064783b */ /* 0x000fe20000000200 */
[C---:B------:R-:W-:Y:S08]  /*6780*/  HMMA.16816.F32.BF16 R4, R92.reuse, R104, R4 ;  /* 0x000000685c04723c */ /* 0x040ff00000041804 */
[C---:B------:R-:W-:Y:S01]  /*6790*/  HMMA.16816.F32.BF16 R8, R92.reuse, R106, R8 ;  /* 0x0000006a5c08723c */ /* 0x040fe20000041808 */
[----:B------:R-:W4:Y:S07]  /*67a0*/  LDSM.16.M88.4 R104, [R215+0x26000] ;  /* 0x02600000d768783b */ /* 0x000f2e0000000200 */
[C---:B---3--:R-:W-:Y:S08]  /*67b0*/  HMMA.16816.F32.BF16 R12, R92.reuse, R88, R12 ;  /* 0x000000585c0c723c */ /* 0x048ff0000004180c */
[----:B------:R-:W-:Y:S01]  /*67c0*/  HMMA.16816.F32.BF16 R16, R92, R90, R16 ;  /* 0x0000005a5c10723c */ /* 0x000fe20000041810 */
[----:B------:R-:W3:Y:S07]  /*67d0*/  LDSM.16.M88.4 R88, [R215+0x26800] ;  /* 0x02680000d758783b */ /* 0x000eee0000000200 */
[C---:B-1----:R-:W-:Y:S08]  /*67e0*/  HMMA.16816.F32.BF16 R4, R96.reuse, R108, R4 ;  /* 0x0000006c6004723c */ /* 0x042ff00000041804 */
[C---:B------:R-:W-:Y:S08]  /*67f0*/  HMMA.16816.F32.BF16 R8, R96.reuse, R110, R8 ;  /* 0x0000006e6008723c */ /* 0x040ff00000041808 */
[C---:B--2---:R-:W-:Y:S08]  /*6800*/  HMMA.16816.F32.BF16 R12, R96.reuse, R84, R12 ;  /* 0x00000054600c723c */ /* 0x044ff0000004180c */
[----:B------:R-:W-:Y:S08]  /*6810*/  HMMA.16816.F32.BF16 R16, R96, R86, R16 ;  /* 0x000000566010723c */ /* 0x000ff00000041810 */
[C---:B----4-:R-:W-:Y:S08]  /*6820*/  HMMA.16816.F32.BF16 R4, R100.reuse, R104, R4 ;  /* 0x000000686404723c */ /* 0x050ff00000041804 */
[C---:B------:R-:W-:Y:S08]  /*6830*/  HMMA.16816.F32.BF16 R8, R100.reuse, R106, R8 ;  /* 0x0000006a6408723c */ /* 0x040ff00000041808 */
[C---:B---3--:R-:W-:Y:S08]  /*6840*/  HMMA.16816.F32.BF16 R12, R100.reuse, R88, R12 ;  /* 0x00000058640c723c */ /* 0x048ff0000004180c */
[C---:B-----5:R-:W-:Y:S01]  /*6850*/  FADD.FTZ R4, -R117.reuse, R4 ;  /* 0x0000000475047221 */ /* 0x060fe20000010100 */
[----:B------:R-:W-:Y:S03]  /*6860*/  HMMA.16816.F32.BF16 R16, R100, R90, R16 ;  /* 0x0000005a6410723c */ /* 0x000fe60000041810 */
[----:B------:R-:W-:Y:S02]  /*6870*/  FADD.FTZ R5, -R117, R5 ;  /* 0x0000000575057221 */ /* 0x000fe40000010100 */
[C---:B------:R-:W-:Y:S02]  /*6880*/  FADD.FTZ R6, -R116.reuse, R6 ;  /* 0x0000000674067221 */ /* 0x040fe40000010100 */
[----:B------:R-:W-:Y:S02]  /*6890*/  FADD.FTZ R7, -R116, R7 ;  /* 0x0000000774077221 */ /* 0x000fe40000010100 */
[----:B------:R-:W-:Y:S03]  /*68a0*/  FMUL.FTZ R84, R199, R4 ;  /* 0x00000004c7547220 */ /* 0x000fe60000410000 */
[----:B------:R-:W-:Y:S02]  /*68b0*/  FFMA.FTZ R4, -R118, R118, 1 ;  /* 0x3f80000076047423 */ /* 0x000fe40000010176 */
[----:B------:R-:W-:Y:S02]  /*68c0*/  FMUL.FTZ R5, R197, R5 ;  /* 0x00000005c5057220 */ /* 0x000fe40000410000 */
[----:B------:R-:W-:Y:S02]  /*68d0*/  FMUL.FTZ R6, R196, R6 ;  /* 0x00000006c4067220 */ /* 0x000fe40000410000 */
[----:B------:R-:W-:Y:S02]  /*68e0*/  FMUL.FTZ R7, R131, R7 ;  /* 0x0000000783077220 */ /* 0x000fe40000410000 */
[----:B------:R-:W-:Y:S02]  /*68f0*/  FMUL.FTZ R4, R4, c[0x0][0x2ec] ;  /* 0x0000bb0004047a20 */ /* 0x000fe40000410000 */
        /* <DEDUP_REMOVED lines=18> */
[----:B------:R-:W-:Y:S02]  /*6a20*/  FMUL.FTZ R2, R2, c[0x0][0x2ec] ;  /* 0x0000bb0002027a20 */ /* 0x000fe40000410000 */
        /* <DEDUP_REMOVED lines=37> */
[----:B------:R-:W-:Y:S02]  /*6c80*/  FMUL.FTZ R4, R4, c[0x0][0x2ec] ;  /* 0x0000bb0004047a20 */ /* 0x000fe40000410000 */
[----:B------:R-:W-:Y:S02]  /*6c90*/  FMUL.FTZ R3, R3, c[0x0][0x2ec] ;  /* 0x0000bb0003037a20 */ /* 0x000fe40000410000 */
[----:B------:R-:W-:Y:S02]  /*6ca0*/  FMUL.FTZ R2, R2, c[0x0][0x2ec] ;  /* 0x0000bb0002027a20 */ /* 0x000fe40000410000 */
[----:B------:R-:W-:Y:S02]  /*6cb0*/  FMUL.FTZ R0, R0, c[0x0][0x2ec] ;  /* 0x0000bb0000007a20 */ /* 0x000fe40000410000 */
        /* <DEDUP_REMOVED lines=100> */
.L_x_1617:
        /* <DEDUP_REMOVED lines=173> */
.L_x_1618:
        /* <DEDUP_REMOVED lines=621> */
.L_x_1620:
        /* <DEDUP_REMOVED lines=19> */
.L_x_1621:
        /* <DEDUP_REMOVED lines=65> */
.L_x_1623:
[----:B--23--:R-:W-:Y:S05]  /*a9e0*/  BSYNC B0 ;  /* 0x0000000000007941 */ /* 0x00cfea0003800000 */
.L_x_1622:
        /* <DEDUP_REMOVED lines=21> */
.L_x_1625:
[----:B------:R-:W-:Y:S05]  /*ab40*/  BSYNC B0 ;  /* 0x0000000000007941 */ /* 0x000fea0003800000 */
.L_x_1624:
        /* <DEDUP_REMOVED lines=31> */
.L_x_1627:
[----:B------:R-:W-:Y:S05]  /*ad40*/  BSYNC B0 ;  /* 0x0000000000007941 */ /* 0x000fea0003800000 */
.L_x_1626:
        /* <DEDUP_REMOVED lines=19> */
.L_x_1596:
[----:B------:R-:W-:Y:S05]  /*ae80*/  BSYNC B1 ;  /* 0x0000000000017941 */ /* 0x000fea0003800000 */
.L_x_1582:
        /* <DEDUP_REMOVED lines=12> */
.L_x_1628:
[----:B------:R-:W-:Y:S05]  /*af50*/  EXIT ;  /* 0x000000000000794d */ /* 0x000fea0003800000 */
.L_x_1630:
        /* <DEDUP_REMOVED lines=10> */
.L_x_2043:


//--------------------- .text._ZN5flash44flash_bwd_dq_dk_dv_loop_seqk_parallel_kernelI23Flash_bwd_kernel_traitsILi256ELi64ELi64ELi8ELi4ELi2ELi2ELb0ELb0EN7cutlass10bfloat16_tE19Flash_kernel_traitsILi256ELi64ELi64ELi8ES3_EELb1ELb0ELb0ELb0ELb0ELb1ELb0EEEvNS_16Flash_bwd_paramsE --------------------------
	.section	.text._ZN5flash44flash_bwd_dq_dk_dv_loop_seqk_parallel_kernelI23Flash_bwd_kernel_traitsILi256ELi64ELi64ELi8ELi4ELi2ELi2ELb0ELb0EN7cutlass10bfloat16_tE19Flash_kernel_traitsILi256ELi64ELi64ELi8ES3_EELb1ELb0ELb0ELb0ELb0ELb1ELb0EEEvNS_16Flash_bwd_paramsE,"ax",@progbits
	.sectioninfo	@"SHI_REGISTERS=255"
	.align	128
        .global         _ZN5flash44flash_bwd_dq_dk_dv_loop_seqk_parallel_kernelI23Flash_bwd_kernel_traitsILi256ELi64ELi64ELi8ELi4ELi2ELi2ELb0ELb0EN7cutlass10bfloat16_tE19Flash_kernel_traitsILi256ELi64ELi64ELi8ES3_EELb1ELb0ELb0ELb0ELb0ELb1ELb0EEEvNS_16Flash_bwd_paramsE
        .type           _ZN5flash44flash_bwd_dq_dk_dv_loop_seqk_parallel_kernelI23Flash_bwd_kernel_traitsILi256ELi64ELi64ELi8ELi4ELi2ELi2ELb0ELb0EN7cutlass10bfloat16_tE19Flash_kernel_traitsILi256ELi64ELi64ELi8ES3_EELb1ELb0ELb0ELb0ELb0ELb1ELb0EEEvNS_16Flash_bwd_paramsE,@function
        .size           _ZN5flash44flash_bwd_dq_dk_dv_loop_seqk_parallel_kernelI23Flash_bwd_kernel_traitsILi256ELi64ELi64ELi8ELi4ELi2ELi2ELb0ELb0EN7cutlass10bfloat16_tE19Flash_kernel_traitsILi256ELi64ELi64ELi8ES3_EELb1ELb0ELb0ELb0ELb0ELb1ELb0EEEvNS_16Flash_bwd_paramsE,(.L_x_2044 - _ZN5flash44flash_bwd_dq_dk_dv_loop_seqk_parallel_kernelI23Flash_bwd_kernel_traitsILi256ELi64ELi64ELi8ELi4ELi2ELi2ELb0ELb0EN7cutlass10bfloat16_tE19Flash_kernel_traitsILi256ELi64ELi64ELi8ES3_EELb1ELb0ELb0ELb0ELb0ELb1ELb0EEEvNS_16Flash_bwd_paramsE)
        .other          _ZN5flash44flash_bwd_dq_dk_dv_loop_seqk_parallel_kernelI23Flash_bwd_kernel_traitsILi256ELi64ELi64ELi8ELi4ELi2ELi2ELb0ELb0EN7cutlass10bfloat16_tE19Flash_kernel_traitsILi256ELi64ELi64ELi8ES3_EELb1ELb0ELb0ELb0ELb0ELb1ELb0EEEvNS_16Flash_bwd_paramsE,@"STO_CUDA_ENTRY STV_DEFAULT"
_ZN5flash44flash_bwd_dq_dk_dv_loop_seqk_parallel_kernelI23Flash_bwd_kernel_traitsILi256ELi64ELi64ELi8ELi4ELi2ELi2ELb0ELb0EN7cutlass10bfloat16_tE19Flash_kernel_traitsILi256ELi64ELi64ELi8ES3_EELb1ELb0ELb0ELb0ELb0ELb1ELb0EEEvNS_16Flash_bwd_paramsE:
.text._ZN5flash44flash_bwd_dq_dk_dv_loop_seqk_parallel_kernelI23Flash_bwd_kernel_traitsILi256ELi64ELi64ELi8ELi4ELi2ELi2ELb0ELb0EN7cutlass10bfloat16_tE19Flash_kernel_traitsILi256ELi64ELi64ELi8ES3_EELb1ELb0ELb0ELb0ELb0ELb1ELb0EEEvNS_16Flash_bwd_paramsE:
        /* <DEDUP_REMOVED lines=15> */
[----:B------:R-:W-:Y:S01]  /*00f0*/  USHF.R.S32.HI UR8, URZ, 0x1f, UR15 ;  /* 0x0000001f3f087899 */ /* 0x000fe2000801140f */
[----:B------:R-:W-:Y:S01]  /*0100*/  IMAD.MOV.U32 R245, RZ, RZ, -0x10 ;  /* 0xfffffff0fff57424 */ /* 0x000fe200078e00ff */
[----:B------:R-:W-:Y:S02]  /*0110*/  ULDC.U8 UR9, c[0x0][0x328] ;  /* 0x0000ca0000097ab9 */ /* 0x000fe40000000000 */
[----:B------:R-:W-:Y:S01]  /*0120*/  UISETP.NE.AND UP2, UPT, UR9, URZ, UPT ;  /* 0x0000003f0900728c */ /* 0x000fe2000bf45270 */
        /* <DEDUP_REMOVED lines=10> */
[----:B------:R-:W-:Y:S01]  /*01d0*/  UIMAD.WIDE UR36, UR47, UR36, URZ ;  /* 0x000000242f2472a5 */ /* 0x000fe2000f8e023f */
[CC--:B------:R-:W-:Y:S01]  /*01e0*/  LEA.HI R2, R4.reuse, R10.reuse, RZ, 0x5 ;  /* 0x0000000a04027211 */ /* 0x0c0fe200078f28ff */
[----:B------:R-:W-:Y:S01]  /*01f0*/  UIMAD UR48, UR38, UR47, URZ ;  /* 0x0000002f263072a4 */ /* 0x000fe2000f8e023f */
[----:B------:R-:W-:Y:S01]  /*0200*/  LEA.HI R9, R4, R10, RZ, 0x3 ;  /* 0x0000000a04097211 */ /* 0x000fe200078f18ff */
[----:B------:R-:W-:Y:S01]  /*0210*/  UIMAD UR57, UR7, UR6, UR57 ;  /* 0x00000006073972a4 */ /* 0x000fe2000f8e0239 */
[--C-:B------:R-:W-:Y:S01]  /*0220*/  SHF.R.S32.HI R0, RZ, 0x5, R2.reuse ;  /* 0x00000005ff007819 */ /* 0x100fe20000011402 */
[----:B---3--:R-:W-:Y:S01]  /*0230*/  UIMAD.WIDE.U32 UR44, UR33, UR15, URZ ;  /* 0x0000000f212c72a5 */ /* 0x008fe2000f8e003f */
[----:B------:R-:W-:Y:S01]  /*0240*/  SHF.R.S32.HI R3, RZ, 0x1f, R2 ;  /* 0x0000001fff037819 */ /* 0x000fe20000011402 */
[----:B------:R-:W-:Y:S01]  /*0250*/  USHF.L.U32 UR15, UR33, 0x7, URZ ;  /* 0x00000007210f7899 */ /* 0x000fe2000800063f */
[C---:B------:R-:W-:Y:S01]  /*0260*/  LOP3.LUT R8, R2.reuse, 0xffffffe0, RZ, 0xc0, !PT ;  /* 0xffffffe002087812 */ /* 0x040fe200078ec0ff */
[----:B------:R-:W-:Y:S01]  /*0270*/  USHF.R.S32.HI UR9, URZ, 0x1f, UR33 ;  /* 0x0000001f3f097899 */ /* 0x000fe20008011421 */
[-C--:B------:R-:W-:Y:S01]  /*0280*/  LEA.HI R3, R3, R0.reuse, RZ, 0x2 ;  /* 0x0000000003037211 */ /* 0x080fe200078f10ff */
[----:B------:R-:W-:Y:S01]  /*0290*/  UIMAD UR47, UR47, UR12, URZ ;  /* 0x0000000c2f2f72a4 */ /* 0x000fe2000f8e023f */
[----:B------:R-:W-:Y:S01]  /*02a0*/  LEA.HI R2, R2, R0, RZ, 0x1 ;  /* 0x0000000002027211 */ /* 0x000fe200078f08ff */
[----:B------:R-:W-:Y:S01]  /*02b0*/  IMAD.IADD R8, R10, 0x1, -R8 ;  /* 0x000000010a087824 */ /* 0x000fe200078e0a08 */
[----:B------:R-:W-:Y:S01]  /*02c0*/  LOP3.LUT R3, R3, 0xfffffffc, RZ, 0xc0, !PT ;  /* 0xfffffffc03037812 */ /* 0x000fe200078ec0ff */
[----:B------:R-:W-:Y:S01]  /*02d0*/  UIMAD UR6, UR33, UR13, UR38 ;  /* 0x0000000d210672a4 */ /* 0x000fe2000f8e0226 */
[----:B------:R-:W-:Y:S01]  /*02e0*/  LOP3.LUT R2, R2, 0xfffffffe, RZ, 0xc0, !PT ;  /* 0xfffffffe02027812 */ /* 0x000fe200078ec0ff */
[----:B------:R-:W-:Y:S01]  /*02f0*/  ULDC UR14, c[0x0][0x1c0] ;  /* 0x00007000000e7ab9 */ /* 0x000fe20000000800 */
[-C--:B------:R-:W-:Y:S01]  /*0300*/  LEA.HI R5, R4, R10.reuse, RZ, 0x4 ;  /* 0x0000000a04057211 */ /* 0x080fe200078f20ff */
[----:B------:R-:W-:Y:S01]  /*0310*/  IMAD.IADD R15, R0, 0x1, -R3 ;  /* 0x00000001000f7824 */ /* 0x000fe200078e0a03 */
[-C--:B------:R-:W-:Y:S01]  /*0320*/  LEA.HI R12, R4, R10.reuse, RZ, 0x7 ;  /* 0x0000000a040c7211 */ /* 0x080fe200078f38ff */
[----:B------:R-:W-:Y:S01]  /*0330*/  IMAD.IADD R227, R0, 0x1, -R2 ;  /* 0x0000000100e37824 */ /* 0x000fe200078e0a02 */
[CC--:B------:R-:W-:Y:S01]  /*0340*/  LEA.HI R14, R4.reuse, R10.reuse, RZ, 0x6 ;  /* 0x0000000a040e7211 */ /* 0x0c0fe200078f30ff */
[----:B------:R-:W-:Y:S01]  /*0350*/  ULDC UR11, c[0x0][0x1c0] ;  /* 0x00007000000b7ab9 */ /* 0x000fe20000000800 */
[----:B------:R-:W-:Y:S01]  /*0360*/  LEA.HI R4, R4, R10, RZ, 0x2 ;  /* 0x0000000a04047211 */ /* 0x000fe200078f10ff */
[----:B------:R-:W-:Y:S01]  /*0370*/  STL [R1+0x3c], R15 ;  /* 0x00003c0f01007387 */ /* 0x000fe20000100800 */
        /* <DEDUP_REMOVED lines=13> */
[----:B------:R-:W-:Y:S01]  /*0450*/  ULDC UR58, c[0x0][0x1c8] ;  /* 0x00007200003a7ab9 */ /* 0x000fe20000000800 */
[----:B------:R-:W-:Y:S01]  /*0460*/  LOP3.LUT R11, R4, 0x7ffffffc, RZ, 0xc0, !PT ;  /* 0x7ffffffc040b7812 */ /* 0x000fe200078ec0ff */
[----:B------:R-:W-:Y:S01]  /*0470*/  IMAD.IADD R6, R10, 0x1, -R6 ;  /* 0x000000010a067824 */ /* 0x000fe200078e0a06 */
[C---:B------:R-:W-:Y:S01]  /*0480*/  LOP3.LUT R7, R5.reuse, 0xfffffff0, RZ, 0xc0, !PT ;  /* 0xfffffff005077812 */ /* 0x040fe200078ec0ff */
[----:B------:R-:W-:Y:S01]  /*0490*/  ULDC.U8 UR10, c[0x0][0x3d0] ;  /* 0x0000f400000a7ab9 */ /* 0x000fe20000000000 */
        /* <DEDUP_REMOVED lines=9> */
[C---:B------:R-:W-:Y:S01]  /*0530*/  IMAD.SHL.U32 R16, R6.reuse, 0x8, RZ ;  /* 0x0000000806107824 */ /* 0x040fe200078e00ff */
[----:B------:R-:W-:Y:S01]  /*0540*/  LOP3.LUT P4, RZ, R6, 0x2, RZ, 0xc0, !PT ;  /* 0x0000000206ff7812 */ /* 0x000fe2000788c0ff */
[----:B------:R-:W-:Y:S01]  /*0550*/  IMAD.IADD R10, R3, 0x1, -R4 ;  /* 0x00000001030a7824 */ /* 0x000fe200078e0a04 */
[----:B------:R-:W-:Y:S01]  /*0560*/  SHF.R.S32.HI R3, RZ, 0x1f, R7 ;  /* 0x0000001fff037819 */ /* 0x000fe20000011407 */
[----:B------:R-:W-:Y:S01]  /*0570*/  ULDC UR52, c[0x0][0x224] ;  /* 0x0000890000347ab9 */ /* 0x000fe20000000800 */
[----:B------:R-:W-:Y:S01]  /*0580*/  SHF.R.U32.HI R2, RZ, 0x3, R0 ;  /* 0x00000003ff027819 */ /* 0x000fe20000011600 */
[----:B------:R1:W-:Y:S01]  /*0590*/  STL [R1+0x40], R16 ;  /* 0x0000401001007387 */ /* 0x0003e20000100800 */
[----:B------:R-:W-:Y:S01]  /*05a0*/  LOP3.LUT R0, R0, 0x38, R16, 0xf8, !PT ;  /* 0x0000003800007812 */ /* 0x000fe200078ef810 */
[----:B------:R-:W-:Y:S01]  /*05b0*/  IMAD.SHL.U32 R221, R10, 0x200, RZ ;  /* 0x000002000add7824 */ /* 0x000fe200078e00ff */
[----:B------:R-:W-:Y:S01]  /*05c0*/  LEA.HI R11, R3, R7, RZ, 0x3 ;  /* 0x00000007030b7211 */ /* 0x000fe200078f18ff */
[----:B------:R-:W-:Y:S01]  /*05d0*/  IMAD.U32 R3, RZ, RZ, UR16 ;  /* 0x00000010ff037e24 */ /* 0x000fe2000f8e00ff */
[----:B------:R-:W-:Y:S01]  /*05e0*/  LOP3.LUT R8, R0, R2, RZ, 0x3c, !PT ;  /* 0x0000000200087212 */ /* 0x000fe200078e3cff */
[----:B------:R-:W-:Y:S01]  /*05f0*/  IMAD.SHL.U32 R0, R6, 0x40, RZ ;  /* 0x0000004006007824 */ /* 0x000fe200078e00ff */
[----:B------:R-:W-:Y:S01]  /*0600*/  LOP3.LUT R2, R11, 0xfffffff8, RZ, 0xc0, !PT ;  /* 0xfffffff80b027812 */ /* 0x000fe200078ec0ff */
[----:B------:R-:W-:Y:S01]  /*0610*/  @UP2 UIMAD UR56, UR33, UR51, URZ ;  /* 0x00000033213822a4 */ /* 0x000fe2000f8e023f */
[----:B------:R-:W-:Y:S01]  /*0620*/  LOP3.LUT R3, R5, 0x1, RZ, 0xc0, !PT ;  /* 0x0000000105037812 */ /* 0x000fe200078ec0ff */
[----:B------:R-:W-:Y:S01]  /*0630*/  ULDC.64 UR4, c[0x0][0x118] ;  /* 0x0000460000047ab9 */ /* 0x000fe20000000a00 */
[----:B------:R-:W-:Y:S01]  /*0640*/  LOP3.LUT R0, R0, 0x1c0, RZ, 0xc0, !PT ;  /* 0x000001c000007812 */ /* 0x000fe200078ec0ff */
[----:B------:R-:W-:Y:S01]  /*0650*/  ULDC.U8 UR29, c[0x0][0x2d8] ;  /* 0x0000b600001d7ab9 */ /* 0x000fe20000000000 */
[----:B------:R-:W-:Y:S01]  /*0660*/  LOP3.LUT P3, RZ, R6, 0x4, RZ, 0xc0, !PT ;  /* 0x0000000406ff7812 */ /* 0x000fe2000786c0ff */
[----:B------:R-:W-:Y:S01]  /*0670*/  ULOP3.LUT UR58, UR38, UR58, URZ, 0x3c, !UPT ;  /* 0x0000003a263a7292 */ /* 0x000fe2000f8e3c3f */
[----:B------:R-:W-:Y:S01]  /*0680*/  SHF.R.S32.HI R6, RZ, 0x7, R12 ;  /* 0x00000007ff067819 */ /* 0x000fe2000001140c */
[----:B------:R-:W-:Y:S01]  /*0690*/  UISETP.NE.AND UP3, UPT, UR10, URZ, UPT ;  /* 0x0000003f0a00728c */ /* 0x000fe2000bf65270 */
[----:B------:R-:W-:Y:S01]  /*06a0*/  LOP3.LUT R217, R0, 0x8, R9, 0xf8, !PT ;  /* 0x0000000800d97812 */ /* 0x000fe200078ef809 */
[----:B------:R-:W-:Y:S01]  /*06b0*/  USHF.R.S32.HI UR61, URZ, 0x1f, UR38 ;  /* 0x0000001f3f3d7899 */ /* 0x000fe20008011426 */
[----:B------:R-:W-:Y:S01]  /*06c0*/  ISETP.NE.U32.AND P0, PT, R3, 0x1, PT ;  /* 0x000000010300780c */ /* 0x000fe20003f05070 */
[----:B------:R-:W-:Y:S01]  /*06d0*/  USHF.R.S32.HI UR60, URZ, 0x1f, UR33 ;  /* 0x0000001f3f3c7899 */ /* 0x000fe20008011421 */
[----:B------:R-:W-:Y:S01]  /*06e0*/  SEL R220, R220, 0xffffffc0, !P3 ;  /* 0xffffffc0dcdc7807 */ /* 0x000fe20005800000 */
[----:B------:R-:W-:Y:S01]  /*06f0*/  USHF.R.S32.HI UR59, URZ, 0x1f, UR38 ;  /* 0x0000001f3f3b7899 */ /* 0x000fe20008011426 */
[----:B------:R-:W-:Y:S01]  /*0700*/  R2P PR, R5, 0x6 ;  /* 0x0000000605007804 */ /* 0x000fe20000000000 */
[----:B------:R-:W-:Y:S01]  /*0710*/  UIMAD.WIDE.U32 UR42, UR36, UR44, URZ ;  /* 0x0000002c242a72a5 */ /* 0x000fe2000f8e003f */
[----:B-1----:R-:W-:Y:S01]  /*0720*/  IMAD.IADD R16, R7, 0x1, -R2 ;  /* 0x0000000107107824 */ /* 0x002fe200078e0a02 */
[----:B------:R-:W-:Y:S01]  /*0730*/  SEL R245, R245, 0x10, !P0 ;  /* 0x00000010f5f57807 */ /* 0x000fe20004000000 */
[----:B------:R-:W-:Y:S01]  /*0740*/  IMAD.SHL.U32 R2, R227, 0x10, RZ ;  /* 0x00000010e3027824 */ /* 0x000fe200078e00ff */
[----:B------:R-:W-:Y:S01]  /*0750*/  SHF.R.S32.HI R249, RZ, 0x2, R249 ;  /* 0x00000002fff97819 */ /* 0x000fe200000114f9 */
[----:B------:R-:W-:Y:S01]  /*0760*/  IMAD.SHL.U32 R7, R6, 0x20, RZ ;  /* 0x0000002006077824 */ /* 0x000fe200078e00ff */
[----:B------:R-:W-:Y:S01]  /*0770*/  STL [R1+0x4c], R16 ;  /* 0x00004c1001007387 */ /* 0x000fe20000100800 */
[----:B------:R-:W-:Y:S01]  /*0780*/  UIMAD UR53, UR37, UR44, URZ ;  /* 0x0000002c253572a4 */ /* 0x000fe2000f8e023f */
[----:B------:R-:W-:Y:S01]  /*0790*/  LOP3.LUT R4, R0, 0x10, R2, 0xf8, !PT ;  /* 0x0000001000047812 */ /* 0x000fe200078ef802 */
[----:B------:R-:W-:Y:S01]  /*07a0*/  IMAD R2, R6, 0x800, R221 ;  /* 0x0000080006027824 */ /* 0x000fe200078e02dd */
[----:B------:R-:W-:Y:S01]  /*07b0*/  SHF.R.U32.HI R0, RZ, 0x3, R0 ;  /* 0x00000003ff007819 */ /* 0x000fe20000011600 */
[----:B------:R-:W-:Y:S01]  /*07c0*/  IMAD R249, R15, 0x10, R249 ;  /* 0x000000100ff97824 */ /* 0x000fe200078e02f9 */
[----:B------:R-:W-:Y:S01]  /*07d0*/  LOP3.LUT R3, R4, 0x8, R9, 0xf8, !PT ;  /* 0x0000000804037812 */ /* 0x000fe200078ef809 */
[----:B------:R-:W-:Y:S01]  /*07e0*/  IMAD.SHL.U32 R4, R10, 0x20, RZ ;  /* 0x000000200a047824 */ /* 0x000fe200078e00ff */
[----:B------:R-:W-:Y:S01]  /*07f0*/  LOP3.LUT R217, R217, R0, RZ, 0x3c, !PT ;  /* 0x00000000d9d97212 */ /* 0x000fe200078e3cff */
[----:B------:R-:W-:Y:S01]  /*0800*/  USHF.R.S32.HI UR55, URZ, 0x1f, UR48 ;  /* 0x0000001f3f377899 */ /* 0x000fe20008011430 */
[----:B------:R-:W-:Y:S01]  /*0810*/  LOP3.LUT R221, R221, R3, R0, 0xf6, !PT ;  /* 0x00000003dddd7212 */ /* 0x000fe200078ef600 */
[----:B------:R-:W-:Y:S01]  /*0820*/  IMAD.SHL.U32 R3, R5, 0x40, RZ ;  /* 0x0000004005037824 */ /* 0x000fe200078e00ff */
[----:B------:R-:W-:Y:S01]  /*0830*/  SHF.R.S32.HI R0, RZ, 0x6, R14 ;  /* 0x00000006ff007819 */ /* 0x000fe2000001140e */
[----:B------:R-:W-:Y:S01]  /*0840*/  IMAD.IADD R217, R2, 0x1, R217 ;  /* 0x0000000102d97824 */ /* 0x000fe200078e02d9 */
[----:B------:R-:W-:Y:S01]  /*0850*/  UIMAD UR52, UR7, UR52, URZ ;  /* 0x00000034073472a4 */ /* 0x000fe2000f8e023f */
[----:B------:R-:W-:Y:S01]  /*0860*/  IMAD.U32 R2, RZ, RZ, UR15 ;  /* 0x0000000fff027e24 */ /* 0x000fe2000f8e00ff */
[----:B------:R-:W-:Y:S01]  /*0870*/  @!UP2 UIMAD UR51, UR8, UR51, URZ ;  /* 0x000000330833a2a4 */ /* 0x000fe2000f8e023f */
[C---:B------:R-:W-:Y:S01]  /*0880*/  IMAD R8, R0.reuse, 0x200, R8 ;  /* 0x0000020000087824 */ /* 0x040fe200078e0208 */
[----:B------:R-:W-:Y:S01]  /*0890*/  USHF.R.S32.HI UR50, URZ, 0x1f, UR46 ;  /* 0x0000001f3f327899 */ /* 0x000fe2000801142e */
[----:B------:R-:W-:Y:S01]  /*08a0*/  IMAD.SHL.U32 R2, R0, 0x8, RZ ;  /* 0x0000000800027824 */ /* 0x000fe200078e00ff */
[----:B------:R-:W-:Y:S01]  /*08b0*/  LOP3.LUT R0, R3, 0x1c0, RZ, 0xc0, !PT ;  /* 0x000001c003007812 */ /* 0x000fe200078ec0ff */
[----:B------:R-:W-:Y:S01]  /*08c0*/  IMAD.SHL.U32 R218, R217, 0x2, RZ ;  /* 0x00000002d9da7824 */ /* 0x000fe200078e00ff */
[----:B------:R-:W-:Y:S01]  /*08d0*/  STL [R1+0x48], R8 ;  /* 0x0000480801007387 */ /* 0x000fe20000100800 */
[----:B------:R-:W-:Y:S01]  /*08e0*/  IMAD.SHL.U32 R237, R8, 0x2, RZ ;  /* 0x0000000208ed7824 */ /* 0x000fe200078e00ff */
[----:B------:R-:W-:Y:S01]  /*08f0*/  LOP3.LUT R2, R2, 0x18, RZ, 0xc0, !PT ;  /* 0x0000001802027812 */ /* 0x000fe200078ec0ff */
[----:B------:R-:W-:Y:S01]  /*0900*/  USHF.R.S32.HI UR49, URZ, 0x1f, UR41 ;  /* 0x0000001f3f317899 */ /* 0x000fe20008011429 */
[----:B------:R-:W-:Y:S01]  /*0910*/  SHF.R.U32.HI R3, RZ, 0x3, R0 ;  /* 0x00000003ff037819 */ /* 0x000fe20000011600 */
[----:B------:R1:W-:Y:S01]  /*0920*/  STL [R1+0x50], R7 ;  /* 0x0000500701007387 */ /* 0x0003e20000100800 */
[----:B------:R-:W-:Y:S01]  /*0930*/  LOP3.LUT R6, R2, 0x20, R4, 0xf8, !PT ;  /* 0x0000002002067812 */ /* 0x000fe200078ef804 */
[----:B------:R-:W-:Y:S01]  /*0940*/  IMAD.U32 R4, RZ, RZ, UR9 ;  /* 0x00000009ff047e24 */ /* 0x000fe2000f8e00ff */
[----:B------:R-:W-:Y:S01]  /*0950*/  LOP3.LUT R5, R3, R0, R2, 0x1e, !PT ;  /* 0x0000000003057212 */ /* 0x000fe200078e1e02 */
[----:B------:R-:W-:Y:S01]  /*0960*/  IMAD.SHL.U32 R4, R16, 0x40, RZ ;  /* 0x0000004010047824 */ /* 0x000fe200078e00ff */
[----:B------:R-:W-:Y:S01]  /*0970*/  LOP3.LUT R2, R0, 0x20, R7, 0xf8, !PT ;  /* 0x0000002000027812 */ /* 0x000fe200078ef807 */
[----:B------:R-:W-:Y:S01]  /*0980*/  IMAD.SHL.U32 R0, R13, 0x2, RZ ;  /* 0x000000020d007824 */ /* 0x000fe200078e00ff */
[----:B------:R-:W-:-:S02]  /*0990*/  UMOV UR40, 0xffff8000 ;  /* 0xffff800000287882 */ /* 0x000fc40000000000 */
[----:B------:R-:W-:Y:S01]  /*09a0*/  LOP3.LUT R3, R2, R3, RZ, 0x3c, !PT ;  /* 0x0000000302037212 */ /* 0x000fe200078e3cff */
[--C-:B------:R-:W-:Y:S02]  /*09b0*/  IMAD R2, R15, 0x400, R0.reuse ;  /* 0x000004000f027824 */ /* 0x100fe400078e0200 */
[----:B------:R-:W-:Y:S02]  /*09c0*/  IMAD R0, R227, 0x400, R0 ;  /* 0x00000400e3007824 */ /* 0x000fe400078e0200 */
[----:B------:R-:W-:Y:S01]  /*09d0*/  IMAD.IADD R239, R2, 0x1, R3 ;  /* 0x0000000102ef7824 */ /* 0x000fe200078e0203 */
[----:B------:R-:W-:Y:S01]  /*09e0*/  LOP3.LUT R2, R4, 0x1c0, RZ, 0xc0, !PT ;  /* 0x000001c004027812 */ /* 0x000fe200078ec0ff */
[----:B------:R-:W-:Y:S02]  /*09f0*/  IMAD.SHL.U32 R4, R11, 0x40, RZ ;  /* 0x000000400b047824 */ /* 0x000fe400078e00ff */
[----:B------:R-:W-:Y:S01]  /*0a00*/  IMAD.SHL.U32 R239, R239, 0x2, RZ ;  /* 0x00000002efef7824 */ /* 0x000fe200078e00ff */
[----:B------:R-:W-:-:S03]  /*0a10*/  SHF.R.U32.HI R3, RZ, 0x3, R2 ;  /* 0x00000003ff037819 */ /* 0x000fc60000011602 */
[C---:B------:R-:W-:Y:S01]  /*0a20*/  IMAD.IADD R246, R239.reuse, 0x1, R245 ;  /* 0x00000001eff67824 */ /* 0x040fe200078e02f5 */
[C---:B------:R-:W-:Y:S01]  /*0a30*/  IADD3 R244, R239.reuse, 0x20, RZ ;  /* 0x00000020eff47810 */ /* 0x040fe20007ffe0ff */
[----:B-1----:R-:W-:Y:S01]  /*0a40*/  IMAD.IADD R7, R0, 0x1, R5 ;  /* 0x0000000100077824 */ /* 0x002fe200078e0205 */
[----:B------:R-:W-:Y:S01]  /*0a50*/  @P1 IADD3 R244, R239, -0x20, RZ ;  /* 0xffffffe0eff41810 */ /* 0x000fe20007ffe0ff */
[----:B------:R-:W-:-:S04]  /*0a60*/  IMAD.SHL.U32 R0, R10, 0x8, RZ ;  /* 0x000000080a007824 */ /* 0x000fc800078e00ff */
[----:B------:R-:W-:Y:S01]  /*0a70*/  IMAD.IADD R245, R245, 0x1, R244 ;  /* 0x00000001f5f57824 */ /* 0x000fe200078e02f4 */
[----:B------:R-:W-:Y:S02]  /*0a80*/  LOP3.LUT R5, R2, 0x8, R0, 0xf8, !PT ;  /* 0x0000000802057812 */ /* 0x000fe400078ef800 */
[----:B------:R-:W-:Y:S02]  /*0a90*/  LOP3.LUT R2, R3, R6, R2, 0x1e, !PT ;  /* 0x0000000603027212 */ /* 0x000fe400078e1e02 */
[----:B------:R-:W-:Y:S02]  /*0aa0*/  LOP3.LUT R0, R4, 0xfffffe00, RZ, 0xc0, !PT ;  /* 0xfffffe0004007812 */ /* 0x000fe400078ec0ff */
[----:B------:R-:W-:Y:S02]  /*0ab0*/  LOP3.LUT R3, R5, R3, RZ, 0x3c, !PT ;  /* 0x0000000305037212 */ /* 0x000fe400078e3cff */
[----:B------:R-:W-:Y:S01]  /*0ac0*/  LOP3.LUT R232, R2, R0, RZ, 0xfc, !PT ;  /* 0x0000000002e87212 */ /* 0x000fe200078efcff */
[--C-:B------:R-:W-:Y:S01]  /*0ad0*/  IMAD R233, R15, 0x400, R0.reuse ;  /* 0x000004000fe97824 */ /* 0x100fe200078e0200 */
[----:B------:R-:W-:Y:S01]  /*0ae0*/  LEA R2, R7, 0x18000, 0x1 ;  /* 0x0001800007027811 */ /* 0x000fe200078e08ff */
[----:B------:R-:W-:-:S02]  /*0af0*/  IMAD R227, R227, 0x400, R0 ;  /* 0x00000400e3e37824 */ /* 0x000fc400078e0200 */
[----:B------:R-:W-:Y:S01]  /*0b00*/  IMAD.IADD R233, R233, 0x1, R3 ;  /* 0x00000001e9e97824 */ /* 0x000fe200078e0203 */
[C---:B------:R-:W-:Y:S01]  /*0b10*/  IADD3 R0, R2.reuse, 0x40, RZ ;  /* 0x0000004002007810 */ /* 0x040fe20007ffe0ff */
[----:B------:R1:W-:Y:S01]  /*0b20*/  STL [R1+0x30], R2 ;  /* 0x0000300201007387 */ /* 0x0003e20000100800 */
[----:B------:R-:W-:Y:S01]  /*0b30*/  @P2 IADD3 R0, R2, -0x40, RZ ;  /* 0xffffffc002002810 */ /* 0x000fe20007ffe0ff */
[----:B------:R-:W-:Y:S02]  /*0b40*/  IMAD.IADD R227, R3, 0x1, R227 ;  /* 0x0000000103e37824 */ /* 0x000fe400078e02e3 */
[----:B------:R-:W-:Y:S02]  /*0b50*/  IMAD.MOV.U32 R3, RZ, RZ, 0x20 ;  /* 0x00000020ff037424 */ /* 0x000fe400078e00ff */
[----:B------:R1:W-:Y:S01]  /*0b60*/  STL [R1+0x34], R0 ;  /* 0x0000340001007387 */ /* 0x0003e20000100800 */
[----:B------:R-:W-:Y:S02]  /*0b70*/  LEA R227, R227, 0x28000, 0x1 ;  /* 0x00028000e3e37811 */ /* 0x000fe400078e08ff */
[----:B------:R-:W-:-:S05]  /*0b80*/  SEL R3, R3, 0xffffffe0, !P4 ;  /* 0xffffffe003037807 */ /* 0x000fca0006000000 */
[C---:B------:R-:W-:Y:S02]  /*0b90*/  IMAD R3, R217.reuse, 0x2, R3 ;  /* 0x00000002d9037824 */ /* 0x040fe400078e0203 */
[--C-:B------:R-:W-:Y:S02]  /*0ba0*/  IMAD R217, R217, 0x2, R220.reuse ;  /* 0x00000002d9d97824 */ /* 0x100fe400078e02dc */
[----:B------:R-:W-:Y:S02]  /*0bb0*/  IMAD.IADD R216, R220, 0x1, R3 ;  /* 0x00000001dcd87824 */ /* 0x000fe400078e0203 */
[C---:B------:R-:W-:Y:S02]  /*0bc0*/  IMAD R220, R221.reuse, 0x2, R220 ;  /* 0x00000002dddc7824 */ /* 0x040fe400078e02dc */
[----:B------:R-:W-:Y:S02]  /*0bd0*/  IMAD.SHL.U32 R221, R221, 0x2, RZ ;  /* 0x00000002dddd7824 */ /* 0x000fe400078e00ff */
.L_x_1665:
        /* <DEDUP_REMOVED lines=19> */
[----:B------:R2:W3:Y:S01]  /*0d10*/  @P2 LDG.E R8, [R4.64] ;  /* 0x0000000404082981 */ /* 0x0004e2000c1e1900 */
[----:B------:R-:W-:Y:S02]  /*0d20*/  UISETP.EQ.U32.AND UP1, UPT, URZ, UR8, UPT ;  /* 0x000000083f00728c */ /* 0x000fe4000bf22070 */
[----:B------:R-:W-:Y:S01]  /*0d30*/  @UP4 UIADD3.X UR7, UR12, UR11, URZ, UP0, !UPT ;  /* 0x0000000b0c074290 */ /* 0x000fe200087fe43f */
[----:B-1----:R2:W4:Y:S01]  /*0d40*/  @P2 LDG.E R2, [R4.64+0x4] ;  /* 0x0000040404022981 */ /* 0x002522000c1e1900 */
[----:B------:R-:W-:Y:S01]  /*0d50*/  MOV R6, UR6 ;  /* 0x0000000600067c02 */ /* 0x000fe20008000f00 */
[----:B------:R-:W-:-:S03]  /*0d60*/  UISETP.EQ.OR.EX UP1, UPT, URZ, UR9, !UP5, UP1 ;  /* 0x000000093f00728c */ /* 0x000fc6000ef22710 */
[----:B------:R-:W-:Y:S01]  /*0d70*/  IMAD.U32 R7, RZ, RZ, UR7 ;  /* 0x00000007ff077e24 */ /* 0x000fe2000f8e00ff */
[----:B------:R-:W-:-:S04]  /*0d80*/  UIADD3 UR8, UP0, UR13, UR8, URZ ;  /* 0x000000080d087290 */ /* 0x000fc8000ff1e03f */
[----:B-----5:R-:W5:Y:S01]  /*0d90*/  @P0 LDG.E R6, [R6.64] ;  /* 0x0000000406060981 */ /* 0x020f62000c1e1900 */
[----:B------:R-:W-:Y:S01]  /*0da0*/  PLOP3.LUT P1, PT, PT, PT, UP1, 0x80, 0x0 ;  /* 0x000000000000781c */ /* 0x000fe20003f2f018 */
[----:B------:R-:W-:Y:S01]  /*0db0*/  UIADD3.X UR9, UR12, UR9, URZ, UP0, !UPT ;  /* 0x000000090c097290 */ /* 0x000fe200087fe43f */
[----:B--2---:R-:W-:-:S05]  /*0dc0*/  IMAD.U32 R4, RZ, RZ, UR8 ;  /* 0x00000008ff047e24 */ /* 0x004fca000f8e00ff */
[----:B------:R-:W-:-:S06]  /*0dd0*/  MOV R5, UR9 ;  /* 0x0000000900057c02 */ /* 0x000fcc0008000f00 */
[----:B------:R-:W2:Y:S01]  /*0de0*/  @!P1 LDG.E R0, [R4.64] ;  /* 0x0000000404009981 */ /* 0x000ea2000c1e1900 */
[----:B------:R-:W-:Y:S02]  /*0df0*/  UMOV UR14, 0xffffffff ;  /* 0xffffffff000e7882 */ /* 0x000fe40000000000 */
[----:B------:R-:W-:Y:S02]  /*0e00*/  UMOV UR30, URZ ;  /* 0x0000003f001e7c82 */ /* 0x000fe40008000000 */
[----:B------:R-:W-:Y:S02]  /*0e10*/  UMOV UR31, 0xffffffff ;  /* 0xffffffff001f7882 */ /* 0x000fe40000000000 */
[----:B------:R-:W-:Y:S01]  /*0e20*/  ULDC UR8, c[0x0][0x218] ;  /* 0x0000860000087ab9 */ /* 0x000fe20000000800 */
[----:B---3--:R-:W1:Y:S08]  /*0e30*/  @P2 R2UR UR14, R8 ;  /* 0x00000000080e23c2 */ /* 0x008e7000000e0000 */
[----:B----4-:R-:W1:Y:S08]  /*0e40*/  @P2 R2UR UR6, R2 ;  /* 0x00000000020623c2 */ /* 0x010e7000000e0000 */
[----:B-----5:R3:W4:Y:S01]  /*0e50*/  @P0 R2UR UR30, R6 ;  /* 0x00000000061e03c2 */ /* 0x02072200000e0000 */
[----:B------:R-:W-:-:S04]  /*0e60*/  ISETP.NE.U32.AND P0, PT, RZ, c[0x0][0x248], PT ;  /* 0x00009200ff007a0c */ /* 0x000fc80003f05070 */
[----:B------:R-:W-:Y:S01]  /*0e70*/  ISETP.NE.AND.EX P0, PT, RZ, c[0x0][0x24c], PT, P0 ;  /* 0x00009300ff007a0c */ /* 0x000fe20003f05300 */
[----:B-1----:R-:W-:Y:S02]  /*0e80*/  @UP6 UIADD3 UR27, UR6, -UR14, URZ ;  /* 0x8000000e061b6290 */ /* 0x002fe4000fffe03f */
[----:B--2---:R3:W1:Y:S05]  /*0e90*/  @!P1 R2UR UR31, R0 ;  /* 0x00000000001f93c2 */ /* 0x00466a00000e0000 */
[----:B------:R-:W-:-:S05]  /*0ea0*/  @!UP6 ULDC UR27, c[0x0][0x214] ;  /* 0x00008500001beab9 */ /* 0x000fca0000000800 */
[----:B------:R-:W-:Y:S05]  /*0eb0*/  @!P0 BRA `(.L_x_1631) ;  /* 0x0000007000008947 */ /* 0x000fea0003800000 */
[----:B----4-:R-:W-:-:S13]  /*0ec0*/  PLOP3.LUT P0, PT, PT, PT, UP5, 0x80, 0x0 ;  /* 0x000000000000781c */ /* 0x010fda0003f0f058 */
[----:B---3--:R-:W2:Y:S04]  /*0ed0*/  @P0 LDG.E R0, [R4.64+0x4] ;  /* 0x0000040404000981 */ /* 0x008ea8000c1e1900 */
[----:B------:R-:W3:Y:S01]  /*0ee0*/  @!P0 LDG.E R4, [R4.64] ;  /* 0x0000000404048981 */ /* 0x000ee2000c1e1900 */
[----:B--2---:R-:W2:Y:S02]  /*0ef0*/  @P0 R2UR UR6, R0 ;  /* 0x00000000000603c2 */ /* 0x004ea400000e0000 */
[----:B-12---:R-:W-:-:S11]  /*0f00*/  @UP5 UIADD3 UR8, UR6, -UR31, URZ ;  /* 0x8000001f06085290 */ /* 0x006fd6000fffe03f */
[----:B---3--:R1:W2:Y:S01]  /*0f10*/  @!P0 R2UR UR8, R4 ;  /* 0x00000000040883c2 */ /* 0x0082a200000e0000 */
[----:B------:R-:W-:-:S07]  /*0f20*/  DEPBAR.LE SB1, 0x0, {2} ;  /* 0x000090040000791a */ /* 0x000fce0000000000 */
.L_x_1631:
        /* <DEDUP_REMOVED lines=26> */
[----:B-1----:R-:W-:-:S02]  /*10d0*/  UISETP.NE.AND UP0, UPT, UR31, -0x1, UPT ;  /* 0xffffffff1f00788c */ /* 0x002fc4000bf05270 */
        /* <DEDUP_REMOVED lines=31> */
.L_x_1633:
        /* <DEDUP_REMOVED lines=18> */
.L_x_1634:
        /* <DEDUP_REMOVED lines=39> */
[----:B------:R-:W-:Y:S02]  /*1660*/  IMAD.HI.U32 R0, R5, R0, R4 ;  /* 0x0000000005007227 */ /* 0x000fe400078e0004 */
[----:B------:R-:W-:Y:S02]  /*1670*/  ULDC UR12, c[0x0][0x234] ;  /* 0x00008d00000c7ab9 */ /* 0x000fe40000000800 */
[----:B------:R-:W-:-:S02]  /*1680*/  UIADD3 UR8, UP0, UR16, UR8, URZ ;  /* 0x0000000810087290 */ /* 0x000fc4000ff1e03f */
[----:B------:R-:W-:Y:S02]  /*1690*/  IMAD.HI.U32 R0, R0, R2, RZ ;  /* 0x0000000200007227 */ /* 0x000fe400078e00ff */
[----:B------:R-:W-:Y:S02]  /*16a0*/  UIADD3.X UR9, UR32, UR7, URZ, UP0, !UPT ;  /* 0x0000000720097290 */ /* 0x000fe400087fe43f */
        /* <DEDUP_REMOVED lines=8> */
[----:B------:R-:W-:-:S02]  /*1730*/  USEL UR12, UR11, URZ, UP3 ;  /* 0x0000003f0b0c7287 */ /* 0x000fc40009800000 */
[----:B------:R-:W-:-:S03]  /*1740*/  UIADD3 UR10, UR9, UR10, URZ ;  /* 0x0000000a090a7290 */ /* 0x000fc6000fffe03f */
        /* <DEDUP_REMOVED lines=16> */
.L_x_1635:
[----:B------:R-:W-:Y:S02]  /*1850*/  UMOV UR11, UR52 ;  /* 0x00000034000b7c82 */ /* 0x000fe40008000000 */
.L_x_1636:
[----:B------:R-:W2:Y:S04]  /*1860*/  LDL.64 R4, [R1+0x40] ;  /* 0x0000400001047983 */ /* 0x000ea80000100a00 */
[----:B------:R1:W3:Y:S01]  /*1870*/  LDL.64 R16, [R1+0x40] ;  /* 0x0000400001107983 */ /* 0x0002e20000100a00 */
[----:B------:R-:W-:Y:S01]  /*1880*/  UIADD3 UR8, UP5, UP4, UR8, UR46, UR48 ;  /* 0x0000002e08087290 */ /* 0x000fe2000fcbe030 */
[----:B------:R-:W-:Y:S01]  /*1890*/  BSSY B1, `(.L_x_1632) ;  /* 0x0000895000017945 */ /* 0x000fe20003800000 */
[----:B------:R-:W-:Y:S01]  /*18a0*/  USHF.R.S32.HI UR14, URZ, 0x1f, UR38 ;  /* 0x0000001f3f0e7899 */ /* 0x000fe20008011426 */
[----:B------:R-:W4:Y:S01]  /*18b0*/  S2R R22, SR_TID.X ;  /* 0x0000000000167919 */ /* 0x000f220000002100 */
[----:B------:R-:W-:-:S02]  /*18c0*/  UIADD3 UR18, UP1, UP0, UR18, UR8, UR20 ;  /* 0x0000000812127290 */ /* 0x000fc4000f83e014 */
[----:B------:R-:W-:Y:S01]  /*18d0*/  UIADD3.X UR7, UR10, UR50, UR55, UP5, UP4 ;  /* 0x000000320a077290 */ /* 0x000fe2000afe8437 */
[----:B------:R-:W5:Y:S01]  /*18e0*/  S2R R23, SR_TID.X ;  /* 0x0000000000177919 */ /* 0x000f620000002100 */
[----:B------:R-:W-:Y:S02]  /*18f0*/  ULDC.64 UR8, c[0x0][0x1a8] ;  /* 0x00006a0000087ab9 */ /* 0x000fe40000000a00 */
[----:B------:R-:W-:Y:S01]  /*1900*/  UIADD3.X UR13, UR12, UR7, UR13, UP1, UP0 ;  /* 0x000000070c0d7290 */ /* 0x000fe20008fe040d */
[----:B------:R-:W1:Y:S01]  /*1910*/  S2R R21, SR_TID.X ;  /* 0x0000000000157919 */ /* 0x000e620000002100 */
[----:B------:R-:W-:Y:S02]  /*1920*/  UIMAD UR7, UR14, UR8, URZ ;  /* 0x000000080e0772a4 */ /* 0x000fe4000f8e023f */
[----:B------:R-:W-:Y:S02]  /*1930*/  UISETP.GE.AND UP0, UPT, UR27, 0x1, UPT ;  /* 0x000000011b00788c */ /* 0x000fe4000bf06270 */
[----:B------:R-:W-:-:S02]  /*1940*/  UIMAD UR12, UR38, UR9, UR7 ;  /* 0x00000009260c72a4 */ /* 0x000fc4000f8e0207 */
[----:B------:R-:W-:Y:S02]  /*1950*/  UMOV UR20, 0x4 ;  /* 0x0000000400147882 */ /* 0x000fe40000000000 */
[----:B------:R-:W-:Y:S02]  /*1960*/  ULDC.64 UR8, c[0x0][0x378] ;  /* 0x0000de0000087ab9 */ /* 0x000fe40000000a00 */
[----:B------:R-:W-:-:S04]  /*1970*/  UIMAD UR7, UR14, UR8, URZ ;  /* 0x000000080e0772a4 */ /* 0x000fc8000f8e023f */
[----:B------:R-:W-:Y:S01]  /*1980*/  UIMAD UR10, UR38, UR9, UR7 ;  /* 0x00000009260a72a4 */ /* 0x000fe2000f8e0207 */
[----:B----4-:R-:W-:Y:S02]  /*1990*/  SHF.R.S32.HI R22, RZ, 0x1f, R22 ;  /* 0x0000001fff167819 */ /* 0x010fe40000011416 */
[----:B------:R-:W-:Y:S02]  /*19a0*/  ULDC.64 UR8, c[0x0][0x370] ;  /* 0x0000dc0000087ab9 */ /* 0x000fe40000000a00 */
[----:B-----5:R-:W-:Y:S01]  /*19b0*/  LEA.HI R22, R22, R23, RZ, 0x3 ;  /* 0x0000001716167211 */ /* 0x020fe200078f18ff */
[----:B------:R-:W-:Y:S02]  /*19c0*/  UIMAD UR7, UR32, UR8, URZ ;  /* 0x00000008200772a4 */ /* 0x000fe4000f8e023f */
[----:B------:R-:W-:Y:S01]  /*19d0*/  UIADD3 UR8, UR16, UR15, URZ ;  /* 0x0000000f10087290 */ /* 0x000fe2000fffe03f */
[----:B------:R-:W-:Y:S01]  /*19e0*/  SHF.R.S32.HI R22, RZ, 0x3, R22 ;  /* 0x00000003ff167819 */ /* 0x000fe20000011416 */
[----:B------:R-:W-:-:S02]  /*19f0*/  UIMAD UR7, UR16, UR9, UR7 ;  /* 0x00000009100772a4 */ /* 0x000fc4000f8e0207 */
[----:B------:R-:W-:Y:S01]  /*1a00*/  UIADD3 UR9, UR16, UR11, URZ ;  /* 0x0000000b10097290 */ /* 0x000fe2000fffe03f */
[----:B------:R-:W-:Y:S01]  /*1a10*/  SHF.R.S32.HI R15, RZ, 0x1f, R22 ;  /* 0x0000001fff0f7819 */ /* 0x000fe20000011416 */
[----:B------:R-:W-:Y:S01]  /*1a20*/  ULDC.64 UR14, c[0x0][0x200] ;  /* 0x00008000000e7ab9 */ /* 0x000fe20000000a00 */
[----:B------:R-:W-:Y:S01]  /*1a30*/  IADD3 R2, P1, R22, UR16, RZ ;  /* 0x0000001016027c10 */ /* 0x000fe2000ff3e0ff */
[----:B------:R-:W-:-:S03]  /*1a40*/  UIMAD.WIDE UR14, UR8, UR20, UR14 ;  /* 0x00000014080e72a5 */ /* 0x000fc6000f8e020e */
[----:B--2---:R-:W-:Y:S01]  /*1a50*/  IADD3.X R5, R15, UR32, RZ, P1, !PT ;  /* 0x000000200f057c10 */ /* 0x004fe20008ffe4ff */
[----:B---3--:R-:W-:-:S04]  /*1a60*/  IMAD.MOV.U32 R16, RZ, RZ, R4 ;  /* 0x000000ffff107224 */ /* 0x008fc800078e0004 */
[----:B------:R-:W-:Y:S01]  /*1a70*/  IMAD R5, R5, c[0x0][0x190], RZ ;  /* 0x0000640005057a24 */ /* 0x000fe200078e02ff */
[----:B------:R-:W-:Y:S02]  /*1a80*/  SHF.R.S32.HI R17, RZ, 0x1f, R16 ;  /* 0x0000001fff117819 */ /* 0x000fe40000011410 */
[----:B------:R-:W-:-:S03]  /*1a90*/  IADD3 R4, P0, R16, UR23, RZ ;  /* 0x0000001710047c10 */ /* 0x000fc6000ff1e0ff */
[C---:B------:R-:W-:Y:S01]  /*1aa0*/  IMAD.WIDE.U32 R6, R2.reuse, c[0x0][0x190], R16 ;  /* 0x0000640002067a25 */ /* 0x040fe200078e0010 */
[----:B------:R2:W-:Y:S03]  /*1ab0*/  STL [R1+0x44], R17 ;  /* 0x0000441101007387 */ /* 0x0005e60000100800 */
[----:B------:R-:W-:Y:S01]  /*1ac0*/  IMAD R2, R2, c[0x0][0x194], R5 ;  /* 0x0000650002027a24 */ /* 0x000fe200078e0205 */
[----:B------:R-:W-:Y:S02]  /*1ad0*/  IADD3 R6, P1, R6, UR39, RZ ;  /* 0x0000002706067c10 */ /* 0x000fe4000ff3e0ff */
[----:B------:R-:W-:Y:S02]  /*1ae0*/  IADD3.X R5, R17, UR24, RZ, P0, !PT ;  /* 0x0000001811057c10 */ /* 0x000fe400087fe4ff */
[----:B------:R-:W-:Y:S01]  /*1af0*/  IADD3.X R7, R7, UR35, R2, P1, !PT ;  /* 0x0000002307077c10 */ /* 0x000fe20008ffe402 */
[----:B------:R-:W-:-:S04]  /*1b00*/  IMAD.U32 R2, RZ, RZ, UR16 ;  /* 0x00000010ff027e24 */ /* 0x000fc8000f8e00ff */
[----:B------:R-:W-:-:S04]  /*1b10*/  IMAD.WIDE.U32 R4, R2, c[0x0][0x370], R4 ;  /* 0x0000dc0002047a25 */ /* 0x000fc800078e0004 */
[----:B------:R-:W-:Y:S01]  /*1b20*/  IMAD.U32 R2, RZ, RZ, UR38 ;  /* 0x00000026ff027e24 */ /* 0x000fe2000f8e00ff */
[----:B------:R-:W-:Y:S01]  /*1b30*/  IADD3 R5, R5, UR7, RZ ;  /* 0x0000000705057c10 */ /* 0x000fe2000fffe0ff */
[----:B------:R-:W-:Y:S02]  /*1b40*/  ULEA.HI.SX32 UR7, UR34, 0xffffffff, 0x1a ;  /* 0xffffffff22077891 */ /* 0x000fe4000f8fd23f */
[----:B------:R-:W-:-:S04]  /*1b50*/  IMAD.WIDE.U32 R6, R2, c[0x0][0x1a8], R6 ;  /* 0x00006a0002067a25 */ /* 0x000fc800078e0006 */
[----:B------:R-:W-:Y:S01]  /*1b60*/  IMAD.WIDE.U32 R4, R2, c[0x0][0x378], R4 ;  /* 0x0000de0002047a25 */ /* 0x000fe200078e0004 */
[----:B-1----:R-:W-:Y:S02]  /*1b70*/  SHF.R.S32.HI R2, RZ, 0x1f, R21 ;  /* 0x0000001fff027819 */ /* 0x002fe40000011415 */
[----:B------:R-:W-:Y:S02]  /*1b80*/  IADD3 R9, R7, UR12, RZ ;  /* 0x0000000c07097c10 */ /* 0x000fe4000fffe0ff */
[----:B------:R-:W-:Y:S02]  /*1b90*/  LEA.HI R2, R2, R21, RZ, 0x5 ;  /* 0x0000001502027211 */ /* 0x000fe400078f28ff */
[----:B------:R-:W-:Y:S01]  /*1ba0*/  IADD3 R5, R5, UR10, RZ ;  /* 0x0000000a05057c10 */ /* 0x000fe2000fffe0ff */
[----:B------:R-:W-:Y:S01]  /*1bb0*/  ULDC.64 UR10, c[0x0][0x3c8] ;  /* 0x0000f200000a7ab9 */ /* 0x000fe20000000a00 */
[----:B------:R-:W-:Y:S01]  /*1bc0*/  LOP3.LUT R7, R2, 0xffffffe0, RZ, 0xc0, !PT ;  /* 0xffffffe002077812 */ /* 0x000fe200078ec0ff */
[----:B------:R-:W-:Y:S01]  /*1bd0*/  UIMAD.WIDE UR8, UR9, UR20, UR10 ;  /* 0x00000014090872a5 */ /* 0x000fe2000f8e020a */
[----:B------:R-:W-:Y:S01]  /*1be0*/  SHF.R.S32.HI R2, RZ, 0x5, R2 ;  /* 0x00000005ff027819 */ /* 0x000fe20000011402 */
[----:B------:R-:W-:Y:S01]  /*1bf0*/  IMAD.WIDE.U32 R4, R22, c[0x0][0x370], R4 ;  /* 0x0000dc0016047a25 */ /* 0x000fe200078e0004 */
[----:B------:R-:W-:-:S03]  /*1c00*/  LEA R8, P1, R6, c[0x0][0x160], 0x1 ;  /* 0x0000580006087a11 */ /* 0x000fc600078208ff */
[----:B------:R-:W-:Y:S01]  /*1c10*/  IMAD.IADD R21, R21, 0x1, -R7 ;  /* 0x0000000115157824 */ /* 0x000fe200078e0a07 */
[----:B------:R-:W-:Y:S01]  /*1c20*/  LEA.HI.X R9, R6, c[0x0][0x164], R9, 0x1, P1 ;  /* 0x0000590006097a11 */ /* 0x000fe200008f0c09 */
[----:B------:R-:W-:Y:S01]  /*1c30*/  IMAD R7, R15, c[0x0][0x370], RZ ;  /* 0x0000dc000f077a24 */ /* 0x000fe200078e02ff */
[----:B------:R-:W-:Y:S01]  /*1c40*/  LEA R6, P2, R4, c[0x0][0x330], 0x1 ;  /* 0x0000cc0004067a11 */ /* 0x000fe200078408ff */
[----:B------:R-:W-:Y:S02]  /*1c50*/  IMAD R2, R2, UR47, R21 ;  /* 0x0000002f02027c24 */ /* 0x000fe4000f8e0215 */
[----:B------:R-:W-:-:S03]  /*1c60*/  IMAD R11, R22, c[0x0][0x374], R7 ;  /* 0x0000dd00160b7a24 */ /* 0x000fc600078e0207 */
[----:B------:R-:W-:-:S04]  /*1c70*/  IADD3 R7, P0, R2, UR18, RZ ;  /* 0x0000001202077c10 */ /* 0x000fc8000ff1e0ff */
[----:B------:R-:W-:Y:S01]  /*1c80*/  LEA.HI.X.SX32 R10, R2, UR13, 0x1, P0 ;  /* 0x0000000d020a7c11 */ /* 0x000fe200080f0eff */
[----:B------:R-:W-:Y:S01]  /*1c90*/  IMAD.IADD R2, R5, 0x1, R11 ;  /* 0x0000000105027824 */ /* 0x000fe200078e020b */
[----:B------:R-:W-:Y:S02]  /*1ca0*/  PLOP3.LUT P0, PT, PT, PT, UP0, 0x80, 0x0 ;  /* 0x000000000000781c */ /* 0x000fe40003f0f008 */
[----:B------:R-:W-:-:S04]  /*1cb0*/  LEA R234, P1, R7, c[0x0][0x350], 0x2 ;  /* 0x0000d40007ea7a11 */ /* 0x000fc800078210ff */
[----:B------:R-:W-:Y:S02]  /*1cc0*/  LEA.HI.X R235, R7, c[0x0][0x354], R10, 0x2, P1 ;  /* 0x0000d50007eb7a11 */ /* 0x000fe400008f140a */
[----:B------:R-:W-:-:S05]  /*1cd0*/  LEA.HI.X R7, R4, c[0x0][0x334], R2, 0x1, P2 ;  /* 0x0000cd0004077a11 */ /* 0x000fca00010f0c02 */
[----:B------:R-:W-:Y:S05]  /*1ce0*/  @!P0 BRA `(.L_x_1637) ;  /* 0x00007c5000008947 */ /* 0x000fea0003800000 */
[----:B--2---:R-:W2:Y:S01]  /*1cf0*/  LDL R13, [R1+0x48] ;  /* 0x00004800010d7983 */ /* 0x004ea20000100800 */
[----:B------:R-:W-:Y:S01]  /*1d00*/  PLOP3.LUT P0, PT, PT, PT, UP3, 0x80, 0x0 ;  /* 0x000000000000781c */ /* 0x000fe20003f0f038 */
[----:B------:R-:W-:Y:S01]  /*1d10*/  UIMAD UR12, UR7, -0x40, UR27 ;  /* 0xffffffc0070c78a4 */ /* 0x000fe2000f8e021b */
[----:B------:R-:W-:Y:S01]  /*1d20*/  IADD3 R10, R22, 0x20, RZ ;  /* 0x00000020160a7810 */ /* 0x000fe20007ffe0ff */
[----:B------:R-:W-:Y:S01]  /*1d30*/  IMAD.MOV.U32 R226, RZ, RZ, 0x40 ;  /* 0x00000040ffe27424 */ /* 0x000fe200078e00ff */
[----:B------:R-:W-:Y:S01]  /*1d40*/  UMOV UR11, UR8 ;  /* 0x00000008000b7c82 */ /* 0x000fe20008000000 */
[----:B------:R-:W-:Y:S01]  /*1d50*/  IMAD.MOV.U32 R242, RZ, RZ, R6 ;  /* 0x000000fffff27224 */ /* 0x000fe200078e0006 */
[----:B------:R-:W-:Y:S01]  /*1d60*/  ULEA.HI UR8, UR7, UR7, URZ, 0x1 ;  /* 0x0000000707087291 */ /* 0x000fe2000f8f083f */
[----:B------:R-:W-:Y:S01]  /*1d70*/  ISETP.GE.AND P1, PT, R10, UR12, PT ;  /* 0x0000000c0a007c0c */ /* 0x000fe2000bf26270 */
[----:B------:R-:W-:Y:S01]  /*1d80*/  IMAD.WIDE.U32 R4, R226, c[0x0][0x370], RZ ;  /* 0x0000dc00e2047a25 */ /* 0x000fe200078e00ff */
[----:B------:R-:W-:Y:S01]  /*1d90*/  ISETP.GE.AND P2, PT, R22, UR12, PT ;  /* 0x0000000c16007c0c */ /* 0x000fe2000bf46270 */
[----:B------:R-:W-:Y:S01]  /*1da0*/  ULOP3.LUT UR8, UR8, 0xfffffffe, URZ, 0xc0, !UPT ;  /* 0xfffffffe08087892 */ /* 0x000fe2000f8ec03f */
[----:B------:R-:W-:Y:S01]  /*1db0*/  BSSY B0, `(.L_x_1638) ;  /* 0x0000040000007945 */ /* 0x000fe20003800000 */
[----:B------:R-:W-:Y:S01]  /*1dc0*/  IMAD.MOV.U32 R243, RZ, RZ, R7 ;  /* 0x000000fffff37224 */ /* 0x000fe200078e0007 */
[----:B------:R-:W-:Y:S01]  /*1dd0*/  @P0 BAR.SYNC.DEFER_BLOCKING 0x0 ;  /* 0x0000000000000b1d */ /* 0x000fe20000010000 */
[----:B------:R-:W-:Y:S01]  /*1de0*/  IMAD R2, R226, c[0x0][0x374], RZ ;  /* 0x0000dd00e2027a24 */ /* 0x000fe200078e02ff */
[----:B------:R-:W-:Y:S01]  /*1df0*/  UIADD3 UR8, UR7, -UR8, URZ ;  /* 0x8000000807087290 */ /* 0x000fe2000fffe03f */
[----:B------:R-:W-:-:S02]  /*1e00*/  IMAD.MOV.U32 R240, RZ, RZ, R8 ;  /* 0x000000fffff07224 */ /* 0x000fc400078e0008 */
[----:B------:R-:W-:Y:S01]  /*1e10*/  IMAD.MOV.U32 R241, RZ, RZ, R9 ;  /* 0x000000fffff17224 */ /* 0x000fe200078e0009 */
[----:B------:R-:W-:Y:S01]  /*1e20*/  UISETP.NE.AND UP0, UPT, UR8, 0x1, UPT ;  /* 0x000000010800788c */ /* 0x000fe2000bf05270 */
[----:B------:R-:W-:Y:S01]  /*1e30*/  @!P1 IADD3 R4, P3, R242, R4, RZ ;  /* 0x00000004f2049210 */ /* 0x000fe20007f7e0ff */
[----:B------:R-:W-:Y:S02]  /*1e40*/  UMOV UR10, UR9 ;  /* 0x00000009000a7c82 */ /* 0x000fe40008000000 */
[----:B------:R-:W-:Y:S01]  /*1e50*/  UMOV UR8, UR14 ;  /* 0x0000000e00087c82 */ /* 0x000fe20008000000 */
[----:B------:R-:W-:Y:S01]  /*1e60*/  @!P1 IADD3.X R5, R243, R5, R2, P3, !PT ;  /* 0x00000005f3059210 */ /* 0x000fe20001ffe402 */
[----:B------:R-:W-:Y:S01]  /*1e70*/  UMOV UR9, UR15 ;  /* 0x0000000f00097c82 */ /* 0x000fe20008000000 */
[----:B------:R-:W-:Y:S01]  /*1e80*/  PLOP3.LUT P0, PT, PT, PT, UP0, 0x80, 0x0 ;  /* 0x000000000000781c */ /* 0x000fe20003f0f008 */
        /* <DEDUP_REMOVED lines=43> */
.L_x_1639:
[----:B------:R-:W-:Y:S01]  /*2140*/  @!PT LDS RZ, [RZ] ;  /* 0x00000000fffff984 */ /* 0x000fe20000000800 */
[----:B------:R-:W-:Y:S01]  /*2150*/  @!PT LDS RZ, [RZ] ;  /* 0x00000000fffff984 */ /* 0x000fe20000000800 */
[----:B------:R-:W-:Y:S01]  /*2160*/  @!PT LDS RZ, [RZ] ;  /* 0x00000000fffff984 */ /* 0x000fe20000000800 */
[----:B-1----:R1:W-:Y:S04]  /*2170*/  LDGSTS.E.BYPASS.LTC128B.128 [R236], [R240.64] ;  /* 0x00000000f0ec7fae */ /* 0x0023e8000b901d44 */
[----:B------:R1:W-:Y:S04]  /*2180*/  LDGSTS.E.BYPASS.LTC128B.128 [R236+0x2000], [R240.64+0x80] ;  /* 0x02000080f0ec7fae */ /* 0x0003e8000b901d44 */
[----:B------:R1:W-:Y:S04]  /*2190*/  LDGSTS.E.BYPASS.LTC128B.128 [R236+0x4000], [R240.64+0x100] ;  /* 0x04000100f0ec7fae */ /* 0x0003e8000b901d44 */
[----:B------:R1:W-:Y:S02]  /*21a0*/  LDGSTS.E.BYPASS.LTC128B.128 [R236+0x6000], [R240.64+0x180] ;  /* 0x06000180f0ec7fae */ /* 0x0003e4000b901d44 */
.L_x_1640:
[----:B------:R-:W-:Y:S05]  /*21b0*/  BSYNC B0 ;  /* 0x0000000000007941 */ /* 0x000fea0003800000 */
.L_x_1638:
        /* <DEDUP_REMOVED lines=21> */
.L_x_1642:
        /* <DEDUP_REMOVED lines=9> */
.L_x_1643:
[----:B------:R-:W-:Y:S05]  /*23a0*/  BSYNC B0 ;  /* 0x0000000000007941 */ /* 0x000fea0003800000 */
.L_x_1641:
[----:B------:R-:W-:Y:S01]  /*23b0*/  ULDC.64 UR14, c[0x0][0x198] ;  /* 0x00006600000e7ab9 */ /* 0x000fe20000000a00 */
[----:B--2---:R-:W-:Y:S01]  /*23c0*/  IMAD.U32 R4, RZ, RZ, UR19 ;  /* 0x00000013ff047e24 */ /* 0x004fe2000f8e00ff */
[----:B------:R-:W-:-:S03]  /*23d0*/  UIMAD UR13, UR17, UR14, URZ ;  /* 0x0000000e110d72a4 */ /* 0x000fc6000f8e023f */
[----:B------:R-:W-:Y:S01]  /*23e0*/  IMAD.WIDE.U32 R6, R4, c[0x0][0x198], R16 ;  /* 0x0000660004067a25 */ /* 0x000fe200078e0010 */
[----:B------:R-:W-:-:S03]  /*23f0*/  UIMAD UR16, UR19, UR15, UR13 ;  /* 0x0000000f131072a4 */ /* 0x000fc6000f8e020d */
[----:B------:R-:W-:Y:S01]  /*2400*/  ULDC.64 UR14, c[0x0][0x1a0] ;  /* 0x00006800000e7ab9 */ /* 0x000fe20000000a00 */
[----:B------:R-:W-:Y:S01]  /*2410*/  IMAD.WIDE.U32 R4, R4, c[0x0][0x1a0], R16 ;  /* 0x0000680004047a25 */ /* 0x000fe200078e0010 */
[----:B------:R-:W-:Y:S01]  /*2420*/  UIMAD UR13, UR17, UR14, URZ ;  /* 0x0000000e110d72a4 */ /* 0x000fe2000f8e023f */
[----:B------:R-:W-:Y:S02]  /*2430*/  IADD3 R6, P3, R6, UR25, RZ ;  /* 0x0000001906067c10 */ /* 0x000fe4000ff7e0ff */
[----:B------:R-:W-:Y:S01]  /*2440*/  IMAD.U32 R9, RZ, RZ, UR16 ;  /* 0x00000010ff097e24 */ /* 0x000fe2000f8e00ff */
[----:B------:R-:W-:Y:S01]  /*2450*/  UIMAD UR14, UR19, UR15, UR13 ;  /* 0x0000000f130e72a4 */ /* 0x000fe2000f8e020d */
[----:B------:R-:W-:Y:S01]  /*2460*/  IADD3 R8, P2, R4, UR21, RZ ;  /* 0x0000001504087c10 */ /* 0x000fe2000ff5e0ff */
[----:B------:R-:W-:Y:S01]  /*2470*/  UIMAD UR13, UR28, -0x40, UR6 ;  /* 0xffffffc01c0d78a4 */ /* 0x000fe2000f8e0206 */
[----:B------:R-:W-:Y:S01]  /*2480*/  IMAD R4, R12, c[0x0][0x1b0], RZ ;  /* 0x00006c000c047a24 */ /* 0x000fe200078e02ff */
[----:B------:R-:W-:-:S02]  /*2490*/  IADD3.X R7, R7, UR26, R9, P3, !PT ;  /* 0x0000001a07077c10 */ /* 0x000fc40009ffe409 */
[----:B------:R-:W-:Y:S02]  /*24a0*/  MOV R2, UR14 ;  /* 0x0000000e00027c02 */ /* 0x000fe40008000f00 */
[----:B------:R-:W-:Y:S01]  /*24b0*/  ISETP.GE.AND P1, PT, R10, UR13, PT ;  /* 0x0000000d0a007c0c */ /* 0x000fe2000bf26270 */
[----:B------:R-:W-:Y:S01]  /*24c0*/  IMAD R10, R0, c[0x0][0x1b4], R4 ;  /* 0x00006d00000a7a24 */ /* 0x000fe200078e0204 */
[----:B------:R-:W-:Y:S01]  /*24d0*/  IADD3.X R9, R5, UR22, R2, P2, !PT ;  /* 0x0000001605097c10 */ /* 0x000fe200097fe402 */
[----:B------:R-:W-:Y:S01]  /*24e0*/  IMAD R2, R12, c[0x0][0x1b8], RZ ;  /* 0x00006e000c027a24 */ /* 0x000fe200078e02ff */
[----:B------:R-:W-:Y:S01]  /*24f0*/  ISETP.GE.AND P2, PT, R22, UR13, PT ;  /* 0x0000000d16007c0c */ /* 0x000fe2000bf46270 */
[----:B------:R-:W-:-:S04]  /*2500*/  IMAD.WIDE.U32 R4, R0, c[0x0][0x1b0], R6 ;  /* 0x00006c0000047a25 */ /* 0x000fc800078e0006 */
[C---:B------:R-:W-:Y:S02]  /*2510*/  IMAD R2, R0.reuse, c[0x0][0x1bc], R2 ;  /* 0x00006f0000027a24 */ /* 0x040fe400078e0202 */
[----:B------:R-:W-:Y:S02]  /*2520*/  IMAD.WIDE.U32 R8, R0, c[0x0][0x1b8], R8 ;  /* 0x00006e0000087a25 */ /* 0x000fe400078e0008 */
[C---:B------:R-:W-:Y:S02]  /*2530*/  @!P1 IADD3 R18, P3, R22.reuse, 0x20, RZ ;  /* 0x0000002016129810 */ /* 0x040fe40007f7e0ff */
[----:B------:R-:W-:Y:S02]  /*2540*/  IMAD.IADD R7, R5, 0x1, R10 ;  /* 0x0000000105077824 */ /* 0x000fe400078e020a */
[----:B------:R-:W-:Y:S01]  /*2550*/  IMAD.IADD R5, R9, 0x1, R2 ;  /* 0x0000000109057824 */ /* 0x000fe200078e0202 */
[----:B------:R-:W-:Y:S01]  /*2560*/  @!P1 IADD3.X R2, RZ, R15, RZ, P3, !PT ;  /* 0x0000000fff029210 */ /* 0x000fe20001ffe4ff */
[--C-:B------:R-:W-:Y:S01]  /*2570*/  @!P2 IMAD.MOV.U32 R6, RZ, RZ, R4.reuse ;  /* 0x000000ffff06a224 */ /* 0x100fe200078e0004 */
[----:B------:R-:W-:Y:S01]  /*2580*/  @!P1 IADD3 R0, P3, R22, 0x20, RZ ;  /* 0x0000002016009810 */ /* 0x000fe20007f7e0ff */
[----:B------:R-:W-:Y:S01]  /*2590*/  @!P1 IMAD.MOV.U32 R10, RZ, RZ, R4 ;  /* 0x000000ffff0a9224 */ /* 0x000fe200078e0004 */
[----:B------:R-:W-:Y:S01]  /*25a0*/  @!P1 MOV R11, R7 ;  /* 0x00000007000b9202 */ /* 0x000fe20000000f00 */
[--C-:B------:R-:W-:Y:S01]  /*25b0*/  @!P2 IMAD.MOV.U32 R4, RZ, RZ, R8.reuse ;  /* 0x000000ffff04a224 */ /* 0x100fe200078e0008 */
[----:B------:R-:W-:Y:S01]  /*25c0*/  @!P1 MOV R13, R5 ;  /* 0x00000005000d9202 */ /* 0x000fe20000000f00 */
[----:B------:R-:W-:-:S02]  /*25d0*/  @!P1 IMAD.MOV.U32 R12, RZ, RZ, R8 ;  /* 0x000000ffff0c9224 */ /* 0x000fc400078e0008 */
[----:B------:R-:W-:Y:S02]  /*25e0*/  @!P1 IMAD R2, R2, c[0x0][0x198], RZ ;  /* 0x0000660002029a24 */ /* 0x000fe400078e02ff */
[----:B------:R-:W-:Y:S02]  /*25f0*/  @!P1 IMAD.X R8, RZ, RZ, R15, P3 ;  /* 0x000000ffff089224 */ /* 0x000fe400018e060f */
[----:B------:R-:W-:Y:S02]  /*2600*/  @!P2 IMAD R14, R15, c[0x0][0x198], RZ ;  /* 0x000066000f0eaa24 */ /* 0x000fe400078e02ff */
[----:B------:R-:W-:Y:S02]  /*2610*/  @!P1 IMAD R20, R18, c[0x0][0x19c], R2 ;  /* 0x0000670012149a24 */ /* 0x000fe400078e0202 */
[----:B------:R-:W-:Y:S02]  /*2620*/  @!P1 IMAD R2, R8, c[0x0][0x1a0], RZ ;  /* 0x0000680008029a24 */ /* 0x000fe400078e02ff */
[----:B------:R-:W-:-:S02]  /*2630*/  @!P2 IMAD R8, R22, c[0x0][0x19c], R14 ;  /* 0x000067001608aa24 */ /* 0x000fc400078e020e */
[----:B------:R-:W-:-:S04]  /*2640*/  @!P2 IMAD.WIDE.U32 R16, R22, c[0x0][0x198], R6 ;  /* 0x000066001610aa25 */ /* 0x000fc800078e0006 */
[----:B------:R-:W-:Y:S02]  /*2650*/  @!P2 IMAD R9, R15, c[0x0][0x1a0], RZ ;  /* 0x000068000f09aa24 */ /* 0x000fe400078e02ff */
[----:B------:R-:W-:-:S04]  /*2660*/  @!P2 IMAD.WIDE.U32 R14, R22, c[0x0][0x1a0], R4 ;  /* 0x00006800160eaa25 */ /* 0x000fc800078e0004 */
[----:B------:R-:W-:Y:S01]  /*2670*/  @!P1 IMAD.WIDE.U32 R18, R18, c[0x0][0x198], R10 ;  /* 0x0000660012129a25 */ /* 0x000fe200078e000a */
[----:B------:R-:W-:-:S03]  /*2680*/  @!P2 LEA R10, P6, R16, c[0x0][0x168], 0x1 ;  /* 0x00005a00100aaa11 */ /* 0x000fc600078c08ff */
[----:B------:R-:W-:Y:S01]  /*2690*/  @!P2 IMAD.IADD R5, R17, 0x1, R8 ;  /* 0x000000011105a824 */ /* 0x000fe200078e0208 */
[----:B------:R-:W-:Y:S01]  /*26a0*/  @!P1 IADD3 R7, R19, R20, RZ ;  /* 0x0000001413079210 */ /* 0x000fe20007ffe0ff */
[----:B------:R-:W-:Y:S01]  /*26b0*/  @!P2 IMAD R9, R22, c[0x0][0x1a4], R9 ;  /* 0x000069001609aa24 */ /* 0x000fe200078e0209 */
[----:B------:R-:W-:Y:S01]  /*26c0*/  @!P1 LEA R8, P5, R18, c[0x0][0x168], 0x1 ;  /* 0x00005a0012089a11 */ /* 0x000fe200078a08ff */
[----:B------:R-:W-:Y:S01]  /*26d0*/  @!P1 IMAD R2, R0, c[0x0][0x1a4], R2 ;  /* 0x0000690000029a24 */ /* 0x000fe200078e0202 */
[----:B------:R-:W-:Y:S01]  /*26e0*/  @!P2 LEA.HI.X R11, R16, c[0x0][0x16c], R5, 0x1, P6 ;  /* 0x00005b00100baa11 */ /* 0x000fe200030f0c05 */
[----:B------:R-:W-:Y:S01]  /*26f0*/  @!P1 IMAD.WIDE.U32 R12, R0, c[0x0][0x1a0], R12 ;  /* 0x00006800000c9a25 */ /* 0x000fe200078e000c */
[----:B------:R-:W-:Y:S01]  /*2700*/  @P2 STS.128 [R237+0x18000], RZ ;  /* 0x018000ffed002388 */ /* 0x000fe20000000c00 */
[----:B------:R-:W-:Y:S02]  /*2710*/  @!P2 LEA R6, P4, R14, c[0x0][0x170], 0x1 ;  /* 0x00005c000e06aa11 */ /* 0x000fe400078808ff */
[----:B------:R-:W-:Y:S01]  /*2720*/  @!P2 IMAD.IADD R0, R15, 0x1, R9 ;  /* 0x000000010f00a824 */ /* 0x000fe200078e0209 */
[----:B------:R-:W-:Y:S01]  /*2730*/  @P2 STS.128 [R237+0x1a000], RZ ;  /* 0x01a000ffed002388 */ /* 0x000fe20000000c00 */
[----:B------:R-:W-:-:S03]  /*2740*/  @!P1 LEA.HI.X R9, R18, c[0x0][0x16c], R7, 0x1, P5 ;  /* 0x00005b0012099a11 */ /* 0x000fc600028f0c07 */
[----:B------:R-:W-:Y:S04]  /*2750*/  @P2 STS.128 [R237+0x1c000], RZ ;  /* 0x01c000ffed002388 */ /* 0x000fe80000000c00 */
[----:B------:R-:W-:Y:S04]  /*2760*/  @P2 STS.128 [R237+0x1e000], RZ ;  /* 0x01e000ffed002388 */ /* 0x000fe80000000c00 */
[----:B------:R-:W-:Y:S01]  /*2770*/  @!PT LDS RZ, [RZ] ;  /* 0x00000000fffff984 */ /* 0x000fe20000000800 */
[----:B------:R-:W-:Y:S01]  /*2780*/  @!PT LDS RZ, [RZ] ;  /* 0x00000000fffff984 */ /* 0x000fe20000000800 */
[----:B------:R-:W-:Y:S01]  /*2790*/  @!PT LDS RZ, [RZ] ;  /* 0x00000000fffff984 */ /* 0x000fe20000000800 */
[----:B------:R2:W-:Y:S04]  /*27a0*/  @!P2 LDGSTS.E.BYPASS.LTC128B.128 [R237+0x18000], [R10.64] ;  /* 0x180000000aedafae */ /* 0x0005e8000b901d44 */
[----:B------:R2:W-:Y:S01]  /*27b0*/  @!P2 LDGSTS.E.BYPASS.LTC128B.128 [R237+0x1a000], [R10.64+0x80] ;  /* 0x1a0000800aedafae */ /* 0x0005e2000b901d44 */
[----:B------:R-:W-:-:S03]  /*27c0*/  @!P2 LEA.HI.X R7, R14, c[0x0][0x174], R0, 0x1, P4 ;  /* 0x00005d000e07aa11 */ /* 0x000fc600020f0c00 */
        /* <DEDUP_REMOVED lines=21> */
[----:B------:R4:W-:Y:S01]  /*2920*/  @!P2 LDGSTS.E.BYPASS.LTC128B.128 [R237+0x22000], [R6.64+0x80] ;  /* 0x2200008006edafae */ /* 0x0009e2000b901d44 */
[----:B---3--:R-:W-:Y:S01]  /*2930*/  MOV R8, c[0x0][0x308] ;  /* 0x0000c20000087a02 */ /* 0x008fe20000000f00 */
[----:B------:R-:W-:-:S02]  /*2940*/  IMAD.MOV.U32 R9, RZ, RZ, c[0x0][0x30c] ;  /* 0x0000c300ff097624 */ /* 0x000fc400078e00ff */
[----:B------:R4:W-:Y:S04]  /*2950*/  @!P2 LDGSTS.E.BYPASS.LTC128B.128 [R237+0x24000], [R6.64+0x100] ;  /* 0x2400010006edafae */ /* 0x0009e8000b901d44 */
[----:B------:R4:W-:Y:S04]  /*2960*/  @!P2 LDGSTS.E.BYPASS.LTC128B.128 [R237+0x26000], [R6.64+0x180] ;  /* 0x2600018006edafae */ /* 0x0009e8000b901d44 */
[----:B------:R-:W-:Y:S04]  /*2970*/  @P1 STS.128 [R237+0x21000], RZ ;  /* 0x021000ffed001388 */ /* 0x000fe80000000c00 */
[----:B------:R-:W-:Y:S04]  /*2980*/  @P1 STS.128 [R237+0x23000], RZ ;  /* 0x023000ffed001388 */ /* 0x000fe80000000c00 */
[----:B------:R-:W-:Y:S04]  /*2990*/  @P1 STS.128 [R237+0x25000], RZ ;  /* 0x025000ffed001388 */ /* 0x000fe80000000c00 */
[----:B------:R-:W-:Y:S01]  /*29a0*/  @P1 STS.128 [R237+0x27000], RZ ;  /* 0x027000ffed001388 */ /* 0x000fe20000000c00 */
[----:B------:R-:W-:-:S03]  /*29b0*/  ISETP.GE.AND P2, PT, R249, UR12, PT ;  /* 0x0000000cf9007c0c */ /* 0x000fc6000bf46270 */
[----:B------:R-:W3:Y:S01]  /*29c0*/  LDL R22, [R1+0x4c] ;  /* 0x00004c0001167983 */ /* 0x000ee20000100800 */
[----:B------:R-:W-:Y:S01]  /*29d0*/  @!P1 IMAD.IADD R2, R13, 0x1, R2 ;  /* 0x000000010d029824 */ /* 0x000fe200078e0202 */
[----:B------:R-:W-:-:S04]  /*29e0*/  @!P1 LEA R4, P3, R12, c[0x0][0x170], 0x1 ;  /* 0x00005c000c049a11 */ /* 0x000fc800078608ff */
[----:B------:R-:W-:Y:S01]  /*29f0*/  @!P1 LEA.HI.X R5, R12, c[0x0][0x174], R2, 0x1, P3 ;  /* 0x00005d000c059a11 */ /* 0x000fe200018f0c02 */
[----:B----4-:R4:W2:Y:S01]  /*2a00*/  LDG.E.64 R6, [R8.64+0x8] ;  /* 0x0000080408067981 */ /* 0x0108a2000c1e1b00 */
[----:B------:R-:W-:-:S03]  /*2a10*/  IADD3 R0, R249, 0x8, RZ ;  /* 0x00000008f9007810 */ /* 0x000fc60007ffe0ff */
[----:B------:R-:W-:Y:S01]  /*2a20*/  @!PT LDS RZ, [RZ] ;  /* 0x00000000fffff984 */ /* 0x000fe20000000800 */
[----:B------:R-:W-:Y:S01]  /*2a30*/  @!PT LDS RZ, [RZ] ;  /* 0x00000000fffff984 */ /* 0x000fe20000000800 */
[----:B------:R-:W-:Y:S01]  /*2a40*/  @!PT LDS RZ, [RZ] ;  /* 0x00000000fffff984 */ /* 0x000fe20000000800 */
[----:B------:R1:W-:Y:S04]  /*2a50*/  @!P1 LDGSTS.E.BYPASS.LTC128B.128 [R237+0x21000], [R4.64] ;  /* 0x2100000004ed9fae */ /* 0x0003e8000b901d44 */
[----:B------:R1:W-:Y:S04]  /*2a60*/  @!P1 LDGSTS.E.BYPASS.LTC128B.128 [R237+0x23000], [R4.64+0x80] ;  /* 0x2300008004ed9fae */ /* 0x0003e8000b901d44 */
[----:B------:R1:W-:Y:S04]  /*2a70*/  @!P1 LDGSTS.E.BYPASS.LTC128B.128 [R237+0x25000], [R4.64+0x100] ;  /* 0x2500010004ed9fae */ /* 0x0003e8000b901d44 */
[----:B------:R1:W-:Y:S01]  /*2a80*/  @!P1 LDGSTS.E.BYPASS.LTC128B.128 [R237+0x27000], [R4.64+0x180] ;  /* 0x2700018004ed9fae */ /* 0x0003e2000b901d44 */
[----:B------:R-:W-:-:S02]  /*2a90*/  ISETP.GE.AND P1, PT, R0, UR12, PT ;  /* 0x0000000c00007c0c */ /* 0x000fc4000bf26270 */
[----:B------:R-:W-:Y:S01]  /*2aa0*/  SHF.R.S32.HI R0, RZ, 0x1f, R21 ;  /* 0x0000001fff007819 */ /* 0x000fe20000011415 */
[----:B------:R-:W0:Y:S04]  /*2ab0*/  LDGDEPBAR ;  /* 0x00000000000079af */ /* 0x000e280000000000 */
[----:B----4-:R-:W4:Y:S01]  /*2ac0*/  LDG.E.64 R8, [R8.64] ;  /* 0x0000000408087981 */ /* 0x010f22000c1e1b00 */
[----:B------:R-:W-:Y:S01]  /*2ad0*/  MOV R247, 0x7f800000 ;  /* 0x7f80000000f77802 */ /* 0x000fe20000000f00 */
[----:B------:R-:W-:Y:S02]  /*2ae0*/  IMAD.MOV.U32 R248, RZ, RZ, 0x7f800000 ;  /* 0x7f800000fff87424 */ /* 0x000fe400078e00ff */
[----:B-1----:R-:W-:-:S04]  /*2af0*/  IMAD.MOV.U32 R4, RZ, RZ, 0x4 ;  /* 0x00000004ff047424 */ /* 0x002fc800078e00ff */
[----:B------:R-:W-:-:S05]  /*2b00*/  IMAD.WIDE R4, R249, R4, UR8 ;  /* 0x00000008f9047e25 */ /* 0x000fca000f8e0204 */
[----:B------:R1:W5:Y:S04]  /*2b10*/  @!P2 LDG.E R247, [R4.64] ;  /* 0x0000000404f7a981 */ /* 0x000368000c1e1900 */
[----:B------:R1:W5:Y:S01]  /*2b20*/  @!P1 LDG.E R248, [R4.64+0x20] ;  /* 0x0000200404f89981 */ /* 0x000362000c1e1900 */
[----:B------:R-:W-:-:S04]  /*2b30*/  IADD3 R2, R233, 0x4000, RZ ;  /* 0x00004000e9027810 */ /* 0x000fc80007ffe0ff */
[----:B------:R-:W-:-:S04]  /*2b40*/  SEL R2, R2, R233, !P0 ;  /* 0x000000e902027207 */ /* 0x000fc80004000000 */
[----:B------:R-:W-:Y:S01]  /*2b50*/  SHF.L.U32 R219, R2, 0x1, RZ ;  /* 0x0000000102db7819 */ /* 0x000fe200000006ff */
[----:B------:R-:W-:Y:S01]  /*2b60*/  IMAD.MOV.U32 R231, RZ, RZ, 0x20 ;  /* 0x00000020ffe77424 */ /* 0x000fe200078e00ff */
[----:B------:R-:W-:Y:S01]  /*2b70*/  SHF.L.U32 R222, R233, 0x1, RZ ;  /* 0x00000001e9de7819 */ /* 0x000fe200000006ff */
        /* <DEDUP_REMOVED lines=64> */
[----:B--2---:R-:W-:-:S04]  /*2f80*/  IADD3 R250, P2, P1, R6, UR41, R21 ;  /* 0x0000002906fa7c10 */ /* 0x004fc8000f95e015 */
[----:B------:R-:W-:-:S05]  /*2f90*/  IADD3.X R0, R7, UR49, R0, P2, P1 ;  /* 0x0000003107007c10 */ /* 0x000fca00097e2400 */
[----:B------:R2:W-:Y:S02]  /*2fa0*/  STL [R1+0x38], R0 ;  /* 0x0000380001007387 */ /* 0x0005e40000100800 */
[----:B--2---:R-:W-:-:S04]  /*2fb0*/  IADD3 R0, R232, 0x4000, RZ ;  /* 0x00004000e8007810 */ /* 0x004fc80007ffe0ff */
[----:B------:R-:W-:-:S05]  /*2fc0*/  SEL R0, R0, R232, !P0 ;  /* 0x000000e800007207 */ /* 0x000fca0004000000 */
[----:B------:R-:W-:Y:S02]  /*2fd0*/  IMAD.SHL.U32 R2, R0, 0x2, RZ ;  /* 0x0000000200027824 */ /* 0x000fe400078e00ff */
[----:B------:R-:W-:-:S04]  /*2fe0*/  IMAD.MOV.U32 R0, RZ, RZ, c[0x0][0x22c] ;  /* 0x00008b00ff007624 */ /* 0x000fc800078e00ff */
[----:B------:R-:W-:Y:S01]  /*2ff0*/  IMAD R0, R0, c[0x0][0x1c0], RZ ;  /* 0x0000700000007a24 */ /* 0x000fe200078e02ff */
[----:B----4-:R2:W4:Y:S03]  /*3000*/  R2UR UR14, R9 ;  /* 0x00000000090e73c2 */ /* 0x01052600000e0000 */
[----:B------:R-:W-:-:S05]  /*3010*/  IMAD.SHL.U32 R238, R0, 0x8, RZ ;  /* 0x0000000800ee7824 */ /* 0x000fca00078e00ff */
[----:B------:R1:W3:Y:S01]  /*3020*/  R2UR UR15, R8 ;  /* 0x00000000080f73c2 */ /* 0x0002e200000e0000 */
[----:B--2---:R-:W-:-:S04]  /*3030*/  SHF.L.U32 R9, R0, 0x4, RZ ;  /* 0x0000000400097819 */ /* 0x004fc800000006ff */
[C---:B------:R-:W-:Y:S02]  /*3040*/  IADD3 R7, R9.reuse, 0x40, RZ ;  /* 0x0000004009077810 */ /* 0x040fe40007ffe0ff */
[C---:B------:R-:W-:Y:S02]  /*3050*/  IADD3 R6, R9.reuse, 0x60, RZ ;  /* 0x0000006009067810 */ /* 0x040fe40007ffe0ff */
[C---:B-1----:R-:W-:Y:S02]  /*3060*/  IADD3 R8, R9.reuse, 0x20, RZ ;  /* 0x0000002009087810 */ /* 0x042fe40007ffe0ff */
[C---:B------:R-:W-:Y:S02]  /*3070*/  IADD3 R5, R9.reuse, 0x80, RZ ;  /* 0x0000008009057810 */ /* 0x040fe40007ffe0ff */
[C---:B------:R-:W-:Y:S02]  /*3080*/  IADD3 R4, R9.reuse, 0xa0, RZ ;  /* 0x000000a009047810 */ /* 0x040fe40007ffe0ff */
[C---:B------:R-:W-:Y:S01]  /*3090*/  IADD3 R10, R9.reuse, 0xc0, RZ ;  /* 0x000000c0090a7810 */ /* 0x040fe20007ffe0ff */
[----:B------:R-:W-:Y:S01]  /*30a0*/  IMAD.IADD R7, R238, 0x1, R7 ;  /* 0x00000001ee077824 */ /* 0x000fe200078e0207 */
[----:B------:R-:W-:-:S02]  /*30b0*/  IADD3 R9, R9, 0xe0, RZ ;  /* 0x000000e009097810 */ /* 0x000fc40007ffe0ff */
[C---:B------:R-:W-:Y:S01]  /*30c0*/  IADD3 R8, R238.reuse, R8, RZ ;  /* 0x00000008ee087210 */ /* 0x040fe20007ffe0ff */
[C---:B------:R-:W-:Y:S01]  /*30d0*/  IMAD.IADD R5, R238.reuse, 0x1, R5 ;  /* 0x00000001ee057824 */ /* 0x040fe200078e0205 */
[C---:B------:R-:W-:Y:S02]  /*30e0*/  IADD3 R6, R238.reuse, R6, RZ ;  /* 0x00000006ee067210 */ /* 0x040fe40007ffe0ff */
        /* <DEDUP_REMOVED lines=24> */
[----:B------:R-:W-:-:S02]  /*3270*/  IADD3 R9, R238, R8, RZ ;  /* 0x00000008ee097210 */ /* 0x000fc40007ffe0ff */
[----:B------:R2:W-:Y:S01]  /*3280*/  STL [R1+0x10], R7 ;  /* 0x0000100701007387 */ /* 0x0005e20000100800 */
[----:B------:R-:W-:-:S03]  /*3290*/  IADD3 R0, R238, R0, RZ ;  /* 0x00000000ee007210 */ /* 0x000fc60007ffe0ff */
[----:B------:R3:W-:Y:S04]  /*32a0*/  STL [R1+0xc], R6 ;  /* 0x00000c0601007387 */ /* 0x0007e80000100800 */
[----:B------:R4:W-:Y:S04]  /*32b0*/  STL [R1+0x8], R5 ;  /* 0x0000080501007387 */ /* 0x0009e80000100800 */
[----:B------:R4:W-:Y:S04]  /*32c0*/  STL [R1+0x4], R4 ;  /* 0x0000040401007387 */ /* 0x0009e80000100800 */
[----:B------:R-:W-:Y:S01]  /*32d0*/  STL [R1+0x2c], R9 ;  /* 0x00002c0901007387 */ /* 0x000fe20000100800 */
[----:B-1----:R-:W-:-:S03]  /*32e0*/  IMAD.IADD R8, R238, 0x1, R7 ;  /* 0x00000001ee087824 */ /* 0x002fc600078e0207 */
[----:B------:R1:W-:Y:S01]  /*32f0*/  STL [R1], R0 ;  /* 0x0000000001007387 */ /* 0x0003e20000100800 */
[----:B--2---:R-:W-:-:S03]  /*3300*/  IADD3 R7, R238, R6, RZ ;  /* 0x00000006ee077210 */ /* 0x004fc60007ffe0ff */
[----:B------:R2:W-:Y:S01]  /*3310*/  STL [R1+0x28], R8 ;  /* 0x0000280801007387 */ /* 0x0005e20000100800 */
[----:B---3--:R-:W-:-:S03]  /*3320*/  IMAD.IADD R6, R238, 0x1, R5 ;  /* 0x00000001ee067824 */ /* 0x008fc600078e0205 */
[----:B------:R2:W-:Y:S01]  /*3330*/  STL [R1+0x24], R7 ;  /* 0x0000240701007387 */ /* 0x0005e20000100800 */
[----:B----4-:R-:W-:-:S03]  /*3340*/  IADD3 R5, R238, R4, RZ ;  /* 0x00000004ee057210 */ /* 0x010fc60007ffe0ff */
[----:B------:R2:W-:Y:S01]  /*3350*/  STL [R1+0x20], R6 ;  /* 0x0000200601007387 */ /* 0x0005e20000100800 */
[----:B------:R-:W-:-:S03]  /*3360*/  IMAD.IADD R4, R238, 0x1, R0 ;  /* 0x00000001ee047824 */ /* 0x000fc600078e0200 */
[----:B------:R2:W-:Y:S04]  /*3370*/  STL [R1+0x1c], R5 ;  /* 0x00001c0501007387 */ /* 0x0005e80000100800 */
[----:B------:R2:W-:Y:S01]  /*3380*/  STL [R1+0x18], R4 ;  /* 0x0000180401007387 */ /* 0x0005e20000100800 */
[----:B------:R-:W-:-:S05]  /*3390*/  R2P PR, R22, 0x6 ;  /* 0x0000000616007804 */ /* 0x000fca0000000000 */
[----:B------:R-:W-:Y:S02]  /*33a0*/  SEL R231, R231, 0xffffffe0, !P1 ;  /* 0xffffffe0e7e77807 */ /* 0x000fe40004800000 */
[----:B------:R-:W-:Y:S02]  /*33b0*/  SEL R226, R226, 0xffffffc0, !P2 ;  /* 0xffffffc0e2e27807 */ /* 0x000fe40005000000 */
[----:B------:R-:W-:Y:S01]  /*33c0*/  IADD3 R223, R231, R222, RZ ;  /* 0x000000dee7df7210 */ /* 0x000fe20007ffe0ff */
[C---:B------:R-:W-:Y:S01]  /*33d0*/  IMAD.IADD R228, R227.reuse, 0x1, R231 ;  /* 0x00000001e3e47824 */ /* 0x040fe200078e02e7 */
[----:B------:R-:W-:Y:S01]  /*33e0*/  CS2R R22, SRZ ;  /* 0x0000000000167805 */ /* 0x000fe2000001ff00 */
[----:B------:R-:W-:Y:S01]  /*33f0*/  CS2R R20, SRZ ;  /* 0x0000000000147805 */ /* 0x000fe2000001ff00 */
[----:B------:R-:W-:Y:S01]  /*3400*/  IMAD.WIDE.U32 R250, R250, -0x2daee0ad, RZ ;  /* 0xd2511f53fafa7825 */ /* 0x000fe200078e00ff */
[----:B-1----:R-:W-:Y:S02]  /*3410*/  IADD3 R0, R238, R252, RZ ;  /* 0x000000fcee007210 */ /* 0x002fe40007ffe0ff */
[----:B------:R-:W-:Y:S01]  /*3420*/  IADD3 R230, R226, R228, RZ ;  /* 0x000000e4e2e67210 */ /* 0x000fe20007ffe0ff */
[----:B------:R-:W-:-:S02]  /*3430*/  IMAD.IADD R229, R227, 0x1, R226 ;  /* 0x00000001e3e57824 */ /* 0x000fc400078e02e2 */
[C---:B------:R-:W-:Y:S02]  /*3440*/  IMAD.IADD R225, R226.reuse, 0x1, R222 ;  /* 0x00000001e2e17824 */ /* 0x040fe400078e02de */
[----:B------:R-:W-:Y:S01]  /*3450*/  IMAD.IADD R224, R226, 0x1, R223 ;  /* 0x00000001e2e07824 */ /* 0x000fe200078e02df */
[----:B------:R-:W-:Y:S02]  /*3460*/  UIADD3 UR27, UR15, -0x61c88647, URZ ;  /* 0x9e3779b90f1b7890 */ /* 0x000fe4000fffe03f */
[----:B------:R-:W-:Y:S02]  /*3470*/  UIADD3 UR26, UR14, -0x4498517b, URZ ;  /* 0xbb67ae850e1a7890 */ /* 0x000fe4000fffe03f */
[----:B------:R-:W-:Y:S02]  /*3480*/  UIADD3 UR25, UR15, 0x3c6ef372, URZ ;  /* 0x3c6ef3720f197890 */ /* 0x000fe4000fffe03f */
[----:B------:R-:W-:Y:S02]  /*3490*/  UIADD3 UR24, UR14, 0x76cf5d0a, URZ ;  /* 0x76cf5d0a0e187890 */ /* 0x000fe4000fffe03f */
[----:B------:R-:W-:-:S02]  /*34a0*/  UIADD3 UR23, UR15, -0x255992d5, URZ ;  /* 0xdaa66d2b0f177890 */ /* 0x000fc4000fffe03f */
[----:B------:R-:W-:Y:S02]  /*34b0*/  UIADD3 UR22, UR14, 0x32370b8f, URZ ;  /* 0x32370b8f0e167890 */ /* 0x000fe4000fffe03f */
[----:B------:R-:W-:Y:S02]  /*34c0*/  UIADD3 UR21, UR15, 0x78dde6e4, URZ ;  /* 0x78dde6e40f157890 */ /* 0x000fe4000fffe03f */
[----:B------:R-:W-:Y:S02]  /*34d0*/  UIADD3 UR20, UR14, -0x126145ec, URZ ;  /* 0xed9eba140e147890 */ /* 0x000fe4000fffe03f */
[----:B------:R-:W-:Y:S02]  /*34e0*/  UIADD3 UR19, UR15, 0x1715609d, URZ ;  /* 0x1715609d0f137890 */ /* 0x000fe4000fffe03f */
[----:B------:R-:W-:Y:S02]  /*34f0*/  UIADD3 UR18, UR14, -0x56f99767, URZ ;  /* 0xa90668990e127890 */ /* 0x000fe4000fffe03f */
[----:B------:R-:W-:-:S02]  /*3500*/  UIADD3 UR17, UR15, -0x4ab325aa, URZ ;  /* 0xb54cda560f117890 */ /* 0x000fc4000fffe03f */
[----:B--2---:R-:W-:Y:S02]  /*3510*/  UIADD3 UR16, UR14, 0x646e171e, URZ ;  /* 0x646e171e0e107890 */ /* 0x004fe4000fffe03f */
.L_x_1646:
[----:B------:R-:W0:Y:S01]  /*3520*/  LDGDEPBAR ;  /* 0x00000000000079af */ /* 0x000e220000000000 */
[C---:B------:R-:W-:Y:S01]  /*3530*/  IMAD.IADD R105, R219.reuse, 0x1, R231 ;  /* 0x00000001db697824 */ /* 0x040fe200078e02e7 */
[----:B------:R-:W-:Y:S01]  /*3540*/  PLOP3.LUT P0, PT, PT, PT, UP1, 0x80, 0x0 ;  /* 0x000000000000781c */ /* 0x000fe20003f0f018 */
[--C-:B------:R-:W-:Y:S01]  /*3550*/  IMAD.IADD R104, R219, 0x1, R226.reuse ;  /* 0x00000001db687824 */ /* 0x100fe200078e02e2 */
[----:B------:R-:W-:Y:S01]  /*3560*/  PLOP3.LUT P2, PT, PT, PT, UP1, 0x80, 0x0 ;  /* 0x000000000000781c */ /* 0x000fe20003f4f018 */
[----:B------:R-:W-:Y:S01]  /*3570*/  IMAD.IADD R0, R105, 0x1, R226 ;  /* 0x0000000169007824 */ /* 0x000fe200078e02e2 */
[----:B------:R-:W2:Y:S01]  /*3580*/  LDL R110, [R1+0x50] ;  /* 0x00005000016e7983 */ /* 0x000ea20000100800 */
[----:B------:R-:W-:Y:S01]  /*3590*/  PLOP3.LUT P1, PT, PT, PT, UP1, 0x80, 0x0 ;  /* 0x000000000000781c */ /* 0x000fe20003f2f018 */
[----:B------:R-:W-:Y:S01]  /*35a0*/  UISETP.GE.AND UP4, UPT, UR7, 0x1, UPT ;  /* 0x000000010700788c */ /* 0x000fe2000bf86270 */
[----:B------:R-:W-:Y:S02]  /*35b0*/  PLOP3.LUT P3, PT, PT, PT, UP1, 0x80, 0x0 ;  /* 0x000000000000781c */ /* 0x000fe40003f6f018 */
[----:B------:R-:W-:Y:S01]  /*35c0*/  PLOP3.LUT P6, PT, PT, PT, UP1, 0x80, 0x0 ;  /* 0x000000000000781c */ /* 0x000fe20003fcf018 */
[----:B------:R-:W3:Y:S01]  /*35d0*/  LDL R109, [R1+0x3c] ;  /* 0x00003c00016d7983 */ /* 0x000ee20000100800 */
[----:B------:R-:W-:Y:S02]  /*35e0*/  PLOP3.LUT P5, PT, PT, PT, UP1, 0x80, 0x0 ;  /* 0x000000000000781c */ /* 0x000fe40003faf018 */
[C---:B-----5:R-:W-:Y:S03]  /*35f0*/  FSETP.NEU.FTZ.AND P4, PT, R247.reuse, -INF , PT ;  /* 0xff800000f700780b */ /* 0x060fe60003f9d000 */
[----:B------:R-:W4:Y:S06]  /*3600*/  LDL R108, [R1+0x38] ;  /* 0x00003800016c7983 */ /* 0x000f2c0000100800 */
        /* <DEDUP_REMOVED lines=117> */
[----:B------:R-:W-:Y:S03]  /*3d60*/  IMAD.MOV.U32 R109, RZ, RZ, c[0x0][0x22c] ;  /* 0x00008b00ff6d7624 */ /* 0x000fe600078e00ff */
[----:B-1----:R-:W-:Y:S01]  /*3d70*/  @P2 IMAD.SHL.U32 R0, R0, 0x2, RZ ;  /* 0x0000000200002824 */ /* 0x002fe200078e00ff */
[----:B------:R-:W-:Y:S01]  /*3d80*/  PLOP3.LUT P2, PT, PT, PT, UP1, 0x80, 0x0 ;  /* 0x000000000000781c */ /* 0x000fe20003f4f018 */
[----:B------:R-:W-:Y:S02]  /*3d90*/  FMUL.FTZ R93, R247, 1.4426950216293334961 ;  /* 0x3fb8aa3bf75d7820 */ /* 0x000fe40000410000 */
[----:B------:R-:W-:Y:S01]  /*3da0*/  IMAD R109, R109, c[0x0][0x1c0], RZ ;  /* 0x000070006d6d7a24 */ /* 0x000fe200078e02ff */
[----:B------:R-:W-:Y:S02]  /*3db0*/  @P1 LOP3.LUT R0, R110, 0x6, R0, 0xf8, !PT ;  /* 0x000000066e001812 */ /* 0x000fe400078ef800 */
[----:B------:R-:W1:Y:S01]  /*3dc0*/  S2R R110, SR_TID.X ;  /* 0x00000000006e7919 */ /* 0x000e620000002100 */
[----:B------:R-:W-:Y:S01]  /*3dd0*/  PLOP3.LUT P1, PT, PT, PT, UP1, 0x80, 0x0 ;  /* 0x000000000000781c */ /* 0x000fe20003f2f018 */
[----:B------:R-:W-:Y:S01]  /*3de0*/  IMAD.U32 R109, R109, -0x40, RZ ;  /* 0xffffffc06d6d7824 */ /* 0x000fe200078e00ff */
[----:B------:R-:W-:Y:S01]  /*3df0*/  FSEL R93, R93, RZ, P4 ;  /* 0x000000ff5d5d7208 */ /* 0x000fe20002000000 */
[----:B------:R-:W-:Y:S01]  /*3e00*/  @P0 IMAD R92, R92, 0x40, R0 ;  /* 0x000000405c5c0824 */ /* 0x000fe200078e0200 */
[----:B------:R-:W-:Y:S01]  /*3e10*/  PLOP3.LUT P0, PT, PT, PT, UP1, 0x80, 0x0 ;  /* 0x000000000000781c */ /* 0x000fe20003f0f018 */
[----:B------:R-:W-:Y:S01]  /*3e20*/  IMAD.U32 R0, RZ, RZ, UR28 ;  /* 0x0000001cff007e24 */ /* 0x000fe2000f8e00ff */
[----:B------:R-:W-:Y:S02]  /*3e30*/  FSETP.NEU.FTZ.AND P4, PT, R248, -INF , PT ;  /* 0xff800000f800780b */ /* 0x000fe40003f9d000 */
[C---:B------:R-:W-:Y:S05]  /*3e40*/  @P3 ISETP.GE.AND P3, PT, R92.reuse, UR6, PT ;  /* 0x000000065c003c0c */ /* 0x040fea000bf66270 */
[----:B------:R-:W-:Y:S02]  /*3e50*/  @P1 IADD3 R89, R92, 0x1, RZ ;  /* 0x000000015c591810 */ /* 0x000fe40007ffe0ff */
[----:B------:R-:W-:Y:S02]  /*3e60*/  PLOP3.LUT P1, PT, PT, PT, UP1, 0x80, 0x0 ;  /* 0x000000000000781c */ /* 0x000fe40003f2f018 */
[----:B------:R-:W-:Y:S01]  /*3e70*/  @P6 ISETP.GE.AND P6, PT, R89, UR6, PT ;  /* 0x0000000659006c0c */ /* 0x000fe2000bfc6270 */
[----:B------:R-:W-:Y:S03]  /*3e80*/  IMAD.WIDE.U32 R88, R88, -0x326172a9, RZ ;  /* 0xcd9e8d5758587825 */ /* 0x000fe600078e00ff */
[----:B------:R-:W-:Y:S02]  /*3e90*/  @P0 FSEL R4, R4, -INF , !P3 ;  /* 0xff80000004040808 */ /* 0x000fe40005800000 */
[----:B-1----:R-:W-:Y:S02]  /*3ea0*/  SHF.R.S32.HI R110, RZ, 0x1f, R110 ;  /* 0x0000001fff6e7819 */ /* 0x002fe4000001146e */
[----:B------:R-:W-:Y:S01]  /*3eb0*/  LOP3.LUT R98, R89, UR15, R108, 0x96, !PT ;  /* 0x0000000f59627c12 */ /* 0x000fe2000f8e966c */
[--C-:B------:R-:W-:Y:S01]  /*3ec0*/  FFMA.FTZ R4, R4, c[0x0][0x23c], -R93.reuse ;  /* 0x00008f0004047a23 */ /* 0x100fe2000001085d */
[----:B------:R-:W-:Y:S02]  /*3ed0*/  LEA.HI R110, R110, R111, RZ, 0x7 ;  /* 0x0000006f6e6e7211 */ /* 0x000fe400078f38ff */
[----:B------:R-:W-:Y:S01]  /*3ee0*/  PLOP3.LUT P0, PT, PT, PT, UP1, 0x80, 0x0 ;  /* 0x000000000000781c */ /* 0x000fe20003f0f018 */
[----:B------:R-:W1:Y:S01]  /*3ef0*/  MUFU.EX2 R103, R4 ;  /* 0x0000000400677308 */ /* 0x000e620000000800 */
[----:B------:R-:W-:Y:S02]  /*3f00*/  SHF.R.S32.HI R110, RZ, 0x7, R110 ;  /* 0x00000007ff6e7819 */ /* 0x000fe4000001146e */
[----:B------:R-:W-:Y:S02]  /*3f10*/  @P1 FSEL R5, R5, -INF , !P6 ;  /* 0xff80000005051808 */ /* 0x000fe40007000000 */
[----:B------:R-:W-:Y:S01]  /*3f20*/  PLOP3.LUT P1, PT, PT, PT, UP1, 0x80, 0x0 ;  /* 0x000000000000781c */ /* 0x000fe20003f2f018 */
[----:B------:R-:W-:Y:S02]  /*3f30*/  IMAD R0, R0, 0x2, R110 ;  /* 0x0000000200007824 */ /* 0x000fe400078e026e */
[--C-:B------:R-:W-:Y:S03]  /*3f40*/  FFMA.FTZ R5, R5, c[0x0][0x23c], -R93.reuse ;  /* 0x00008f0005057a23 */ /* 0x100fe6000001085d */
[----:B------:R-:W-:Y:S01]  /*3f50*/  LOP3.LUT R0, R251, UR14, R0, 0x96, !PT ;  /* 0x0000000efb007c12 */ /* 0x000fe2000f8e9600 */
[----:B------:R2:W3:Y:S01]  /*3f60*/  MUFU.EX2 R101, R5 ;  /* 0x0000000500657308 */ /* 0x0004e20000000800 */
[----:B------:R-:W-:Y:S02]  /*3f70*/  @P0 FSEL R6, R6, -INF , !P3 ;  /* 0xff80000006060808 */ /* 0x000fe40005800000 */
[----:B------:R-:W-:Y:S01]  /*3f80*/  PLOP3.LUT P0, PT, PT, PT, UP1, 0x80, 0x0 ;  /* 0x000000000000781c */ /* 0x000fe20003f0f018 */
[----:B------:R-:W-:Y:S01]  /*3f90*/  IMAD.WIDE.U32 R96, R0, -0x326172a9, RZ ;  /* 0xcd9e8d5700607825 */ /* 0x000fe200078e00ff */
[----:B------:R-:W-:Y:S02]  /*3fa0*/  @P2 IADD3 R0, R92, 0x8, RZ ;  /* 0x000000085c002810 */ /* 0x000fe40007ffe0ff */
[----:B------:R-:W-:Y:S02]  /*3fb0*/  PLOP3.LUT P2, PT, PT, PT, UP1, 0x80, 0x0 ;  /* 0x000000000000781c */ /* 0x000fe40003f4f018 */
[----:B------:R-:W-:Y:S02]  /*3fc0*/  LOP3.LUT R97, R97, UR27, R88, 0x96, !PT ;  /* 0x0000001b61617c12 */ /* 0x000fe4000f8e9658 */
[----:B------:R-:W4:Y:S01]  /*3fd0*/  LDSM.16.M88.4 R88, [R216+0x1e800] ;  /* 0x01e80000d858783b */ /* 0x000f220000000200 */
[----:B------:R-:W-:Y:S01]  /*3fe0*/  @P5 ISETP.GE.AND P5, PT, R0, UR6, PT ;  /* 0x0000000600005c0c */ /* 0x000fe2000bfa6270 */
[----:B------:R-:W-:Y:S01]  /*3ff0*/  FMUL.FTZ R0, R248, 1.4426950216293334961 ;  /* 0x3fb8aa3bf8007820 */ /* 0x000fe20000410000 */
[----:B------:R-:W-:Y:S01]  /*4000*/  PLOP3.LUT P3, PT, PT, PT, UP1, 0x80, 0x0 ;  /* 0x000000000000781c */ /* 0x000fe20003f6f018 */
[----:B------:R-:W-:Y:S01]  /*4010*/  IMAD.WIDE.U32 R94, R97, -0x2daee0ad, RZ ;  /* 0xd2511f53615e7825 */ /* 0x000fe200078e00ff */
[----:B------:R-:W-:Y:S02]  /*4020*/  @P1 IADD3 R97, R92, 0x9, RZ ;  /* 0x000000095c611810 */ /* 0x000fe40007ffe0ff */
[----:B------:R-:W-:Y:S02]  /*4030*/  FSEL R0, R0, RZ, P4 ;  /* 0x000000ff00007208 */ /* 0x000fe40002000000 */
[----:B------:R-:W-:Y:S02]  /*4040*/  PLOP3.LUT P4, PT, PT, PT, UP1, 0x80, 0x0 ;  /* 0x000000000000781c */ /* 0x000fe40003f8f018 */
[----:B------:R-:W-:Y:S01]  /*4050*/  PLOP3.LUT P1, PT, PT, PT, UP1, 0x80, 0x0 ;  /* 0x000000000000781c */ /* 0x000fe20003f2f018 */
[----:B------:R-:W-:Y:S01]  /*4060*/  FFMA.FTZ R6, R6, c[0x0][0x23c], -R0 ;  /* 0x00008f0006067a23 */ /* 0x000fe20000010800 */
[----:B------:R-:W-:Y:S01]  /*4070*/  @P2 FSEL R7, R7, -INF , !P6 ;  /* 0xff80000007072808 */ /* 0x000fe20007000000 */
[----:B--2---:R-:W-:Y:S01]  /*4080*/  IMAD.WIDE.U32 R4, R98, -0x2daee0ad, RZ ;  /* 0xd2511f5362047825 */ /* 0x004fe200078e00ff */
[----:B------:R-:W-:Y:S01]  /*4090*/  PLOP3.LUT P6, PT, PT, PT, UP1, 0x80, 0x0 ;  /* 0x000000000000781c */ /* 0x000fe20003fcf018 */
[----:B------:R2:W1:Y:S03]  /*40a0*/  MUFU.EX2 R108, R6 ;  /* 0x00000006006c7308 */ /* 0x0004660000000800 */
[----:B------:R-:W-:Y:S03]  /*40b0*/  LOP3.LUT R5, R5, UR26, R250, 0x96, !PT ;  /* 0x0000001a05057c12 */ /* 0x000fe6000f8e96fa */
        /* <DEDUP_REMOVED lines=10> */
[C---:B----4-:R-:W-:Y:S01]  /*4160*/  HMMA.16816.F32.BF16 R12, R84.reuse, R88, R12 ;  /* 0x00000058540c723c */ /* 0x050fe2000004180c */
[----:B------:R-:W-:Y:S02]  /*4170*/  PLOP3.LUT P0, PT, PT, PT, UP1, 0x80, 0x0 ;  /* 0x000000000000781c */ /* 0x000fe40003f0f018 */
[----:B--2---:R-:W-:Y:S01]  /*4180*/  LOP3.LUT R6, R95, UR24, R4, 0x96, !PT ;  /* 0x000000185f067c12 */ /* 0x004fe2000f8e9604 */
        /* <DEDUP_REMOVED lines=15> */
[----:B-1----:R-:W-:Y:S02]  /*4280*/  @P6 IADD3 R8, R92, 0x11, RZ ;  /* 0x000000115c086810 */ /* 0x002fe40007ffe0ff */
        /* <DEDUP_REMOVED lines=17> */
[----:B--2---:R-:W-:Y:S01]  /*43a0*/  IMAD.WIDE.U32 R8, R8, -0x2daee0ad, RZ ;  /* 0xd2511f5308087825 */ /* 0x004fe200078e00ff */
        /* <DEDUP_REMOVED lines=26> */
[C---:B-1----:R-:W-:Y:S01]  /*4550*/  LOP3.LUT R11, R4.reuse, 0xff, RZ, 0xc0, !PT ;  /* 0x000000ff040b7812 */ /* 0x042fe200078ec0ff */
[----:B------:R-:W-:Y:S01]  /*4560*/  FFMA.FTZ R15, R15, c[0x0][0x23c], -R0 ;  /* 0x00008f000f0f7a23 */ /* 0x000fe20000010800 */
[----:B------:R-:W-:Y:S02]  /*4570*/  SHF.R.U32.HI R10, RZ, 0x18, R4 ;  /* 0x00000018ff0a7819 */ /* 0x000fe40000011604 */
[----:B------:R-:W-:Y:S02]  /*4580*/  LOP3.LUT R8, R7, UR16, R8, 0x96, !PT ;  /* 0x0000001007087c12 */ /* 0x000fe4000f8e9608 */
[----:B------:R-:W-:Y:S02]  /*4590*/  LOP3.LUT R7, R4, 0xffff, RZ, 0xc0, !PT ;  /* 0x0000ffff04077812 */ /* 0x000fe400078ec0ff */
[----:B--2---:R-:W-:Y:S01]  /*45a0*/  SHF.R.U32.HI R12, RZ, 0x10, R4 ;  /* 0x00000010ff0c7819 */ /* 0x004fe20000011604 */
        /* <DEDUP_REMOVED lines=28> */
[----:B---3--:R-:W-:Y:S01]  /*4770*/  @!P5 FADD.FTZ R101, -R101, -RZ ;  /* 0x800000ff6565d221 */ /* 0x008fe20000010100 */
        /* <DEDUP_REMOVED lines=8> */
[----:B------:R-:W3:Y:S01]  /*4800*/  MUFU.EX2 R93, R93 ;  /* 0x0000005d005d7308 */ /* 0x000ee20000000800 */
        /* <DEDUP_REMOVED lines=36> */
[----:B---3--:R-:W-:Y:S01]  /*4a50*/  @!P5 FADD.FTZ R93, -R93, -RZ ;  /* 0x800000ff5d5dd221 */ /* 0x008fe20000010100 */
[----:B------:R-:W-:Y:S02]  /*4a60*/  FSETP.GE.FTZ.AND P5, PT, R104, RZ, PT ;  /* 0x000000ff6800720b */ /* 0x000fe40003fb6000 */
[----:B------:R-:W-:Y:S01]  /*4a70*/  @!P3 FADD.FTZ R94, -R94, -RZ ;  /* 0x800000ff5e5eb221 */ /* 0x000fe20000010100 */
[----:B------:R-:W-:Y:S01]  /*4a80*/  FSETP.GE.FTZ.AND P3, PT, R97, RZ, PT ;  /* 0x000000ff6100720b */ /* 0x000fe20003f76000 */
[----:B------:R-:W-:Y:S01]  /*4a90*/  STS [R244+0x2a000], R6 ;  /* 0x02a00006f4007388 */ /* 0x000fe20000000800 */
[----:B-1----:R-:W-:Y:S02]  /*4aa0*/  F2FP.RELU.BF16.PACK_AB R5, R99, R100 ;  /* 0x000000646305723e */ /* 0x002fe400000018ff */
[----:B------:R-:W-:Y:S03]  /*4ab0*/  FSETP.GE.FTZ.AND P4, PT, R98, RZ, PT ;  /* 0x000000ff6200720b */ /* 0x000fe60003f96000 */
[----:B------:R-:W-:Y:S01]  /*4ac0*/  STS [R244+0x2a400], R5 ;  /* 0x02a40005f4007388 */ /* 0x000fe20000000800 */
[----:B--2---:R-:W-:Y:S05]  /*4ad0*/  F2FP.RELU.BF16.PACK_AB R4, R93, R95 ;  /* 0x0000005f5d04723e */ /* 0x004fea00000018ff */
[----:B------:R-:W-:Y:S01]  /*4ae0*/  STS [R245+0x2a000], R4 ;  /* 0x02a00004f5007388 */ /* 0x000fe20000000800 */
[----:B----4-:R-:W-:Y:S05]  /*4af0*/  F2FP.RELU.BF16.PACK_AB R0, R94, R96 ;  /* 0x000000605e00723e */ /* 0x010fea00000018ff */
        /* <DEDUP_REMOVED lines=113> */
[----:B------:R-:W-:Y:S02]  /*5210*/  LEA.HI.X.SX32 R89, R249, R89, 0x2, P0 ;  /* 0x00000059f9597211 */ /* 0x000fe400000f16ff */
[----:B------:R-:W-:Y:S03]  /*5220*/  FSETP.GE.FTZ.AND P0, PT, R102, RZ, PT ;  /* 0x000000ff6600720b */ /* 0x000fe60003f16000 */
[----:B------:R-:W2:Y:S06]  /*5230*/  LDG.E R92, [R88.64] ;  /* 0x00000004585c7981 */ /* 0x000eac000c1e1900 */
[----:B------:R2:W3:Y:S02]  /*5240*/  LDG.E R0, [R88.64+0x20] ;  /* 0x0000200458007981 */ /* 0x0004e4000c1e1900 */
[C---:B--2---:R-:W-:Y:S03]  /*5250*/  FADD.FTZ R88, -R92.reuse, R4 ;  /* 0x000000045c587221 */ /* 0x044fe60000010100 */
        /* <DEDUP_REMOVED lines=17> */
[C---:B-1----:R-:W-:Y:S08]  /*5370*/  HMMA.16816.F32.BF16 R12, R84.reuse, R88, R12 ;  /* 0x00000058540c723c */ /* 0x042ff0000004180c */
[----:B------:R-:W-:Y:S07]  /*5380*/  HMMA.16816.F32.BF16 R16, R84, R90, R16 ;  /* 0x0000005a5410723c */ /* 0x000fee0000041810 */
[----:B------:R-:W-:Y:S09]  /*5390*/  FMUL.FTZ R86, R104, R9 ;  /* 0x0000000968567220 */ /* 0x000ff20000410000 */
        /* <DEDUP_REMOVED lines=25> */
[----:B------:R-:W-:Y:S01]  /*5530*/  FSETP.GE.FTZ.AND P2, PT, R96, RZ, PT ;  /* 0x000000ff6000720b */ /* 0x000fe20003f56000 */
[----:B------:R-:W-:Y:S01]  /*5540*/  FADD.FTZ R6, -R0, R14 ;  /* 0x0000000e00067221 */ /* 0x000fe20000010100 */
[----:B------:R-:W-:Y:S01]  /*5550*/  FSEL R7, R7, R0, P0 ;  /* 0x0000000007077208 */ /* 0x000fe20000000000 */
[----:B------:R-:W-:Y:S01]  /*5560*/  FMUL.FTZ R14, R106, R4 ;  /* 0x000000046a0e7220 */ /* 0x000fe20000410000 */
[----:B------:R-:W-:Y:S01]  /*5570*/  PLOP3.LUT P0, PT, PT, PT, UP4, 0x80, 0x0 ;  /* 0x000000000000781c */ /* 0x000fe20003f0f048 */
        /* <DEDUP_REMOVED lines=38> */
.L_x_1644:
        /* <DEDUP_REMOVED lines=23> */
[----:B------:R-:W5:Y:S01]  /*5950*/  LDSM.16.MT88.4 R88, [R0+0x16000] ;  /* 0x016000000058783b */ /* 0x000f620000004200 */
        /* <DEDUP_REMOVED lines=18> */
[----:B------:R-:W-:Y:S07]  /*5a80*/  LDSM.16.MT88.4 R12, [R0+0x14800] ;  /* 0x01480000000c783b */ /* 0x000fee0000004200 */
        /* <DEDUP_REMOVED lines=17> */
[----:B------:R-:W1:Y:S07]  /*5ba0*/  LDSM.16.MT88.4 R12, [R0+0x11000] ;  /* 0x01100000000c783b */ /* 0x000e6e0000004200 */
[-C--:B----4-:R-:W-:Y:S08]  /*5bb0*/  HMMA.16816.F32.BF16 R68, R8, R88.reuse, R68 ;  /* 0x000000580844723c */ /* 0x090ff00000041844 */
        /* <DEDUP_REMOVED lines=21> */
[-C--:B---3--:R-:W-:Y:S08]  /*5d10*/  HMMA.16816.F32.BF16 R68, R4, R88.reuse, R68 ;  /* 0x000000580444723c */ /* 0x088ff00000041844 */
        /* <DEDUP_REMOVED lines=45> */
.L_x_1645:
        /* <DEDUP_REMOVED lines=84> */
[C---:B------:R-:W-:Y:S01]  /*6530*/  LEA R196, P1, R238.reuse, R234, 0x2 ;  /* 0x000000eaeec47211 */ /* 0x040fe200078210ff */
[-C--:B------:R-:W-:Y:S01]  /*6540*/  HMMA.16816.F32.BF16 R92, R212, R198.reuse, R92 ;  /* 0x000000c6d45c723c */ /* 0x080fe2000004185c */
[----:B-1----:R-:W-:Y:S03]  /*6550*/  IMAD.MOV.U32 R0, RZ, RZ, 0x4 ;  /* 0x00000004ff007424 */ /* 0x002fe600078e00ff */
[-C--:B------:R-:W-:Y:S04]  /*6560*/  LEA.HI.X.SX32 R197, R238, R235.reuse, 0x2, P1 ;  /* 0x000000ebeec57211 */ /* 0x080fe800008f16ff */
[C---:B------:R-:W-:Y:S07]  /*6570*/  HMMA.16816.F32.BF16 R96, R200.reuse, R198, R96 ;  /* 0x000000c6c860723c */ /* 0x040fee0000041860 */
[----:B------:R-:W-:Y:S01]  /*6580*/  @P0 IMAD.WIDE R198, R249, R0, UR8 ;  /* 0x00000008f9c60e25 */ /* 0x000fe2000f8e0200 */
[-C--:B----4-:R-:W-:Y:S04]  /*6590*/  HMMA.16816.F32.BF16 R100, R200, R208.reuse, R100 ;  /* 0x000000d0c864723c */ /* 0x090fe80000041864 */
[----:B------:R1:W5:Y:S01]  /*65a0*/  @P0 LDG.E R247, [R198.64] ;  /* 0x00000004c6f70981 */ /* 0x000362000c1e1900 */
[----:B------:R-:W-:Y:S03]  /*65b0*/  IMAD.MOV.U32 R0, RZ, RZ, c[0x0][0x22c] ;  /* 0x00008b00ff007624 */ /* 0x000fe600078e00ff */
[C---:B------:R-:W-:Y:S01]  /*65c0*/  HMMA.16816.F32.BF16 R104, R212.reuse, R208, R104 ;  /* 0x000000d0d468723c */ /* 0x040fe20000041868 */
[----:B------:R1:W5:Y:S03]  /*65d0*/  @P0 LDG.E R248, [R198.64+0x20] ;  /* 0x00002004c6f80981 */ /* 0x000366000c1e1900 */
[----:B------:R-:W-:Y:S02]  /*65e0*/  IMAD R0, R0, c[0x0][0x1c0], RZ ;  /* 0x0000700000007a24 */ /* 0x000fe400078e02ff */
[----:B------:R-:W-:Y:S01]  /*65f0*/  RED.E.ADD.F32.FTZ.RN.STRONG.GPU [R234.64], R4 ;  /* 0x00000004ea00798e */ /* 0x000fe2000c10e784 */
[----:B------:R-:W-:Y:S01]  /*6600*/  IMAD.MOV.U32 R208, RZ, RZ, c[0x0][0x22c] ;  /* 0x00008b00ffd07624 */ /* 0x000fe200078e00ff */
[-C--:B------:R-:W-:Y:S01]  /*6610*/  HMMA.16816.F32.BF16 R108, R212, R210.reuse, R108 ;  /* 0x000000d2d46c723c */ /* 0x080fe2000004186c */
[----:B------:R-:W-:Y:S02]  /*6620*/  IMAD.MOV.U32 R209, RZ, RZ, c[0x0][0x22c] ;  /* 0x00008b00ffd17624 */ /* 0x000fe400078e00ff */
[----:B------:R-:W-:Y:S01]  /*6630*/  RED.E.ADD.F32.FTZ.RN.STRONG.GPU [R196.64], R5 ;  /* 0x00000005c400798e */ /* 0x000fe2000c10e784 */
[----:B------:R-:W-:Y:S02]  /*6640*/  IMAD.SHL.U32 R0, R0, 0x10, RZ ;  /* 0x0000001000007824 */ /* 0x000fe400078e00ff */
[----:B------:R-:W-:Y:S02]  /*6650*/  IMAD R208, R208, c[0x0][0x1c0], RZ ;  /* 0x00007000d0d07a24 */ /* 0x000fe400078e02ff */
[C---:B------:R-:W-:Y:S04]  /*6660*/  HMMA.16816.F32.BF16 R112, R200.reuse, R210, R112 ;  /* 0x000000d2c870723c */ /* 0x040fe80000041870 */
[----:B------:R-:W-:Y:S02]  /*6670*/  IMAD R208, R208, 0x18, RZ ;  /* 0x00000018d0d07824 */ /* 0x000fe400078e02ff */
[----:B------:R-:W-:Y:S02]  /*6680*/  IMAD R209, R209, c[0x0][0x1c0], RZ ;  /* 0x00007000d1d17a24 */ /* 0x000fe400078e02ff */
[-C--:B--2---:R-:W-:Y:S01]  /*6690*/  HMMA.16816.F32.BF16 R116, R200, R204.reuse, R116 ;  /* 0x000000ccc874723c */ /* 0x084fe20000041874 */
[----:B------:R-:W-:Y:S03]  /*66a0*/  IMAD.MOV.U32 R211, RZ, RZ, c[0x0][0x22c] ;  /* 0x00008b00ffd37624 */ /* 0x000fe600078e00ff */
[CC--:B-1----:R-:W-:Y:S01]  /*66b0*/  LEA R198, P0, R0.reuse, R234.reuse, 0x2 ;  /* 0x000000ea00c67211 */ /* 0x0c2fe200078010ff */
[----:B------:R-:W-:Y:S02]  /*66c0*/  IMAD R209, R209, 0x28, RZ ;  /* 0x00000028d1d17824 */ /* 0x000fe400078e02ff */
[----:B------:R-:W-:Y:S01]  /*66d0*/  IMAD R211, R211, c[0x0][0x1c0], RZ ;  /* 0x00007000d3d37a24 */ /* 0x000fe200078e02ff */
[C---:B------:R-:W-:Y:S01]  /*66e0*/  HMMA.16816.F32.BF16 R120, R212.reuse, R204, R120 ;  /* 0x000000ccd478723c */ /* 0x040fe20000041878 */
[----:B------:R-:W2:Y:S03]  /*66f0*/  LDL R205, [R1+0x14] ;  /* 0x0000140001cd7983 */ /* 0x000ea60000100800 */
[-C--:B------:R-:W-:Y:S01]  /*6700*/  LEA.HI.X.SX32 R199, R0, R235.reuse, 0x2, P0 ;  /* 0x000000eb00c77211 */ /* 0x080fe200000f16ff */
[----:B------:R-:W-:Y:S01]  /*6710*/  IMAD.SHL.U32 R211, R211, 0x20, RZ ;  /* 0x00000020d3d37824 */ /* 0x000fe200078e00ff */
[----:B------:R-:W3:Y:S01]  /*6720*/  LDL R204, [R1+0x2c] ;  /* 0x00002c0001cc7983 */ /* 0x000ee20000100800 */
[----:B------:R-:W-:Y:S01]  /*6730*/  IMAD.MOV.U32 R210, RZ, RZ, c[0x0][0x22c] ;  /* 0x00008b00ffd27624 */ /* 0x000fe200078e00ff */
[-C--:B------:R-:W-:Y:S03]  /*6740*/  HMMA.16816.F32.BF16 R124, R212, R206.reuse, R124 ;  /* 0x000000ced47c723c */ /* 0x080fe6000004187c */
[----:B------:R1:W-:Y:S01]  /*6750*/  RED.E.ADD.F32.FTZ.RN.STRONG.GPU [R198.64], R6 ;  /* 0x00000006c600798e */ /* 0x0003e2000c10e784 */
[----:B------:R-:W-:Y:S04]  /*6760*/  IMAD R210, R210, c[0x0][0x1c0], RZ ;  /* 0x00007000d2d27a24 */ /* 0x000fe800078e02ff */
[----:B------:R-:W-:Y:S04]  /*6770*/  HMMA.16816.F32.BF16 R128, R200, R206, R128 ;  /* 0x000000cec880723c */ /* 0x000fe80000041880 */
[----:B------:R-:W-:Y:S03]  /*6780*/  IMAD R210, R210, 0x38, RZ ;  /* 0x00000038d2d27824 */ /* 0x000fe600078e02ff */
[CC--:B------:R-:W-:Y:S02]  /*6790*/  LEA R202, P1, R208.reuse, R234.reuse, 0x2 ;  /* 0x000000ead0ca7211 */ /* 0x0c0fe400078210ff */
[CC--:B------:R-:W-:Y:S03]  /*67a0*/  LEA R200, P0, R211.reuse, R234.reuse, 0x2 ;  /* 0x000000ead3c87211 */ /* 0x0c0fe600078010ff */
[-C--:B------:R-:W-:Y:S01]  /*67b0*/  LEA.HI.X.SX32 R203, R208, R235.reuse, 0x2, P1 ;  /* 0x000000ebd0cb7211 */ /* 0x080fe200008f16ff */
[----:B------:R-:W-:Y:S01]  /*67c0*/  IMAD.MOV.U32 R208, RZ, RZ, c[0x0][0x22c] ;  /* 0x00008b00ffd07624 */ /* 0x000fe200078e00ff */
[-C--:B------:R-:W-:Y:S03]  /*67d0*/  LEA.HI.X.SX32 R201, R211, R235.reuse, 0x2, P0 ;  /* 0x000000ebd3c97211 */ /* 0x080fe600000f16ff */
[----:B------:R4:W-:Y:S01]  /*67e0*/  RED.E.ADD.F32.FTZ.RN.STRONG.GPU [R202.64], R7 ;  /* 0x00000007ca00798e */ /* 0x0009e2000c10e784 */
[----:B------:R-:W-:Y:S01]  /*67f0*/  IMAD R208, R208, c[0x0][0x1c0], RZ ;  /* 0x00007000d0d07a24 */ /* 0x000fe200078e02ff */
[CC--:B-1----:R-:W-:Y:S03]  /*6800*/  LEA R198, P2, R209.reuse, R234.reuse, 0x2 ;  /* 0x000000ead1c67211 */ /* 0x0c2fe600078410ff */
[----:B------:R-:W-:Y:S01]  /*6810*/  RED.E.ADD.F32.FTZ.RN.STRONG.GPU [R200.64], R8 ;  /* 0x00000008c800798e */ /* 0x000fe2000c10e784 */
[----:B------:R-:W-:Y:S01]  /*6820*/  IMAD R208, R208, 0x30, RZ ;  /* 0x00000030d0d07824 */ /* 0x000fe200078e02ff */
[-C--:B------:R-:W-:Y:S02]  /*6830*/  LEA R6, P0, R210, R234.reuse, 0x2 ;  /* 0x000000ead2067211 */ /* 0x080fe400078010ff */
[-C--:B------:R-:W-:Y:S01]  /*6840*/  LEA.HI.X.SX32 R199, R209, R235.reuse, 0x2, P2 ;  /* 0x000000ebd1c77211 */ /* 0x080fe200010f16ff */
[----:B------:R-:W-:Y:S01]  /*6850*/  IMAD.MOV.U32 R209, RZ, RZ, c[0x0][0x22c] ;  /* 0x00008b00ffd17624 */ /* 0x000fe200078e00ff */
[CC--:B------:R-:W-:Y:S03]  /*6860*/  LEA R4, P1, R208.reuse, R234.reuse, 0x2 ;  /* 0x000000ead0047211 */ /* 0x0c0fe600078210ff */
[----:B------:R1:W-:Y:S01]  /*6870*/  RED.E.ADD.F32.FTZ.RN.STRONG.GPU [R198.64], R9 ;  /* 0x00000009c600798e */ /* 0x0003e2000c10e784 */
[-C--:B------:R-:W-:Y:S01]  /*6880*/  LEA.HI.X.SX32 R5, R208, R235.reuse, 0x2, P1 ;  /* 0x000000ebd0057211 */ /* 0x080fe200008f16ff */
[----:B------:R-:W-:Y:S02]  /*6890*/  IMAD.MOV.U32 R208, RZ, RZ, c[0x0][0x22c] ;  /* 0x00008b00ffd07624 */ /* 0x000fe400078e00ff */
[----:B------:R-:W-:Y:S02]  /*68a0*/  IMAD R209, R209, c[0x0][0x1c0], RZ ;  /* 0x00007000d1d17a24 */ /* 0x000fe400078e02ff */
[----:B------:R1:W-:Y:S01]  /*68b0*/  RED.E.ADD.F32.FTZ.RN.STRONG.GPU [R4.64], R10 ;  /* 0x0000000a0400798e */ /* 0x0003e2000c10e784 */
[----:B------:R-:W-:Y:S02]  /*68c0*/  IMAD R208, R208, c[0x0][0x1c0], RZ ;  /* 0x00007000d0d07a24 */ /* 0x000fe400078e02ff */
[----:B------:R-:W-:Y:S02]  /*68d0*/  IMAD.SHL.U32 R209, R209, 0x10, RZ ;  /* 0x00000010d1d17824 */ /* 0x000fe400078e00ff */
[----:B------:R-:W-:Y:S01]  /*68e0*/  IMAD.SHL.U32 R208, R208, 0x10, RZ ;  /* 0x00000010d0d07824 */ /* 0x000fe200078e00ff */
[-C--:B----4-:R-:W-:Y:S02]  /*68f0*/  LEA.HI.X.SX32 R7, R210, R235.reuse, 0x2, P0 ;  /* 0x000000ebd2077211 */ /* 0x090fe400000f16ff */
[C---:B------:R-:W-:Y:S02]  /*6900*/  IADD3 R210, R209.reuse, 0x20, RZ ;  /* 0x00000020d1d27810 */ /* 0x040fe40007ffe0ff */
[----:B------:R-:W-:Y:S01]  /*6910*/  IADD3 R208, R208, 0x20, RZ ;  /* 0x00000020d0d07810 */ /* 0x000fe20007ffe0ff */
[----:B------:R4:W-:Y:S02]  /*6920*/  RED.E.ADD.F32.FTZ.RN.STRONG.GPU [R6.64], R11 ;  /* 0x0000000b0600798e */ /* 0x0009e4000c10e784 */
[----:B------:R-:W-:Y:S03]  /*6930*/  IMAD.IADD R210, R238, 0x1, R210 ;  /* 0x00000001eed27824 */ /* 0x000fe600078e02d2 */
[----:B------:R-:W-:Y:S05]  /*6940*/  RED.E.ADD.F32.FTZ.RN.STRONG.GPU [R234.64+0x80], R16 ;  /* 0x00008010ea00798e */ /* 0x000fea000c10e784 */
[----:B-1----:R-:W3:Y:S05]  /*6950*/  LDL R199, [R1+0x10] ;  /* 0x0000100001c77983 */ /* 0x002eea0000100800 */
[----:B------:R-:W3:Y:S01]  /*6960*/  LDL R198, [R1+0x28] ;  /* 0x0000280001c67983 */ /* 0x000ee20000100800 */
[CC--:B------:R-:W-:Y:S04]  /*6970*/  LEA R4, P0, R208.reuse, R234.reuse, 0x2 ;  /* 0x000000ead0047211 */ /* 0x0c0fe800078010ff */
[----:B------:R-:W-:Y:S01]  /*6980*/  RED.E.ADD.F32.FTZ.RN.STRONG.GPU [R196.64+0x80], R17 ;  /* 0x00008011c400798e */ /* 0x000fe2000c10e784 */
[-C--:B------:R-:W-:Y:S02]  /*6990*/  LEA.HI.X.SX32 R5, R208, R235.reuse, 0x2, P0 ;  /* 0x000000ebd0057211 */ /* 0x080fe400000f16ff */
[C---:B------:R-:W-:Y:S02]  /*69a0*/  IADD3 R208, R209.reuse, 0x20, RZ ;  /* 0x00000020d1d07810 */ /* 0x040fe40007ffe0ff */
[----:B------:R-:W-:Y:S01]  /*69b0*/  IADD3 R209, R209, 0x20, RZ ;  /* 0x00000020d1d17810 */ /* 0x000fe20007ffe0ff */
[----:B------:R-:W-:Y:S01]  /*69c0*/  RED.E.ADD.F32.FTZ.RN.STRONG.GPU [R4.64], R18 ;  /* 0x000000120400798e */ /* 0x000fe2000c10e784 */
[-C--:B----4-:R-:W-:Y:S01]  /*69d0*/  LEA R6, P1, R210, R234.reuse, 0x2 ;  /* 0x000000ead2067211 */ /* 0x090fe200078210ff */
[C---:B------:R-:W-:Y:S02]  /*69e0*/  IMAD.IADD R208, R238.reuse, 0x1, R208 ;  /* 0x00000001eed07824 */ /* 0x040fe400078e02d0 */
[----:B------:R-:W-:Y:S01]  /*69f0*/  IMAD.IADD R209, R238, 0x1, R209 ;  /* 0x00000001eed17824 */ /* 0x000fe200078e02d1 */
[-C--:B------:R-:W-:Y:S01]  /*6a00*/  LEA.HI.X.SX32 R7, R210, R235.reuse, 0x2, P1 ;  /* 0x000000ebd2077211 */ /* 0x080fe200008f16ff */
[C---:B------:R-:W-:Y:S02]  /*6a10*/  IMAD.IADD R208, R238.reuse, 0x1, R208 ;  /* 0x00000001eed07824 */ /* 0x040fe400078e02d0 */
[C---:B------:R-:W-:Y:S02]  /*6a20*/  IMAD.IADD R209, R238.reuse, 0x1, R209 ;  /* 0x00000001eed17824 */ /* 0x040fe400078e02d1 */
[----:B------:R-:W-:Y:S01]  /*6a30*/  RED.E.ADD.F32.FTZ.RN.STRONG.GPU [R6.64], R19 ;  /* 0x000000130600798e */ /* 0x000fe2000c10e784 */
[----:B------:R-:W-:Y:S02]  /*6a40*/  IMAD.IADD R208, R238, 0x1, R208 ;  /* 0x00000001eed07824 */ /* 0x000fe400078e02d0 */
[CC--:B------:R-:W-:Y:S03]  /*6a50*/  LEA R10, P0, R209.reuse, R234.reuse, 0x2 ;  /* 0x000000ead10a7211 */ /* 0x0c0fe600078010ff */
[CC--:B------:R-:W-:Y:S02]  /*6a60*/  LEA R8, P2, R208.reuse, R234.reuse, 0x2 ;  /* 0x000000ead0087211 */ /* 0x0c0fe400078410ff */
[-C--:B------:R-:W-:Y:S01]  /*6a70*/  LEA.HI.X.SX32 R11, R209, R235.reuse, 0x2, P0 ;  /* 0x000000ebd10b7211 */ /* 0x080fe200000f16ff */
[----:B------:R-:W-:Y:S01]  /*6a80*/  IMAD.MOV.U32 R209, RZ, RZ, c[0x0][0x22c] ;  /* 0x00008b00ffd17624 */ /* 0x000fe200078e00ff */
[-C--:B------:R-:W-:Y:S01]  /*6a90*/  LEA.HI.X.SX32 R9, R208, R235.reuse, 0x2, P2 ;  /* 0x000000ebd0097211 */ /* 0x080fe200010f16ff */
[----:B------:R-:W-:Y:S02]  /*6aa0*/  IMAD.MOV.U32 R208, RZ, RZ, c[0x0][0x22c] ;  /* 0x00008b00ffd07624 */ /* 0x000fe400078e00ff */
[----:B------:R1:W-:Y:S01]  /*6ab0*/  RED.E.ADD.F32.FTZ.RN.STRONG.GPU [R10.64], R12 ;  /* 0x0000000c0a00798e */ /* 0x0003e2000c10e784 */
[----:B------:R-:W-:Y:S02]  /*6ac0*/  IMAD R209, R209, c[0x0][0x1c0], RZ ;  /* 0x00007000d1d17a24 */ /* 0x000fe400078e02ff */
[----:B------:R-:W-:Y:S02]  /*6ad0*/  IMAD R208, R208, c[0x0][0x1c0], RZ ;  /* 0x00007000d0d07a24 */ /* 0x000fe400078e02ff */
[----:B------:R4:W-:Y:S01]  /*6ae0*/  RED.E.ADD.F32.FTZ.RN.STRONG.GPU [R8.64], R13 ;  /* 0x0000000d0800798e */ /* 0x0009e2000c10e784 */
[----:B------:R-:W-:Y:S02]  /*6af0*/  IMAD.SHL.U32 R209, R209, 0x10, RZ ;  /* 0x00000010d1d17824 */ /* 0x000fe400078e00ff */
[----:B------:R-:W-:Y:S03]  /*6b00*/  IMAD.SHL.U32 R208, R208, 0x10, RZ ;  /* 0x00000010d0d07824 */ /* 0x000fe600078e00ff */
[C---:B------:R-:W-:Y:S02]  /*6b10*/  IADD3 R202, R209.reuse, 0x40, RZ ;  /* 0x00000040d1ca7810 */ /* 0x040fe40007ffe0ff */
[----:B------:R-:W-:Y:S01]  /*6b20*/  IADD3 R200, R208, 0x40, RZ ;  /* 0x00000040d0c87810 */ /* 0x000fe20007ffe0ff */
[----:B------:R-:W-:Y:S01]  /*6b30*/  IMAD.MOV.U32 R208, RZ, RZ, c[0x0][0x22c] ;  /* 0x00008b00ffd07624 */ /* 0x000fe200078e00ff */
[----:B------:R-:W-:Y:S01]  /*6b40*/  IADD3 R201, R209, 0x40, RZ ;  /* 0x00000040d1c97810 */ /* 0x000fe20007ffe0ff */
[----:B------:R-:W-:Y:S02]  /*6b50*/  IMAD.IADD R202, R238, 0x1, R202 ;  /* 0x00000001eeca7824 */ /* 0x000fe400078e02ca */
[----:B------:R-:W-:Y:S02]  /*6b60*/  IMAD R208, R208, c[0x0][0x1c0], RZ ;  /* 0x00007000d0d07a24 */ /* 0x000fe400078e02ff */
[----:B------:R-:W-:Y:S02]  /*6b70*/  IMAD.IADD R201, R238, 0x1, R201 ;  /* 0x00000001eec97824 */ /* 0x000fe400078e02c9 */
[----:B------:R-:W-:Y:S02]  /*6b80*/  IMAD.SHL.U32 R208, R208, 0x10, RZ ;  /* 0x00000010d0d07824 */ /* 0x000fe400078e00ff */
[----:B------:R-:W-:Y:S03]  /*6b90*/  IMAD.IADD R201, R238, 0x1, R201 ;  /* 0x00000001eec97824 */ /* 0x000fe600078e02c9 */
[----:B-1----:R-:W-:Y:S01]  /*6ba0*/  IADD3 R12, R208, 0x60, RZ ;  /* 0x00000060d00c7810 */ /* 0x002fe20007ffe0ff */
[----:B------:R-:W-:Y:S01]  /*6bb0*/  IMAD.MOV.U32 R208, RZ, RZ, c[0x0][0x22c] ;  /* 0x00008b00ffd07624 */ /* 0x000fe200078e00ff */
[----:B----4-:R-:W4:Y:S03]  /*6bc0*/  LDL R13, [R1+0x8] ;  /* 0x00000800010d7983 */ /* 0x010f260000100800 */
[----:B------:R-:W-:Y:S04]  /*6bd0*/  IMAD R208, R208, c[0x0][0x1c0], RZ ;  /* 0x00007000d0d07a24 */ /* 0x000fe800078e02ff */
[----:B------:R-:W-:Y:S01]  /*6be0*/  IMAD.SHL.U32 R208, R208, 0x10, RZ ;  /* 0x00000010d0d07824 */ /* 0x000fe200078e00ff */
[CC--:B--2---:R-:W-:Y:S04]  /*6bf0*/  LEA R4, P1, R205.reuse, R234.reuse, 0x2 ;  /* 0x000000eacd047211 */ /* 0x0c4fe800078210ff */
[-C--:B------:R-:W-:Y:S02]  /*6c00*/  LEA.HI.X.SX32 R5, R205, R235.reuse, 0x2, P1 ;  /* 0x000000ebcd057211 */ /* 0x080fe400008f16ff */
[CC--:B---3--:R-:W-:Y:S03]  /*6c10*/  LEA R6, P0, R204.reuse, R234.reuse, 0x2 ;  /* 0x000000eacc067211 */ /* 0x0c8fe600078010ff */
[----:B------:R1:W-:Y:S01]  /*6c20*/  RED.E.ADD.F32.FTZ.RN.STRONG.GPU [R4.64], R14 ;  /* 0x0000000e0400798e */ /* 0x0003e2000c10e784 */
[-C--:B------:R-:W-:Y:S05]  /*6c30*/  LEA.HI.X.SX32 R7, R204, R235.reuse, 0x2, P0 ;  /* 0x000000ebcc077211 */ /* 0x080fea00000f16ff */
[----:B------:R2:W-:Y:S05]  /*6c40*/  RED.E.ADD.F32.FTZ.RN.STRONG.GPU [R6.64], R15 ;  /* 0x0000000f0600798e */ /* 0x0005ea000c10e784 */
[----:B------:R-:W-:Y:S05]  /*6c50*/  RED.E.ADD.F32.FTZ.RN.STRONG.GPU [R234.64+0x100], R84 ;  /* 0x00010054ea00798e */ /* 0x000fea000c10e784 */
[----:B------:R-:W-:Y:S05]  /*6c60*/  RED.E.ADD.F32.FTZ.RN.STRONG.GPU [R196.64+0x100], R85 ;  /* 0x00010055c400798e */ /* 0x000fea000c10e784 */
[----:B-1----:R-:W3:Y:S01]  /*6c70*/  LDL R14, [R1+0x24] ;  /* 0x00002400010e7983 */ /* 0x002ee20000100800 */
[CC--:B------:R-:W-:Y:S04]  /*6c80*/  LEA R4, P0, R200.reuse, R234.reuse, 0x2 ;  /* 0x000000eac8047211 */ /* 0x0c0fe800078010ff */
[-C--:B------:R-:W-:Y:S01]  /*6c90*/  LEA.HI.X.SX32 R5, R200, R235.reuse, 0x2, P0 ;  /* 0x000000ebc8057211 */ /* 0x080fe200000f16ff */
[----:B--2---:R-:W2:Y:S01]  /*6ca0*/  LDL R15, [R1+0xc] ;  /* 0x00000c00010f7983 */ /* 0x004ea20000100800 */
[----:B------:R-:W-:Y:S01]  /*6cb0*/  IADD3 R200, R209, 0x40, RZ ;  /* 0x00000040d1c87810 */ /* 0x000fe20007ffe0ff */
[----:B------:R-:W-:Y:S01]  /*6cc0*/  IMAD.MOV.U32 R209, RZ, RZ, c[0x0][0x22c] ;  /* 0x00008b00ffd17624 */ /* 0x000fe200078e00ff */
[-C--:B------:R-:W-:Y:S02]  /*6cd0*/  LEA R6, P1, R202, R234.reuse, 0x2 ;  /* 0x000000eaca067211 */ /* 0x080fe400078210ff */
[----:B------:R1:W-:Y:S01]  /*6ce0*/  RED.E.ADD.F32.FTZ.RN.STRONG.GPU [R4.64], R86 ;  /* 0x000000560400798e */ /* 0x0003e2000c10e784 */
[----:B------:R-:W-:Y:S01]  /*6cf0*/  IMAD.IADD R200, R238, 0x1, R200 ;  /* 0x00000001eec87824 */ /* 0x000fe200078e02c8 */
[-C--:B------:R-:W-:Y:S01]  /*6d00*/  LEA.HI.X.SX32 R7, R202, R235.reuse, 0x2, P1 ;  /* 0x000000ebca077211 */ /* 0x080fe200008f16ff */
[----:B------:R-:W-:Y:S01]  /*6d10*/  IMAD R209, R209, c[0x0][0x1c0], RZ ;  /* 0x00007000d1d17a24 */ /* 0x000fe200078e02ff */
[CC--:B------:R-:W-:Y:S01]  /*6d20*/  LEA R10, P0, R201.reuse, R234.reuse, 0x2 ;  /* 0x000000eac90a7211 */ /* 0x0c0fe200078010ff */
[C---:B------:R-:W-:Y:S02]  /*6d30*/  IMAD.IADD R200, R238.reuse, 0x1, R200 ;  /* 0x00000001eec87824 */ /* 0x040fe400078e02c8 */
[----:B------:R1:W-:Y:S01]  /*6d40*/  RED.E.ADD.F32.FTZ.RN.STRONG.GPU [R6.64], R87 ;  /* 0x000000570600798e */ /* 0x0003e2000c10e784 */
[-C--:B------:R-:W-:Y:S01]  /*6d50*/  LEA.HI.X.SX32 R11, R201, R235.reuse, 0x2, P0 ;  /* 0x000000ebc90b7211 */ /* 0x080fe200000f16ff */
[----:B------:R-:W-:Y:S02]  /*6d60*/  IMAD.IADD R200, R238, 0x1, R200 ;  /* 0x00000001eec87824 */ /* 0x000fe400078e02c8 */
[----:B------:R-:W-:Y:S02]  /*6d70*/  IMAD.SHL.U32 R209, R209, 0x10, RZ ;  /* 0x00000010d1d17824 */ /* 0x000fe400078e00ff */
[----:B------:R-:W-:Y:S01]  /*6d80*/  RED.E.ADD.F32.FTZ.RN.STRONG.GPU [R10.64], R88 ;  /* 0x000000580a00798e */ /* 0x000fe2000c10e784 */
[CC--:B------:R-:W-:Y:S02]  /*6d90*/  LEA R8, P2, R200.reuse, R234.reuse, 0x2 ;  /* 0x000000eac8087211 */ /* 0x0c0fe400078410ff */
[C---:B------:R-:W-:Y:S02]  /*6da0*/  IADD3 R18, R209.reuse, 0x60, RZ ;  /* 0x00000060d1127810 */ /* 0x040fe40007ffe0ff */
[-C--:B------:R-:W-:Y:S02]  /*6db0*/  LEA.HI.X.SX32 R9, R200, R235.reuse, 0x2, P2 ;  /* 0x000000ebc8097211 */ /* 0x080fe400010f16ff */
[C---:B------:R-:W-:Y:S01]  /*6dc0*/  IADD3 R17, R209.reuse, 0x60, RZ ;  /* 0x00000060d1117810 */ /* 0x040fe20007ffe0ff */
[C---:B------:R-:W-:Y:S01]  /*6dd0*/  IMAD.IADD R18, R238.reuse, 0x1, R18 ;  /* 0x00000001ee127824 */ /* 0x040fe200078e0212 */
[----:B------:R-:W-:Y:S01]  /*6de0*/  IADD3 R16, R209, 0x60, RZ ;  /* 0x00000060d1107810 */ /* 0x000fe20007ffe0ff */
[----:B------:R1:W-:Y:S01]  /*6df0*/  RED.E.ADD.F32.FTZ.RN.STRONG.GPU [R8.64], R89 ;  /* 0x000000590800798e */ /* 0x0003e2000c10e784 */
[----:B------:R-:W-:Y:S02]  /*6e00*/  IMAD.MOV.U32 R209, RZ, RZ, c[0x0][0x22c] ;  /* 0x00008b00ffd17624 */ /* 0x000fe400078e00ff */
[C---:B------:R-:W-:Y:S01]  /*6e10*/  IMAD.IADD R17, R238.reuse, 0x1, R17 ;  /* 0x00000001ee117824 */ /* 0x040fe200078e0211 */
[CC--:B-1----:R-:W-:Y:S01]  /*6e20*/  LEA R4, P1, R199.reuse, R234.reuse, 0x2 ;  /* 0x000000eac7047211 */ /* 0x0c2fe200078210ff */
[C---:B------:R-:W-:Y:S02]  /*6e30*/  IMAD.IADD R16, R238.reuse, 0x1, R16 ;  /* 0x00000001ee107824 */ /* 0x040fe400078e0210 */
[C---:B------:R-:W-:Y:S01]  /*6e40*/  IMAD.IADD R17, R238.reuse, 0x1, R17 ;  /* 0x00000001ee117824 */ /* 0x040fe200078e0211 */
[-C--:B------:R-:W-:Y:S01]  /*6e50*/  LEA.HI.X.SX32 R5, R199, R235.reuse, 0x2, P1 ;  /* 0x000000ebc7057211 */ /* 0x080fe200008f16ff */
[----:B------:R-:W-:Y:S01]  /*6e60*/  IMAD.IADD R16, R238, 0x1, R16 ;  /* 0x00000001ee107824 */ /* 0x000fe200078e0210 */
[-C--:B------:R-:W-:Y:S01]  /*6e70*/  LEA R6, P0, R198, R234.reuse, 0x2 ;  /* 0x000000eac6067211 */ /* 0x080fe200078010ff */
[----:B------:R-:W-:Y:S02]  /*6e80*/  IMAD R209, R209, c[0x0][0x1c0], RZ ;  /* 0x00007000d1d17a24 */ /* 0x000fe400078e02ff */
[----:B------:R1:W-:Y:S01]  /*6e90*/  RED.E.ADD.F32.FTZ.RN.STRONG.GPU [R4.64], R90 ;  /* 0x0000005a0400798e */ /* 0x0003e2000c10e784 */
[----:B------:R-:W-:Y:S01]  /*6ea0*/  IMAD.IADD R16, R238, 0x1, R16 ;  /* 0x00000001ee107824 */ /* 0x000fe200078e0210 */
[-C--:B------:R-:W-:Y:S01]  /*6eb0*/  LEA.HI.X.SX32 R7, R198, R235.reuse, 0x2, P0 ;  /* 0x000000ebc6077211 */ /* 0x080fe200000f16ff */
[----:B------:R-:W-:Y:S04]  /*6ec0*/  IMAD.SHL.U32 R209, R209, 0x10, RZ ;  /* 0x00000010d1d17824 */ /* 0x000fe800078e00ff */
[----:B------:R1:W-:Y:S05]  /*6ed0*/  RED.E.ADD.F32.FTZ.RN.STRONG.GPU [R6.64], R91 ;  /* 0x0000005b0600798e */ /* 0x0003ea000c10e784 */
[----:B------:R-:W-:Y:S01]  /*6ee0*/  RED.E.ADD.F32.FTZ.RN.STRONG.GPU [R234.64+0x180], R96 ;  /* 0x00018060ea00798e */ /* 0x000fe2000c10e784 */
[CC--:B------:R-:W-:Y:S04]  /*6ef0*/  LEA R8, P2, R16.reuse, R234.reuse, 0x2 ;  /* 0x000000ea10087211 */ /* 0x0c0fe800078410ff */
[----:B------:R-:W-:Y:S01]  /*6f00*/  RED.E.ADD.F32.FTZ.RN.STRONG.GPU [R196.64+0x180], R97 ;  /* 0x00018061c400798e */ /* 0x000fe2000c10e784 */
[-C--:B------:R-:W-:Y:S02]  /*6f10*/  LEA.HI.X.SX32 R9, R16, R235.reuse, 0x2, P2 ;  /* 0x000000eb10097211 */ /* 0x080fe400010f16ff */
[----:B------:R-:W-:Y:S02]  /*6f20*/  IADD3 R16, R209, 0x80, RZ ;  /* 0x00000080d1107810 */ /* 0x000fe40007ffe0ff */
[----:B------:R-:W-:Y:S03]  /*6f30*/  LDSM.16.MT88.4 R88, [R2+0x6000] ;  /* 0x006000000258783b */ /* 0x000fe60000004200 */
[----:B------:R-:W-:Y:S01]  /*6f40*/  IMAD.IADD R16, R238, 0x1, R16 ;  /* 0x00000001ee107824 */ /* 0x000fe200078e0210 */
[-C--:B-1----:R-:W-:Y:S03]  /*6f50*/  LEA R4, P0, R12, R234.reuse, 0x2 ;  /* 0x000000ea0c047211 */ /* 0x082fe600078010ff */
[----:B------:R-:W-:Y:S01]  /*6f60*/  IMAD.IADD R16, R238, 0x1, R16 ;  /* 0x00000001ee107824 */ /* 0x000fe200078e0210 */
[-C--:B------:R-:W-:Y:S02]  /*6f70*/  LEA.HI.X.SX32 R5, R12, R235.reuse, 0x2, P0 ;  /* 0x000000eb0c057211 */ /* 0x080fe400000f16ff */
[----:B------:R-:W4:Y:S01]  /*6f80*/  LDL R12, [R1+0x20] ;  /* 0x00002000010c7983 */ /* 0x000f220000100800 */
[CC--:B------:R-:W-:Y:S02]  /*6f90*/  LEA R6, P1, R18.reuse, R234.reuse, 0x2 ;  /* 0x000000ea12067211 */ /* 0x0c0fe400078210ff */
[CC--:B------:R-:W-:Y:S02]  /*6fa0*/  LEA R10, P0, R17.reuse, R234.reuse, 0x2 ;  /* 0x000000ea110a7211 */ /* 0x0c0fe400078010ff */
[----:B------:R-:W-:Y:S01]  /*6fb0*/  RED.E.ADD.F32.FTZ.RN.STRONG.GPU [R4.64], R98 ;  /* 0x000000620400798e */ /* 0x000fe2000c10e784 */
[-C--:B------:R-:W-:Y:S02]  /*6fc0*/  LEA.HI.X.SX32 R7, R18, R235.reuse, 0x2, P1 ;  /* 0x000000eb12077211 */ /* 0x080fe400008f16ff */
[-C--:B------:R-:W-:Y:S02]  /*6fd0*/  LEA.HI.X.SX32 R11, R17, R235.reuse, 0x2, P0 ;  /* 0x000000eb110b7211 */ /* 0x080fe400000f16ff */
[----:B------:R-:W4:Y:S01]  /*6fe0*/  LDL R17, [R1+0x4] ;  /* 0x0000040001117983 */ /* 0x000f220000100800 */
[----:B------:R-:W-:Y:S04]  /*6ff0*/  IADD3 R18, R209, 0x80, RZ ;  /* 0x00000080d1127810 */ /* 0x000fe80007ffe0ff */
[----:B------:R3:W-:Y:S01]  /*7000*/  RED.E.ADD.F32.FTZ.RN.STRONG.GPU [R6.64], R99 ;  /* 0x000000630600798e */ /* 0x0007e2000c10e784 */
[----:B------:R-:W-:Y:S04]  /*7010*/  IMAD.IADD R18, R238, 0x1, R18 ;  /* 0x00000001ee127824 */ /* 0x000fe800078e0212 */
[----:B------:R-:W-:Y:S05]  /*7020*/  RED.E.ADD.F32.FTZ.RN.STRONG.GPU [R10.64], R92 ;  /* 0x0000005c0a00798e */ /* 0x000fea000c10e784 */
[----:B------:R1:W-:Y:S05]  /*7030*/  RED.E.ADD.F32.FTZ.RN.STRONG.GPU [R8.64], R93 ;  /* 0x0000005d0800798e */ /* 0x0003ea000c10e784 */
[----:B------:R-:W-:Y:S01]  /*7040*/  LDSM.16.MT88.4 R96, [R220+0x28800] ;  /* 0x02880000dc60783b */ /* 0x000fe20000004200 */
[CC--:B---3--:R-:W-:Y:S04]  /*7050*/  LEA R6, P0, R14.reuse, R234.reuse, 0x2 ;  /* 0x000000ea0e067211 */ /* 0x0c8fe800078010ff */
[-C--:B------:R-:W-:Y:S02]  /*7060*/  LEA.HI.X.SX32 R7, R14, R235.reuse, 0x2, P0 ;  /* 0x000000eb0e077211 */ /* 0x080fe400000f16ff */
[CC--:B--2---:R-:W-:Y:S02]  /*7070*/  LEA R4, P1, R15.reuse, R234.reuse, 0x2 ;  /* 0x000000ea0f047211 */ /* 0x0c4fe400078210ff */
[----:B------:R-:W-:Y:S01]  /*7080*/  IADD3 R14, R208, 0x80, RZ ;  /* 0x00000080d00e7810 */ /* 0x000fe20007ffe0ff */
[----:B------:R-:W-:Y:S01]  /*7090*/  IMAD.MOV.U32 R208, RZ, RZ, c[0x0][0x22c] ;  /* 0x00008b00ffd07624 */ /* 0x000fe200078e00ff */
[-C--:B------:R-:W-:Y:S02]  /*70a0*/  LEA.HI.X.SX32 R5, R15, R235.reuse, 0x2, P1 ;  /* 0x000000eb0f057211 */ /* 0x080fe400008f16ff */
[----:B------:R-:W-:Y:S01]  /*70b0*/  IADD3 R15, R209, 0x80, RZ ;  /* 0x00000080d10f7810 */ /* 0x000fe20007ffe0ff */
[----:B------:R-:W-:Y:S02]  /*70c0*/  IMAD R208, R208, c[0x0][0x1c0], RZ ;  /* 0x00007000d0d07a24 */ /* 0x000fe400078e02ff */
[----:B------:R2:W-:Y:S01]  /*70d0*/  RED.E.ADD.F32.FTZ.RN.STRONG.GPU [R4.64], R94 ;  /* 0x0000005e0400798e */ /* 0x0005e2000c10e784 */
[----:B------:R-:W-:Y:S02]  /*70e0*/  IMAD.MOV.U32 R209, RZ, RZ, c[0x0][0x22c] ;  /* 0x00008b00ffd17624 */ /* 0x000fe400078e00ff */
[----:B------:R-:W-:Y:S02]  /*70f0*/  IMAD.IADD R15, R238, 0x1, R15 ;  /* 0x00000001ee0f7824 */ /* 0x000fe400078e020f */
[----:B------:R3:W-:Y:S01]  /*7100*/  RED.E.ADD.F32.FTZ.RN.STRONG.GPU [R6.64], R95 ;  /* 0x0000005f0600798e */ /* 0x0007e2000c10e784 */
[----:B------:R-:W-:Y:S02]  /*7110*/  IMAD.SHL.U32 R208, R208, 0x10, RZ ;  /* 0x00000010d0d07824 */ /* 0x000fe400078e00ff */
[C---:B------:R-:W-:Y:S02]  /*7120*/  IMAD.IADD R15, R238.reuse, 0x1, R15 ;  /* 0x00000001ee0f7824 */ /* 0x040fe400078e020f */
[----:B------:R-:W-:Y:S01]  /*7130*/  RED.E.ADD.F32.FTZ.RN.STRONG.GPU [R234.64+0x200], R100 ;  /* 0x00020064ea00798e */ /* 0x000fe2000c10e784 */
[----:B------:R-:W-:Y:S02]  /*7140*/  IMAD R209, R209, c[0x0][0x1c0], RZ ;  /* 0x00007000d1d17a24 */ /* 0x000fe400078e02ff */
[----:B------:R-:W-:Y:S02]  /*7150*/  IMAD.IADD R15, R238, 0x1, R15 ;  /* 0x00000001ee0f7824 */ /* 0x000fe400078e020f */
[----:B------:R-:W-:Y:S01]  /*7160*/  RED.E.ADD.F32.FTZ.RN.STRONG.GPU [R196.64+0x200], R101 ;  /* 0x00020065c400798e */ /* 0x000fe2000c10e784 */
[----:B------:R-:W-:Y:S02]  /*7170*/  IMAD.SHL.U32 R209, R209, 0x10, RZ ;  /* 0x00000010d1d17824 */ /* 0x000fe400078e00ff */
[-C--:B-1----:R-:W-:Y:S02]  /*7180*/  LEA R8, P2, R15, R234.reuse, 0x2 ;  /* 0x000000ea0f087211 */ /* 0x082fe400078410ff */
[----:B------:R-:W-:Y:S01]  /*7190*/  LDSM.16.MT88.4 R92, [R2+0x800] ;  /* 0x00080000025c783b */ /* 0x000fe20000004200 */
[----:B------:R-:W-:Y:S02]  /*71a0*/  IADD3 R84, R209, 0xa0, RZ ;  /* 0x000000a0d1547810 */ /* 0x000fe40007ffe0ff */
[-C--:B------:R-:W-:Y:S02]  /*71b0*/  LEA.HI.X.SX32 R9, R15, R235.reuse, 0x2, P2 ;  /* 0x000000eb0f097211 */ /* 0x080fe400010f16ff */
[----:B------:R-:W-:Y:S01]  /*71c0*/  IADD3 R15, R208, 0xa0, RZ ;  /* 0x000000a0d00f7810 */ /* 0x000fe20007ffe0ff */
[----:B------:R-:W-:Y:S01]  /*71d0*/  IMAD.IADD R84, R238, 0x1, R84 ;  /* 0x00000001ee547824 */ /* 0x000fe200078e0254 */
[CC--:B--2---:R-:W-:Y:S01]  /*71e0*/  LEA R4, P0, R14.reuse, R234.reuse, 0x2 ;  /* 0x000000ea0e047211 */ /* 0x0c4fe200078010ff */
[----:B------:R-:W-:Y:S01]  /*71f0*/  IMAD.MOV.U32 R208, RZ, RZ, c[0x0][0x22c] ;  /* 0x00008b00ffd07624 */ /* 0x000fe200078e00ff */
[C---:B------:R-:W-:Y:S02]  /*7200*/  IADD3 R19, R209.reuse, 0xa0, RZ ;  /* 0x000000a0d1137810 */ /* 0x040fe40007ffe0ff */
[-C--:B------:R-:W-:Y:S01]  /*7210*/  LEA.HI.X.SX32 R5, R14, R235.reuse, 0x2, P0 ;  /* 0x000000eb0e057211 */ /* 0x080fe200000f16ff */
[----:B------:R-:W-:Y:S01]  /*7220*/  IMAD R208, R208, c[0x0][0x1c0], RZ ;  /* 0x00007000d0d07a24 */ /* 0x000fe200078e02ff */
[----:B------:R-:W2:Y:S01]  /*7230*/  LDL R14, [R1+0x1c] ;  /* 0x00001c00010e7983 */ /* 0x000ea20000100800 */
[-C--:B---3--:R-:W-:Y:S01]  /*7240*/  LEA R6, P1, R18, R234.reuse, 0x2 ;  /* 0x000000ea12067211 */ /* 0x088fe200078210ff */
[----:B------:R-:W-:Y:S01]  /*7250*/  IMAD.IADD R19, R238, 0x1, R19 ;  /* 0x00000001ee137824 */ /* 0x000fe200078e0213 */
[-C--:B------:R-:W-:Y:S01]  /*7260*/  LEA R10, P0, R16, R234.reuse, 0x2 ;  /* 0x000000ea100a7211 */ /* 0x080fe200078010ff */
[----:B------:R-:W-:Y:S01]  /*7270*/  IMAD.SHL.U32 R208, R208, 0x10, RZ ;  /* 0x00000010d0d07824 */ /* 0x000fe200078e00ff */
[----:B------:R4:W-:Y:S01]  /*7280*/  RED.E.ADD.F32.FTZ.RN.STRONG.GPU [R4.64], R102 ;  /* 0x000000660400798e */ /* 0x0009e2000c10e784 */
[-C--:B------:R-:W-:Y:S01]  /*7290*/  LEA.HI.X.SX32 R7, R18, R235.reuse, 0x2, P1 ;  /* 0x000000eb12077211 */ /* 0x080fe200008f16ff */
[----:B------:R-:W-:Y:S01]  /*72a0*/  IMAD.IADD R19, R238, 0x1, R19 ;  /* 0x00000001ee137824 */ /* 0x000fe200078e0213 */
[-C--:B------:R-:W-:Y:S02]  /*72b0*/  LEA.HI.X.SX32 R11, R16, R235.reuse, 0x2, P0 ;  /* 0x000000eb100b7211 */ /* 0x080fe400000f16ff */
[----:B------:R-:W3:Y:S01]  /*72c0*/  LDL R16, [R1] ;  /* 0x0000000001107983 */ /* 0x000ee20000100800 */
[----:B------:R-:W-:Y:S01]  /*72d0*/  IADD3 R18, R209, 0xa0, RZ ;  /* 0x000000a0d1127810 */ /* 0x000fe20007ffe0ff */
[----:B------:R-:W-:Y:S03]  /*72e0*/  IMAD.MOV.U32 R209, RZ, RZ, c[0x0][0x22c] ;  /* 0x00008b00ffd17624 */ /* 0x000fe600078e00ff */
[----:B------:R1:W-:Y:S01]  /*72f0*/  RED.E.ADD.F32.FTZ.RN.STRONG.GPU [R6.64], R103 ;  /* 0x000000670600798e */ /* 0x0003e2000c10e784 */
[C---:B------:R-:W-:Y:S02]  /*7300*/  IMAD.IADD R18, R238.reuse, 0x1, R18 ;  /* 0x00000001ee127824 */ /* 0x040fe400078e0212 */
[----:B------:R-:W-:Y:S02]  /*7310*/  IMAD R209, R209, c[0x0][0x1c0], RZ ;  /* 0x00007000d1d17a24 */ /* 0x000fe400078e02ff */
[----:B------:R-:W-:Y:S01]  /*7320*/  RED.E.ADD.F32.FTZ.RN.STRONG.GPU [R10.64], R104 ;  /* 0x000000680a00798e */ /* 0x000fe2000c10e784 */
[C---:B------:R-:W-:Y:S02]  /*7330*/  IMAD.IADD R18, R238.reuse, 0x1, R18 ;  /* 0x00000001ee127824 */ /* 0x040fe400078e0212 */
[----:B------:R-:W-:Y:S02]  /*7340*/  IMAD.SHL.U32 R209, R209, 0x10, RZ ;  /* 0x00000010d1d17824 */ /* 0x000fe400078e00ff */
[----:B------:R1:W-:Y:S01]  /*7350*/  RED.E.ADD.F32.FTZ.RN.STRONG.GPU [R8.64], R105 ;  /* 0x000000690800798e */ /* 0x0003e2000c10e784 */
[----:B------:R-:W-:Y:S04]  /*7360*/  IMAD.IADD R18, R238, 0x1, R18 ;  /* 0x00000001ee127824 */ /* 0x000fe800078e0212 */
[----:B------:R-:W-:Y:S01]  /*7370*/  LDSM.16.MT88.4 R100, [R2+0x2800] ;  /* 0x002800000264783b */ /* 0x000fe20000004200 */
[CC--:B----4-:R-:W-:Y:S04]  /*7380*/  LEA R4, P1, R13.reuse, R234.reuse, 0x2 ;  /* 0x000000ea0d047211 */ /* 0x0d0fe800078210ff */
[-C--:B------:R-:W-:Y:S05]  /*7390*/  LEA.HI.X.SX32 R5, R13, R235.reuse, 0x2, P1 ;  /* 0x000000eb0d057211 */ /* 0x080fea00008f16ff */
[----:B------:R4:W-:Y:S01]  /*73a0*/  RED.E.ADD.F32.FTZ.RN.STRONG.GPU [R4.64], R106 ;  /* 0x0000006a0400798e */ /* 0x0009e2000c10e784 */
[CC--:B-1----:R-:W-:Y:S04]  /*73b0*/  LEA R6, P0, R12.reuse, R234.reuse, 0x2 ;  /* 0x000000ea0c067211 */ /* 0x0c2fe800078010ff */
[-C--:B------:R-:W-:Y:S02]  /*73c0*/  LEA.HI.X.SX32 R7, R12, R235.reuse, 0x2, P0 ;  /* 0x000000eb0c077211 */ /* 0x080fe400000f16ff */
[CC--:B------:R-:W-:Y:S03]  /*73d0*/  LEA R12, P1, R84.reuse, R234.reuse, 0x2 ;  /* 0x000000ea540c7211 */ /* 0x0c0fe600078210ff */
[----:B------:R1:W-:Y:S01]  /*73e0*/  RED.E.ADD.F32.FTZ.RN.STRONG.GPU [R6.64], R107 ;  /* 0x0000006b0600798e */ /* 0x0003e2000c10e784 */
[-C--:B------:R-:W-:Y:S02]  /*73f0*/  LEA.HI.X.SX32 R13, R84, R235.reuse, 0x2, P1 ;  /* 0x000000eb540d7211 */ /* 0x080fe400008f16ff */
[CC--:B------:R-:W-:Y:S02]  /*7400*/  LEA R8, P2, R18.reuse, R234.reuse, 0x2 ;  /* 0x000000ea12087211 */ /* 0x0c0fe400078410ff */
[----:B------:R-:W-:Y:S02]  /*7410*/  RED.E.ADD.F32.FTZ.RN.STRONG.GPU [R234.64+0x280], R112 ;  /* 0x00028070ea00798e */ /* 0x000fe4000c10e784 */
[-C--:B------:R-:W-:Y:S02]  /*7420*/  LEA.HI.X.SX32 R9, R18, R235.reuse, 0x2, P2 ;  /* 0x000000eb12097211 */ /* 0x080fe400010f16ff */
[----:B------:R-:W-:Y:S01]  /*7430*/  IADD3 R18, R208, 0xc0, RZ ;  /* 0x000000c0d0127810 */ /* 0x000fe20007ffe0ff */
[----:B------:R-:W-:Y:S04]  /*7440*/  RED.E.ADD.F32.FTZ.RN.STRONG.GPU [R196.64+0x280], R113 ;  /* 0x00028071c400798e */ /* 0x000fe8000c10e784 */
[----:B------:R-:W-:Y:S01]  /*7450*/  IMAD.IADD R18, R238, 0x1, R18 ;  /* 0x00000001ee127824 */ /* 0x000fe200078e0212 */
[----:B------:R-:W-:Y:S01]  /*7460*/  LDSM.16.MT88.4 R84, [R2+0x4000] ;  /* 0x004000000254783b */ /* 0x000fe20000004200 */
[CC--:B----4-:R-:W-:Y:S04]  /*7470*/  LEA R4, P0, R15.reuse, R234.reuse, 0x2 ;  /* 0x000000ea0f047211 */ /* 0x0d0fe800078010ff */
[----:B------:R-:W-:Y:S01]  /*7480*/  LDSM.16.MT88.4 R104, [R2+0x4800] ;  /* 0x004800000268783b */ /* 0x000fe20000004200 */
[-C--:B------:R-:W-:Y:S02]  /*7490*/  LEA.HI.X.SX32 R5, R15, R235.reuse, 0x2, P0 ;  /* 0x000000eb0f057211 */ /* 0x080fe400000f16ff */
[CC--:B------:R-:W-:Y:S02]  /*74a0*/  LEA R10, P0, R19.reuse, R234.reuse, 0x2 ;  /* 0x000000ea130a7211 */ /* 0x0c0fe400078010ff */
[----:B------:R-:W4:Y:S02]  /*74b0*/  LDL R15, [R1+0x18] ;  /* 0x00001800010f7983 */ /* 0x000f240000100800 */
[-C--:B------:R-:W-:Y:S02]  /*74c0*/  LEA.HI.X.SX32 R11, R19, R235.reuse, 0x2, P0 ;  /* 0x000000eb130b7211 */ /* 0x080fe400000f16ff */
[CC--:B-1----:R-:W-:Y:S01]  /*74d0*/  LEA R6, P1, R17.reuse, R234.reuse, 0x2 ;  /* 0x000000ea11067211 */ /* 0x0c2fe200078210ff */
[----:B------:R-:W-:Y:S03]  /*74e0*/  RED.E.ADD.F32.FTZ.RN.STRONG.GPU [R4.64], R114 ;  /* 0x000000720400798e */ /* 0x000fe6000c10e784 */
[-C--:B------:R-:W-:Y:S02]  /*74f0*/  LEA.HI.X.SX32 R7, R17, R235.reuse, 0x2, P1 ;  /* 0x000000eb11077211 */ /* 0x080fe400008f16ff */
[----:B------:R-:W-:Y:S05]  /*7500*/  RED.E.ADD.F32.FTZ.RN.STRONG.GPU [R12.64], R115 ;  /* 0x000000730c00798e */ /* 0x000fea000c10e784 */
[----:B------:R-:W-:Y:S05]  /*7510*/  RED.E.ADD.F32.FTZ.RN.STRONG.GPU [R10.64], R108 ;  /* 0x0000006c0a00798e */ /* 0x000fea000c10e784 */
[----:B------:R-:W-:Y:S05]  /*7520*/  RED.E.ADD.F32.FTZ.RN.STRONG.GPU [R8.64], R109 ;  /* 0x0000006d0800798e */ /* 0x000fea000c10e784 */
[----:B------:R1:W-:Y:S02]  /*7530*/  RED.E.ADD.F32.FTZ.RN.STRONG.GPU [R6.64], R110 ;  /* 0x0000006e0600798e */ /* 0x0003e4000c10e784 */
[CC--:B-1----:R-:W-:Y:S04]  /*7540*/  LEA R6, P1, R18.reuse, R234.reuse, 0x2 ;  /* 0x000000ea12067211 */ /* 0x0c2fe800078210ff */
[-C--:B------:R-:W-:Y:S02]  /*7550*/  LEA.HI.X.SX32 R7, R18, R235.reuse, 0x2, P1 ;  /* 0x000000eb12077211 */ /* 0x080fe400008f16ff */
[CC--:B--2---:R-:W-:Y:S04]  /*7560*/  LEA R4, P0, R14.reuse, R234.reuse, 0x2 ;  /* 0x000000ea0e047211 */ /* 0x0c4fe800078010ff */
[-C--:B------:R-:W-:Y:S02]  /*7570*/  LEA.HI.X.SX32 R5, R14, R235.reuse, 0x2, P0 ;  /* 0x000000eb0e057211 */ /* 0x080fe400000f16ff */
[----:B------:R-:W-:Y:S01]  /*7580*/  IADD3 R14, R209, 0xc0, RZ ;  /* 0x000000c0d10e7810 */ /* 0x000fe20007ffe0ff */
[----:B------:R-:W-:Y:S02]  /*7590*/  IMAD.MOV.U32 R209, RZ, RZ, c[0x0][0x22c] ;  /* 0x00008b00ffd17624 */ /* 0x000fe400078e00ff */
[----:B------:R1:W-:Y:S01]  /*75a0*/  RED.E.ADD.F32.FTZ.RN.STRONG.GPU [R4.64], R111 ;  /* 0x0000006f0400798e */ /* 0x0003e2000c10e784 */
[CC--:B------:R-:W-:Y:S01]  /*75b0*/  LEA R8, P0, R14.reuse, R234.reuse, 0x2 ;  /* 0x000000ea0e087211 */ /* 0x0c0fe200078010ff */
[----:B------:R-:W-:Y:S03]  /*75c0*/  IMAD R209, R209, c[0x0][0x1c0], RZ ;  /* 0x00007000d1d17a24 */ /* 0x000fe600078e02ff */
[----:B------:R-:W-:Y:S01]  /*75d0*/  RED.E.ADD.F32.FTZ.RN.STRONG.GPU [R234.64+0x300], R116 ;  /* 0x00030074ea00798e */ /* 0x000fe2000c10e784 */
[-C--:B------:R-:W-:Y:S01]  /*75e0*/  LEA.HI.X.SX32 R9, R14, R235.reuse, 0x2, P0 ;  /* 0x000000eb0e097211 */ /* 0x080fe200000f16ff */
[----:B------:R-:W-:Y:S01]  /*75f0*/  IMAD.SHL.U32 R209, R209, 0x10, RZ ;  /* 0x00000010d1d17824 */ /* 0x000fe200078e00ff */
[----:B------:R-:W-:Y:S02]  /*7600*/  IADD3 R14, R208, 0xc0, RZ ;  /* 0x000000c0d00e7810 */ /* 0x000fe40007ffe0ff */
[----:B------:R-:W-:Y:S02]  /*7610*/  RED.E.ADD.F32.FTZ.RN.STRONG.GPU [R196.64+0x300], R117 ;  /* 0x00030075c400798e */ /* 0x000fe4000c10e784 */
[----:B------:R-:W-:Y:S01]  /*7620*/  IADD3 R17, R209, 0xc0, RZ ;  /* 0x000000c0d1117810 */ /* 0x000fe20007ffe0ff */
[C---:B------:R-:W-:Y:S02]  /*7630*/  IMAD.IADD R14, R238.reuse, 0x1, R14 ;  /* 0x00000001ee0e7824 */ /* 0x040fe400078e020e */
[----:B------:R3:W-:Y:S02]  /*7640*/  RED.E.ADD.F32.FTZ.RN.STRONG.GPU [R8.64], R118 ;  /* 0x000000760800798e */ /* 0x0007e4000c10e784 */
[C---:B------:R-:W-:Y:S02]  /*7650*/  IMAD.IADD R14, R238.reuse, 0x1, R14 ;  /* 0x00000001ee0e7824 */ /* 0x040fe400078e020e */
[C---:B------:R-:W-:Y:S01]  /*7660*/  IMAD.IADD R17, R238.reuse, 0x1, R17 ;  /* 0x00000001ee117824 */ /* 0x040fe200078e0211 */
[----:B------:R-:W-:Y:S03]  /*7670*/  RED.E.ADD.F32.FTZ.RN.STRONG.GPU [R6.64], R119 ;  /* 0x000000770600798e */ /* 0x000fe6000c10e784 */
[----:B------:R-:W-:Y:S02]  /*7680*/  IMAD.IADD R17, R238, 0x1, R17 ;  /* 0x00000001ee117824 */ /* 0x000fe400078e0211 */
[----:B------:R-:W-:Y:S01]  /*7690*/  LDSM.16.MT88.4 R108, [R2+0x6800] ;  /* 0x00680000026c783b */ /* 0x000fe20000004200 */
[-C--:B-1----:R-:W-:Y:S01]  /*76a0*/  LEA R4, P0, R14, R234.reuse, 0x2 ;  /* 0x000000ea0e047211 */ /* 0x082fe200078010ff */
[----:B------:R-:W-:Y:S03]  /*76b0*/  IMAD.IADD R17, R238, 0x1, R17 ;  /* 0x00000001ee117824 */ /* 0x000fe600078e0211 */
[-C--:B------:R-:W-:Y:S02]  /*76c0*/  LEA.HI.X.SX32 R5, R14, R235.reuse, 0x2, P0 ;  /* 0x000000eb0e057211 */ /* 0x080fe400000f16ff */
[-C--:B------:R-:W-:Y:S02]  /*76d0*/  LEA R10, P2, R17, R234.reuse, 0x2 ;  /* 0x000000ea110a7211 */ /* 0x080fe400078410ff */
[----:B------:R-:W-:Y:S01]  /*76e0*/  IADD3 R14, R209, 0xe0, RZ ;  /* 0x000000e0d10e7810 */ /* 0x000fe20007ffe0ff */
[----:B------:R1:W-:Y:S01]  /*76f0*/  RED.E.ADD.F32.FTZ.RN.STRONG.GPU [R4.64], R120 ;  /* 0x000000780400798e */ /* 0x0003e2000c10e784 */
[-C--:B------:R-:W-:Y:S02]  /*7700*/  LEA.HI.X.SX32 R11, R17, R235.reuse, 0x2, P2 ;  /* 0x000000eb110b7211 */ /* 0x080fe400010f16ff */
[CC--:B---3--:R-:W-:Y:S03]  /*7710*/  LEA R8, P1, R16.reuse, R234.reuse, 0x2 ;  /* 0x000000ea10087211 */ /* 0x0c8fe600078210ff */
[----:B------:R2:W-:Y:S01]  /*7720*/  RED.E.ADD.F32.FTZ.RN.STRONG.GPU [R10.64], R121 ;  /* 0x000000790a00798e */ /* 0x0005e2000c10e784 */
[-C--:B------:R-:W-:Y:S02]  /*7730*/  LEA.HI.X.SX32 R9, R16, R235.reuse, 0x2, P1 ;  /* 0x000000eb10097211 */ /* 0x080fe400008f16ff */
[----:B------:R-:W-:Y:S03]  /*7740*/  IADD3 R16, R0, 0xe0, RZ ;  /* 0x000000e000107810 */ /* 0x000fe60007ffe0ff */
[----:B------:R3:W-:Y:S02]  /*7750*/  RED.E.ADD.F32.FTZ.RN.STRONG.GPU [R8.64], R122 ;  /* 0x0000007a0800798e */ /* 0x0007e4000c10e784 */
[----:B------:R-:W-:Y:S01]  /*7760*/  IMAD.IADD R16, R238, 0x1, R16 ;  /* 0x00000001ee107824 */ /* 0x000fe200078e0210 */
[CC--:B-1----:R-:W-:Y:S02]  /*7770*/  LEA R4, P1, R14.reuse, R234.reuse, 0x2 ;  /* 0x000000ea0e047211 */ /* 0x0c2fe400078210ff */
[CC--:B----4-:R-:W-:Y:S02]  /*7780*/  LEA R6, P0, R15.reuse, R234.reuse, 0x2 ;  /* 0x000000ea0f067211 */ /* 0x0d0fe400078010ff */
[-C--:B------:R-:W-:Y:S02]  /*7790*/  LEA.HI.X.SX32 R5, R14, R235.reuse, 0x2, P1 ;  /* 0x000000eb0e057211 */ /* 0x080fe400008f16ff */
[-C--:B------:R-:W-:Y:S02]  /*77a0*/  LEA.HI.X.SX32 R7, R15, R235.reuse, 0x2, P0 ;  /* 0x000000eb0f077211 */ /* 0x080fe400000f16ff */
[C---:B------:R-:W-:Y:S02]  /*77b0*/  IADD3 R15, R0.reuse, 0xe0, RZ ;  /* 0x000000e0000f7810 */ /* 0x040fe40007ffe0ff */
[----:B------:R-:W-:Y:S01]  /*77c0*/  IADD3 R14, R0, 0xe0, RZ ;  /* 0x000000e0000e7810 */ /* 0x000fe20007ffe0ff */
[----:B------:R1:W-:Y:S01]  /*77d0*/  RED.E.ADD.F32.FTZ.RN.STRONG.GPU [R6.64], R123 ;  /* 0x0000007b0600798e */ /* 0x0003e2000c10e784 */
[-C--:B------:R-:W-:Y:S01]  /*77e0*/  LEA R12, P0, R16, R234.reuse, 0x2 ;  /* 0x000000ea100c7211 */ /* 0x080fe200078010ff */
[C---:B------:R-:W-:Y:S02]  /*77f0*/  IMAD.IADD R15, R238.reuse, 0x1, R15 ;  /* 0x00000001ee0f7824 */ /* 0x040fe400078e020f */
[C---:B------:R-:W-:Y:S01]  /*7800*/  IMAD.IADD R14, R238.reuse, 0x1, R14 ;  /* 0x00000001ee0e7824 */ /* 0x040fe200078e020e */
[----:B------:R-:W-:Y:S01]  /*7810*/  RED.E.ADD.F32.FTZ.RN.STRONG.GPU [R234.64+0x380], R128 ;  /* 0x00038080ea00798e */ /* 0x000fe2000c10e784 */
[----:B------:R-:W-:Y:S01]  /*7820*/  IMAD.IADD R15, R238, 0x1, R15 ;  /* 0x00000001ee0f7824 */ /* 0x000fe200078e020f */
[-C--:B------:R-:W-:Y:S01]  /*7830*/  LEA.HI.X.SX32 R13, R16, R235.reuse, 0x2, P0 ;  /* 0x000000eb100d7211 */ /* 0x080fe200000f16ff */
[C---:B------:R-:W-:Y:S02]  /*7840*/  IMAD.IADD R14, R238.reuse, 0x1, R14 ;  /* 0x00000001ee0e7824 */ /* 0x040fe400078e020e */
[----:B------:R-:W-:Y:S01]  /*7850*/  RED.E.ADD.F32.FTZ.RN.STRONG.GPU [R196.64+0x380], R129 ;  /* 0x00038081c400798e */ /* 0x000fe2000c10e784 */
[CC--:B--2---:R-:W-:Y:S01]  /*7860*/  LEA R10, P3, R15.reuse, R234.reuse, 0x2 ;  /* 0x000000ea0f0a7211 */ /* 0x0c4fe200078610ff */
[C---:B------:R-:W-:Y:S02]  /*7870*/  IMAD.IADD R14, R238.reuse, 0x1, R14 ;  /* 0x00000001ee0e7824 */ /* 0x040fe400078e020e */
[----:B------:R-:W-:Y:S01]  /*7880*/  IMAD.IADD R0, R238, 0x1, R252 ;  /* 0x00000001ee007824 */ /* 0x000fe200078e02fc */
[----:B------:R2:W-:Y:S01]  /*7890*/  RED.E.ADD.F32.FTZ.RN.STRONG.GPU [R4.64], R130 ;  /* 0x000000820400798e */ /* 0x0005e2000c10e784 */
[-C--:B------:R-:W-:Y:S02]  /*78a0*/  LEA.HI.X.SX32 R11, R15, R235.reuse, 0x2, P3 ;  /* 0x000000eb0f0b7211 */ /* 0x080fe400018f16ff */
[CC--:B---3--:R-:W-:Y:S02]  /*78b0*/  LEA R8, P2, R14.reuse, R234.reuse, 0x2 ;  /* 0x000000ea0e087211 */ /* 0x0c8fe400078410ff */
[----:B------:R-:W-:Y:S02]  /*78c0*/  RED.E.ADD.F32.FTZ.RN.STRONG.GPU [R12.64], R131 ;  /* 0x000000830c00798e */ /* 0x000fe4000c10e784 */
[-C--:B------:R-:W-:Y:S03]  /*78d0*/  LEA.HI.X.SX32 R9, R14, R235.reuse, 0x2, P2 ;  /* 0x000000eb0e097211 */ /* 0x080fe600010f16ff */
[----:B------:R-:W-:Y:S01]  /*78e0*/  RED.E.ADD.F32.FTZ.RN.STRONG.GPU [R10.64], R124 ;  /* 0x0000007c0a00798e */ /* 0x000fe2000c10e784 */
[CC--:B-1----:R-:W-:Y:S04]  /*78f0*/  LEA R6, P1, R252.reuse, R234.reuse, 0x2 ;  /* 0x000000eafc067211 */ /* 0x0c2fe800078210ff */
[----:B------:R-:W-:Y:S01]  /*7900*/  RED.E.ADD.F32.FTZ.RN.STRONG.GPU [R8.64], R125 ;  /* 0x0000007d0800798e */ /* 0x000fe2000c10e784 */
[-C--:B------:R-:W-:Y:S02]  /*7910*/  LEA.HI.X.SX32 R7, R252, R235.reuse, 0x2, P1 ;  /* 0x000000ebfc077211 */ /* 0x080fe400008f16ff */
[----:B------:R-:W-:Y:S01]  /*7920*/  ISETP.LT.AND P1, PT, RZ, UR7, PT ;  /* 0x00000007ff007c0c */ /* 0x000fe2000bf21270 */
[----:B------:R-:W-:Y:S01]  /*7930*/  UIADD3 UR7, UR7, -0x1, URZ ;  /* 0xffffffff07077890 */ /* 0x000fe2000fffe03f */
[----:B------:R-:W-:Y:S05]  /*7940*/  LDSM.16.MT88.4 R8, [R2] ;  /* 0x000000000208783b */ /* 0x000fea0000004200 */
[----:B------:R-:W-:Y:S01]  /*7950*/  RED.E.ADD.F32.FTZ.RN.STRONG.GPU [R6.64], R126 ;  /* 0x0000007e0600798e */ /* 0x000fe2000c10e784 */
[C---:B--2---:R-:W-:Y:S04]  /*7960*/  LEA R4, P0, R0.reuse, R234, 0x2 ;  /* 0x000000ea00047211 */ /* 0x044fe800078010ff */
[----:B------:R-:W-:Y:S01]  /*7970*/  LDSM.16.MT88.4 R12, [R220+0x28000] ;  /* 0x02800000dc0c783b */ /* 0x000fe20000004200 */
[----:B------:R-:W-:Y:S02]  /*7980*/  LEA.HI.X.SX32 R5, R0, R235, 0x2, P0 ;  /* 0x000000eb00057211 */ /* 0x000fe400000f16ff */
[----:B------:R-:W-:Y:S01]  /*7990*/  PLOP3.LUT P0, PT, PT, PT, UP0, 0x80, 0x0 ;  /* 0x000000000000781c */ /* 0x000fe20003f0f008 */
[----:B------:R-:W-:Y:S01]  /*79a0*/  @UP4 UIADD3 UR11, UP0, UR11, -0x100, URZ ;  /* 0xffffff000b0b4890 */ /* 0x000fe2000ff1e03f */
[----:B------:R-:W-:Y:S01]  /*79b0*/  LDSM.16.MT88.4 R16, [R2+0x2000] ;  /* 0x002000000210783b */ /* 0x000fe20000004200 */
[C---:B------:R-:W-:Y:S02]  /*79c0*/  IADD3 R0, R2.reuse, -0x8000, RZ ;  /* 0xffff800002007810 */ /* 0x040fe40007ffe0ff */
[----:B------:R-:W-:Y:S02]  /*79d0*/  @UP4 UIADD3.X UR10, UR10, -0x1, URZ, UP0, !UPT ;  /* 0xffffffff0a0a4890 */ /* 0x000fe400087fe43f */
[----:B------:R-:W-:Y:S05]  /*79e0*/  RED.E.ADD.F32.FTZ.RN.STRONG.GPU [R4.64], R127 ;  /* 0x0000007f0400798e */ /* 0x000fea000c10e784 */
[----:B------:R-:W1:Y:S01]  /*79f0*/  LDSM.16.MT88.4 R4, [R221+0x28000] ;  /* 0x02800000dd04783b */ /* 0x000e620000004200 */
        /* <DEDUP_REMOVED lines=360> */
.L_x_1647:
        /* <DEDUP_REMOVED lines=19> */
.L_x_1648:
        /* <DEDUP_REMOVED lines=58> */
.L_x_1650:
[----:B-1-34-:R-:W-:Y:S05]  /*9550*/  BSYNC B0 ;  /* 0x0000000000007941 */ /* 0x01afea0003800000 */
.L_x_1649:
        /* <DEDUP_REMOVED lines=18> */
.L_x_1652:
[----:B------:R-:W-:Y:S05]  /*9680*/  BSYNC B0 ;  /* 0x0000000000007941 */ /* 0x000fea0003800000 */
.L_x_1651:
        /* <DEDUP_REMOVED lines=27> */
.L_x_1654:
[----:B------:R-:W-:Y:S05]  /*9840*/  BSYNC B0 ;  /* 0x0000000000007941 */ /* 0x000fea0003800000 */
.L_x_1653:
        /* <DEDUP_REMOVED lines=15> */
.L_x_1637:
        /* <DEDUP_REMOVED lines=20> */
.L_x_1656:
        /* <DEDUP_REMOVED lines=18> */
.L_x_1657:
        /* <DEDUP_REMOVED lines=39> */
.L_x_1659:
[----:B------:R-:W-:Y:S05]  /*9e10*/  BSYNC B0 ;  /* 0x0000000000007941 */ /* 0x000fea0003800000 */
.L_x_1658:
        /* <DEDUP_REMOVED lines=17> */
.L_x_1661:
[----:B------:R-:W-:Y:S05]  /*9f30*/  BSYNC B0 ;  /* 0x0000000000007941 */ /* 0x000fea0003800000 */
.L_x_1660:
        /* <DEDUP_REMOVED lines=27> */
.L_x_1663:
[----:B------:R-:W-:Y:S05]  /*a0f0*/  BSYNC B0 ;  /* 0x0000000000007941 */ /* 0x000fea0003800000 */
.L_x_1662:
        /* <DEDUP_REMOVED lines=14> */
.L_x_1655:
[----:B------:R-:W-:Y:S05]  /*a1e0*/  BSYNC B1 ;  /* 0x0000000000017941 */ /* 0x000fea0003800000 */
.L_x_1632:
        /* <DEDUP_REMOVED lines=11> */
.L_x_1664:
[----:B------:R-:W-:Y:S05]  /*a2a0*/  EXIT ;  /* 0x000000000000794d */ /* 0x000fea0003800000 */
.L_x_1666:
        /* <DEDUP_REMOVED lines=13> */
.L_x_2044:


//--------------------- .text._ZN5flash44flash_bwd_dq_dk_dv_loop_seqk_parallel_kernelI23Flash_bwd_kernel_traitsILi256ELi64ELi64ELi8ELi4ELi2ELi2ELb0ELb0EN7cutlass10bfloat16_tE19Flash_kernel_traitsILi256ELi64ELi64ELi8ES3_EELb0ELb0ELb0ELb0ELb0ELb1ELb1EEEvNS_16Flash_bwd_paramsE --------------------------
	.section	.text._ZN5flash44flash_bwd_dq_dk_dv_loop_seqk_parallel_kernelI23Flash_bwd_kernel_traitsILi256ELi64ELi64ELi8ELi4ELi2ELi2ELb0ELb0EN7cutlass10bfloat16_tE19Flash_kernel_traitsILi256ELi64ELi64ELi8ES3_EELb0ELb0ELb0ELb0ELb0ELb1ELb1EEEvNS_16Flash_bwd_paramsE,"ax",@progbits
	.sectioninfo	@"SHI_REGISTERS=255"
	.align	128
        .global         _ZN5flash44flash_bwd_dq_dk_dv_loop_seqk_parallel_kernelI23Flash_bwd_kernel_traitsILi256ELi64ELi64ELi8ELi4ELi2ELi2ELb0ELb0EN7cutlass10bfloat16_tE19Flash_kernel_traitsILi256ELi64ELi64ELi8ES3_EELb0ELb0ELb0ELb0ELb0ELb1ELb1EEEvNS_16Flash_bwd_paramsE
        .type           _ZN5flash44flash_bwd_dq_dk_dv_loop_seqk_parallel_kernelI23Flash_bwd_kernel_traitsILi256ELi64ELi64ELi8ELi4ELi2ELi2ELb0ELb0EN7cutlass10bfloat16_tE19Flash_kernel_traitsILi256ELi64ELi64ELi8ES3_EELb0ELb0ELb0ELb0ELb0ELb1ELb1EEEvNS_16Flash_bwd_paramsE,@function
        .size           _ZN5flash44flash_bwd_dq_dk_dv_loop_seqk_parallel_kernelI23Flash_bwd_kernel_traitsILi256ELi64ELi64ELi8ELi4ELi2ELi2ELb0ELb0EN7cutlass10bfloat16_tE19Flash_kernel_traitsILi256ELi64ELi64ELi8ES3_EELb0ELb0ELb0ELb0ELb0ELb1ELb1EEEvNS_16Flash_bwd_paramsE,(.L_x_2045 - _ZN5flash44flash_bwd_dq_dk_dv_loop_seqk_parallel_kernelI23Flash_bwd_kernel_traitsILi256ELi64ELi64ELi8ELi4ELi2ELi2ELb0ELb0EN7cutlass10bfloat16_tE19Flash_kernel_traitsILi256ELi64ELi64ELi8ES3_EELb0ELb0ELb0ELb0ELb0ELb1ELb1EEEvNS_16Flash_bwd_paramsE)
        .other          _ZN5flash44flash_bwd_dq_dk_dv_loop_seqk_parallel_kernelI23Flash_bwd_kernel_traitsILi256ELi64ELi64ELi8ELi4ELi2ELi2ELb0ELb0EN7cutlass10bfloat16_tE19Flash_kernel_traitsILi256ELi64ELi64ELi8ES3_EELb0ELb0ELb0ELb0ELb0ELb1ELb1EEEvNS_16Flash_bwd_paramsE,@"STO_CUDA_ENTRY STV_DEFAULT"
_ZN5flash44flash_bwd_dq_dk_dv_loop_seqk_parallel_kernelI23Flash_bwd_kernel_traitsILi256ELi64ELi64ELi8ELi4ELi2ELi2ELb0ELb0EN7cutlass10bfloat16_tE19Flash_kernel_traitsILi256ELi64ELi64ELi8ES3_EELb0ELb0ELb0ELb0ELb0ELb1ELb1EEEvNS_16Flash_bwd_paramsE:
.text._ZN5flash44flash_bwd_dq_dk_dv_loop_seqk_parallel_kernelI23Flash_bwd_kernel_traitsILi256ELi64ELi64ELi8ELi4ELi2ELi2ELb0ELb0EN7cutlass10bfloat16_tE19Flash_kernel_traitsILi256ELi64ELi64ELi8ES3_EELb0ELb0ELb0ELb0ELb0ELb1ELb1EEEvNS_16Flash_bwd_paramsE:
        /* <DEDUP_REMOVED lines=50> */
[----:B------:R-:W-:Y:S01]  /*0320*/  IMAD.IADD R231, R5, 0x1, -R2 ;  /* 0x0000000105e77824 */ /* 0x000fe200078e0a02 */
[-C--:B------:R-:W-:Y:S01]  /*0330*/  LEA.HI R13, R11, R12.reuse, RZ, 0x2 ;  /* 0x0000000c0b0d7211 */ /* 0x080fe200078f10ff */
        /* <DEDUP_REMOVED lines=11> */
[----:B------:R-:W-:Y:S01]  /*03f0*/  LEA.HI R9, R11, R12, RZ, 0x3 ;  /* 0x0000000c0b097211 */ /* 0x000fe200078f18ff */
[----:B------:R-:W-:Y:S01]  /*0400*/  @UP2 UIMAD UR54, UR33, UR49, URZ ;  /* 0x00000031213622a4 */ /* 0x000fe2000f8e023f */
[----:B------:R-:W-:Y:S01]  /*0410*/  LOP3.LUT R2, R0, 0xfffffff8, RZ, 0xc0, !PT ;  /* 0xfffffff800027812 */ /* 0x000fe200078ec0ff */
[----:B------:R-:W-:Y:S01]  /*0420*/  IMAD.IADD R0, R12, 0x1, -R3 ;  /* 0x000000010c007824 */ /* 0x000fe200078e0a03 */
[----:B------:R-:W-:Y:S01]  /*0430*/  SHF.R.S32.HI R10, RZ, 0x3, R9 ;  /* 0x00000003ff0a7819 */ /* 0x000fe20000011409 */
[----:B------:R-:W-:-:S02]  /*0440*/  ULDC.64 UR4, c[0x0][0x118] ;  /* 0x0000460000047ab9 */ /* 0x000fc40000000a00 */
[----:B------:R-:W-:Y:S01]  /*0450*/  IMAD.IADD R6, R5, 0x1, -R2 ;  /* 0x0000000105067824 */ /* 0x000fe200078e0a02 */
[----:B------:R-:W-:Y:S01]  /*0460*/  SHF.R.S32.HI R2, RZ, 0x1f, R0 ;  /* 0x0000001fff027819 */ /* 0x000fe20000011400 */
[----:B------:R-:W-:Y:S01]  /*0470*/  IMAD.SHL.U32 R3, R10, 0x40, RZ ;  /* 0x000000400a037824 */ /* 0x000fe200078e00ff */
[----:B------:R-:W-:Y:S02]  /*0480*/  ULOP3.LUT UR56, UR38, UR56, URZ, 0x3c, !UPT ;  /* 0x0000003826387292 */ /* 0x000fe4000f8e3c3f */
        /* <DEDUP_REMOVED lines=25> */
[----:B------:R-:W-:Y:S01]  /*0620*/  USHF.R.S32.HI UR53, URZ, 0x1f, UR47 ;  /* 0x0000001f3f357899 */ /* 0x000fe2000801142f */
[----:B------:R-:W-:Y:S01]  /*0630*/  LEA.HI R5, R11, R12, RZ, 0x7 ;  /* 0x0000000c0b057211 */ /* 0x000fe200078f38ff */
[----:B------:R-:W-:Y:S01]  /*0640*/  UIMAD UR50, UR6, UR50, URZ ;  /* 0x00000032063272a4 */ /* 0x000fe2000f8e023f */
[----:B------:R-:W-:Y:S01]  /*0650*/  LOP3.LUT R0, R0, 0x1c0, RZ, 0xc0, !PT ;  /* 0x000001c000007812 */ /* 0x000fe200078ec0ff */
[----:B------:R-:W-:Y:S01]  /*0660*/  @!UP2 UIMAD UR49, UR7, UR49, URZ ;  /* 0x000000310731a2a4 */ /* 0x000fe2000f8e023f */
[----:B------:R-:W-:Y:S01]  /*0670*/  SHF.R.S32.HI R5, RZ, 0x7, R5 ;  /* 0x00000007ff057819 */ /* 0x000fe20000011405 */
[----:B------:R-:W-:Y:S01]  /*0680*/  USHF.R.S32.HI UR48, URZ, 0x1f, UR41 ;  /* 0x0000001f3f307899 */ /* 0x000fe20008011429 */
[----:B------:R-:W-:Y:S01]  /*0690*/  LOP3.LUT R221, R0, 0x8, R9, 0xf8, !PT ;  /* 0x0000000800dd7812 */ /* 0x000fe200078ef809 */
[----:B------:R-:W-:Y:S01]  /*06a0*/  UMOV UR40, 0xffff8000 ;  /* 0xffff800000287882 */ /* 0x000fe20000000000 */
[----:B------:R-:W-:-:S02]  /*06b0*/  SHF.R.U32.HI R226, RZ, 0x3, R0 ;  /* 0x00000003ffe27819 */ /* 0x000fc40000011600 */
[----:B------:R-:W-:Y:S02]  /*06c0*/  LEA.HI R4, R11, R12, RZ, 0x6 ;  /* 0x0000000c0b047211 */ /* 0x000fe400078f30ff */
[----:B------:R-:W-:Y:S02]  /*06d0*/  LOP3.LUT R221, R221, R226, RZ, 0x3c, !PT ;  /* 0x000000e2dddd7212 */ /* 0x000fe400078e3cff */
[----:B------:R-:W-:Y:S02]  /*06e0*/  SEL R222, R222, 0xffffffe0, !P4 ;  /* 0xffffffe0dede7807 */ /* 0x000fe40006000000 */
[----:B------:R-:W-:Y:S01]  /*06f0*/  SEL R223, R223, 0xffffffc0, !P3 ;  /* 0xffffffc0dfdf7807 */ /* 0x000fe20005800000 */
[----:B-1----:R-:W-:Y:S01]  /*0700*/  IMAD.IADD R16, R2, 0x1, -R3 ;  /* 0x0000000102107824 */ /* 0x002fe200078e0a03 */
[----:B------:R-:W-:Y:S01]  /*0710*/  LOP3.LUT R3, R6, 0x1, RZ, 0xc0, !PT ;  /* 0x0000000106037812 */ /* 0x000fe200078ec0ff */
[----:B------:R-:W-:-:S03]  /*0720*/  IMAD.SHL.U32 R2, R229, 0x10, RZ ;  /* 0x00000010e5027824 */ /* 0x000fc600078e00ff */
[----:B------:R-:W-:Y:S01]  /*0730*/  ISETP.NE.U32.AND P0, PT, R3, 0x1, PT ;  /* 0x000000010300780c */ /* 0x000fe20003f05070 */
[----:B------:R-:W-:Y:S01]  /*0740*/  IMAD.SHL.U32 R3, R8, 0x200, RZ ;  /* 0x0000020008037824 */ /* 0x000fe200078e00ff */
[----:B------:R-:W-:Y:S01]  /*0750*/  LOP3.LUT R2, R0, 0x10, R2, 0xf8, !PT ;  /* 0x0000001000027812 */ /* 0x000fe200078ef802 */
[----:B------:R-:W-:Y:S01]  /*0760*/  STL [R1+0x3c], R16 ;  /* 0x00003c1001007387 */ /* 0x000fe20000100800 */
[----:B------:R-:W-:Y:S01]  /*0770*/  R2P PR, R6, 0x6 ;  /* 0x0000000606007804 */ /* 0x000fe20000000000 */
[----:B------:R-:W-:Y:S01]  /*0780*/  IMAD R0, R5, 0x800, R3 ;  /* 0x0000080005007824 */ /* 0x000fe200078e0203 */
[----:B------:R-:W-:Y:S01]  /*0790*/  LOP3.LUT R2, R2, 0x8, R9, 0xf8, !PT ;  /* 0x0000000802027812 */ /* 0x000fe200078ef809 */
[----:B------:R-:W-:Y:S01]  /*07a0*/  IMAD.U32 R9, RZ, RZ, UR14 ;  /* 0x0000000eff097e24 */ /* 0x000fe2000f8e00ff */
[----:B------:R-:W-:Y:S01]  /*07b0*/  SEL R245, R245, 0x10, !P0 ;  /* 0x00000010f5f57807 */ /* 0x000fe20004000000 */
[----:B------:R-:W-:Y:S01]  /*07c0*/  IMAD.IADD R221, R0, 0x1, R221 ;  /* 0x0000000100dd7824 */ /* 0x000fe200078e02dd */
[----:B------:R-:W-:-:S02]  /*07d0*/  SHF.R.S32.HI R0, RZ, 0x6, R4 ;  /* 0x00000006ff007819 */ /* 0x000fc40000011404 */
[----:B------:R-:W-:Y:S01]  /*07e0*/  LOP3.LUT R226, R3, R2, R226, 0xf6, !PT ;  /* 0x0000000203e27212 */ /* 0x000fe200078ef6e2 */
[----:B------:R-:W-:Y:S01]  /*07f0*/  IMAD.SHL.U32 R3, R5, 0x20, RZ ;  /* 0x0000002005037824 */ /* 0x000fe200078e00ff */
[----:B------:R-:W-:Y:S01]  /*0800*/  LOP3.LUT R2, R13, 0x7ffffffc, RZ, 0xc0, !PT ;  /* 0x7ffffffc0d027812 */ /* 0x000fe200078ec0ff */
[C---:B------:R-:W-:Y:S02]  /*0810*/  IMAD R15, R0.reuse, 0x200, R7 ;  /* 0x00000200000f7824 */ /* 0x040fe400078e0207 */
[----:B------:R-:W-:Y:S02]  /*0820*/  IMAD.SHL.U32 R4, R0, 0x8, RZ ;  /* 0x0000000800047824 */ /* 0x000fe400078e00ff */
[----:B------:R-:W-:Y:S01]  /*0830*/  IMAD.SHL.U32 R0, R6, 0x40, RZ ;  /* 0x0000004006007824 */ /* 0x000fe200078e00ff */
[----:B------:R-:W-:Y:S01]  /*0840*/  STL [R1+0x50], R15 ;  /* 0x0000500f01007387 */ /* 0x000fe20000100800 */
[----:B------:R-:W-:Y:S01]  /*0850*/  IMAD.IADD R6, R12, 0x1, -R2 ;  /* 0x000000010c067824 */ /* 0x000fe200078e0a02 */
[----:B------:R-:W-:Y:S01]  /*0860*/  LOP3.LUT R2, R4, 0x18, RZ, 0xc0, !PT ;  /* 0x0000001804027812 */ /* 0x000fe200078ec0ff */
[----:B------:R-:W-:Y:S01]  /*0870*/  IMAD.SHL.U32 R12, R12, 0x2, RZ ;  /* 0x000000020c0c7824 */ /* 0x000fe200078e00ff */
[----:B------:R-:W-:Y:S01]  /*0880*/  LOP3.LUT R0, R0, 0x1c0, RZ, 0xc0, !PT ;  /* 0x000001c000007812 */ /* 0x000fe200078ec0ff */
[----:B------:R-:W-:-:S02]  /*0890*/  IMAD.SHL.U32 R5, R8, 0x20, RZ ;  /* 0x0000002008057824 */ /* 0x000fc400078e00ff */
        /* <DEDUP_REMOVED lines=12> */
[----:B------:R-:W-:-:S02]  /*0960*/  IMAD.SHL.U32 R3, R16, 0x40, RZ ;  /* 0x0000004010037824 */ /* 0x000fc400078e00ff */
[--C-:B------:R-:W-:Y:S02]  /*0970*/  IMAD R2, R231, 0x400, R0.reuse ;  /* 0x00000400e7027824 */ /* 0x100fe400078e0200 */
[----:B------:R-:W-:Y:S02]  /*0980*/  IMAD R0, R229, 0x400, R0 ;  /* 0x00000400e5007824 */ /* 0x000fe400078e0200 */
[----:B------:R-:W-:Y:S01]  /*0990*/  IMAD.IADD R239, R2, 0x1, R4 ;  /* 0x0000000102ef7824 */ /* 0x000fe200078e0204 */
[----:B------:R-:W-:Y:S01]  /*09a0*/  LOP3.LUT R2, R3, 0x1c0, RZ, 0xc0, !PT ;  /* 0x000001c003027812 */ /* 0x000fe200078ec0ff */
[----:B------:R-:W-:Y:S01]  /*09b0*/  IMAD.IADD R224, R221, 0x1, R223 ;  /* 0x00000001dde07824 */ /* 0x000fe200078e02df */
[----:B------:R-:W-:Y:S01]  /*09c0*/  SHF.R.S32.HI R4, RZ, 0x2, R14 ;  /* 0x00000002ff047819 */ /* 0x000fe2000001140e */
[----:B------:R-:W-:Y:S01]  /*09d0*/  IMAD.SHL.U32 R239, R239, 0x2, RZ ;  /* 0x00000002efef7824 */ /* 0x000fe200078e00ff */
[----:B------:R-:W-:Y:S01]  /*09e0*/  SHF.R.U32.HI R3, RZ, 0x3, R2 ;  /* 0x00000003ff037819 */ /* 0x000fe20000011602 */
[----:B------:R-:W-:-:S02]  /*09f0*/  IMAD.SHL.U32 R237, R15, 0x2, RZ ;  /* 0x000000020fed7824 */ /* 0x000fc400078e00ff */
[----:B------:R-:W-:Y:S01]  /*0a00*/  IMAD R4, R231, 0x10, R4 ;  /* 0x00000010e7047824 */ /* 0x000fe200078e0204 */
[C---:B------:R-:W-:Y:S01]  /*0a10*/  IADD3 R244, R239.reuse, 0x20, RZ ;  /* 0x00000020eff47810 */ /* 0x040fe20007ffe0ff */
[C---:B------:R-:W-:Y:S01]  /*0a20*/  IMAD.IADD R246, R239.reuse, 0x1, R245 ;  /* 0x00000001eff67824 */ /* 0x040fe200078e02f5 */
[----:B------:R-:W-:Y:S01]  /*0a30*/  @P1 IADD3 R244, R239, -0x20, RZ ;  /* 0xffffffe0eff41810 */ /* 0x000fe20007ffe0ff */
[----:B------:R-:W-:Y:S01]  /*0a40*/  IMAD.IADD R223, R223, 0x1, R222 ;  /* 0x00000001dfdf7824 */ /* 0x000fe200078e02de */
[----:B------:R2:W-:Y:S01]  /*0a50*/  STL [R1+0x40], R4 ;  /* 0x0000400401007387 */ /* 0x0005e20000100800 */
[----:B-1----:R-:W-:Y:S02]  /*0a60*/  IMAD.IADD R9, R0, 0x1, R5 ;  /* 0x0000000100097824 */ /* 0x002fe400078e0205 */
[----:B------:R-:W-:Y:S02]  /*0a70*/  IMAD.SHL.U32 R0, R8, 0x8, RZ ;  /* 0x0000000808007824 */ /* 0x000fe400078e00ff */
[----:B------:R-:W-:-:S02]  /*0a80*/  IMAD.SHL.U32 R5, R10, 0x40, RZ ;  /* 0x000000400a057824 */ /* 0x000fc400078e00ff */
        /* <DEDUP_REMOVED lines=13> */
[----:B------:R-:W-:-:S04]  /*0b60*/  IMAD.IADD R229, R3, 0x1, R229 ;  /* 0x0000000103e57824 */ /* 0x000fc800078e02e5 */
[----:B------:R2:W-:Y:S01]  /*0b70*/  STL [R1+0x34], R0 ;  /* 0x0000340001007387 */ /* 0x0005e20000100800 */
[----:B------:R-:W-:-:S03]  /*0b80*/  LEA R229, R229, 0x28000, 0x1 ;  /* 0x00028000e5e57811 */ /* 0x000fc600078e08ff */
.L_x_1701:
        /* <DEDUP_REMOVED lines=12> */
[----:B-12---:R-:W-:Y:S01]  /*0c50*/  IMAD.U32 R2, RZ, RZ, UR6 ;  /* 0x00000006ff027e24 */ /* 0x006fe2000f8e00ff */
[----:B------:R-:W-:Y:S01]  /*0c60*/  ULDC.U8 UR14, c[0x0][0x312] ;  /* 0x0000c480000e7ab9 */ /* 0x000fe20000000000 */
[----:B------:R-:W-:Y:S01]  /*0c70*/  PLOP3.LUT P0, PT, PT, PT, UP4, 0x80, 0x0 ;  /* 0x000000000000781c */ /* 0x000fe20003f0f048 */
[----:B------:R-:W-:Y:S01]  /*0c80*/  ULDC.64 UR8, c[0x0][0x248] ;  /* 0x0000920000087ab9 */ /* 0x000fe20000000a00 */
[----:B------:R-:W-:Y:S01]  /*0c90*/  IMAD.U32 R3, RZ, RZ, UR7 ;  /* 0x00000007ff037e24 */ /* 0x000fe2000f8e00ff */
        /* <DEDUP_REMOVED lines=36> */
.L_x_1667:
        /* <DEDUP_REMOVED lines=58> */
.L_x_1669:
        /* <DEDUP_REMOVED lines=18> */
.L_x_1670:
[----:B------:R-:W-:Y:S01]  /*13a0*/  IABS R5, c[0x0][0x1c8] ;  /* 0x0000720000057a13 */ /* 0x000fe20000000000 */
[----:B------:R-:W-:Y:S01]  /*13b0*/  ULDC.64 UR10, c[0x0][0x370] ;  /* 0x0000dc00000a7ab9 */ /* 0x000fe20000000a00 */
[----:B------:R-:W-:Y:S01]  /*13c0*/  IABS R4, UR38 ;  /* 0x0000002600047c13 */ /* 0x000fe20008000000 */
        /* <DEDUP_REMOVED lines=38> */
[----:B------:R-:W-:Y:S01]  /*1630*/  UIADD3 UR8, UP0, UR15, UR8, URZ ;  /* 0x000000080f087290 */ /* 0x000fe2000ff1e03f */
[----:B------:R-:W-:Y:S01]  /*1640*/  IMAD.MOV.U32 R2, RZ, RZ, R4 ;  /* 0x000000ffff027224 */ /* 0x000fe200078e0004 */
[----:B------:R-:W-:-:S02]  /*1650*/  ULDC UR12, c[0x0][0x234] ;  /* 0x00008d00000c7ab9 */ /* 0x000fc40000000800 */
[----:B------:R-:W-:Y:S01]  /*1660*/  UIADD3.X UR9, UR32, UR7, URZ, UP0, !UPT ;  /* 0x0000000720097290 */ /* 0x000fe200087fe43f */
[----:B------:R-:W-:Y:S01]  /*1670*/  IMAD.HI.U32 R0, R0, R2, RZ ;  /* 0x0000000200007227 */ /* 0x000fe200078e00ff */
[----:B------:R-:W-:-:S03]  /*1680*/  UIMAD UR7, UR37, UR8, URZ ;  /* 0x00000008250772a4 */ /* 0x000fc6000f8e023f */
[----:B------:R-:W-:Y:S01]  /*1690*/  IMAD.MOV R3, RZ, RZ, -R0 ;  /* 0x000000ffff037224 */ /* 0x000fe200078e0a00 */
[----:B------:R-:W-:Y:S02]  /*16a0*/  UIMAD UR10, UR36, UR9, UR7 ;  /* 0x00000009240a72a4 */ /* 0x000fe4000f8e0207 */
[----:B------:R-:W-:Y:S01]  /*16b0*/  @UP2 USEL UR7, UR54, UR17, !UP1 ;  /* 0x0000001136072287 */ /* 0x000fe2000c800000 */
[C---:B------:R-:W-:Y:S01]  /*16c0*/  IMAD R2, R5.reuse, R3, R2 ;  /* 0x0000000305027224 */ /* 0x040fe200078e0202 */
[----:B------:R-:W-:Y:S02]  /*16d0*/  UIMAD.WIDE.U32 UR8, UR36, UR8, URZ ;  /* 0x00000008240872a5 */ /* 0x000fe4000f8e003f */
[----:B------:R-:W-:Y:S02]  /*16e0*/  @UP2 UIMAD UR12, UR38, UR12, UR7 ;  /* 0x0000000c260c22a4 */ /* 0x000fe4000f8e0207 */
[----:B------:R-:W-:Y:S01]  /*16f0*/  ISETP.GT.U32.AND P0, PT, R5, R2, PT ;  /* 0x000000020500720c */ /* 0x000fe20003f04070 */
[----:B------:R-:W-:-:S04]  /*1700*/  UIADD3 UR25, UR9, UR10, URZ ;  /* 0x0000000a09197290 */ /* 0x000fc8000fffe03f */
[----:B------:R-:W-:-:S08]  /*1710*/  @!UP2 UMOV UR12, UR49 ;  /* 0x00000031000cac82 */ /* 0x000fd00008000000 */
        /* <DEDUP_REMOVED lines=15> */
.L_x_1671:
[----:B------:R-:W-:Y:S02]  /*1810*/  UMOV UR10, UR50 ;  /* 0x00000032000a7c82 */ /* 0x000fe40008000000 */
.L_x_1672:
        /* <DEDUP_REMOVED lines=24> */
[----:B--2---:R-:W-:Y:S01]  /*19a0*/  IADD3 R3, P1, R19, UR15, RZ ;  /* 0x0000000f13037c10 */ /* 0x004fe2000ff3e0ff */
[----:B---3--:R-:W-:-:S03]  /*19b0*/  IMAD.MOV.U32 R14, RZ, RZ, R2 ;  /* 0x000000ffff0e7224 */ /* 0x008fc600078e0002 */
[----:B------:R-:W-:Y:S02]  /*19c0*/  IADD3.X R6, R13, UR32, RZ, P1, !PT ;  /* 0x000000200d067c10 */ /* 0x000fe40008ffe4ff */
[----:B------:R-:W-:-:S03]  /*19d0*/  SHF.R.S32.HI R15, RZ, 0x1f, R14 ;  /* 0x0000001fff0f7819 */ /* 0x000fc6000001140e */
[----:B------:R-:W-:Y:S01]  /*19e0*/  IMAD R6, R6, c[0x0][0x190], RZ ;  /* 0x0000640006067a24 */ /* 0x000fe200078e02ff */
[----:B------:R-:W-:Y:S01]  /*19f0*/  IADD3 R2, P0, R14, UR24, RZ ;  /* 0x000000180e027c10 */ /* 0x000fe2000ff1e0ff */
[----:B------:R-:W-:Y:S01]  /*1a00*/  UMOV UR24, 0x4 ;  /* 0x0000000400187882 */ /* 0x000fe20000000000 */
[C---:B------:R-:W-:Y:S01]  /*1a10*/  IMAD.WIDE.U32 R4, R3.reuse, c[0x0][0x190], R14 ;  /* 0x0000640003047a25 */ /* 0x040fe200078e000e */
[----:B------:R2:W-:Y:S03]  /*1a20*/  STL [R1+0x4c], R15 ;  /* 0x00004c0f01007387 */ /* 0x0005e60000100800 */
[----:B------:R-:W-:Y:S01]  /*1a30*/  IMAD R3, R3, c[0x0][0x194], R6 ;  /* 0x0000650003037a24 */ /* 0x000fe200078e0206 */
[----:B------:R-:W-:Y:S01]  /*1a40*/  IADD3 R4, P1, R4, UR39, RZ ;  /* 0x0000002704047c10 */ /* 0x000fe2000ff3e0ff */
[----:B------:R-:W-:-:S03]  /*1a50*/  IMAD.U32 R6, RZ, RZ, UR15 ;  /* 0x0000000fff067e24 */ /* 0x000fc6000f8e00ff */
[----:B------:R-:W-:Y:S01]  /*1a60*/  IADD3.X R5, R5, UR35, R3, P1, !PT ;  /* 0x0000002305057c10 */ /* 0x000fe20008ffe403 */
[----:B------:R-:W-:Y:S01]  /*1a70*/  ULDC.64 UR34, c[0x0][0x200] ;  /* 0x0000800000227ab9 */ /* 0x000fe20000000a00 */
[----:B------:R-:W-:-:S05]  /*1a80*/  IADD3.X R3, R15, UR27, RZ, P0, !PT ;  /* 0x0000001b0f037c10 */ /* 0x000fca00087fe4ff */
        /* <DEDUP_REMOVED lines=12> */
[----:B------:R-:W-:Y:S01]  /*1b50*/  ULDC.64 UR34, c[0x0][0x3c8] ;  /* 0x0000f20000227ab9 */ /* 0x000fe20000000a00 */
[----:B------:R-:W-:Y:S01]  /*1b60*/  IMAD.WIDE.U32 R2, R19, c[0x0][0x370], R2 ;  /* 0x0000dc0013027a25 */ /* 0x000fe200078e0002 */
[----:B------:R-:W-:-:S03]  /*1b70*/  UIMAD.WIDE UR14, UR14, UR24, UR34 ;  /* 0x000000180e0e72a5 */ /* 0x000fc6000f8e0222 */
[----:B------:R-:W-:Y:S01]  /*1b80*/  IMAD.IADD R7, R8, 0x1, -R7 ;  /* 0x0000000108077824 */ /* 0x000fe200078e0a07 */
[----:B------:R-:W-:Y:S01]  /*1b90*/  SHF.R.S32.HI R8, RZ, 0x5, R6 ;  /* 0x00000005ff087819 */ /* 0x000fe20000011406 */
[----:B------:R-:W-:-:S04]  /*1ba0*/  IMAD.U32 R6, RZ, RZ, UR38 ;  /* 0x00000026ff067e24 */ /* 0x000fc8000f8e00ff */
[----:B------:R-:W-:-:S04]  /*1bb0*/  IMAD.WIDE.U32 R4, R6, c[0x0][0x1a8], R4 ;  /* 0x00006a0006047a25 */ /* 0x000fc800078e0004 */
[----:B------:R-:W-:Y:S01]  /*1bc0*/  IMAD R8, R8, UR46, R7 ;  /* 0x0000002e08087c24 */ /* 0x000fe2000f8e0207 */
[----:B------:R-:W-:Y:S01]  /*1bd0*/  IADD3 R10, R5, UR13, RZ ;  /* 0x0000000d050a7c10 */ /* 0x000fe2000fffe0ff */
[----:B------:R-:W-:Y:S01]  /*1be0*/  IMAD R7, R13, c[0x0][0x370], RZ ;  /* 0x0000dc000d077a24 */ /* 0x000fe200078e02ff */
[----:B------:R-:W-:Y:S02]  /*1bf0*/  LEA R6, P1, R4, c[0x0][0x160], 0x1 ;  /* 0x0000580004067a11 */ /* 0x000fe400078208ff */
[----:B------:R-:W-:Y:S01]  /*1c00*/  IADD3 R5, P0, R8, UR17, RZ ;  /* 0x0000001108057c10 */ /* 0x000fe2000ff1e0ff */
[----:B------:R-:W-:Y:S01]  /*1c10*/  IMAD R9, R19, c[0x0][0x374], R7 ;  /* 0x0000dd0013097a24 */ /* 0x000fe200078e0207 */
[----:B------:R-:W-:Y:S02]  /*1c20*/  LEA.HI.X R7, R4, c[0x0][0x164], R10, 0x1, P1 ;  /* 0x0000590004077a11 */ /* 0x000fe400008f0c0a */
[----:B------:R-:W-:Y:S01]  /*1c30*/  LEA.HI.X.SX32 R8, R8, UR7, 0x1, P0 ;  /* 0x0000000708087c11 */ /* 0x000fe200080f0eff */
[----:B------:R-:W-:Y:S01]  /*1c40*/  IMAD.IADD R3, R3, 0x1, R9 ;  /* 0x0000000103037824 */ /* 0x000fe200078e0209 */
[----:B------:R-:W-:-:S02]  /*1c50*/  PLOP3.LUT P0, PT, PT, PT, UP4, 0x80, 0x0 ;  /* 0x000000000000781c */ /* 0x000fc40003f0f048 */
[C---:B------:R-:W-:Y:S02]  /*1c60*/  LEA R234, P1, R5.reuse, c[0x0][0x350], 0x2 ;  /* 0x0000d40005ea7a11 */ /* 0x040fe400078210ff */
[C---:B------:R-:W-:Y:S02]  /*1c70*/  LEA R4, P2, R2.reuse, c[0x0][0x330], 0x1 ;  /* 0x0000cc0002047a11 */ /* 0x040fe400078408ff */
[----:B------:R-:W-:Y:S02]  /*1c80*/  LEA.HI.X R235, R5, c[0x0][0x354], R8, 0x2, P1 ;  /* 0x0000d50005eb7a11 */ /* 0x000fe400008f1408 */
[----:B------:R-:W-:-:S05]  /*1c90*/  LEA.HI.X R5, R2, c[0x0][0x334], R3, 0x1, P2 ;  /* 0x0000cd0002057a11 */ /* 0x000fca00010f0c03 */
[----:B------:R-:W-:Y:S05]  /*1ca0*/  @!P0 BRA `(.L_x_1673) ;  /* 0x0000744000008947 */ /* 0x000fea0003800000 */
[----:B--2---:R-:W2:Y:S01]  /*1cb0*/  LDL R12, [R1+0x50] ;  /* 0x00005000010c7983 */ /* 0x004ea20000100800 */
[----:B------:R-:W-:Y:S01]  /*1cc0*/  PLOP3.LUT P0, PT, PT, PT, UP3, 0x80, 0x0 ;  /* 0x000000000000781c */ /* 0x000fe20003f0f038 */
[----:B------:R-:W-:Y:S01]  /*1cd0*/  UMOV UR7, UR8 ;  /* 0x0000000800077c82 */ /* 0x000fe20008000000 */
[----:B------:R-:W-:Y:S01]  /*1ce0*/  IADD3 R9, R19, 0x20, RZ ;  /* 0x0000002013097810 */ /* 0x000fe20007ffe0ff */
[----:B------:R-:W-:Y:S01]  /*1cf0*/  UIMAD UR12, UR7, -0x40, UR31 ;  /* 0xffffffc0070c78a4 */ /* 0x000fe2000f8e021f */
[----:B------:R-:W-:Y:S01]  /*1d00*/  IMAD.MOV.U32 R8, RZ, RZ, 0x40 ;  /* 0x00000040ff087424 */ /* 0x000fe200078e00ff */
[----:B------:R-:W-:Y:S01]  /*1d10*/  ULEA.HI UR8, UR7, UR7, URZ, 0x1 ;  /* 0x0000000707087291 */ /* 0x000fe2000f8f083f */
[----:B------:R-:W-:Y:S01]  /*1d20*/  IMAD.MOV.U32 R242, RZ, RZ, R4 ;  /* 0x000000fffff27224 */ /* 0x000fe200078e0004 */
[----:B------:R-:W-:Y:S01]  /*1d30*/  UMOV UR9, UR10 ;  /* 0x0000000a00097c82 */ /* 0x000fe20008000000 */
[C---:B------:R-:W-:Y:S01]  /*1d40*/  IMAD.WIDE.U32 R2, R8.reuse, c[0x0][0x370], RZ ;  /* 0x0000dc0008027a25 */ /* 0x040fe200078e00ff */
        /* <DEDUP_REMOVED lines=38> */
[----:B------:R2:W-:Y:S02]  /*1fb0*/  @!P1 LDGSTS.E.BYPASS.LTC128B.128 [R237+0x17000], [R2.64+0x180] ;  /* 0x1700018002ed9fae */ /* 0x0005e4000b901d44 */
        /* <DEDUP_REMOVED lines=21> */
.L_x_1675:
[----:B------:R-:W-:Y:S01]  /*2110*/  @!PT LDS RZ, [RZ] ;  /* 0x00000000fffff984 */ /* 0x000fe20000000800 */
[----:B------:R-:W-:Y:S01]  /*2120*/  @!PT LDS RZ, [RZ] ;  /* 0x00000000fffff984 */ /* 0x000fe20000000800 */
[----:B------:R-:W-:Y:S01]  /*2130*/  @!PT LDS RZ, [RZ] ;  /* 0x00000000fffff984 */ /* 0x000fe20000000800 */
[----:B-1----:R1:W-:Y:S04]  /*2140*/  LDGSTS.E.BYPASS.LTC128B.128 [R236], [R240.64] ;  /* 0x00000000f0ec7fae */ /* 0x0023e8000b901d44 */
[----:B------:R1:W-:Y:S04]  /*2150*/  LDGSTS.E.BYPASS.LTC128B.128 [R236+0x2000], [R240.64+0x80] ;  /* 0x02000080f0ec7fae */ /* 0x0003e8000b901d44 */
[----:B------:R1:W-:Y:S04]  /*2160*/  LDGSTS.E.BYPASS.LTC128B.128 [R236+0x4000], [R240.64+0x100] ;  /* 0x04000100f0ec7fae */ /* 0x0003e8000b901d44 */
[----:B------:R1:W-:Y:S02]  /*2170*/  LDGSTS.E.BYPASS.LTC128B.128 [R236+0x6000], [R240.64+0x180] ;  /* 0x06000180f0ec7fae */ /* 0x0003e4000b901d44 */
.L_x_1676:
[----:B------:R-:W-:Y:S05]  /*2180*/  BSYNC B0 ;  /* 0x0000000000007941 */ /* 0x000fea0003800000 */
.L_x_1674:
        /* <DEDUP_REMOVED lines=21> */
.L_x_1678:
        /* <DEDUP_REMOVED lines=9> */
.L_x_1679:
[----:B------:R-:W-:Y:S05]  /*2370*/  BSYNC B0 ;  /* 0x0000000000007941 */ /* 0x000fea0003800000 */
.L_x_1677:
[----:B------:R-:W3:Y:S01]  /*2380*/  LDL R20, [R1+0x40] ;  /* 0x0000400001147983 */ /* 0x000ee20000100800 */
[----:B------:R-:W-:Y:S01]  /*2390*/  ULDC.64 UR14, c[0x0][0x198] ;  /* 0x00006600000e7ab9 */ /* 0x000fe20000000a00 */
[----:B------:R-:W-:Y:S01]  /*23a0*/  IMAD.U32 R4, RZ, RZ, UR21 ;  /* 0x00000015ff047e24 */ /* 0x000fe2000f8e00ff */
[----:B------:R-:W-:Y:S01]  /*23b0*/  UIMAD UR13, UR18, UR14, URZ ;  /* 0x0000000e120d72a4 */ /* 0x000fe2000f8e023f */
[----:B--2---:R-:W-:-:S02]  /*23c0*/  IMAD.U32 R2, RZ, RZ, UR21 ;  /* 0x00000015ff027e24 */ /* 0x004fc4000f8e00ff */
[----:B------:R-:W-:Y:S01]  /*23d0*/  IMAD.WIDE.U32 R4, R4, c[0x0][0x198], R14 ;  /* 0x0000660004047a25 */ /* 0x000fe200078e000e */
[----:B------:R-:W-:-:S03]  /*23e0*/  UIMAD UR17, UR21, UR15, UR13 ;  /* 0x0000000f151172a4 */ /* 0x000fc6000f8e020d */
[----:B------:R-:W-:Y:S01]  /*23f0*/  ULDC.64 UR14, c[0x0][0x1a0] ;  /* 0x00006800000e7ab9 */ /* 0x000fe20000000a00 */
[----:B------:R-:W-:Y:S01]  /*2400*/  IMAD.WIDE.U32 R2, R2, c[0x0][0x1a0], R14 ;  /* 0x0000680002027a25 */ /* 0x000fe200078e000e */
[----:B------:R-:W-:-:S04]  /*2410*/  UIMAD UR13, UR18, UR14, URZ ;  /* 0x0000000e120d72a4 */ /* 0x000fc8000f8e023f */
[----:B------:R-:W-:Y:S02]  /*2420*/  UIMAD UR14, UR21, UR15, UR13 ;  /* 0x0000000f150e72a4 */ /* 0x000fe4000f8e020d */
[----:B------:R-:W-:Y:S01]  /*2430*/  UIMAD UR13, UR20, -0x40, UR6 ;  /* 0xffffffc0140d78a4 */ /* 0x000fe2000f8e0206 */
[----:B------:R-:W-:Y:S02]  /*2440*/  IADD3 R6, P3, R4, UR29, RZ ;  /* 0x0000001d04067c10 */ /* 0x000fe4000ff7e0ff */
[----:B------:R-:W-:Y:S01]  /*2450*/  MOV R7, UR17 ;  /* 0x0000001100077c02 */ /* 0x000fe20008000f00 */
[----:B------:R-:W-:Y:S01]  /*2460*/  IMAD.U32 R8, RZ, RZ, UR14 ;  /* 0x0000000eff087e24 */ /* 0x000fe2000f8e00ff */
[----:B------:R-:W-:Y:S02]  /*2470*/  IADD3 R4, P2, R2, UR23, RZ ;  /* 0x0000001702047c10 */ /* 0x000fe4000ff5e0ff */
[----:B------:R-:W-:Y:S02]  /*2480*/  ISETP.GE.AND P1, PT, R9, UR13, PT ;  /* 0x0000000d09007c0c */ /* 0x000fe4000bf26270 */
[----:B------:R-:W-:-:S02]  /*2490*/  IADD3.X R7, R5, UR30, R7, P3, !PT ;  /* 0x0000001e05077c10 */ /* 0x000fc40009ffe407 */
[----:B------:R-:W-:Y:S01]  /*24a0*/  IADD3.X R5, R3, UR26, R8, P2, !PT ;  /* 0x0000001a03057c10 */ /* 0x000fe200097fe408 */
[----:B------:R-:W-:Y:S01]  /*24b0*/  IMAD R2, R11, c[0x0][0x1b0], RZ ;  /* 0x00006c000b027a24 */ /* 0x000fe200078e02ff */
[----:B------:R-:W-:Y:S01]  /*24c0*/  ISETP.GE.AND P2, PT, R19, UR13, PT ;  /* 0x0000000d13007c0c */ /* 0x000fe2000bf46270 */
[----:B------:R-:W-:Y:S02]  /*24d0*/  IMAD R8, R11, c[0x0][0x1b8], RZ ;  /* 0x00006e000b087a24 */ /* 0x000fe400078e02ff */
[C---:B------:R-:W-:Y:S02]  /*24e0*/  IMAD R9, R0.reuse, c[0x0][0x1b4], R2 ;  /* 0x00006d0000097a24 */ /* 0x040fe400078e0202 */
[----:B------:R-:W-:-:S04]  /*24f0*/  IMAD.WIDE.U32 R2, R0, c[0x0][0x1b0], R6 ;  /* 0x00006c0000027a25 */ /* 0x000fc800078e0006 */
[C---:B------:R-:W-:Y:S02]  /*2500*/  IMAD R8, R0.reuse, c[0x0][0x1bc], R8 ;  /* 0x00006f0000087a24 */ /* 0x040fe400078e0208 */
[----:B------:R-:W-:Y:S01]  /*2510*/  IMAD.WIDE.U32 R4, R0, c[0x0][0x1b8], R4 ;  /* 0x00006e0000047a25 */ /* 0x000fe200078e0004 */
[----:B------:R-:W-:-:S03]  /*2520*/  @!P1 IADD3 R0, P3, R19, 0x20, RZ ;  /* 0x0000002013009810 */ /* 0x000fc60007f7e0ff */
[----:B------:R-:W-:Y:S01]  /*2530*/  IMAD.IADD R3, R3, 0x1, R9 ;  /* 0x0000000103037824 */ /* 0x000fe200078e0209 */
[-C--:B------:R-:W-:Y:S02]  /*2540*/  @!P1 IADD3.X R9, RZ, R13.reuse, RZ, P3, !PT ;  /* 0x0000000dff099210 */ /* 0x080fe40001ffe4ff */
[----:B------:R-:W-:Y:S01]  /*2550*/  IADD3 R5, R5, R8, RZ ;  /* 0x0000000805057210 */ /* 0x000fe20007ffe0ff */
[----:B------:R-:W-:Y:S01]  /*2560*/  @!P2 IMAD R8, R13, c[0x0][0x198], RZ ;  /* 0x000066000d08aa24 */ /* 0x000fe200078e02ff */
[----:B------:R-:W-:Y:S01]  /*2570*/  @!P1 IADD3 R10, P3, R19, 0x20, RZ ;  /* 0x00000020130a9810 */ /* 0x000fe20007f7e0ff */
[----:B------:R-:W-:Y:S02]  /*2580*/  @!P1 IMAD.MOV.U32 R14, RZ, RZ, R2 ;  /* 0x000000ffff0e9224 */ /* 0x000fe400078e0002 */
[----:B------:R-:W-:Y:S01]  /*2590*/  @!P1 IMAD.MOV.U32 R15, RZ, RZ, R3 ;  /* 0x000000ffff0f9224 */ /* 0x000fe200078e0003 */
[----:B------:R-:W-:Y:S01]  /*25a0*/  @!P1 IADD3.X R11, RZ, R13, RZ, P3, !PT ;  /* 0x0000000dff0b9210 */ /* 0x000fe20001ffe4ff */
[----:B------:R-:W-:-:S02]  /*25b0*/  @!P1 IMAD R9, R9, c[0x0][0x198], RZ ;  /* 0x0000660009099a24 */ /* 0x000fc400078e02ff */
[C---:B------:R-:W-:Y:S02]  /*25c0*/  @!P2 IMAD R8, R19.reuse, c[0x0][0x19c], R8 ;  /* 0x000067001308aa24 */ /* 0x040fe400078e0208 */
[----:B------:R-:W-:-:S04]  /*25d0*/  @!P2 IMAD.WIDE.U32 R2, R19, c[0x0][0x198], R2 ;  /* 0x000066001302aa25 */ /* 0x000fc800078e0002 */
[C---:B------:R-:W-:Y:S02]  /*25e0*/  @!P1 IMAD R18, R0.reuse, c[0x0][0x19c], R9 ;  /* 0x0000670000129a24 */ /* 0x040fe400078e0209 */
[----:B------:R-:W-:-:S04]  /*25f0*/  @!P1 IMAD.WIDE.U32 R14, R0, c[0x0][0x198], R14 ;  /* 0x00006600000e9a25 */ /* 0x000fc800078e000e */
[----:B------:R-:W-:Y:S02]  /*2600*/  @!P1 IMAD R0, R11, c[0x0][0x1a0], RZ ;  /* 0x000068000b009a24 */ /* 0x000fe400078e02ff */
[----:B------:R-:W-:Y:S01]  /*2610*/  @!P2 IMAD.IADD R3, R3, 0x1, R8 ;  /* 0x000000010303a824 */ /* 0x000fe200078e0208 */
[C---:B------:R-:W-:Y:S01]  /*2620*/  @!P2 LEA R8, P3, R2.reuse, c[0x0][0x168], 0x1 ;  /* 0x00005a000208aa11 */ /* 0x040fe200078608ff */
[----:B------:R-:W-:Y:S02]  /*2630*/  @!P1 IMAD.MOV.U32 R6, RZ, RZ, R4 ;  /* 0x000000ffff069224 */ /* 0x000fe400078e0004 */
[----:B------:R-:W-:Y:S02]  /*2640*/  @!P1 IMAD.MOV.U32 R7, RZ, RZ, R5 ;  /* 0x000000ffff079224 */ /* 0x000fe400078e0005 */
[----:B------:R-:W-:Y:S01]  /*2650*/  @!P2 IMAD R12, R13, c[0x0][0x1a0], RZ ;  /* 0x000068000d0caa24 */ /* 0x000fe200078e02ff */
[----:B------:R-:W-:Y:S01]  /*2660*/  @!P2 LEA.HI.X R9, R2, c[0x0][0x16c], R3, 0x1, P3 ;  /* 0x00005b000209aa11 */ /* 0x000fe200018f0c03 */
[----:B------:R-:W-:-:S02]  /*2670*/  @!P1 IMAD R16, R10, c[0x0][0x1a4], R0 ;  /* 0x000069000a109a24 */ /* 0x000fc400078e0200 */
[----:B------:R-:W-:Y:S02]  /*2680*/  @!P2 IMAD R17, R19, c[0x0][0x1a4], R12 ;  /* 0x000069001311aa24 */ /* 0x000fe400078e020c */
[----:B------:R-:W-:Y:S01]  /*2690*/  @!P1 IMAD.WIDE.U32 R10, R10, c[0x0][0x1a0], R6 ;  /* 0x000068000a0a9a25 */ /* 0x000fe200078e0006 */
[----:B------:R-:W-:-:S03]  /*26a0*/  @!P1 LEA R6, P5, R14, c[0x0][0x168], 0x1 ;  /* 0x00005a000e069a11 */ /* 0x000fc600078a08ff */
[----:B------:R-:W-:Y:S02]  /*26b0*/  @!P1 IMAD.IADD R3, R15, 0x1, R18 ;  /* 0x000000010f039824 */ /* 0x000fe400078e0212 */
[----:B------:R-:W-:Y:S01]  /*26c0*/  @!P2 IMAD.WIDE.U32 R12, R19, c[0x0][0x1a0], R4 ;  /* 0x00006800130caa25 */ /* 0x000fe200078e0004 */
[----:B------:R-:W-:Y:S02]  /*26d0*/  @P2 STS.128 [R237+0x18000], RZ ;  /* 0x018000ffed002388 */ /* 0x000fe40000000c00 */
[----:B------:R-:W-:Y:S02]  /*26e0*/  @!P1 LEA.HI.X R7, R14, c[0x0][0x16c], R3, 0x1, P5 ;  /* 0x00005b000e079a11 */ /* 0x000fe400028f0c03 */
[----:B------:R-:W-:Y:S01]  /*26f0*/  @P2 STS.128 [R237+0x1a000], RZ ;  /* 0x01a000ffed002388 */ /* 0x000fe20000000c00 */
[----:B------:R-:W-:-:S03]  /*2700*/  @!P2 IADD3 R5, R13, R17, RZ ;  /* 0x000000110d05a210 */ /* 0x000fc60007ffe0ff */
[----:B------:R-:W-:Y:S01]  /*2710*/  @P2 STS.128 [R237+0x1c000], RZ ;  /* 0x01c000ffed002388 */ /* 0x000fe20000000c00 */
[----:B------:R-:W-:-:S03]  /*2720*/  @!P2 LEA R4, P4, R12, c[0x0][0x170], 0x1 ;  /* 0x00005c000c04aa11 */ /* 0x000fc600078808ff */
[----:B------:R-:W-:Y:S04]  /*2730*/  @P2 STS.128 [R237+0x1e000], RZ ;  /* 0x01e000ffed002388 */ /* 0x000fe80000000c00 */
[----:B------:R-:W-:Y:S01]  /*2740*/  @!PT LDS RZ, [RZ] ;  /* 0x00000000fffff984 */ /* 0x000fe20000000800 */
[----:B------:R-:W-:Y:S01]  /*2750*/  @!PT LDS RZ, [RZ] ;  /* 0x00000000fffff984 */ /* 0x000fe20000000800 */
[----:B------:R-:W-:Y:S01]  /*2760*/  @!PT LDS RZ, [RZ] ;  /* 0x00000000fffff984 */ /* 0x000fe20000000800 */
[----:B------:R2:W-:Y:S04]  /*2770*/  @!P2 LDGSTS.E.BYPASS.LTC128B.128 [R237+0x18000], [R8.64] ;  /* 0x1800000008edafae */ /* 0x0005e8000b901d44 */
[----:B------:R2:W-:Y:S01]  /*2780*/  @!P2 LDGSTS.E.BYPASS.LTC128B.128 [R237+0x1a000], [R8.64+0x80] ;  /* 0x1a00008008edafae */ /* 0x0005e2000b901d44 */
[----:B------:R-:W-:-:S03]  /*2790*/  @!P1 IMAD.IADD R11, R11, 0x1, R16 ;  /* 0x000000010b0b9824 */ /* 0x000fc600078e0210 */
[----:B------:R2:W-:Y:S01]  /*27a0*/  @!P2 LDGSTS.E.BYPASS.LTC128B.128 [R237+0x1c000], [R8.64+0x100] ;  /* 0x1c00010008edafae */ /* 0x0005e2000b901d44 */
[----:B------:R-:W-:-:S03]  /*27b0*/  @!P2 LEA.HI.X R5, R12, c[0x0][0x174], R5, 0x1, P4 ;  /* 0x00005d000c05aa11 */ /* 0x000fc600020f0c05 */
[----:B------:R2:W-:Y:S01]  /*27c0*/  @!P2 LDGSTS.E.BYPASS.LTC128B.128 [R237+0x1e000], [R8.64+0x180] ;  /* 0x1e00018008edafae */ /* 0x0005e2000b901d44 */
[----:B------:R-:W-:-:S03]  /*27d0*/  @!P1 LEA R2, P3, R10, c[0x0][0x170], 0x1 ;  /* 0x00005c000a029a11 */ /* 0x000fc600078608ff */
        /* <DEDUP_REMOVED lines=31> */
[----:B------:R-:W-:-:S03]  /*29d0*/  MOV R247, 0x7f800000 ;  /* 0x7f80000000f77802 */ /* 0x000fc60000000f00 */
[----:B------:R1:W-:Y:S01]  /*29e0*/  @!P1 LDGSTS.E.BYPASS.LTC128B.128 [R237+0x23000], [R2.64+0x80] ;  /* 0x2300008002ed9fae */ /* 0x0003e2000b901d44 */
[----:B------:R-:W-:-:S03]  /*29f0*/  IMAD.MOV.U32 R248, RZ, RZ, 0x7f800000 ;  /* 0x7f800000fff87424 */ /* 0x000fc600078e00ff */
[----:B------:R1:W-:Y:S04]  /*2a00*/  @!P1 LDGSTS.E.BYPASS.LTC128B.128 [R237+0x25000], [R2.64+0x100] ;  /* 0x2500010002ed9fae */ /* 0x0003e8000b901d44 */
[----:B------:R1:W-:Y:S04]  /*2a10*/  @!P1 LDGSTS.E.BYPASS.LTC128B.128 [R237+0x27000], [R2.64+0x180] ;  /* 0x2700018002ed9fae */ /* 0x0003e8000b901d44 */
[----:B------:R-:W0:Y:S01]  /*2a20*/  LDGDEPBAR ;  /* 0x00000000000079af */ /* 0x000e220000000000 */
[----:B-1----:R-:W-:-:S04]  /*2a30*/  IADD3 R2, R231, 0x4000, RZ ;  /* 0x00004000e7027810 */ /* 0x002fc80007ffe0ff */
[----:B------:R-:W-:-:S05]  /*2a40*/  SEL R2, R2, R231, !P0 ;  /* 0x000000e702027207 */ /* 0x000fca0004000000 */
[----:B------:R-:W-:Y:S01]  /*2a50*/  IMAD.SHL.U32 R225, R2, 0x2, RZ ;  /* 0x0000000202e17824 */ /* 0x000fe200078e00ff */
[----:B---3--:R-:W-:-:S04]  /*2a60*/  IADD3 R0, R20, 0x8, RZ ;  /* 0x0000000814007810 */ /* 0x008fc80007ffe0ff */
[----:B------:R-:W-:Y:S02]  /*2a70*/  ISETP.GE.AND P6, PT, R0, UR12, PT ;  /* 0x0000000c00007c0c */ /* 0x000fe4000bfc6270 */
[----:B------:R-:W-:-:S04]  /*2a80*/  SHF.R.S32.HI R0, RZ, 0x1f, R20 ;  /* 0x0000001fff007819 */ /* 0x000fc80000011414 */
[----:B------:R-:W-:Y:S02]  /*2a90*/  SHF.L.U64.HI R19, R20, 0x2, R0 ;  /* 0x0000000214137819 */ /* 0x000fe40000010200 */
[----:B------:R-:W-:Y:S01]  /*2aa0*/  IADD3 R0, R230, 0x4000, RZ ;  /* 0x00004000e6007810 */ /* 0x000fe20007ffe0ff */
[----:B------:R-:W-:-:S03]  /*2ab0*/  IMAD.SHL.U32 R21, R20, 0x4, RZ ;  /* 0x0000000414157824 */ /* 0x000fc600078e00ff */
[----:B------:R-:W-:Y:S02]  /*2ac0*/  SEL R0, R0, R230, !P0 ;  /* 0x000000e600007207 */ /* 0x000fe40004000000 */
[----:B------:R-:W-:Y:S02]  /*2ad0*/  ISETP.GE.AND P3, PT, R20, UR12, PT ;  /* 0x0000000c14007c0c */ /* 0x000fe4000bf66270 */
[----:B------:R-:W-:Y:S01]  /*2ae0*/  SHF.L.U32 R220, R0, 0x1, RZ ;  /* 0x0000000100dc7819 */ /* 0x000fe200000006ff */
[----:B------:R-:W-:Y:S01]  /*2af0*/  IMAD.MOV.U32 R0, RZ, RZ, c[0x0][0x22c] ;  /* 0x00008b00ff007624 */ /* 0x000fe200078e00ff */
[----:B------:R-:W-:-:S03]  /*2b00*/  IADD3 R4, P2, R21, UR9, RZ ;  /* 0x0000000915047c10 */ /* 0x000fc6000ff5e0ff */
[----:B------:R-:W-:Y:S01]  /*2b10*/  IMAD R0, R0, c[0x0][0x1c0], RZ ;  /* 0x0000700000007a24 */ /* 0x000fe200078e02ff */
[----:B------:R-:W-:-:S04]  /*2b20*/  IADD3.X R5, R19, UR8, RZ, P2, !PT ;  /* 0x0000000813057c10 */ /* 0x000fc800097fe4ff */
[C---:B----4-:R-:W-:Y:S01]  /*2b30*/  SHF.L.U32 R6, R0.reuse, 0x4, RZ ;  /* 0x0000000400067819 */ /* 0x050fe200000006ff */
[----:B------:R1:W5:Y:S01]  /*2b40*/  @!P3 LDG.E R247, [R4.64] ;  /* 0x0000000404f7b981 */ /* 0x000362000c1e1900 */
[----:B------:R-:W-:-:S03]  /*2b50*/  IMAD.SHL.U32 R238, R0, 0x8, RZ ;  /* 0x0000000800ee7824 */ /* 0x000fc600078e00ff */
[----:B------:R1:W5:Y:S01]  /*2b60*/  @!P6 LDG.E R248, [R4.64+0x20] ;  /* 0x0000200404f8e981 */ /* 0x000362000c1e1900 */
[C---:B------:R-:W-:Y:S02]  /*2b70*/  IADD3 R3, R6.reuse, 0x60, RZ ;  /* 0x0000006006037810 */ /* 0x040fe40007ffe0ff */
[C---:B------:R-:W-:Y:S02]  /*2b80*/  IADD3 R2, R6.reuse, 0x80, RZ ;  /* 0x0000008006027810 */ /* 0x040fe40007ffe0ff */
[----:B--2---:R-:W-:Y:S02]  /*2b90*/  IADD3 R8, R6, 0xa0, RZ ;  /* 0x000000a006087810 */ /* 0x004fe40007ffe0ff */
[C---:B------:R-:W-:Y:S01]  /*2ba0*/  IADD3 R3, R238.reuse, R3, RZ ;  /* 0x00000003ee037210 */ /* 0x040fe20007ffe0ff */
[C---:B------:R-:W-:Y:S01]  /*2bb0*/  IMAD.IADD R2, R238.reuse, 0x1, R2 ;  /* 0x00000001ee027824 */ /* 0x040fe200078e0202 */
[----:B------:R-:W-:-:S03]  /*2bc0*/  IADD3 R0, R238, R8, RZ ;  /* 0x00000008ee007210 */ /* 0x000fc60007ffe0ff */
[----:B------:R-:W-:Y:S01]  /*2bd0*/  IMAD.IADD R3, R238, 0x1, R3 ;  /* 0x00000001ee037824 */ /* 0x000fe200078e0203 */
[C---:B-1----:R-:W-:Y:S02]  /*2be0*/  IADD3 R5, R6.reuse, 0x20, RZ ;  /* 0x0000002006057810 */ /* 0x042fe40007ffe0ff */
[----:B------:R-:W-:-:S03]  /*2bf0*/  IADD3 R4, R6, 0x40, RZ ;  /* 0x0000004006047810 */ /* 0x000fc60007ffe0ff */
[C---:B------:R-:W-:Y:S02]  /*2c00*/  IMAD.IADD R5, R238.reuse, 0x1, R5 ;  /* 0x00000001ee057824 */ /* 0x040fe400078e0205 */
[C---:B------:R-:W-:Y:S02]  /*2c10*/  IMAD.IADD R4, R238.reuse, 0x1, R4 ;  /* 0x00000001ee047824 */ /* 0x040fe400078e0204 */
[C---:B------:R-:W-:Y:S01]  /*2c20*/  IMAD.IADD R5, R238.reuse, 0x1, R5 ;  /* 0x00000001ee057824 */ /* 0x040fe200078e0205 */
[C---:B------:R-:W-:Y:S02]  /*2c30*/  IADD3 R2, R238.reuse, R2, RZ ;  /* 0x00000002ee027210 */ /* 0x040fe40007ffe0ff */
[C---:B------:R-:W-:Y:S01]  /*2c40*/  IADD3 R4, R238.reuse, R4, RZ ;  /* 0x00000004ee047210 */ /* 0x040fe20007ffe0ff */
[----:B------:R-:W-:Y:S01]  /*2c50*/  IMAD.IADD R0, R238, 0x1, R0 ;  /* 0x00000001ee007824 */ /* 0x000fe200078e0200 */
[----:B------:R-:W-:Y:S02]  /*2c60*/  IADD3 R7, R6, 0xc0, RZ ;  /* 0x000000c006077810 */ /* 0x000fe40007ffe0ff */
[C---:B------:R-:W-:Y:S01]  /*2c70*/  IADD3 R5, R238.reuse, R5, RZ ;  /* 0x00000005ee057210 */ /* 0x040fe20007ffe0ff */
[----:B------:R-:W-:Y:S01]  /*2c80*/  IMAD.IADD R4, R238, 0x1, R4 ;  /* 0x00000001ee047824 */ /* 0x000fe200078e0204 */
[----:B------:R-:W-:Y:S01]  /*2c90*/  IADD3 R6, R6, 0xe0, RZ ;  /* 0x000000e006067810 */ /* 0x000fe20007ffe0ff */
[C---:B------:R-:W-:Y:S01]  /*2ca0*/  IMAD.IADD R2, R238.reuse, 0x1, R2 ;  /* 0x00000001ee027824 */ /* 0x040fe200078e0202 */
[C---:B------:R-:W-:Y:S01]  /*2cb0*/  IADD3 R3, R238.reuse, R3, RZ ;  /* 0x00000003ee037210 */ /* 0x040fe20007ffe0ff */
[C---:B------:R-:W-:Y:S01]  /*2cc0*/  IMAD.IADD R5, R238.reuse, 0x1, R5 ;  /* 0x00000001ee057824 */ /* 0x040fe200078e0205 */
[----:B------:R-:W-:-:S02]  /*2cd0*/  IADD3 R6, R238, R6, RZ ;  /* 0x00000006ee067210 */ /* 0x000fc40007ffe0ff */
[C---:B------:R-:W-:Y:S01]  /*2ce0*/  IADD3 R0, R238.reuse, R0, RZ ;  /* 0x00000000ee007210 */ /* 0x040fe20007ffe0ff */
[----:B------:R-:W-:Y:S01]  /*2cf0*/  STL [R1+0x18], R21 ;  /* 0x0000181501007387 */ /* 0x000fe20000100800 */
[C---:B------:R-:W-:Y:S01]  /*2d00*/  IADD3 R4, R238.reuse, R4, RZ ;  /* 0x00000004ee047210 */ /* 0x040fe20007ffe0ff */
[C---:B------:R-:W-:Y:S01]  /*2d10*/  IMAD.IADD R3, R238.reuse, 0x1, R3 ;  /* 0x00000001ee037824 */ /* 0x040fe200078e0203 */
[C---:B------:R-:W-:Y:S01]  /*2d20*/  IADD3 R2, R238.reuse, R2, RZ ;  /* 0x00000002ee027210 */ /* 0x040fe20007ffe0ff */
[----:B------:R-:W-:Y:S01]  /*2d30*/  STL [R1+0x14], R19 ;  /* 0x0000141301007387 */ /* 0x000fe20000100800 */
[C---:B------:R-:W-:Y:S02]  /*2d40*/  IMAD.IADD R6, R238.reuse, 0x1, R6 ;  /* 0x00000001ee067824 */ /* 0x040fe400078e0206 */
[C---:B------:R-:W-:Y:S01]  /*2d50*/  IMAD.IADD R0, R238.reuse, 0x1, R0 ;  /* 0x00000001ee007824 */ /* 0x040fe200078e0200 */
[----:B------:R1:W-:Y:S04]  /*2d60*/  STL [R1+0x10], R5 ;  /* 0x0000100501007387 */ /* 0x0003e80000100800 */
[----:B------:R2:W-:Y:S01]  /*2d70*/  STL [R1+0xc], R4 ;  /* 0x00000c0401007387 */ /* 0x0005e20000100800 */
[----:B------:R-:W-:-:S03]  /*2d80*/  IADD3 R250, R238, R6, RZ ;  /* 0x00000006eefa7210 */ /* 0x000fc60007ffe0ff */
[----:B------:R-:W-:Y:S01]  /*2d90*/  STL [R1+0x8], R3 ;  /* 0x0000080301007387 */ /* 0x000fe20000100800 */
[----:B------:R-:W-:-:S03]  /*2da0*/  IMAD.IADD R6, R238, 0x1, R4 ;  /* 0x00000001ee067824 */ /* 0x000fc600078e0204 */
[----:B------:R-:W-:Y:S04]  /*2db0*/  STL [R1+0x4], R2 ;  /* 0x0000040201007387 */ /* 0x000fe80000100800 */
[----:B------:R-:W-:Y:S01]  /*2dc0*/  STL [R1], R0 ;  /* 0x0000000001007387 */ /* 0x000fe20000100800 */
[----:B-1----:R-:W-:-:S05]  /*2dd0*/  IADD3 R5, R238, R5, RZ ;  /* 0x00000005ee057210 */ /* 0x002fca0007ffe0ff */
[----:B------:R1:W-:Y:S01]  /*2de0*/  STL [R1+0x2c], R5 ;  /* 0x00002c0501007387 */ /* 0x0003e20000100800 */
[----:B--2---:R-:W-:-:S03]  /*2df0*/  IMAD.IADD R4, R238, 0x1, R2 ;  /* 0x00000001ee047824 */ /* 0x004fc600078e0202 */
[----:B------:R2:W-:Y:S01]  /*2e00*/  STL [R1+0x28], R6 ;  /* 0x0000280601007387 */ /* 0x0005e20000100800 */
[----:B------:R-:W-:-:S05]  /*2e10*/  IMAD.IADD R7, R238, 0x1, R7 ;  /* 0x00000001ee077824 */ /* 0x000fca00078e0207 */
[C---:B------:R-:W-:Y:S02]  /*2e20*/  IADD3 R7, R238.reuse, R7, RZ ;  /* 0x00000007ee077210 */ /* 0x040fe40007ffe0ff */
[C---:B-1----:R-:W-:Y:S02]  /*2e30*/  IADD3 R5, R238.reuse, R3, RZ ;  /* 0x00000003ee057210 */ /* 0x042fe40007ffe0ff */
[----:B------:R-:W-:-:S03]  /*2e40*/  IADD3 R3, R238, R0, RZ ;  /* 0x00000000ee037210 */ /* 0x000fc60007ffe0ff */
[----:B------:R2:W-:Y:S04]  /*2e50*/  STL [R1+0x24], R5 ;  /* 0x0000240501007387 */ /* 0x0005e80000100800 */
[----:B------:R2:W-:Y:S04]  /*2e60*/  STL [R1+0x20], R4 ;  /* 0x0000200401007387 */ /* 0x0005e80000100800 */
[----:B------:R2:W-:Y:S01]  /*2e70*/  STL [R1+0x1c], R3 ;  /* 0x00001c0301007387 */ /* 0x0005e20000100800 */
[C---:B------:R-:W-:Y:S02]  /*2e80*/  IMAD.IADD R252, R238.reuse, 0x1, R7 ;  /* 0x00000001eefc7824 */ /* 0x040fe400078e0207 */
[----:B------:R-:W-:-:S03]  /*2e90*/  IMAD.IADD R249, R238, 0x1, R250 ;  /* 0x00000001eef97824 */ /* 0x000fc600078e02fa */
[C---:B------:R-:W-:Y:S01]  /*2ea0*/  IADD3 R251, R238.reuse, R252, RZ ;  /* 0x000000fceefb7210 */ /* 0x040fe20007ffe0ff */
        /* <DEDUP_REMOVED lines=64> */
[----:B------:R-:W-:Y:S01]  /*32b0*/  IMAD.MOV.U32 R233, RZ, RZ, 0x20 ;  /* 0x00000020ffe97424 */ /* 0x000fe200078e00ff */
[----:B------:R-:W-:Y:S01]  /*32c0*/  MOV R232, 0x40 ;  /* 0x0000004000e87802 */ /* 0x000fe20000000f00 */
[----:B------:R-:W-:Y:S01]  /*32d0*/  IMAD.SHL.U32 R228, R231, 0x2, RZ ;  /* 0x00000002e7e47824 */ /* 0x000fe200078e00ff */
[C---:B------:R-:W-:Y:S01]  /*32e0*/  IADD3 R0, R238.reuse, R249, RZ ;  /* 0x000000f9ee007210 */ /* 0x040fe20007ffe0ff */
[----:B------:R-:W-:Y:S01]  /*32f0*/  IMAD.IADD R2, R238, 0x1, R251 ;  /* 0x00000001ee027824 */ /* 0x000fe200078e02fb */
[----:B--2---:R-:W-:-:S04]  /*3300*/  UIADD3 UR15, UR21, 0x40, URZ ;  /* 0x00000040150f7890 */ /* 0x004fc8000fffe03f */
.L_x_1682:
[----:B------:R-:W2:Y:S01]  /*3310*/  LDL R0, [R1+0x3c] ;  /* 0x00003c0001007983 */ /* 0x000ea20000100800 */
[----:B------:R-:W-:Y:S01]  /*3320*/  UISETP.GE.AND UP0, UPT, UR15, UR6, UPT ;  /* 0x000000060f00728c */ /* 0x000fe2000bf06270 */
[----:B------:R-:W-:Y:S01]  /*3330*/  MOV R129, c[0x0][0x22c] ;  /* 0x00008b0000817a02 */ /* 0x000fe20000000f00 */
[----:B------:R-:W-:Y:S03]  /*3340*/  UISETP.GE.AND UP4, UPT, UR7, 0x1, UPT ;  /* 0x000000010700788c */ /* 0x000fe6000bf86270 */
[----:B------:R-:W0:Y:S01]  /*3350*/  LDGDEPBAR ;  /* 0x00000000000079af */ /* 0x000e220000000000 */
[----:B------:R-:W-:Y:S05]  /*3360*/  IMAD R129, R129, c[0x0][0x1c0], RZ ;  /* 0x0000700081817a24 */ /* 0x000fea00078e02ff */
[----:B------:R-:W3:Y:S01]  /*3370*/  LDL R117, [R1+0x38] ;  /* 0x0000380001757983 */ /* 0x000ee20000100800 */
[----:B------:R-:W-:Y:S05]  /*3380*/  LEA R129, -R129, RZ, 0x6 ;  /* 0x000000ff81817211 */ /* 0x000fea00078e31ff */
[----:B------:R-:W4:Y:S06]  /*3390*/  LDL R127, [R1+0x18] ;  /* 0x00001800017f7983 */ /* 0x000f2c0000100800 */
        /* <DEDUP_REMOVED lines=112> */
[----:B------:R-:W-:Y:S03]  /*3aa0*/  @P5 ISETP.GE.AND P5, PT, R3, UR6, PT ;  /* 0x0000000603005c0c */ /* 0x000fe6000bfa6270 */
[C---:B------:R-:W-:Y:S01]  /*3ab0*/  HMMA.16816.F32.BF16 R8, R108.reuse, R114, R8 ;  /* 0x000000726c08723c */ /* 0x040fe20000041808 */
[----:B------:R-:W-:Y:S07]  /*3ac0*/  LDSM.16.M88.4 R112, [R223+0x1e000] ;  /* 0x01e00000df70783b */ /* 0x000fee0000000200 */
[C---:B--2---:R-:W-:Y:S04]  /*3ad0*/  HMMA.16816.F32.BF16 R12, R108.reuse, R84, R12 ;  /* 0x000000546c0c723c */ /* 0x044fe8000004180c */
[----:B---3-5:R-:W-:Y:S04]  /*3ae0*/  FMUL.FTZ R2, R247, 1.4426950216293334961 ;  /* 0x3fb8aa3bf7027820 */ /* 0x028fe80000410000 */
        /* <DEDUP_REMOVED lines=159> */
[----:B----4-:R-:W-:Y:S03]  /*44e0*/  IADD3 R92, P0, R127, UR11, RZ ;  /* 0x0000000b7f5c7c10 */ /* 0x010fe6000ff1e0ff */
        /* <DEDUP_REMOVED lines=8> */
[----:B------:R4:W-:Y:S01]  /*4570*/  STS [R239+0x2a000], R3 ;  /* 0x02a00003ef007388 */ /* 0x0009e20000000800 */
[----:B------:R-:W-:Y:S05]  /*4580*/  PLOP3.LUT P0, PT, PT, PT, UP4, 0x80, 0x0 ;  /* 0x000000000000781c */ /* 0x000fea0003f0f048 */
[----:B------:R-:W-:Y:S01]  /*4590*/  STS [R246+0x2a400], R5 ;  /* 0x02a40005f6007388 */ /* 0x000fe20000000800 */
        /* <DEDUP_REMOVED lines=105> */
[----:B-1----:R-:W3:Y:S01]  /*4c30*/  LDG.E R0, [R92.64+0x20] ;  /* 0x000020045c007981 */ /* 0x002ee2000c1e1900 */
[C---:B--2---:R-:W-:Y:S08]  /*4c40*/  HMMA.16816.F32.BF16 R4, R84.reuse, R88, R4 ;  /* 0x000000585404723c */ /* 0x044ff00000041804 */
[C---:B------:R-:W-:Y:S01]  /*4c50*/  HMMA.16816.F32.BF16 R8, R84.reuse, R90, R8 ;  /* 0x0000005a5408723c */ /* 0x040fe20000041808 */
[----:B------:R-:W1:Y:S07]  /*4c60*/  LDSM.16.M88.4 R88, [R222+0x26800] ;  /* 0x02680000de58783b */ /* 0x000e6e0000000200 */
[C---:B-1----:R-:W-:Y:S08]  /*4c70*/  HMMA.16816.F32.BF16 R12, R84.reuse, R88, R12 ;  /* 0x00000058540c723c */ /* 0x042ff0000004180c */
[----:B------:R-:W-:Y:S01]  /*4c80*/  HMMA.16816.F32.BF16 R16, R84, R90, R16 ;  /* 0x0000005a5410723c */ /* 0x000fe20000041810 */
[----:B------:R1:W-:Y:S06]  /*4c90*/  LDSM.16.M88.4 R84, [R3+0x16000] ;  /* 0x016000000354783b */ /* 0x0003ec0000000200 */
[----:B------:R-:W2:Y:S06]  /*4ca0*/  LDSM.16.M88.4 R88, [R224+0x26000] ;  /* 0x02600000e058783b */ /* 0x000eac0000000200 */
[----:B-1----:R-:W4:Y:S01]  /*4cb0*/  LDG.E R3, [R92.64] ;  /* 0x000000045c037981 */ /* 0x002f22000c1e1900 */
[C---:B--2---:R-:W-:Y:S08]  /*4cc0*/  HMMA.16816.F32.BF16 R4, R84.reuse, R88, R4 ;  /* 0x000000585404723c */ /* 0x044ff00000041804 */
        /* <DEDUP_REMOVED lines=12> */
[----:B------:R-:W-:Y:S03]  /*4d90*/  FMUL.FTZ R88, R88, c[0x0][0x2ec] ;  /* 0x0000bb0058587a20 */ /* 0x000fe60000410000 */
[----:B------:R-:W-:Y:S02]  /*4da0*/  FFMA.FTZ R87, -R99, R99, 1 ;  /* 0x3f80000063577423 */ /* 0x000fe40000010163 */
[----:B------:R-:W-:Y:S03]  /*4db0*/  FFMA.FTZ R86, -R100, R100, 1 ;  /* 0x3f80000064567423 */ /* 0x000fe60000010164 */
[----:B------:R-:W-:Y:S02]  /*4dc0*/  FMUL.FTZ R87, R87, c[0x0][0x2ec] ;  /* 0x0000bb0057577a20 */ /* 0x000fe40000410000 */
[----:B------:R-:W-:Y:S02]  /*4dd0*/  FFMA.FTZ R85, -R96, R96, 1 ;  /* 0x3f80000060557423 */ /* 0x000fe40000010160 */
[----:B------:R-:W-:Y:S02]  /*4de0*/  FMUL.FTZ R86, R86, c[0x0][0x2ec] ;  /* 0x0000bb0056567a20 */ /* 0x000fe40000410000 */
[----:B------:R-:W-:Y:S02]  /*4df0*/  FMUL.FTZ R85, R85, c[0x0][0x2ec] ;  /* 0x0000bb0055557a20 */ /* 0x000fe40000410000 */
[C---:B---3--:R-:W-:Y:S04]  /*4e00*/  FADD.FTZ R14, -R0.reuse, R14 ;  /* 0x0000000e000e7221 */ /* 0x048fe80000010100 */
[----:B------:R-:W-:Y:S02]  /*4e10*/  FADD.FTZ R18, -R0, R18 ;  /* 0x0000001200127221 */ /* 0x000fe40000010100 */
[----:B------:R-:W-:Y:S02]  /*4e20*/  FMUL.FTZ R14, R123, R14 ;  /* 0x0000000e7b0e7220 */ /* 0x000fe40000410000 */
[C---:B----4-:R-:W-:Y:S02]  /*4e30*/  FADD.FTZ R2, -R3.reuse, R4 ;  /* 0x0000000403027221 */ /* 0x050fe40000010100 */
[----:B------:R-:W-:Y:S02]  /*4e40*/  FADD.FTZ R4, -R3, R5 ;  /* 0x0000000503047221 */ /* 0x000fe40000010100 */
[----:B------:R-:W-:Y:S02]  /*4e50*/  FMUL.FTZ R2, R118, R2 ;  /* 0x0000000276027220 */ /* 0x000fe40000410000 */
[----:B------:R-:W-:Y:S02]  /*4e60*/  FMUL.FTZ R4, R115, R4 ;  /* 0x0000000473047220 */ /* 0x000fe40000410000 */
[----:B------:R-:W-:Y:S02]  /*4e70*/  FADD.FTZ R5, -R3, R8 ;  /* 0x0000000803057221 */ /* 0x000fe40000010100 */
[----:B------:R-:W-:Y:S02]  /*4e80*/  FMUL.FTZ R88, R2, R88 ;  /* 0x0000005802587220 */ /* 0x000fe40000410000 */
[----:B------:R-:W-:Y:S02]  /*4e90*/  FFMA.FTZ R2, -R98, R98, 1 ;  /* 0x3f80000062027423 */ /* 0x000fe40000010162 */
[----:B------:R-:W-:Y:S02]  /*4ea0*/  FMUL.FTZ R5, R111, R5 ;  /* 0x000000056f057220 */ /* 0x000fe40000410000 */
[----:B------:R-:W-:Y:S02]  /*4eb0*/  FMUL.FTZ R87, R4, R87 ;  /* 0x0000005704577220 */ /* 0x000fe40000410000 */
[----:B------:R-:W-:Y:S02]  /*4ec0*/  FFMA.FTZ R4, -R97, R97, 1 ;  /* 0x3f80000061047423 */ /* 0x000fe40000010161 */
[C---:B------:R-:W-:Y:S02]  /*4ed0*/  FADD.FTZ R84, -R3.reuse, R16 ;  /* 0x0000001003547221 */ /* 0x040fe40000010100 */
[C---:B------:R-:W-:Y:S02]  /*4ee0*/  FADD.FTZ R17, -R3.reuse, R17 ;  /* 0x0000001103117221 */ /* 0x040fe40000010100 */
[----:B------:R-:W-:Y:S02]  /*4ef0*/  FMUL.FTZ R16, R2, c[0x0][0x2ec] ;  /* 0x0000bb0002107a20 */ /* 0x000fe40000410000 */
[C---:B------:R-:W-:Y:S02]  /*4f00*/  FADD.FTZ R8, -R3.reuse, R9 ;  /* 0x0000000903087221 */ /* 0x040fe40000010100 */
[C---:B------:R-:W-:Y:S02]  /*4f10*/  FADD.FTZ R12, -R3.reuse, R12 ;  /* 0x0000000c030c7221 */ /* 0x040fe40000010100 */
[----:B------:R-:W-:Y:S02]  /*4f20*/  FADD.FTZ R9, -R3, R13 ;  /* 0x0000000d03097221 */ /* 0x000fe40000010100 */
[----:B------:R-:W-:Y:S02]  /*4f30*/  FMUL.FTZ R13, R4, c[0x0][0x2ec] ;  /* 0x0000bb00040d7a20 */ /* 0x000fe40000410000 */
[----:B------:R-:W-:Y:S02]  /*4f40*/  FMUL.FTZ R16, R5, R16 ;  /* 0x0000001005107220 */ /* 0x000fe40000410000 */
[----:B------:R-:W-:Y:S02]  /*4f50*/  FMUL.FTZ R4, R109, R84 ;  /* 0x000000546d047220 */ /* 0x000fe40000410000 */
[----:B------:R-:W-:Y:S02]  /*4f60*/  FMUL.FTZ R5, R108, R17 ;  /* 0x000000116c057220 */ /* 0x000fe40000410000 */
[----:B------:R-:W-:Y:S02]  /*4f70*/  FFMA.FTZ R84, -R95, R95, 1 ;  /* 0x3f8000005f547423 */ /* 0x000fe4000001015f */
[----:B------:R-:W-:Y:S02]  /*4f80*/  FFMA.FTZ R17, -R94, R94, 1 ;  /* 0x3f8000005e117423 */ /* 0x000fe4000001015e */
[----:B------:R-:W-:Y:S02]  /*4f90*/  FMUL.FTZ R2, R117, R12 ;  /* 0x0000000c75027220 */ /* 0x000fe40000410000 */
[----:B------:R-:W-:Y:S02]  /*4fa0*/  FMUL.FTZ R3, R114, R9 ;  /* 0x0000000972037220 */ /* 0x000fe40000410000 */
[----:B------:R-:W-:Y:S02]  /*4fb0*/  FMUL.FTZ R84, R84, c[0x0][0x2ec] ;  /* 0x0000bb0054547a20 */ /* 0x000fe40000410000 */
[----:B------:R-:W-:Y:S02]  /*4fc0*/  FMUL.FTZ R17, R17, c[0x0][0x2ec] ;  /* 0x0000bb0011117a20 */ /* 0x000fe40000410000 */
[----:B------:R-:W-:Y:S02]  /*4fd0*/  FMUL.FTZ R86, R2, R86 ;  /* 0x0000005602567220 */ /* 0x000fe40000410000 */
[----:B------:R-:W-:Y:S02]  /*4fe0*/  FMUL.FTZ R85, R3, R85 ;  /* 0x0000005503557220 */ /* 0x000fe40000410000 */
[C---:B------:R-:W-:Y:S02]  /*4ff0*/  FADD.FTZ R2, -R0.reuse, R6 ;  /* 0x0000000600027221 */ /* 0x040fe40000010100 */
[----:B------:R-:W-:Y:S02]  /*5000*/  FADD.FTZ R3, -R0, R7 ;  /* 0x0000000700037221 */ /* 0x000fe40000010100 */
[----:B------:R-:W-:Y:S02]  /*5010*/  FMUL.FTZ R84, R4, R84 ;  /* 0x0000005404547220 */ /* 0x000fe40000410000 */
[----:B------:R-:W-:Y:S02]  /*5020*/  FMUL.FTZ R17, R5, R17 ;  /* 0x0000001105117220 */ /* 0x000fe40000410000 */
[----:B------:R-:W-:Y:S02]  /*5030*/  FFMA.FTZ R4, -R113, R113, 1 ;  /* 0x3f80000071047423 */ /* 0x000fe40000010171 */
[----:B------:R-:W-:Y:S02]  /*5040*/  FFMA.FTZ R5, -R112, R112, 1 ;  /* 0x3f80000070057423 */ /* 0x000fe40000010170 */
[----:B------:R-:W-:Y:S02]  /*5050*/  FADD.FTZ R9, -R0, R11 ;  /* 0x0000000b00097221 */ /* 0x000fe40000010100 */
[----:B------:R-:W-:Y:S02]  /*5060*/  FFMA.FTZ R7, -R106, R106, 1 ;  /* 0x3f8000006a077423 */ /* 0x000fe4000001016a */
[----:B------:R-:W-:Y:S02]  /*5070*/  FMUL.FTZ R8, R110, R8 ;  /* 0x000000086e087220 */ /* 0x000fe40000410000 */
[----:B------:R-:W-:Y:S02]  /*5080*/  FMUL.FTZ R2, R126, R2 ;  /* 0x000000027e027220 */ /* 0x000fe40000410000 */
[----:B------:R-:W-:Y:S02]  /*5090*/  FMUL.FTZ R3, R125, R3 ;  /* 0x000000037d037220 */ /* 0x000fe40000410000 */
[----:B------:R-:W-:Y:S02]  /*50a0*/  FMUL.FTZ R4, R4, c[0x0][0x2ec] ;  /* 0x0000bb0004047a20 */ /* 0x000fe40000410000 */
[----:B------:R-:W-:Y:S02]  /*50b0*/  FMUL.FTZ R5, R5, c[0x0][0x2ec] ;  /* 0x0000bb0005057a20 */ /* 0x000fe40000410000 */
[----:B------:R-:W-:Y:S02]  /*50c0*/  FMUL.FTZ R9, R121, R9 ;  /* 0x0000000979097220 */ /* 0x000fe40000410000 */
[----:B------:R-:W-:Y:S02]  /*50d0*/  FMUL.FTZ R7, R7, c[0x0][0x2ec] ;  /* 0x0000bb0007077a20 */ /* 0x000fe40000410000 */
[----:B------:R-:W-:Y:S02]  /*50e0*/  FMUL.FTZ R13, R8, R13 ;  /* 0x0000000d080d7220 */ /* 0x000fe40000410000 */
[----:B------:R-:W-:Y:S02]  /*50f0*/  FADD.FTZ R6, -R0, R10 ;  /* 0x0000000a00067221 */ /* 0x000fe40000010100 */
[----:B------:R-:W-:Y:S02]  /*5100*/  FMUL.FTZ R4, R2, R4 ;  /* 0x0000000402047220 */ /* 0x000fe40000410000 */
[----:B------:R-:W-:Y:S02]  /*5110*/  FMUL.FTZ R5, R3, R5 ;  /* 0x0000000503057220 */ /* 0x000fe40000410000 */
[C---:B------:R-:W-:Y:S02]  /*5120*/  FADD.FTZ R3, -R0.reuse, R15 ;  /* 0x0000000f00037221 */ /* 0x040fe40000010100 */
        /* <DEDUP_REMOVED lines=8> */
[----:B------:R-:W-:Y:S02]  /*51b0*/  FMUL.FTZ R8, R8, c[0x0][0x2ec] ;  /* 0x0000bb0008087a20 */ /* 0x000fe40000410000 */
        /* <DEDUP_REMOVED lines=39> */
.L_x_1680:
[----:B------:R-:W-:Y:S01]  /*5430*/  F2FP.BF16.PACK_AB R6, R87, R88 ;  /* 0x000000585706723e */ /* 0x000fe200000010ff */
[----:B------:R-:W-:Y:S01]  /*5440*/  IMAD.SHL.U32 R216, R230, 0x2, RZ ;  /* 0x00000002e6d87824 */ /* 0x000fe200078e00ff */
        /* <DEDUP_REMOVED lines=44> */
[----:B------:R-:W-:Y:S06]  /*5710*/  LDSM.16.MT88.4 R4, [R227+0x2b000] ;  /* 0x02b00000e304783b */ /* 0x000fec0000004200 */
[----:B------:R-:W-:Y:S01]  /*5720*/  LDSM.16.MT88.4 R88, [R226+0x2b000] ;  /* 0x02b00000e258783b */ /* 0x000fe20000004200 */
        /* <DEDUP_REMOVED lines=14> */
[----:B------:R-:W4:Y:S07]  /*5810*/  LDSM.16.MT88.4 R96, [R216+0x15000] ;  /* 0x01500000d860783b */ /* 0x000f2e0000004200 */
[-C--:B---3--:R-:W-:Y:S08]  /*5820*/  HMMA.16816.F32.BF16 R68, R8, R12.reuse, R68 ;  /* 0x0000000c0844723c */ /* 0x088ff00000041844 */
[C---:B------:R-:W-:Y:S08]  /*5830*/  HMMA.16816.F32.BF16 R72, R84.reuse, R12, R72 ;  /* 0x0000000c5448723c */ /* 0x040ff00000041848 */
[-C--:B------:R-:W-:Y:S01]  /*5840*/  HMMA.16816.F32.BF16 R76, R84, R14.reuse, R76 ;  /* 0x0000000e544c723c */ /* 0x080fe2000004184c */
[----:B------:R-:W3:Y:S07]  /*5850*/  LDSM.16.MT88.4 R84, [R216+0x17000] ;  /* 0x01700000d854783b */ /* 0x000eee0000004200 */
[----:B------:R-:W-:Y:S01]  /*5860*/  HMMA.16816.F32.BF16 R80, R8, R14, R80 ;  /* 0x0000000e0850723c */ /* 0x000fe20000041850 */
[----:B------:R-:W-:Y:S06]  /*5870*/  LDSM.16.MT88.4 R8, [R227+0x2b800] ;  /* 0x02b80000e308783b */ /* 0x000fec0000004200 */
[----:B------:R-:W5:Y:S01]  /*5880*/  LDSM.16.MT88.4 R12, [R216+0x11800] ;  /* 0x01180000d80c783b */ /* 0x000f620000004200 */
        /* <DEDUP_REMOVED lines=10> */
[-C--:B----4-:R-:W-:Y:S08]  /*5930*/  HMMA.16816.F32.BF16 R52, R4, R96.reuse, R52 ;  /* 0x000000600434723c */ /* 0x090ff00000041834 */
[C---:B------:R-:W-:Y:S08]  /*5940*/  HMMA.16816.F32.BF16 R56, R88.reuse, R96, R56 ;  /* 0x000000605838723c */ /* 0x040ff00000041838 */
[-C--:B------:R-:W-:Y:S08]  /*5950*/  HMMA.16816.F32.BF16 R60, R88, R98.reuse, R60 ;  /* 0x00000062583c723c */ /* 0x080ff0000004183c */
[C---:B------:R-:W-:Y:S01]  /*5960*/  HMMA.16816.F32.BF16 R64, R4.reuse, R98, R64 ;  /* 0x000000620440723c */ /* 0x040fe20000041840 */
[----:B------:R-:W4:Y:S07]  /*5970*/  LDSM.16.MT88.4 R96, [R216+0x15800] ;  /* 0x01580000d860783b */ /* 0x000f2e0000004200 */
[-C--:B---3--:R-:W-:Y:S08]  /*5980*/  HMMA.16816.F32.BF16 R68, R4, R84.reuse, R68 ;  /* 0x000000540444723c */ /* 0x088ff00000041844 */
[C---:B------:R-:W-:Y:S08]  /*5990*/  HMMA.16816.F32.BF16 R72, R88.reuse, R84, R72 ;  /* 0x000000545848723c */ /* 0x040ff00000041848 */
[-C--:B------:R-:W-:Y:S01]  /*59a0*/  HMMA.16816.F32.BF16 R76, R88, R86.reuse, R76 ;  /* 0x00000056584c723c */ /* 0x080fe2000004184c */
[----:B------:R-:W3:Y:S06]  /*59b0*/  LDSM.16.MT88.4 R88, [R216+0x17800] ;  /* 0x01780000d858783b */ /* 0x000eec0000004200 */
[----:B------:R-:W-:Y:S01]  /*59c0*/  BAR.SYNC.DEFER_BLOCKING 0x0 ;  /* 0x0000000000007b1d */ /* 0x000fe20000010000 */
[----:B------:R-:W-:Y:S08]  /*59d0*/  HMMA.16816.F32.BF16 R80, R4, R86, R80 ;  /* 0x000000560450723c */ /* 0x000ff00000041850 */
[-C--:B-----5:R-:W-:Y:S08]  /*59e0*/  HMMA.16816.F32.BF16 R20, R8, R12.reuse, R20 ;  /* 0x0000000c0814723c */ /* 0x0a0ff00000041814 */
[C---:B-1----:R-:W-:Y:S08]  /*59f0*/  HMMA.16816.F32.BF16 R24, R16.reuse, R12, R24 ;  /* 0x0000000c1018723c */ /* 0x042ff00000041818 */
[-C--:B------:R-:W-:Y:S08]  /*5a00*/  HMMA.16816.F32.BF16 R28, R16, R14.reuse, R28 ;  /* 0x0000000e101c723c */ /* 0x080ff0000004181c */
[C---:B------:R-:W-:Y:S08]  /*5a10*/  HMMA.16816.F32.BF16 R32, R8.reuse, R14, R32 ;  /* 0x0000000e0820723c */ /* 0x040ff00000041820 */
[-C--:B--2---:R-:W-:Y:S08]  /*5a20*/  HMMA.16816.F32.BF16 R36, R8, R92.reuse, R36 ;  /* 0x0000005c0824723c */ /* 0x084ff00000041824 */
[C---:B------:R-:W-:Y:S08]  /*5a30*/  HMMA.16816.F32.BF16 R40, R16.reuse, R92, R40 ;  /* 0x0000005c1028723c */ /* 0x040ff00000041828 */
[-C--:B------:R-:W-:Y:S08]  /*5a40*/  HMMA.16816.F32.BF16 R44, R16, R94.reuse, R44 ;  /* 0x0000005e102c723c */ /* 0x080ff0000004182c */
[C---:B------:R-:W-:Y:S08]  /*5a50*/  HMMA.16816.F32.BF16 R48, R8.reuse, R94, R48 ;  /* 0x0000005e0830723c */ /* 0x040ff00000041830 */
[-C--:B----4-:R-:W-:Y:S08]  /*5a60*/  HMMA.16816.F32.BF16 R52, R8, R96.reuse, R52 ;  /* 0x000000600834723c */ /* 0x090ff00000041834 */
[C---:B------:R-:W-:Y:S08]  /*5a70*/  HMMA.16816.F32.BF16 R56, R16.reuse, R96, R56 ;  /* 0x000000601038723c */ /* 0x040ff00000041838 */
[-C--:B------:R-:W-:Y:S08]  /*5a80*/  HMMA.16816.F32.BF16 R60, R16, R98.reuse, R60 ;  /* 0x00000062103c723c */ /* 0x080ff0000004183c */
[C---:B------:R-:W-:Y:S08]  /*5a90*/  HMMA.16816.F32.BF16 R64, R8.reuse, R98, R64 ;  /* 0x000000620840723c */ /* 0x040ff00000041840 */
[-C--:B---3--:R-:W-:Y:S08]  /*5aa0*/  HMMA.16816.F32.BF16 R68, R8, R88.reuse, R68 ;  /* 0x000000580844723c */ /* 0x088ff00000041844 */
[C---:B------:R-:W-:Y:S08]  /*5ab0*/  HMMA.16816.F32.BF16 R72, R16.reuse, R88, R72 ;  /* 0x000000581048723c */ /* 0x040ff00000041848 */
[-C--:B------:R-:W-:Y:S08]  /*5ac0*/  HMMA.16816.F32.BF16 R76, R16, R90.reuse, R76 ;  /* 0x0000005a104c723c */ /* 0x080ff0000004184c */
[----:B------:R-:W-:Y:S01]  /*5ad0*/  HMMA.16816.F32.BF16 R80, R8, R90, R80 ;  /* 0x0000005a0850723c */ /* 0x000fe20000041850 */
[----:B------:R-:W-:-:S07]  /*5ae0*/  @!P0 BRA `(.L_x_1681) ;  /* 0x0000015000008947 */ /* 0x000fce0003800000 */
[----:B------:R-:W-:Y:S01]  /*5af0*/  IMAD.MOV.U32 R3, RZ, RZ, c[0x0][0x370] ;  /* 0x0000dc00ff037624 */ /* 0x000fe200078e00ff */
[----:B------:R-:W-:Y:S03]  /*5b00*/  MOV R4, c[0x0][0x374] ;  /* 0x0000dd0000047a02 */ /* 0x000fe60000000f00 */
[C---:B------:R-:W-:Y:S05]  /*5b10*/  IMAD.U32 R0, R3.reuse, -0x40, RZ ;  /* 0xffffffc003007824 */ /* 0x040fea00078e00ff */
        /* <DEDUP_REMOVED lines=18> */
.L_x_1681:
[----:B-1----:R-:W-:Y:S01]  /*5c40*/  IMAD.MOV.U32 R2, RZ, RZ, R128 ;  /* 0x000000ffff027224 */ /* 0x002fe200078e0080 */
[----:B------:R-:W-:Y:S01]  /*5c50*/  LDSM.16.MT88.4 R16, [R216+0x18000] ;  /* 0x01800000d810783b */ /* 0x000fe20000004200 */
[----:B------:R-:W-:Y:S01]  /*5c60*/  IMAD.MOV.U32 R3, RZ, RZ, R127 ;  /* 0x000000ffff037224 */ /* 0x000fe200078e007f */
[----:B------:R-:W-:Y:S01]  /*5c70*/  ULOP3.LUT UR12, UR7, 0x1, URZ, 0xc0, !UPT ;  /* 0x00000001070c7892 */ /* 0x000fe2000f8ec03f */
[----:B------:R-:W-:Y:S01]  /*5c80*/  IMAD.IADD R0, R229, 0x1, R116 ;  /* 0x00000001e5007824 */ /* 0x000fe200078e0274 */
[----:B------:R-:W-:Y:S01]  /*5c90*/  @UP4 UIADD3 UR13, UP1, UR9, -0x100, URZ ;  /* 0xffffff00090d4890 */ /* 0x000fe2000ff3e03f */
[----:B------:R-:W1:Y:S01]  /*5ca0*/  LDSM.16.M88.4 R128, [R229] ;  /* 0x00000000e580783b */ /* 0x000e620000000200 */
        /* <DEDUP_REMOVED lines=139> */
[----:B------:R-:W-:Y:S01]  /*6560*/  IMAD R206, R206, c[0x0][0x1c0], RZ ;  /* 0x00007000cece7a24 */ /* 0x000fe200078e02ff */
[----:B------:R4:W-:Y:S01]  /*6570*/  RED.E.ADD.F32.FTZ.RN.STRONG.GPU [R6.64], R10 ;  /* 0x0000000a0600798e */ /* 0x0009e2000c10e784 */
[-C--:B------:R-:W-:Y:S01]  /*6580*/  LEA.HI.X.SX32 R5, R208, R235.reuse, 0x2, P0 ;  /* 0x000000ebd0057211 */ /* 0x080fe200000f16ff */
[----:B------:R-:W-:Y:S02]  /*6590*/  IMAD.SHL.U32 R207, R207, 0x10, RZ ;  /* 0x00000010cfcf7824 */ /* 0x000fe400078e00ff */
[----:B------:R-:W-:Y:S02]  /*65a0*/  IMAD.SHL.U32 R206, R206, 0x10, RZ ;  /* 0x00000010cece7824 */ /* 0x000fe400078e00ff */
[----:B------:R4:W-:Y:S01]  /*65b0*/  RED.E.ADD.F32.FTZ.RN.STRONG.GPU [R4.64], R11 ;  /* 0x0000000b0400798e */ /* 0x0009e2000c10e784 */
[C---:B------:R-:W-:Y:S02]  /*65c0*/  IADD3 R208, R207.reuse, 0x20, RZ ;  /* 0x00000020cfd07810 */ /* 0x040fe40007ffe0ff */
[----:B------:R-:W-:Y:S02]  /*65d0*/  IADD3 R206, R206, 0x20, RZ ;  /* 0x00000020cece7810 */ /* 0x000fe40007ffe0ff */
[----:B------:R-:W-:Y:S01]  /*65e0*/  RED.E.ADD.F32.FTZ.RN.STRONG.GPU [R234.64+0x80], R16 ;  /* 0x00008010ea00798e */ /* 0x000fe2000c10e784 */
[----:B------:R-:W-:Y:S01]  /*65f0*/  IMAD.IADD R208, R238, 0x1, R208 ;  /* 0x00000001eed07824 */ /* 0x000fe200078e02d0 */
[CC--:B------:R-:W-:Y:S03]  /*6600*/  LEA R8, P0, R206.reuse, R234.reuse, 0x2 ;  /* 0x000000eace087211 */ /* 0x0c0fe600078010ff */
[----:B------:R-:W-:Y:S01]  /*6610*/  RED.E.ADD.F32.FTZ.RN.STRONG.GPU [R2.64+0x80], R17 ;  /* 0x000080110200798e */ /* 0x000fe2000c10e784 */
[-C--:B-1----:R-:W-:Y:S04]  /*6620*/  LEA.HI.X.SX32 R9, R206, R235.reuse, 0x2, P0 ;  /* 0x000000ebce097211 */ /* 0x082fe800000f16ff */
[----:B------:R-:W3:Y:S01]  /*6630*/  LDL R197, [R1+0xc] ;  /* 0x00000c0001c57983 */ /* 0x000ee20000100800 */
[C---:B------:R-:W-:Y:S02]  /*6640*/  IADD3 R206, R207.reuse, 0x20, RZ ;  /* 0x00000020cfce7810 */ /* 0x040fe40007ffe0ff */
[----:B------:R-:W-:Y:S02]  /*6650*/  IADD3 R207, R207, 0x20, RZ ;  /* 0x00000020cfcf7810 */ /* 0x000fe40007ffe0ff */
[----:B------:R1:W-:Y:S01]  /*6660*/  RED.E.ADD.F32.FTZ.RN.STRONG.GPU [R8.64], R18 ;  /* 0x000000120800798e */ /* 0x0003e2000c10e784 */
[----:B------:R-:W-:Y:S01]  /*6670*/  IMAD.IADD R206, R238, 0x1, R206 ;  /* 0x00000001eece7824 */ /* 0x000fe200078e02ce */
[-C--:B----4-:R-:W-:Y:S01]  /*6680*/  LEA R6, P1, R208, R234.reuse, 0x2 ;  /* 0x000000ead0067211 */ /* 0x090fe200078210ff */
[C---:B------:R-:W-:Y:S02]  /*6690*/  IMAD.IADD R207, R238.reuse, 0x1, R207 ;  /* 0x00000001eecf7824 */ /* 0x040fe400078e02cf */
[----:B------:R-:W3:Y:S01]  /*66a0*/  LDL R196, [R1+0x28] ;  /* 0x0000280001c47983 */ /* 0x000ee20000100800 */
        /* <DEDUP_REMOVED lines=12> */
[-C--:B------:R-:W-:Y:S04]  /*6770*/  LEA.HI.X.SX32 R9, R206, R235.reuse, 0x2, P2 ;  /* 0x000000ebce097211 */ /* 0x080fe800010f16ff */
[C---:B------:R-:W-:Y:S02]  /*6780*/  IADD3 R199, R207.reuse, 0x40, RZ ;  /* 0x00000040cfc77810 */ /* 0x040fe40007ffe0ff */
[C---:B------:R-:W-:Y:S01]  /*6790*/  IADD3 R198, R207.reuse, 0x40, RZ ;  /* 0x00000040cfc67810 */ /* 0x040fe20007ffe0ff */
[----:B------:R1:W-:Y:S02]  /*67a0*/  RED.E.ADD.F32.FTZ.RN.STRONG.GPU [R8.64], R13 ;  /* 0x0000000d0800798e */ /* 0x0003e4000c10e784 */
[C---:B------:R-:W-:Y:S02]  /*67b0*/  IMAD.IADD R199, R238.reuse, 0x1, R199 ;  /* 0x00000001eec77824 */ /* 0x040fe400078e02c7 */
[C---:B------:R-:W-:Y:S02]  /*67c0*/  IMAD.IADD R198, R238.reuse, 0x1, R198 ;  /* 0x00000001eec67824 */ /* 0x040fe400078e02c6 */
[C---:B------:R-:W-:Y:S02]  /*67d0*/  IMAD.IADD R199, R238.reuse, 0x1, R199 ;  /* 0x00000001eec77824 */ /* 0x040fe400078e02c7 */
[C---:B------:R-:W-:Y:S04]  /*67e0*/  IMAD.IADD R198, R238.reuse, 0x1, R198 ;  /* 0x00000001eec67824 */ /* 0x040fe800078e02c6 */
[----:B------:R-:W-:Y:S01]  /*67f0*/  IMAD.IADD R198, R238, 0x1, R198 ;  /* 0x00000001eec67824 */ /* 0x000fe200078e02c6 */
[----:B------:R-:W3:Y:S04]  /*6800*/  LDL R12, [R1+0x24] ;  /* 0x00002400010c7983 */ /* 0x000ee80000100800 */
[CC--:B-1----:R-:W-:Y:S01]  /*6810*/  LEA R8, P2, R198.reuse, R234.reuse, 0x2 ;  /* 0x000000eac6087211 */ /* 0x0c2fe200078410ff */
[----:B------:R-:W3:Y:S03]  /*6820*/  LDL R13, [R1+0x20] ;  /* 0x00002000010d7983 */ /* 0x000ee60000100800 */
        /* <DEDUP_REMOVED lines=47> */
[-C--:B------:R-:W-:Y:S05]  /*6b20*/  LEA.HI.X.SX32 R5, R197, R235.reuse, 0x2, P1 ;  /* 0x000000ebc5057211 */ /* 0x080fea00008f16ff */
[----:B------:R1:W-:Y:S01]  /*6b30*/  RED.E.ADD.F32.FTZ.RN.STRONG.GPU [R4.64], R90 ;  /* 0x0000005a0400798e */ /* 0x0003e2000c10e784 */
[CC--:B------:R-:W-:Y:S04]  /*6b40*/  LEA R6, P0, R196.reuse, R234.reuse, 0x2 ;  /* 0x000000eac4067211 */ /* 0x0c0fe800078010ff */
[-C--:B------:R-:W-:Y:S05]  /*6b50*/  LEA.HI.X.SX32 R7, R196, R235.reuse, 0x2, P0 ;  /* 0x000000ebc4077211 */ /* 0x080fea00000f16ff */
[----:B------:R2:W-:Y:S05]  /*6b60*/  RED.E.ADD.F32.FTZ.RN.STRONG.GPU [R6.64], R91 ;  /* 0x0000005b0600798e */ /* 0x0005ea000c10e784 */
[----:B------:R-:W-:Y:S05]  /*6b70*/  RED.E.ADD.F32.FTZ.RN.STRONG.GPU [R234.64+0x180], R96 ;  /* 0x00018060ea00798e */ /* 0x000fea000c10e784 */
[----:B------:R-:W-:Y:S05]  /*6b80*/  RED.E.ADD.F32.FTZ.RN.STRONG.GPU [R2.64+0x180], R97 ;  /* 0x000180610200798e */ /* 0x000fea000c10e784 */
[----:B------:R-:W-:Y:S01]  /*6b90*/  LDSM.16.MT88.4 R88, [R220+0x6000] ;  /* 0x00600000dc58783b */ /* 0x000fe20000004200 */
[CC--:B-1----:R-:W-:Y:S04]  /*6ba0*/  LEA R4, P0, R16.reuse, R234.reuse, 0x2 ;  /* 0x000000ea10047211 */ /* 0x0c2fe800078010ff */
[-C--:B------:R-:W-:Y:S02]  /*6bb0*/  LEA.HI.X.SX32 R5, R16, R235.reuse, 0x2, P0 ;  /* 0x000000eb10057211 */ /* 0x080fe400000f16ff */
[----:B------:R-:W-:Y:S01]  /*6bc0*/  IADD3 R16, R204, 0x60, RZ ;  /* 0x00000060cc107810 */ /* 0x000fe20007ffe0ff */
[----:B------:R-:W-:Y:S02]  /*6bd0*/  IMAD.MOV.U32 R204, RZ, RZ, c[0x0][0x22c] ;  /* 0x00008b00ffcc7624 */ /* 0x000fe400078e00ff */
[----:B------:R-:W-:Y:S01]  /*6be0*/  RED.E.ADD.F32.FTZ.RN.STRONG.GPU [R4.64], R98 ;  /* 0x000000620400798e */ /* 0x000fe2000c10e784 */
[CC--:B--2---:R-:W-:Y:S01]  /*6bf0*/  LEA R6, P1, R17.reuse, R234.reuse, 0x2 ;  /* 0x000000ea11067211 */ /* 0x0c4fe200078210ff */
[----:B------:R-:W-:Y:S02]  /*6c00*/  IMAD.IADD R16, R238, 0x1, R16 ;  /* 0x00000001ee107824 */ /* 0x000fe400078e0210 */
[----:B------:R-:W-:Y:S01]  /*6c10*/  IMAD R204, R204, c[0x0][0x1c0], RZ ;  /* 0x00007000cccc7a24 */ /* 0x000fe200078e02ff */
[-C--:B------:R-:W-:Y:S01]  /*6c20*/  LEA.HI.X.SX32 R7, R17, R235.reuse, 0x2, P1 ;  /* 0x000000eb11077211 */ /* 0x080fe200008f16ff */
[----:B------:R-:W-:Y:S02]  /*6c30*/  IMAD.IADD R16, R238, 0x1, R16 ;  /* 0x00000001ee107824 */ /* 0x000fe400078e0210 */
[----:B------:R-:W-:Y:S02]  /*6c40*/  IMAD.SHL.U32 R204, R204, 0x10, RZ ;  /* 0x00000010cccc7824 */ /* 0x000fe400078e00ff */
[----:B------:R1:W-:Y:S01]  /*6c50*/  RED.E.ADD.F32.FTZ.RN.STRONG.GPU [R6.64], R99 ;  /* 0x000000630600798e */ /* 0x0003e2000c10e784 */
[-C--:B------:R-:W-:Y:S02]  /*6c60*/  LEA R10, P0, R16, R234.reuse, 0x2 ;  /* 0x000000ea100a7211 */ /* 0x080fe400078010ff */
[----:B------:R-:W-:Y:S02]  /*6c70*/  IADD3 R17, R204, 0x80, RZ ;  /* 0x00000080cc117810 */ /* 0x000fe40007ffe0ff */
[-C--:B------:R-:W-:Y:S01]  /*6c80*/  LEA.HI.X.SX32 R11, R16, R235.reuse, 0x2, P0 ;  /* 0x000000eb100b7211 */ /* 0x080fe200000f16ff */
[----:B------:R-:W-:Y:S01]  /*6c90*/  LDSM.16.MT88.4 R96, [R226+0x28800] ;  /* 0x02880000e260783b */ /* 0x000fe20000004200 */
[----:B------:R-:W-:Y:S01]  /*6ca0*/  IADD3 R16, R204, 0x80, RZ ;  /* 0x00000080cc107810 */ /* 0x000fe20007ffe0ff */
[----:B------:R-:W-:Y:S01]  /*6cb0*/  IMAD.IADD R17, R238, 0x1, R17 ;  /* 0x00000001ee117824 */ /* 0x000fe200078e0211 */
[----:B------:R-:W-:Y:S01]  /*6cc0*/  IADD3 R15, R204, 0x80, RZ ;  /* 0x00000080cc0f7810 */ /* 0x000fe20007ffe0ff */
[----:B------:R-:W-:Y:S01]  /*6cd0*/  IMAD.MOV.U32 R204, RZ, RZ, c[0x0][0x22c] ;  /* 0x00008b00ffcc7624 */ /* 0x000fe200078e00ff */
[----:B------:R-:W-:Y:S01]  /*6ce0*/  RED.E.ADD.F32.FTZ.RN.STRONG.GPU [R10.64], R92 ;  /* 0x0000005c0a00798e */ /* 0x000fe2000c10e784 */
[C---:B------:R-:W-:Y:S02]  /*6cf0*/  IMAD.IADD R16, R238.reuse, 0x1, R16 ;  /* 0x00000001ee107824 */ /* 0x040fe400078e0210 */
[C---:B------:R-:W-:Y:S02]  /*6d00*/  IMAD.IADD R15, R238.reuse, 0x1, R15 ;  /* 0x00000001ee0f7824 */ /* 0x040fe400078e020f */
[----:B------:R2:W-:Y:S01]  /*6d10*/  RED.E.ADD.F32.FTZ.RN.STRONG.GPU [R8.64], R93 ;  /* 0x0000005d0800798e */ /* 0x0005e2000c10e784 */
[C---:B------:R-:W-:Y:S02]  /*6d20*/  IMAD.IADD R16, R238.reuse, 0x1, R16 ;  /* 0x00000001ee107824 */ /* 0x040fe400078e0210 */
[----:B------:R-:W-:Y:S02]  /*6d30*/  IMAD.IADD R15, R238, 0x1, R15 ;  /* 0x00000001ee0f7824 */ /* 0x000fe400078e020f */
[----:B------:R-:W-:Y:S02]  /*6d40*/  IMAD R204, R204, c[0x0][0x1c0], RZ ;  /* 0x00007000cccc7a24 */ /* 0x000fe400078e02ff */
[----:B------:R-:W-:Y:S02]  /*6d50*/  IMAD.IADD R15, R238, 0x1, R15 ;  /* 0x00000001ee0f7824 */ /* 0x000fe400078e020f */
[----:B------:R-:W-:Y:S01]  /*6d60*/  IMAD.SHL.U32 R204, R204, 0x10, RZ ;  /* 0x00000010cccc7824 */ /* 0x000fe200078e00ff */
[CC--:B-1----:R-:W-:Y:S04]  /*6d70*/  LEA R6, P0, R12.reuse, R234.reuse, 0x2 ;  /* 0x000000ea0c067211 */ /* 0x0c2fe800078010ff */
[-C--:B------:R-:W-:Y:S02]  /*6d80*/  LEA.HI.X.SX32 R7, R12, R235.reuse, 0x2, P0 ;  /* 0x000000eb0c077211 */ /* 0x080fe400000f16ff */
[----:B------:R-:W3:Y:S01]  /*6d90*/  LDL R12, [R1] ;  /* 0x00000000010c7983 */ /* 0x000ee20000100800 */
[CC--:B--2---:R-:W-:Y:S04]  /*6da0*/  LEA R8, P2, R15.reuse, R234.reuse, 0x2 ;  /* 0x000000ea0f087211 */ /* 0x0c4fe800078410ff */
[-C--:B------:R-:W-:Y:S02]  /*6db0*/  LEA.HI.X.SX32 R9, R15, R235.reuse, 0x2, P2 ;  /* 0x000000eb0f097211 */ /* 0x080fe400010f16ff */
[----:B------:R-:W-:Y:S05]  /*6dc0*/  IADD3 R15, R204, 0xa0, RZ ;  /* 0x000000a0cc0f7810 */ /* 0x000fea0007ffe0ff */
[----:B------:R-:W-:Y:S01]  /*6dd0*/  IMAD.IADD R15, R238, 0x1, R15 ;  /* 0x00000001ee0f7824 */ /* 0x000fe200078e020f */
[CC--:B----4-:R-:W-:Y:S04]  /*6de0*/  LEA R4, P1, R0.reuse, R234.reuse, 0x2 ;  /* 0x000000ea00047211 */ /* 0x0d0fe800078210ff */
        /* <DEDUP_REMOVED lines=41> */
[----:B------:R-:W-:Y:S01]  /*7080*/  RED.E.ADD.F32.FTZ.RN.STRONG.GPU [R4.64], R114 ;  /* 0x000000720400798e */ /* 0x000fe2000c10e784 */
[CC--:B--2---:R-:W-:Y:S01]  /*7090*/  LEA R6, P1, R15.reuse, R234.reuse, 0x2 ;  /* 0x000000ea0f067211 */ /* 0x0c4fe200078210ff */
[----:B------:R-:W-:Y:S01]  /*70a0*/  IMAD.IADD R13, R238, 0x1, R13 ;  /* 0x00000001ee0d7824 */ /* 0x000fe200078e020d */
[-C--:B------:R-:W-:Y:S01]  /*70b0*/  LEA.HI.X.SX32 R11, R14, R235.reuse, 0x2, P0 ;  /* 0x000000eb0e0b7211 */ /* 0x080fe200000f16ff */
[----:B------:R-:W-:Y:S01]  /*70c0*/  IMAD R204, R204, c[0x0][0x1c0], RZ ;  /* 0x00007000cccc7a24 */ /* 0x000fe200078e02ff */
[-C--:B------:R-:W-:Y:S01]  /*70d0*/  LEA.HI.X.SX32 R7, R15, R235.reuse, 0x2, P1 ;  /* 0x000000eb0f077211 */ /* 0x080fe200008f16ff */
[----:B------:R-:W-:Y:S02]  /*70e0*/  IMAD.IADD R13, R238, 0x1, R13 ;  /* 0x00000001ee0d7824 */ /* 0x000fe400078e020d */
[----:B------:R-:W-:Y:S02]  /*70f0*/  IMAD.SHL.U32 R204, R204, 0x10, RZ ;  /* 0x00000010cccc7824 */ /* 0x000fe400078e00ff */
[----:B------:R-:W-:Y:S01]  /*7100*/  IMAD.IADD R13, R238, 0x1, R13 ;  /* 0x00000001ee0d7824 */ /* 0x000fe200078e020d */
[----:B------:R-:W-:Y:S04]  /*7110*/  RED.E.ADD.F32.FTZ.RN.STRONG.GPU [R6.64], R115 ;  /* 0x000000730600798e */ /* 0x000fe8000c10e784 */
[CC--:B------:R-:W-:Y:S01]  /*7120*/  LEA R8, P2, R13.reuse, R234.reuse, 0x2 ;  /* 0x000000ea0d087211 */ /* 0x0c0fe200078410ff */
[----:B------:R-:W-:Y:S03]  /*7130*/  RED.E.ADD.F32.FTZ.RN.STRONG.GPU [R10.64], R108 ;  /* 0x0000006c0a00798e */ /* 0x000fe6000c10e784 */
[-C--:B------:R-:W-:Y:S02]  /*7140*/  LEA.HI.X.SX32 R9, R13, R235.reuse, 0x2, P2 ;  /* 0x000000eb0d097211 */ /* 0x080fe400010f16ff */
[----:B------:R-:W-:Y:S03]  /*7150*/  IADD3 R13, R204, 0xc0, RZ ;  /* 0x000000c0cc0d7810 */ /* 0x000fe60007ffe0ff */
[----:B------:R1:W-:Y:S02]  /*7160*/  RED.E.ADD.F32.FTZ.RN.STRONG.GPU [R8.64], R109 ;  /* 0x0000006d0800798e */ /* 0x0003e4000c10e784 */
[CC--:B-1----:R-:W-:Y:S04]  /*7170*/  LEA R8, P2, R252.reuse, R234.reuse, 0x2 ;  /* 0x000000eafc087211 */ /* 0x0c2fe800078410ff */
[-C--:B------:R-:W-:Y:S02]  /*7180*/  LEA.HI.X.SX32 R9, R252, R235.reuse, 0x2, P2 ;  /* 0x000000ebfc097211 */ /* 0x080fe400010f16ff */
[CC--:B---3--:R-:W-:Y:S04]  /*7190*/  LEA R4, P1, R12.reuse, R234.reuse, 0x2 ;  /* 0x000000ea0c047211 */ /* 0x0c8fe800078210ff */
[-C--:B------:R-:W-:Y:S02]  /*71a0*/  LEA.HI.X.SX32 R5, R12, R235.reuse, 0x2, P1 ;  /* 0x000000eb0c057211 */ /* 0x080fe400008f16ff */
[----:B------:R-:W-:Y:S03]  /*71b0*/  IADD3 R12, R204, 0xc0, RZ ;  /* 0x000000c0cc0c7810 */ /* 0x000fe60007ffe0ff */
[----:B------:R1:W-:Y:S02]  /*71c0*/  RED.E.ADD.F32.FTZ.RN.STRONG.GPU [R4.64], R110 ;  /* 0x0000006e0400798e */ /* 0x0003e4000c10e784 */
[C---:B------:R-:W-:Y:S04]  /*71d0*/  IMAD.IADD R12, R238.reuse, 0x1, R12 ;  /* 0x00000001ee0c7824 */ /* 0x040fe800078e020c */
[----:B------:R-:W-:Y:S01]  /*71e0*/  IMAD.IADD R12, R238, 0x1, R12 ;  /* 0x00000001ee0c7824 */ /* 0x000fe200078e020c */
[CC--:B----4-:R-:W-:Y:S04]  /*71f0*/  LEA R6, P0, R0.reuse, R234.reuse, 0x2 ;  /* 0x000000ea00067211 */ /* 0x0d0fe800078010ff */
[-C--:B------:R-:W-:Y:S02]  /*7200*/  LEA.HI.X.SX32 R7, R0, R235.reuse, 0x2, P0 ;  /* 0x000000eb00077211 */ /* 0x080fe400000f16ff */
[CC--:B-1----:R-:W-:Y:S02]  /*7210*/  LEA R4, P0, R13.reuse, R234.reuse, 0x2 ;  /* 0x000000ea0d047211 */ /* 0x0c2fe400078010ff */
[----:B------:R-:W-:Y:S01]  /*7220*/  IADD3 R0, R204, 0xc0, RZ ;  /* 0x000000c0cc007810 */ /* 0x000fe20007ffe0ff */
[----:B------:R1:W-:Y:S01]  /*7230*/  RED.E.ADD.F32.FTZ.RN.STRONG.GPU [R6.64], R111 ;  /* 0x0000006f0600798e */ /* 0x0003e2000c10e784 */
[-C--:B------:R-:W-:Y:S02]  /*7240*/  LEA.HI.X.SX32 R5, R13, R235.reuse, 0x2, P0 ;  /* 0x000000eb0d057211 */ /* 0x080fe400000f16ff */
[-C--:B------:R-:W-:Y:S01]  /*7250*/  LEA R10, P0, R12, R234.reuse, 0x2 ;  /* 0x000000ea0c0a7211 */ /* 0x080fe200078010ff */
[----:B------:R-:W-:Y:S01]  /*7260*/  IMAD.IADD R0, R238, 0x1, R0 ;  /* 0x00000001ee007824 */ /* 0x000fe200078e0200 */
[----:B------:R-:W-:Y:S01]  /*7270*/  RED.E.ADD.F32.FTZ.RN.STRONG.GPU [R234.64+0x300], R116 ;  /* 0x00030074ea00798e */ /* 0x000fe2000c10e784 */
[C---:B------:R-:W-:Y:S02]  /*7280*/  IADD3 R13, R205.reuse, 0xe0, RZ ;  /* 0x000000e0cd0d7810 */ /* 0x040fe40007ffe0ff */
[-C--:B------:R-:W-:Y:S02]  /*7290*/  LEA.HI.X.SX32 R11, R12, R235.reuse, 0x2, P0 ;  /* 0x000000eb0c0b7211 */ /* 0x080fe400000f16ff */
[----:B------:R-:W-:Y:S01]  /*72a0*/  RED.E.ADD.F32.FTZ.RN.STRONG.GPU [R2.64+0x300], R117 ;  /* 0x000300750200798e */ /* 0x000fe2000c10e784 */
[----:B------:R-:W-:Y:S04]  /*72b0*/  IADD3 R12, R205, 0xe0, RZ ;  /* 0x000000e0cd0c7810 */ /* 0x000fe80007ffe0ff */
[----:B------:R2:W-:Y:S01]  /*72c0*/  RED.E.ADD.F32.FTZ.RN.STRONG.GPU [R4.64], R118 ;  /* 0x000000760400798e */ /* 0x0005e2000c10e784 */
[C---:B------:R-:W-:Y:S04]  /*72d0*/  IMAD.IADD R12, R238.reuse, 0x1, R12 ;  /* 0x00000001ee0c7824 */ /* 0x040fe800078e020c */
[----:B------:R-:W-:Y:S01]  /*72e0*/  IMAD.IADD R12, R238, 0x1, R12 ;  /* 0x00000001ee0c7824 */ /* 0x000fe200078e020c */
[----:B------:R-:W-:Y:S01]  /*72f0*/  LDSM.16.MT88.4 R108, [R220+0x6800] ;  /* 0x00680000dc6c783b */ /* 0x000fe20000004200 */
[CC--:B-1----:R-:W-:Y:S04]  /*7300*/  LEA R6, P1, R0.reuse, R234.reuse, 0x2 ;  /* 0x000000ea00067211 */ /* 0x0c2fe800078210ff */
[-C--:B------:R-:W-:Y:S01]  /*7310*/  LEA.HI.X.SX32 R7, R0, R235.reuse, 0x2, P1 ;  /* 0x000000eb00077211 */ /* 0x080fe200008f16ff */
[----:B------:R-:W-:Y:S04]  /*7320*/  IMAD.IADD R0, R238, 0x1, R251 ;  /* 0x00000001ee007824 */ /* 0x000fe800078e02fb */
[----:B------:R1:W-:Y:S05]  /*7330*/  RED.E.ADD.F32.FTZ.RN.STRONG.GPU [R6.64], R119 ;  /* 0x000000770600798e */ /* 0x0003ea000c10e784 */
[----:B------:R-:W-:Y:S01]  /*7340*/  RED.E.ADD.F32.FTZ.RN.STRONG.GPU [R10.64], R120 ;  /* 0x000000780a00798e */ /* 0x000fe2000c10e784 */
[CC--:B--2---:R-:W-:Y:S04]  /*7350*/  LEA R4, P1, R251.reuse, R234.reuse, 0x2 ;  /* 0x000000eafb047211 */ /* 0x0c4fe800078210ff */
[----:B------:R2:W-:Y:S01]  /*7360*/  RED.E.ADD.F32.FTZ.RN.STRONG.GPU [R8.64], R121 ;  /* 0x000000790800798e */ /* 0x0005e2000c10e784 */
[-C--:B------:R-:W-:Y:S05]  /*7370*/  LEA.HI.X.SX32 R5, R251, R235.reuse, 0x2, P1 ;  /* 0x000000ebfb057211 */ /* 0x080fea00008f16ff */
[----:B------:R3:W-:Y:S01]  /*7380*/  RED.E.ADD.F32.FTZ.RN.STRONG.GPU [R4.64], R122 ;  /* 0x0000007a0400798e */ /* 0x0007e2000c10e784 */
[CC--:B-1----:R-:W-:Y:S04]  /*7390*/  LEA R6, P0, R0.reuse, R234.reuse, 0x2 ;  /* 0x000000ea00067211 */ /* 0x0c2fe800078010ff */
[-C--:B------:R-:W-:Y:S02]  /*73a0*/  LEA.HI.X.SX32 R7, R0, R235.reuse, 0x2, P0 ;  /* 0x000000eb00077211 */ /* 0x080fe400000f16ff */
[----:B------:R-:W-:Y:S03]  /*73b0*/  IADD3 R0, R205, 0xe0, RZ ;  /* 0x000000e0cd007810 */ /* 0x000fe60007ffe0ff */
[----:B------:R1:W-:Y:S01]  /*73c0*/  RED.E.ADD.F32.FTZ.RN.STRONG.GPU [R6.64], R123 ;  /* 0x0000007b0600798e */ /* 0x0003e2000c10e784 */
[-C--:B--2---:R-:W-:Y:S01]  /*73d0*/  LEA R8, P3, R12, R234.reuse, 0x2 ;  /* 0x000000ea0c087211 */ /* 0x084fe200078610ff */
[----:B------:R-:W-:Y:S03]  /*73e0*/  IMAD.IADD R0, R238, 0x1, R0 ;  /* 0x00000001ee007824 */ /* 0x000fe600078e0200 */
[----:B------:R-:W-:Y:S01]  /*73f0*/  RED.E.ADD.F32.FTZ.RN.STRONG.GPU [R234.64+0x380], R128 ;  /* 0x00038080ea00798e */ /* 0x000fe2000c10e784 */
[-C--:B------:R-:W-:Y:S02]  /*7400*/  LEA.HI.X.SX32 R9, R12, R235.reuse, 0x2, P3 ;  /* 0x000000eb0c097211 */ /* 0x080fe400018f16ff */
[CC--:B---3--:R-:W-:Y:S02]  /*7410*/  LEA R4, P1, R13.reuse, R234.reuse, 0x2 ;  /* 0x000000ea0d047211 */ /* 0x0c8fe400078210ff */
[----:B------:R2:W-:Y:S01]  /*7420*/  RED.E.ADD.F32.FTZ.RN.STRONG.GPU [R2.64+0x380], R129 ;  /* 0x000380810200798e */ /* 0x0005e2000c10e784 */
[CC--:B------:R-:W-:Y:S02]  /*7430*/  LEA R10, P0, R0.reuse, R234.reuse, 0x2 ;  /* 0x000000ea000a7211 */ /* 0x0c0fe400078010ff */
[-C--:B------:R-:W-:Y:S02]  /*7440*/  LEA.HI.X.SX32 R5, R13, R235.reuse, 0x2, P1 ;  /* 0x000000eb0d057211 */ /* 0x080fe400008f16ff */
[-C--:B------:R-:W-:Y:S01]  /*7450*/  LEA.HI.X.SX32 R11, R0, R235.reuse, 0x2, P0 ;  /* 0x000000eb000b7211 */ /* 0x080fe200000f16ff */
[----:B------:R-:W-:Y:S01]  /*7460*/  LDSM.16.MT88.4 R12, [R226+0x28000] ;  /* 0x02800000e20c783b */ /* 0x000fe20000004200 */
[----:B------:R-:W-:Y:S04]  /*7470*/  IMAD.IADD R0, R238, 0x1, R249 ;  /* 0x00000001ee007824 */ /* 0x000fe800078e02f9 */
[----:B------:R3:W-:Y:S05]  /*7480*/  RED.E.ADD.F32.FTZ.RN.STRONG.GPU [R4.64], R130 ;  /* 0x000000820400798e */ /* 0x0007ea000c10e784 */
[----:B------:R-:W-:Y:S01]  /*7490*/  RED.E.ADD.F32.FTZ.RN.STRONG.GPU [R10.64], R131 ;  /* 0x000000830a00798e */ /* 0x000fe2000c10e784 */
[CC--:B-1----:R-:W-:Y:S04]  /*74a0*/  LEA R6, P2, R250.reuse, R234.reuse, 0x2 ;  /* 0x000000eafa067211 */ /* 0x0c2fe800078410ff */
[----:B------:R-:W-:Y:S01]  /*74b0*/  RED.E.ADD.F32.FTZ.RN.STRONG.GPU [R8.64], R124 ;  /* 0x0000007c0800798e */ /* 0x000fe2000c10e784 */
[-C--:B------:R-:W-:Y:S04]  /*74c0*/  LEA.HI.X.SX32 R7, R250, R235.reuse, 0x2, P2 ;  /* 0x000000ebfa077211 */ /* 0x080fe800010f16ff */
[----:B------:R-:W-:Y:S01]  /*74d0*/  LDSM.16.MT88.4 R8, [R220] ;  /* 0x00000000dc08783b */ /* 0x000fe20000004200 */
[CC--:B--2---:R-:W-:Y:S04]  /*74e0*/  LEA R2, P0, R0.reuse, R234.reuse, 0x2 ;  /* 0x000000ea00027211 */ /* 0x0c4fe800078010ff */
[----:B------:R-:W-:Y:S01]  /*74f0*/  RED.E.ADD.F32.FTZ.RN.STRONG.GPU [R6.64], R125 ;  /* 0x0000007d0600798e */ /* 0x000fe2000c10e784 */
[-C--:B------:R-:W-:Y:S02]  /*7500*/  LEA.HI.X.SX32 R3, R0, R235.reuse, 0x2, P0 ;  /* 0x000000eb00037211 */ /* 0x080fe400000f16ff */
[----:B------:R-:W-:Y:S01]  /*7510*/  PLOP3.LUT P0, PT, PT, PT, UP0, 0x80, 0x0 ;  /* 0x000000000000781c */ /* 0x000fe20003f0f008 */
[----:B------:R-:W-:Y:S01]  /*7520*/  @UP4 UIADD3 UR11, UP0, UR11, -0x100, URZ ;  /* 0xffffff000b0b4890 */ /* 0x000fe2000ff1e03f */
[C---:B------:R-:W-:Y:S02]  /*7530*/  IADD3 R0, R220.reuse, -0x8000, RZ ;  /* 0xffff8000dc007810 */ /* 0x040fe40007ffe0ff */
[C---:B---3--:R-:W-:Y:S01]  /*7540*/  LEA R4, P1, R249.reuse, R234, 0x2 ;  /* 0x000000eaf9047211 */ /* 0x048fe200078210ff */
[----:B------:R-:W-:Y:S03]  /*7550*/  @UP4 UIADD3.X UR10, UR10, -0x1, URZ, UP0, !UPT ;  /* 0xffffffff0a0a4890 */ /* 0x000fe600087fe43f */
[----:B------:R-:W-:Y:S02]  /*7560*/  LEA.HI.X.SX32 R5, R249, R235, 0x2, P1 ;  /* 0x000000ebf9057211 */ /* 0x000fe400008f16ff */
[----:B------:R-:W-:Y:S01]  /*7570*/  ISETP.LT.AND P1, PT, RZ, UR7, PT ;  /* 0x00000007ff007c0c */ /* 0x000fe2000bf21270 */
[----:B------:R-:W-:Y:S02]  /*7580*/  UMOV UR7, UR14 ;  /* 0x0000000e00077c82 */ /* 0x000fe40008000000 */
[----:B------:R-:W-:Y:S01]  /*7590*/  RED.E.ADD.F32.FTZ.RN.STRONG.GPU [R4.64], R126 ;  /* 0x0000007e0400798e */ /* 0x000fe2000c10e784 */
[----:B------:R-:W-:Y:S04]  /*75a0*/  @P0 IADD3 R0, R220, 0x8000, RZ ;  /* 0x00008000dc000810 */ /* 0x000fe80007ffe0ff */
        /* <DEDUP_REMOVED lines=296> */
.L_x_1683:
        /* <DEDUP_REMOVED lines=18> */
.L_x_1684:
[----:B-1----:R-:W2:Y:S01]  /*8950*/  LDL.64 R6, [R1+0x48] ;  /* 0x0000480001067983 */ /* 0x002ea20000100a00 */
[----:B------:R-:W-:Y:S01]  /*8960*/  USHF.R.S32.HI UR10, URZ, 0x1f, UR21 ;  /* 0x0000001f3f0a7899 */ /* 0x000fe20008011415 */
[----:B------:R-:W-:Y:S01]  /*8970*/  IMAD.U32 R2, RZ, RZ, UR21 ;  /* 0x00000015ff027e24 */ /* 0x000fe2000f8e00ff */
[----:B------:R-:W-:Y:S01]  /*8980*/  ULDC.64 UR8, c[0x0][0x3a0] ;  /* 0x0000e80000087ab9 */ /* 0x000fe20000000a00 */
[----:B------:R-:W-:Y:S01]  /*8990*/  BAR.SYNC.DEFER_BLOCKING 0x0 ;  /* 0x0000000000007b1d */ /* 0x000fe20000010000 */
[----:B------:R-:W-:Y:S02]  /*89a0*/  UIMAD UR7, UR10, UR8, URZ ;  /* 0x000000080a0772a4 */ /* 0x000fe4000f8e023f */
[----:B------:R-:W-:Y:S02]  /*89b0*/  UIMAD UR6, UR20, -0x40, UR6 ;  /* 0xffffffc0140678a4 */ /* 0x000fe4000f8e0206 */
[----:B------:R-:W-:Y:S01]  /*89c0*/  UIMAD UR7, UR21, UR9, UR7 ;  /* 0x00000009150772a4 */ /* 0x000fe2000f8e0207 */
[----:B------:R-:W1:Y:S01]  /*89d0*/  S2R R76, SR_TID.X ;  /* 0x00000000004c7919 */ /* 0x000e620000002100 */
[----:B------:R-:W-:Y:S01]  /*89e0*/  BSSY B0, `(.L_x_1685) ;  /* 0x0000030000007945 */ /* 0x000fe20003800000 */
[----:B------:R-:W-:-:S02]  /*89f0*/  ULDC.64 UR8, c[0x0][0x3b8] ;  /* 0x0000ee0000087ab9 */ /* 0x000fc40000000a00 */
[----:B------:R-:W3:Y:S01]  /*8a00*/  S2R R77, SR_TID.X ;  /* 0x00000000004d7919 */ /* 0x000ee20000002100 */
[----:B------:R-:W-:Y:S01]  /*8a10*/  IMAD.U32 R0, RZ, RZ, UR7 ;  /* 0x00000007ff007e24 */ /* 0x000fe2000f8e00ff */
[----:B------:R-:W-:-:S04]  /*8a20*/  UIMAD UR7, UR59, UR8, URZ ;  /* 0x000000083b0772a4 */ /* 0x000fc8000f8e023f */
[----:B------:R-:W-:Y:S01]  /*8a30*/  UIMAD UR7, UR38, UR9, UR7 ;  /* 0x00000009260772a4 */ /* 0x000fe2000f8e0207 */
[----:B------:R4:W2:Y:S04]  /*8a40*/  LDS.128 R40, [R237+0x19000] ;  /* 0x01900000ed287984 */ /* 0x0008a80000000c00 */
        /* <DEDUP_REMOVED lines=17> */
[----:B------:R-:W-:-:S02]  /*8b60*/  IMAD.MOV.U32 R4, RZ, RZ, R6 ;  /* 0x000000ffff047224 */ /* 0x000fc400078e0006 */
[----:B------:R-:W-:Y:S02]  /*8b70*/  IMAD.U32 R6, RZ, RZ, UR38 ;  /* 0x00000026ff067e24 */ /* 0x000fe4000f8e00ff */
        /* <DEDUP_REMOVED lines=22> */
.L_x_1686:
[----:B-1-34-:R-:W-:Y:S05]  /*8ce0*/  BSYNC B0 ;  /* 0x0000000000007941 */ /* 0x01afea0003800000 */
.L_x_1685:
[----:B------:R-:W-:Y:S01]  /*8cf0*/  IADD3 R0, R76, 0x20, RZ ;  /* 0x000000204c007810 */ /* 0x000fe20007ffe0ff */
[----:B------:R-:W-:Y:S03]  /*8d00*/  BSSY B0, `(.L_x_1687) ;  /* 0x0000011000007945 */ /* 0x000fe60003800000 */
[----:B------:R-:W-:-:S13]  /*8d10*/  ISETP.GE.AND P1, PT, R0, UR6, PT ;  /* 0x0000000600007c0c */ /* 0x000fda000bf26270 */
[----:B------:R-:W-:Y:S05]  /*8d20*/  @P1 BRA `(.L_x_1688) ;  /* 0x000000e000001947 */ /* 0x000fea0003800000 */
[----:B------:R-:W-:Y:S02]  /*8d30*/  IADD3 R0, P0, R76, 0x20, RZ ;  /* 0x000000204c007810 */ /* 0x000fe40007f1e0ff */
[----:B------:R-:W-:-:S03]  /*8d40*/  MOV R3, R10 ;  /* 0x0000000a00037202 */ /* 0x000fc60000000f00 */
[----:B------:R-:W-:-:S04]  /*8d50*/  IMAD.X R2, RZ, RZ, R11, P0 ;  /* 0x000000ffff027224 */ /* 0x000fc800000e060b */
[----:B------:R-:W-:Y:S02]  /*8d60*/  IMAD R7, R2, c[0x0][0x3a0], RZ ;  /* 0x0000e80002077a24 */ /* 0x000fe400078e02ff */
[----:B------:R-:W-:-:S04]  /*8d70*/  IMAD.MOV.U32 R2, RZ, RZ, R6 ;  /* 0x000000ffff027224 */ /* 0x000fc800078e0006 */
[----:B------:R-:W-:-:S04]  /*8d80*/  IMAD.WIDE.U32 R8, R0, c[0x0][0x3a0], R2 ;  /* 0x0000e80000087a25 */ /* 0x000fc800078e0002 */
        /* <DEDUP_REMOVED lines=8> */
.L_x_1688:
[----:B------:R-:W-:Y:S05]  /*8e10*/  BSYNC B0 ;  /* 0x0000000000007941 */ /* 0x000fea0003800000 */
.L_x_1687:
[----:B------:R-:W-:Y:S01]  /*8e20*/  ULDC.64 UR6, c[0x0][0x3a8] ;  /* 0x0000ea0000067ab9 */ /* 0x000fe20000000a00 */
[----:B-1----:R-:W-:Y:S01]  /*8e30*/  IMAD.U32 R2, RZ, RZ, UR21 ;  /* 0x00000015ff027e24 */ /* 0x002fe2000f8e00ff */
[----:B------:R-:W-:Y:S01]  /*8e40*/  UIMAD UR6, UR10, UR6, URZ ;  /* 0x000000060a0672a4 */ /* 0x000fe2000f8e023f */
[----:B------:R-:W-:Y:S02]  /*8e50*/  BSSY B0, `(.L_x_1689) ;  /* 0x0000019000007945 */ /* 0x000fe40003800000 */
[----:B------:R-:W-:Y:S01]  /*8e60*/  IMAD.WIDE.U32 R2, R2, c[0x0][0x3a8], R4 ;  /* 0x0000ea0002027a25 */ /* 0x000fe200078e0004 */
[----:B------:R-:W-:-:S03]  /*8e70*/  UIMAD UR6, UR21, UR7, UR6 ;  /* 0x00000007150672a4 */ /* 0x000fc6000f8e0206 */
[----:B------:R-:W-:Y:S01]  /*8e80*/  IMAD.U32 R4, RZ, RZ, UR38 ;  /* 0x00000026ff047e24 */ /* 0x000fe2000f8e00ff */
        /* <DEDUP_REMOVED lines=21> */
.L_x_1690:
[----:B------:R-:W-:Y:S05]  /*8fe0*/  BSYNC B0 ;  /* 0x0000000000007941 */ /* 0x000fea0003800000 */
.L_x_1689:
[----:B------:R-:W-:Y:S05]  /*8ff0*/  @P1 BRA `(.L_x_1691) ;  /* 0x0000099000001947 */ /* 0x000fea0003800000 */
[----:B------:R-:W-:Y:S02]  /*9000*/  IADD3 R0, P0, R76, 0x20, RZ ;  /* 0x000000204c007810 */ /* 0x000fe40007f1e0ff */
[----:B-1----:R-:W-:-:S03]  /*9010*/  MOV R3, R8 ;  /* 0x0000000800037202 */ /* 0x002fc60000000f00 */
        /* <DEDUP_REMOVED lines=13> */
.L_x_1673:
        /* <DEDUP_REMOVED lines=20> */
.L_x_1692:
        /* <DEDUP_REMOVED lines=18> */
.L_x_1693:
[----:B------:R-:W2:Y:S01]  /*9350*/  LDL.64 R12, [R1+0x48] ;  /* 0x00004800010c7983 */ /* 0x000ea20000100a00 */
[----:B------:R-:W-:Y:S01]  /*9360*/  USHF.R.S32.HI UR10, URZ, 0x1f, UR21 ;  /* 0x0000001f3f0a7899 */ /* 0x000fe20008011415 */
[----:B------:R-:W-:Y:S01]  /*9370*/  IMAD.U32 R2, RZ, RZ, UR21 ;  /* 0x00000015ff027e24 */ /* 0x000fe2000f8e00ff */
[----:B------:R-:W-:Y:S01]  /*9380*/  ULDC.64 UR8, c[0x0][0x3a0] ;  /* 0x0000e80000087ab9 */ /* 0x000fe20000000a00 */
[----:B------:R-:W1:Y:S01]  /*9390*/  S2R R10, SR_TID.X ;  /* 0x00000000000a7919 */ /* 0x000e620000002100 */
[----:B------:R-:W-:Y:S01]  /*93a0*/  UIMAD UR7, UR10, UR8, URZ ;  /* 0x000000080a0772a4 */ /* 0x000fe2000f8e023f */
[----:B------:R-:W-:Y:S01]  /*93b0*/  BSSY B0, `(.L_x_1694) ;  /* 0x0000020000007945 */ /* 0x000fe20003800000 */
[----:B------:R-:W-:Y:S01]  /*93c0*/  UIMAD UR6, UR20, -0x40, UR6 ;  /* 0xffffffc0140678a4 */ /* 0x000fe2000f8e0206 */
[----:B------:R-:W3:Y:S01]  /*93d0*/  S2R R11, SR_TID.X ;  /* 0x00000000000b7919 */ /* 0x000ee20000002100 */
[----:B------:R-:W-:-:S03]  /*93e0*/  UIMAD UR7, UR21, UR9, UR7 ;  /* 0x00000009150772a4 */ /* 0x000fc6000f8e0207 */
[----:B------:R-:W-:-:S03]  /*93f0*/  ULDC.64 UR8, c[0x0][0x3b8] ;  /* 0x0000ee0000087ab9 */ /* 0x000fc60000000a00 */
[----:B------:R-:W-:Y:S01]  /*9400*/  IMAD.U32 R0, RZ, RZ, UR7 ;  /* 0x00000007ff007e24 */ /* 0x000fe2000f8e00ff */
        /* <DEDUP_REMOVED lines=26> */
.L_x_1695:
[----:B------:R-:W-:Y:S05]  /*95b0*/  BSYNC B0 ;  /* 0x0000000000007941 */ /* 0x000fea0003800000 */
.L_x_1694:
        /* <DEDUP_REMOVED lines=17> */
.L_x_1697:
[----:B------:R-:W-:Y:S05]  /*96d0*/  BSYNC B0 ;  /* 0x0000000000007941 */ /* 0x000fea0003800000 */
.L_x_1696:
        /* <DEDUP_REMOVED lines=28> */
.L_x_1699:
[----:B------:R-:W-:Y:S05]  /*98a0*/  BSYNC B0 ;  /* 0x0000000000007941 */ /* 0x000fea0003800000 */
.L_x_1698:
        /* <DEDUP_REMOVED lines=14> */
.L_x_1691:
[----:B------:R-:W-:Y:S05]  /*9990*/  BSYNC B1 ;  /* 0x0000000000017941 */ /* 0x000fea0003800000 */
.L_x_1668:
        /* <DEDUP_REMOVED lines=11> */
.L_x_1700:
[----:B------:R-:W-:Y:S05]  /*9a50*/  EXIT ;  /* 0x000000000000794d */ /* 0x000fea0003800000 */
.L_x_1702:
        /* <DEDUP_REMOVED lines=10> */
.L_x_2045:


//--------------------- .text._ZN5flash44flash_bwd_dq_dk_dv_loop_seqk_parallel_kernelI23Flash_bwd_kernel_traitsILi256ELi64ELi64ELi8ELi4ELi2ELi2ELb0ELb0EN7cutlass10bfloat16_tE19Flash_kernel_traitsILi256ELi64ELi64ELi8ES3_EELb1ELb0ELb0ELb1ELb0ELb0ELb0EEEvNS_16Flash_bwd_paramsE --------------------------
	.section	.text._ZN5flash44flash_bwd_dq_dk_dv_loop_seqk_parallel_kernelI23Flash_bwd_kernel_traitsILi256ELi64ELi64ELi8ELi4ELi2ELi2ELb0ELb0EN7cutlass10bfloat16_tE19Flash_kernel_traitsILi256ELi64ELi64ELi8ES3_EELb1ELb0ELb0ELb1ELb0ELb0ELb0EEEvNS_16Flash_bwd_paramsE,"ax",@progbits
	.sectioninfo	@"SHI_REGISTERS=255"
	.align	128
        .global         _ZN5flash44flash_bwd_dq_dk_dv_loop_seqk_parallel_kernelI23Flash_bwd_kernel_traitsILi256ELi64ELi64ELi8ELi4ELi2ELi2ELb0ELb0EN7cutlass10bfloat16_tE19Flash_kernel_traitsILi256ELi64ELi64ELi8ES3_EELb1ELb0ELb0ELb1ELb0ELb0ELb0EEEvNS_16Flash_bwd_paramsE
        .type           _ZN5flash44flash_bwd_dq_dk_dv_loop_seqk_parallel_kernelI23Flash_bwd_kernel_traitsILi256ELi64ELi64ELi8ELi4ELi2ELi2ELb0ELb0EN7cutlass10bfloat16_tE19Flash_kernel_traitsILi256ELi64ELi64ELi8ES3_EELb1ELb0ELb0ELb1ELb0ELb0ELb0EEEvNS_16Flash_bwd_paramsE,@function
        .size           _ZN5flash44flash_bwd_dq_dk_dv_loop_seqk_parallel_kernelI23Flash_bwd_kernel_traitsILi256ELi64ELi64ELi8ELi4ELi2ELi2ELb0ELb0EN7cutlass10bfloat16_tE19Flash_kernel_traitsILi256ELi64ELi64ELi8ES3_EELb1ELb0ELb0ELb1ELb0ELb0ELb0EEEvNS_16Flash_bwd_paramsE,(.L_x_2046 - _ZN5flash44flash_bwd_dq_dk_dv_loop_seqk_parallel_kernelI23Flash_bwd_kernel_traitsILi256ELi64ELi64ELi8ELi4ELi2ELi2ELb0ELb0EN7cutlass10bfloat16_tE19Flash_kernel_traitsILi256ELi64ELi64ELi8ES3_EELb1ELb0ELb0ELb1ELb0ELb0ELb0EEEvNS_16Flash_bwd_paramsE)
        .other          _ZN5flash44flash_bwd_dq_dk_dv_loop_seqk_parallel_kernelI23Flash_bwd_kernel_traitsILi256ELi64ELi64ELi8ELi4ELi2ELi2ELb0ELb0EN7cutlass10bfloat16_tE19Flash_kernel_traitsILi256ELi64ELi64ELi8ES3_EELb1ELb0ELb0ELb1ELb0ELb0ELb0EEEvNS_16Flash_bwd_paramsE,@"STO_CUDA_ENTRY STV_DEFAULT"
_ZN5flash44flash_bwd_dq_dk_dv_loop_seqk_parallel_kernelI23Flash_bwd_kernel_traitsILi256ELi64ELi64ELi8ELi4ELi2ELi2ELb0ELb0EN7cutlass10bfloat16_tE19Flash_kernel_traitsILi256ELi64ELi64ELi8ES3_EELb1ELb0ELb0ELb1ELb0ELb0ELb0EEEvNS_16Flash_bwd_paramsE:
.text._ZN5flash44flash_bwd_dq_dk_dv_loop_seqk_parallel_kernelI23Flash_bwd_kernel_traitsILi256ELi64ELi64ELi8ELi4ELi2ELi2ELb0ELb0EN7cutlass10bfloat16_tE19Flash_kernel_traitsILi256ELi64ELi64ELi8ES3_EELb1ELb0ELb0ELb1ELb0ELb0ELb0EEEvNS_16Flash_bwd_paramsE:
        /* <DEDUP_REMOVED lines=19> */
[----:B------:R-:W-:Y:S01]  /*0130*/  ULDC.U8 UR9, c[0x0][0x328] ;  /* 0x0000ca0000097ab9 */ /* 0x000fe20000000000 */
[----:B------:R-:W3:Y:S01]  /*0140*/  S2UR UR35, SR_CTAID.Z ;  /* 0x00000000002379c3 */ /* 0x000ee20000002700 */
[----:B------:R-:W-:-:S02]  /*0150*/  UISETP.NE.AND UP2, UPT, UR10, URZ, UPT ;  /* 0x0000003f0a00728c */ /* 0x000fc4000bf45270 */
[----:B------:R-:W-:Y:S02]  /*0160*/  UISETP.NE.AND UP1, UPT, UR9, URZ, UPT ;  /* 0x0000003f0900728c */ /* 0x000fe4000bf25270 */
[----:B------:R-:W-:Y:S02]  /*0170*/  ULDC UR47, c[0x0][0x22c] ;  /* 0x00008b00002f7ab9 */ /* 0x000fe40000000800 */
[----:B------:R-:W-:Y:S02]  /*0180*/  ULDC UR36, c[0x0][0x1c0] ;  /* 0x0000700000247ab9 */ /* 0x000fe40000000800 */
[----:B------:R-:W-:Y:S02]  /*0190*/  UMOV UR7, 0x80 ;  /* 0x0000008000077882 */ /* 0x000fe40000000000 */
[----:B------:R-:W-:Y:S02]  /*01a0*/  ULDC UR6, c[0x0][0x210] ;  /* 0x0000840000067ab9 */ /* 0x000fe40000000800 */
        /* <DEDUP_REMOVED lines=11> */
[----:B------:R-:W-:Y:S01]  /*0260*/  ULDC UR13, c[0x0][0x1c0] ;  /* 0x00007000000d7ab9 */ /* 0x000fe20000000800 */
[CC--:B------:R-:W-:Y:S01]  /*0270*/  LEA.HI R14, R5.reuse, R11.reuse, RZ, 0x6 ;  /* 0x0000000b050e7211 */ /* 0x0c0fe200078f30ff */
[----:B------:R-:W-:Y:S01]  /*0280*/  UIMAD.WIDE UR36, UR47, UR36, URZ ;  /* 0x000000242f2472a5 */ /* 0x000fe2000f8e023f */
[----:B------:R-:W-:Y:S01]  /*0290*/  LEA.HI R5, R5, R11, RZ, 0x2 ;  /* 0x0000000b05057211 */ /* 0x000fe200078f10ff */
[----:B------:R-:W-:Y:S01]  /*02a0*/  UIMAD UR48, UR35, UR47, URZ ;  /* 0x0000002f233072a4 */ /* 0x000fe2000f8e023f */
[----:B------:R-:W-:Y:S01]  /*02b0*/  LOP3.LUT R2, R0, 0xffffffe0, RZ, 0xc0, !PT ;  /* 0xffffffe000027812 */ /* 0x000fe200078ec0ff */
[----:B------:R-:W-:Y:S01]  /*02c0*/  UIMAD UR57, UR7, UR6, UR57 ;  /* 0x00000006073972a4 */ /* 0x000fe2000f8e0239 */
        /* <DEDUP_REMOVED lines=11> */
[----:B------:R-:W-:Y:S01]  /*0380*/  UIMAD UR6, UR33, UR13, UR35 ;  /* 0x0000000d210672a4 */ /* 0x000fe2000f8e0223 */
        /* <DEDUP_REMOVED lines=24> */
[----:B------:R-:W-:Y:S01]  /*0510*/  LEA.HI R12, R5, R8, RZ, 0x3 ;  /* 0x00000008050c7211 */ /* 0x000fe200078f18ff */
[----:B------:R-:W-:Y:S01]  /*0520*/  USHF.L.U32 UR46, UR47, 0x6, URZ ;  /* 0x000000062f2e7899 */ /* 0x000fe2000800063f */
[----:B------:R-:W-:Y:S01]  /*0530*/  SHF.R.S32.HI R6, RZ, 0x7, R13 ;  /* 0x00000007ff067819 */ /* 0x000fe2000001140d */
[----:B------:R-:W-:Y:S01]  /*0540*/  IMAD.IADD R4, R3, 0x1, -R0 ;  /* 0x0000000103047824 */ /* 0x000fe200078e0a00 */
[----:B------:R-:W-:Y:S01]  /*0550*/  LOP3.LUT R0, R2, 0x1c0, RZ, 0xc0, !PT ;  /* 0x000001c002007812 */ /* 0x000fe200078ec0ff */
[----:B------:R-:W-:Y:S01]  /*0560*/  USHF.L.U32 UR41, UR6, 0x5, URZ ;  /* 0x0000000506297899 */ /* 0x000fe2000800063f */
[----:B------:R-:W-:Y:S01]  /*0570*/  SHF.R.S32.HI R3, RZ, 0x1f, R9 ;  /* 0x0000001fff037819 */ /* 0x000fe20000011409 */
[----:B------:R-:W-:Y:S01]  /*0580*/  ULDC UR51, c[0x0][0x214] ;  /* 0x0000850000337ab9 */ /* 0x000fe20000000800 */
[----:B------:R-:W-:Y:S01]  /*0590*/  SHF.R.U32.HI R2, RZ, 0x3, R0 ;  /* 0x00000003ff027819 */ /* 0x000fe20000011600 */
[----:B------:R-:W-:Y:S01]  /*05a0*/  ULDC UR58, c[0x0][0x1c8] ;  /* 0x00007200003a7ab9 */ /* 0x000fe20000000800 */
[----:B------:R-:W-:Y:S01]  /*05b0*/  LOP3.LUT R0, R0, 0x38, R246, 0xf8, !PT ;  /* 0x0000003800007812 */ /* 0x000fe200078ef8f6 */
[----:B------:R-:W-:Y:S01]  /*05c0*/  ULDC UR52, c[0x0][0x224] ;  /* 0x0000890000347ab9 */ /* 0x000fe20000000800 */
[----:B------:R-:W-:Y:S01]  /*05d0*/  LEA.HI R15, R3, R9, RZ, 0x2 ;  /* 0x00000009030f7211 */ /* 0x000fe200078f10ff */
[----:B------:R-:W-:Y:S01]  /*05e0*/  IMAD.U32 R3, RZ, RZ, UR15 ;  /* 0x0000000fff037e24 */ /* 0x000fe2000f8e00ff */
[----:B------:R-:W-:Y:S01]  /*05f0*/  LOP3.LUT R9, R0, R2, RZ, 0x3c, !PT ;  /* 0x0000000200097212 */ /* 0x000fe200078e3cff */
[C---:B------:R-:W-:Y:S01]  /*0600*/  IMAD.SHL.U32 R0, R7.reuse, 0x40, RZ ;  /* 0x0000004007007824 */ /* 0x040fe200078e00ff */
[----:B------:R-:W-:Y:S01]  /*0610*/  LOP3.LUT R2, R12, 0xfffffff8, RZ, 0xc0, !PT ;  /* 0xfffffff80c027812 */ /* 0x000fe200078ec0ff */
[----:B------:R-:W-:Y:S01]  /*0620*/  @UP1 UIMAD UR56, UR33, UR51, URZ ;  /* 0x00000033213812a4 */ /* 0x000fe2000f8e023f */
[----:B------:R-:W-:Y:S01]  /*0630*/  LOP3.LUT R3, R4, 0x1, RZ, 0xc0, !PT ;  /* 0x0000000104037812 */ /* 0x000fe200078ec0ff */
[----:B------:R-:W-:Y:S01]  /*0640*/  UMOV UR39, URZ ;  /* 0x0000003f00277c82 */ /* 0x000fe20008000000 */
[----:B------:R-:W-:Y:S01]  /*0650*/  LOP3.LUT R0, R0, 0x1c0, RZ, 0xc0, !PT ;  /* 0x000001c000007812 */ /* 0x000fe200078ec0ff */
[----:B------:R-:W-:Y:S01]  /*0660*/  IMAD.IADD R18, R8, 0x1, -R2 ;  /* 0x0000000108127824 */ /* 0x000fe200078e0a02 */
[----:B------:R-:W-:Y:S01]  /*0670*/  LOP3.LUT P4, RZ, R7, 0x4, RZ, 0xc0, !PT ;  /* 0x0000000407ff7812 */ /* 0x000fe2000788c0ff */
[----:B------:R-:W-:Y:S01]  /*0680*/  IMAD.SHL.U32 R2, R229, 0x10, RZ ;  /* 0x00000010e5027824 */ /* 0x000fe200078e00ff */
[C---:B------:R-:W-:Y:S01]  /*0690*/  LOP3.LUT R223, R0.reuse, 0x8, R10, 0xf8, !PT ;  /* 0x0000000800df7812 */ /* 0x040fe200078ef80a */
[----:B------:R-:W-:Y:S01]  /*06a0*/  ULDC.64 UR4, c[0x0][0x118] ;  /* 0x0000460000047ab9 */ /* 0x000fe20000000a00 */
[----:B------:R-:W-:Y:S01]  /*06b0*/  LOP3.LUT P3, RZ, R7, 0x2, RZ, 0xc0, !PT ;  /* 0x0000000207ff7812 */ /* 0x000fe2000786c0ff */
[----:B------:R-:W-:Y:S01]  /*06c0*/  STL [R1+0x6c], R18 ;  /* 0x00006c1201007387 */ /* 0x000fe20000100800 */
[----:B------:R-:W-:Y:S01]  /*06d0*/  LOP3.LUT R5, R0, 0x10, R2, 0xf8, !PT ;  /* 0x0000001000057812 */ /* 0x000fe200078ef802 */
[----:B------:R-:W-:Y:S01]  /*06e0*/  IMAD R2, R6, 0x800, R227 ;  /* 0x0000080006027824 */ /* 0x000fe200078e02e3 */
[----:B------:R-:W-:Y:S01]  /*06f0*/  SHF.R.U32.HI R0, RZ, 0x3, R0 ;  /* 0x00000003ff007819 */ /* 0x000fe20000011600 */
[----:B------:R-:W-:Y:S01]  /*0700*/  ULOP3.LUT UR58, UR35, UR58, URZ, 0x3c, !UPT ;  /* 0x0000003a233a7292 */ /* 0x000fe2000f8e3c3f */
[----:B------:R-:W-:Y:S01]  /*0710*/  ISETP.NE.U32.AND P0, PT, R3, 0x1, PT ;  /* 0x000000010300780c */ /* 0x000fe20003f05070 */
[C---:B------:R-:W-:Y:S01]  /*0720*/  IMAD.SHL.U32 R3, R4.reuse, 0x40, RZ ;  /* 0x0000004004037824 */ /* 0x040fe200078e00ff */
[----:B------:R-:W-:Y:S01]  /*0730*/  LOP3.LUT R223, R223, R0, RZ, 0x3c, !PT ;  /* 0x00000000dfdf7212 */ /* 0x000fe200078e3cff */
[----:B------:R-:W-:Y:S01]  /*0740*/  USHF.R.S32.HI UR59, URZ, 0x1f, UR35 ;  /* 0x0000001f3f3b7899 */ /* 0x000fe20008011423 */
[----:B------:R-:W-:Y:S01]  /*0750*/  R2P PR, R4, 0x6 ;  /* 0x0000000604007804 */ /* 0x000fe20000000000 */
[----:B------:R-:W-:Y:S01]  /*0760*/  USHF.R.S32.HI UR61, URZ, 0x1f, UR33 ;  /* 0x0000001f3f3d7899 */ /* 0x000fe20008011421 */
[----:B------:R-:W-:Y:S01]  /*0770*/  LOP3.LUT R5, R5, 0x8, R10, 0xf8, !PT ;  /* 0x0000000805057812 */ /* 0x000fe200078ef80a */
[----:B------:R-:W-:Y:S01]  /*0780*/  IMAD.IADD R223, R2, 0x1, R223 ;  /* 0x0000000102df7824 */ /* 0x000fe200078e02df */
[----:B------:R-:W-:Y:S01]  /*0790*/  SHF.R.S32.HI R2, RZ, 0x6, R14 ;  /* 0x00000006ff027819 */ /* 0x000fe2000001140e */
[----:B------:R-:W-:Y:S01]  /*07a0*/  USHF.R.S32.HI UR60, URZ, 0x1f, UR35 ;  /* 0x0000001f3f3c7899 */ /* 0x000fe20008011423 */
[----:B------:R-:W-:Y:S01]  /*07b0*/  LOP3.LUT R227, R227, R5, R0, 0xf6, !PT ;  /* 0x00000005e3e37212 */ /* 0x000fe200078ef600 */
[----:B------:R-:W-:Y:S01]  /*07c0*/  IMAD.SHL.U32 R5, R6, 0x20, RZ ;  /* 0x0000002006057824 */ /* 0x000fe200078e00ff */
[----:B------:R-:W-:Y:S01]  /*07d0*/  LOP3.LUT R0, R3, 0x1c0, RZ, 0xc0, !PT ;  /* 0x000001c003007812 */ /* 0x000fe200078ec0ff */
[C---:B------:R-:W-:Y:S01]  /*07e0*/  IMAD R4, R2.reuse, 0x200, R9 ;  /* 0x0000020002047824 */ /* 0x040fe200078e0209 */
[----:B------:R-:W-:Y:S01]  /*07f0*/  SEL R221, R221, 0xffffffe0, !P3 ;  /* 0xffffffe0dddd7807 */ /* 0x000fe20005800000 */
[----:B------:R-:W-:Y:S01]  /*0800*/  IMAD.SHL.U32 R2, R2, 0x8, RZ ;  /* 0x0000000802027824 */ /* 0x000fe200078e00ff */
[----:B------:R-:W-:Y:S01]  /*0810*/  SHF.R.U32.HI R3, RZ, 0x3, R0 ;  /* 0x00000003ff037819 */ /* 0x000fe20000011600 */
[C---:B------:R-:W-:Y:S01]  /*0820*/  IMAD.SHL.U32 R224, R223.reuse, 0x2, RZ ;  /* 0x00000002dfe07824 */ /* 0x040fe200078e00ff */
[----:B------:R1:W-:Y:S01]  /*0830*/  STL [R1+0x70], R4 ;  /* 0x0000700401007387 */ /* 0x0003e20000100800 */
[----:B------:R-:W-:Y:S01]  /*0840*/  SEL R226, R226, 0xffffffc0, !P4 ;  /* 0xffffffc0e2e27807 */ /* 0x000fe20006000000 */
[----:B------:R-:W-:Y:S01]  /*0850*/  IMAD R221, R223, 0x2, R221 ;  /* 0x00000002dfdd7824 */ /* 0x000fe200078e02dd */
[----:B------:R-:W-:Y:S01]  /*0860*/  LOP3.LUT R2, R2, 0x18, RZ, 0xc0, !PT ;  /* 0x0000001802027812 */ /* 0x000fe200078ec0ff */
[----:B------:R-:W-:Y:S01]  /*0870*/  UIMAD.WIDE.U32 UR42, UR36, UR44, URZ ;  /* 0x0000002c242a72a5 */ /* 0x000fe2000f8e003f */
[----:B------:R-:W-:Y:S01]  /*0880*/  SEL R249, R249, 0x10, !P0 ;  /* 0x00000010f9f97807 */ /* 0x000fe20004000000 */
[--C-:B------:R-:W-:Y:S01]  /*0890*/  IMAD R223, R223, 0x2, R226.reuse ;  /* 0x00000002dfdf7824 */ /* 0x100fe200078e02e2 */
[----:B------:R-:W-:Y:S01]  /*08a0*/  UIMAD UR53, UR37, UR44, URZ ;  /* 0x0000002c253572a4 */ /* 0x000fe2000f8e023f */
[----:B------:R-:W-:Y:S01]  /*08b0*/  IMAD.IADD R222, R226, 0x1, R221 ;  /* 0x00000001e2de7824 */ /* 0x000fe200078e02dd */
[----:B------:R-:W-:Y:S01]  /*08c0*/  USHF.R.S32.HI UR55, URZ, 0x1f, UR48 ;  /* 0x0000001f3f377899 */ /* 0x000fe20008011430 */
[C---:B------:R-:W-:Y:S01]  /*08d0*/  IMAD R226, R227.reuse, 0x2, R226 ;  /* 0x00000002e3e27824 */ /* 0x040fe200078e02e2 */
[----:B------:R-:W-:Y:S01]  /*08e0*/  UIMAD UR52, UR7, UR52, URZ ;  /* 0x00000034073472a4 */ /* 0x000fe2000f8e023f */
[----:B------:R-:W-:Y:S01]  /*08f0*/  IMAD.SHL.U32 R227, R227, 0x2, RZ ;  /* 0x00000002e3e37824 */ /* 0x000fe200078e00ff */
[----:B------:R-:W-:-:S02]  /*0900*/  @!UP1 UIMAD UR51, UR8, UR51, URZ ;  /* 0x00000033083392a4 */ /* 0x000fc4000f8e023f */
        /* <DEDUP_REMOVED lines=35> */
[----:B------:R-:W-:-:S02]  /*0b40*/  @P1 IADD3 R248, R245, -0x20, RZ ;  /* 0xffffffe0f5f81810 */ /* 0x000fc40007ffe0ff */
[----:B------:R-:W-:Y:S02]  /*0b50*/  LEA R229, R229, 0x28000, 0x1 ;  /* 0x00028000e5e57811 */ /* 0x000fe400078e08ff */
[----:B------:R1:W-:Y:S01]  /*0b60*/  STL [R1+0xc], R0 ;  /* 0x00000c0001007387 */ /* 0x0003e20000100800 */
[----:B------:R-:W-:-:S03]  /*0b70*/  IMAD.IADD R249, R249, 0x1, R248 ;  /* 0x00000001f9f97824 */ /* 0x000fc600078e02f8 */
[----:B------:R2:W-:Y:S01]  /*0b80*/  STL [R1+0x50], R2 ;  /* 0x0000500201007387 */ /* 0x0005e20000100800 */
[C---:B-1----:R-:W-:Y:S02]  /*0b90*/  IADD3 R0, R2.reuse, 0x40, RZ ;  /* 0x0000004002007810 */ /* 0x042fe40007ffe0ff */
[----:B------:R-:W-:-:S05]  /*0ba0*/  @P2 IADD3 R0, R2, -0x40, RZ ;  /* 0xffffffc002002810 */ /* 0x000fca0007ffe0ff */
[----:B------:R2:W-:Y:S02]  /*0bb0*/  STL [R1+0x54], R0 ;  /* 0x0000540001007387 */ /* 0x0005e40000100800 */
.L_x_1749:
        /* <DEDUP_REMOVED lines=66> */
.L_x_1703:
        /* <DEDUP_REMOVED lines=25> */
[----:B------:R-:W-:Y:S02]  /*1170*/  UIMAD UR14, UR33, UR13, UR7 ;  /* 0x0000000d210e72a4 */ /* 0x000fe4000f8e0207 */
[----:B------:R-:W-:-:S02]  /*1180*/  UISETP.NE.AND UP0, UPT, UR27, -0x1, UPT ;  /* 0xffffffff1b00788c */ /* 0x000fc4000bf05270 */
[----:B------:R-:W-:Y:S02]  /*1190*/  USHF.R.S32.HI UR7, URZ, 0x1f, UR6 ;  /* 0x0000001f3f077899 */ /* 0x000fe40008011406 */
[----:B------:R-:W-:Y:S02]  /*11a0*/  UIMAD.WIDE.U32 UR10, UR33, UR12, URZ ;  /* 0x0000000c210a72a5 */ /* 0x000fe4000f8e003f */
        /* <DEDUP_REMOVED lines=29> */
.L_x_1705:
        /* <DEDUP_REMOVED lines=43> */
.L_x_1706:
        /* <DEDUP_REMOVED lines=45> */
.L_x_1707:
[----:B------:R-:W-:-:S04]  /*1900*/  UMOV UR9, UR52 ;  /* 0x0000003400097c82 */ /* 0x000fc80008000000 */
.L_x_1708:
        /* <DEDUP_REMOVED lines=10> */
[----:B------:R-:W-:Y:S01]  /*19b0*/  UMOV UR26, 0x4 ;  /* 0x00000004001a7882 */ /* 0x000fe20000000000 */
[----:B------:R-:W-:Y:S01]  /*19c0*/  IMAD.U32 R5, RZ, RZ, UR35 ;  /* 0x00000023ff057e24 */ /* 0x000fe2000f8e00ff */
[----:B------:R-:W-:Y:S01]  /*19d0*/  UIADD3.X UR12, UR11, UR6, UR12, UP3, UP0 ;  /* 0x000000060b0c7290 */ /* 0x000fe20009fe040c */
[----:B------:R-:W-:Y:S01]  /*19e0*/  IMAD R0, R2, UR47, R19 ;  /* 0x0000002f02007c24 */ /* 0x000fe2000f8e0213 */
[----:B------:R-:W-:Y:S01]  /*19f0*/  IADD3 R2, P1, R246, UR18, RZ ;  /* 0x00000012f6027c10 */ /* 0x000fe2000ff3e0ff */
[----:B------:R-:W-:Y:S01]  /*1a00*/  ULDC.64 UR6, c[0x0][0x370] ;  /* 0x0000dc0000067ab9 */ /* 0x000fe20000000a00 */
[----:B------:R-:W-:Y:S01]  /*1a10*/  IADD3.X R13, R21, UR32, RZ, P0, !PT ;  /* 0x00000020150d7c10 */ /* 0x000fe200087fe4ff */
[----:B------:R-:W-:Y:S01]  /*1a20*/  UIMAD UR6, UR32, UR6, URZ ;  /* 0x00000006200672a4 */ /* 0x000fe2000f8e023f */
[----:B------:R-:W-:Y:S01]  /*1a30*/  IADD3.X R3, R247, UR19, RZ, P1, !PT ;  /* 0x00000013f7037c10 */ /* 0x000fe20008ffe4ff */
[----:B------:R-:W-:Y:S01]  /*1a40*/  UISETP.GE.AND UP0, UPT, UR31, 0x1, UPT ;  /* 0x000000011f00788c */ /* 0x000fe2000bf06270 */
[----:B------:R-:W-:Y:S01]  /*1a50*/  IADD3 R8, P0, R0, UR15, RZ ;  /* 0x0000000f00087c10 */ /* 0x000fe2000ff1e0ff */
[----:B------:R-:W-:Y:S01]  /*1a60*/  UIMAD UR11, UR14, UR7, UR6 ;  /* 0x000000070e0b72a4 */ /* 0x000fe2000f8e0206 */
[----:B------:R-:W-:Y:S01]  /*1a70*/  IMAD.WIDE.U32 R6, R9, c[0x0][0x190], R246 ;  /* 0x0000640009067a25 */ /* 0x000fe200078e00f6 */
[----:B------:R-:W-:Y:S01]  /*1a80*/  BSSY B1, `(.L_x_1704) ;  /* 0x0000a8c000017945 */ /* 0x000fe20003800000 */
[----:B------:R-:W-:-:S02]  /*1a90*/  ULDC.64 UR6, c[0x0][0x378] ;  /* 0x0000de0000067ab9 */ /* 0x000fc40000000a00 */
[----:B------:R-:W-:Y:S01]  /*1aa0*/  IMAD.WIDE.U32 R2, R4, c[0x0][0x370], R2 ;  /* 0x0000dc0004027a25 */ /* 0x000fe200078e0002 */
[----:B------:R-:W-:Y:S01]  /*1ab0*/  LEA.HI.X.SX32 R4, R0, UR12, 0x1, P0 ;  /* 0x0000000c00047c11 */ /* 0x000fe200080f0eff */
[----:B------:R-:W-:Y:S01]  /*1ac0*/  UIMAD UR6, UR59, UR6, URZ ;  /* 0x000000063b0672a4 */ /* 0x000fe2000f8e023f */
[C---:B------:R-:W-:Y:S01]  /*1ad0*/  LEA R234, P0, R8.reuse, c[0x0][0x350], 0x2 ;  /* 0x0000d40008ea7a11 */ /* 0x040fe200078010ff */
[----:B------:R-:W-:Y:S01]  /*1ae0*/  IMAD R0, R13, c[0x0][0x190], RZ ;  /* 0x000064000d007a24 */ /* 0x000fe200078e02ff */
[----:B------:R-:W-:Y:S01]  /*1af0*/  IADD3 R3, R3, UR11, RZ ;  /* 0x0000000b03037c10 */ /* 0x000fe2000fffe0ff */
[----:B------:R-:W-:Y:S01]  /*1b00*/  UIMAD UR10, UR35, UR7, UR6 ;  /* 0x00000007230a72a4 */ /* 0x000fe2000f8e0206 */
[----:B------:R-:W-:Y:S01]  /*1b10*/  LEA.HI.X R235, R8, c[0x0][0x354], R4, 0x2, P0 ;  /* 0x0000d50008eb7a11 */ /* 0x000fe200000f1404 */
[----:B------:R-:W-:Y:S01]  /*1b20*/  UIADD3 UR6, UR14, UR9, URZ ;  /* 0x000000090e067290 */ /* 0x000fe2000fffe03f */
[----:B------:R-:W-:Y:S01]  /*1b30*/  PLOP3.LUT P0, PT, PT, PT, UP0, 0x80, 0x0 ;  /* 0x000000000000781c */ /* 0x000fe20003f0f008 */
[----:B------:R-:W-:Y:S01]  /*1b40*/  UIADD3 UR9, UR14, UR13, URZ ;  /* 0x0000000d0e097290 */ /* 0x000fe2000fffe03f */
[----:B------:R-:W-:Y:S01]  /*1b50*/  IMAD.WIDE.U32 R2, R5, c[0x0][0x378], R2 ;  /* 0x0000de0005027a25 */ /* 0x000fe200078e0002 */
[----:B------:R-:W-:Y:S01]  /*1b60*/  IADD3 R6, P1, R6, UR30, RZ ;  /* 0x0000001e06067c10 */ /* 0x000fe2000ff3e0ff */
[----:B------:R-:W-:-:S02]  /*1b70*/  ULDC.64 UR12, c[0x0][0x3c8] ;  /* 0x0000f200000c7ab9 */ /* 0x000fc40000000a00 */
[----:B------:R-:W-:Y:S01]  /*1b80*/  IMAD R15, R9, c[0x0][0x194], R0 ;  /* 0x00006500090f7a24 */ /* 0x000fe200078e0200 */
[----:B------:R-:W-:Y:S01]  /*1b90*/  ULDC.64 UR14, c[0x0][0x200] ;  /* 0x00008000000e7ab9 */ /* 0x000fe20000000a00 */
[----:B------:R-:W-:Y:S01]  /*1ba0*/  IADD3 R5, R3, UR10, RZ ;  /* 0x0000000a03057c10 */ /* 0x000fe2000fffe0ff */
[----:B------:R-:W-:Y:S01]  /*1bb0*/  ULEA.HI.SX32 UR11, UR34, 0xffffffff, 0x1a ;  /* 0xffffffff220b7891 */ /* 0x000fe2000f8fd23f */
[----:B------:R-:W-:Y:S01]  /*1bc0*/  IMAD.MOV.U32 R4, RZ, RZ, R2 ;  /* 0x000000ffff047224 */ /* 0x000fe200078e0002 */
[----:B------:R-:W-:Y:S01]  /*1bd0*/  UIMAD.WIDE UR6, UR6, UR26, UR12 ;  /* 0x0000001a060672a5 */ /* 0x000fe2000f8e020c */
[----:B------:R-:W-:Y:S01]  /*1be0*/  IADD3.X R7, R7, UR29, R15, P1, !PT ;  /* 0x0000001d07077c10 */ /* 0x000fe20008ffe40f */
[----:B------:R-:W-:Y:S01]  /*1bf0*/  UIMAD.WIDE UR14, UR9, UR26, UR14 ;  /* 0x0000001a090e72a5 */ /* 0x000fe2000f8e020e */
[----:B------:R-:W-:Y:S05]  /*1c00*/  @!P0 BRA `(.L_x_1709) ;  /* 0x00009d8000008947 */ /* 0x000fea0003800000 */
[----:B------:R-:W2:Y:S01]  /*1c10*/  LDL R28, [R1+0x70] ;  /* 0x00007000011c7983 */ /* 0x000ea20000100800 */
[----:B------:R-:W-:Y:S01]  /*1c20*/  UMOV UR16, UR6 ;  /* 0x0000000600107c82 */ /* 0x000fe20008000000 */
[----:B------:R-:W-:Y:S01]  /*1c30*/  PLOP3.LUT P0, PT, PT, PT, UP2, 0x80, 0x0 ;  /* 0x000000000000781c */ /* 0x000fe20003f0f028 */
[----:B------:R-:W-:Y:S01]  /*1c40*/  UMOV UR13, UR7 ;  /* 0x00000007000d7c82 */ /* 0x000fe20008000000 */
[C---:B------:R-:W-:Y:S01]  /*1c50*/  IADD3 R25, R246.reuse, 0xc0, RZ ;  /* 0x000000c0f6197810 */ /* 0x040fe20007ffe0ff */
[----:B------:R-:W-:Y:S01]  /*1c60*/  ULDC.64 UR6, c[0x0][0x1a8] ;  /* 0x00006a0000067ab9 */ /* 0x000fe20000000a00 */
[C---:B------:R-:W-:Y:S01]  /*1c70*/  IADD3 R27, R246.reuse, 0x40, RZ ;  /* 0x00000040f61b7810 */ /* 0x040fe20007ffe0ff */
[----:B------:R-:W-:Y:S01]  /*1c80*/  UIMAD UR9, UR59, UR6, URZ ;  /* 0x000000063b0972a4 */ /* 0x000fe2000f8e023f */
[----:B------:R-:W-:Y:S01]  /*1c90*/  IADD3 R26, R246, 0x80, RZ ;  /* 0x00000080f61a7810 */ /* 0x000fe20007ffe0ff */
[----:B------:R1:W-:Y:S01]  /*1ca0*/  STL [R1+0x8], R25 ;  /* 0x0000081901007387 */ /* 0x0003e20000100800 */
[----:B------:R-:W-:Y:S01]  /*1cb0*/  IMAD.U32 R10, RZ, RZ, UR35 ;  /* 0x00000023ff0a7e24 */ /* 0x000fe2000f8e00ff */
[----:B------:R-:W-:Y:S01]  /*1cc0*/  UIMAD UR9, UR35, UR7, UR9 ;  /* 0x00000007230972a4 */ /* 0x000fe2000f8e0209 */
[----:B------:R-:W-:Y:S01]  /*1cd0*/  IMAD R0, R21, c[0x0][0x370], RZ ;  /* 0x0000dc0015007a24 */ /* 0x000fe200078e02ff */
[----:B------:R1:W-:Y:S01]  /*1ce0*/  STL [R1+0x4], R27 ;  /* 0x0000041b01007387 */ /* 0x0003e20000100800 */
[----:B------:R-:W-:Y:S01]  /*1cf0*/  UMOV UR7, UR11 ;  /* 0x0000000b00077c82 */ /* 0x000fe20008000000 */
[----:B------:R-:W-:Y:S01]  /*1d00*/  IMAD.WIDE.U32 R4, R12, c[0x0][0x370], R4 ;  /* 0x0000dc000c047a25 */ /* 0x000fe200078e0004 */
[----:B------:R-:W-:Y:S01]  /*1d10*/  ULEA.HI UR6, UR7, UR7, URZ, 0x1 ;  /* 0x0000000707067291 */ /* 0x000fe2000f8f083f */
[----:B------:R-:W-:Y:S02]  /*1d20*/  @P0 BAR.SYNC.DEFER_BLOCKING 0x0 ;  /* 0x0000000000000b1d */ /* 0x000fe40000010000 */
[----:B------:R-:W-:Y:S01]  /*1d30*/  IMAD.WIDE.U32 R10, R10, c[0x0][0x1a8], R6 ;  /* 0x00006a000a0a7a25 */ /* 0x000fe200078e0006 */
[----:B------:R-:W-:Y:S01]  /*1d40*/  ULOP3.LUT UR6, UR6, 0xfffffffe, URZ, 0xc0, !UPT ;  /* 0xfffffffe06067892 */ /* 0x000fe2000f8ec03f */
[----:B------:R-:W-:-:S02]  /*1d50*/  LEA R241, P0, R4, c[0x0][0x330], 0x1 ;  /* 0x0000cc0004f17a11 */ /* 0x000fc400078008ff */
[----:B------:R1:W-:Y:S01]  /*1d60*/  STL [R1], R26 ;  /* 0x0000001a01007387 */ /* 0x0003e20000100800 */
[----:B------:R-:W-:Y:S01]  /*1d70*/  UIADD3 UR6, UR7, -UR6, URZ ;  /* 0x8000000607067290 */ /* 0x000fe2000fffe03f */
[----:B------:R-:W-:Y:S01]  /*1d80*/  IMAD R0, R12, c[0x0][0x374], R0 ;  /* 0x0000dd000c007a24 */ /* 0x000fe200078e0200 */
[----:B------:R-:W-:Y:S01]  /*1d90*/  LEA R242, P1, R10, c[0x0][0x160], 0x1 ;  /* 0x000058000af27a11 */ /* 0x000fe200078208ff */
[----:B------:R-:W-:Y:S01]  /*1da0*/  BSSY B0, `(.L_x_1710) ;  /* 0x0000036000007945 */ /* 0x000fe20003800000 */
[----:B------:R-:W-:Y:S01]  /*1db0*/  UISETP.NE.AND UP0, UPT, UR6, 0x1, UPT ;  /* 0x000000010600788c */ /* 0x000fe2000bf05270 */
[----:B------:R-:W-:Y:S01]  /*1dc0*/  IMAD.IADD R8, R5, 0x1, R0 ;  /* 0x0000000105087824 */ /* 0x000fe200078e0200 */
[----:B------:R-:W-:Y:S01]  /*1dd0*/  UIMAD UR6, UR7, -0x40, UR31 ;  /* 0xffffffc0070678a4 */ /* 0x000fe2000f8e021f */
[----:B------:R-:W-:-:S03]  /*1de0*/  IADD3 R16, R11, UR9, RZ ;  /* 0x000000090b107c10 */ /* 0x000fc6000fffe0ff */
[----:B------:R-:W-:Y:S02]  /*1df0*/  LEA.HI.X R244, R4, c[0x0][0x334], R8, 0x1, P0 ;  /* 0x0000cd0004f47a11 */ /* 0x000fe400000f0c08 */
[----:B------:R-:W-:Y:S02]  /*1e00*/  ISETP.GE.AND P6, PT, R12, UR6, PT ;  /* 0x000000060c007c0c */ /* 0x000fe4000bfc6270 */
[----:B------:R-:W-:Y:S01]  /*1e10*/  LEA.HI.X R243, R10, c[0x0][0x164], R16, 0x1, P1 ;  /* 0x000059000af37a11 */ /* 0x000fe200008f0c10 */
[----:B--2---:R-:W-:-:S10]  /*1e20*/  IMAD.SHL.U32 R237, R28, 0x2, RZ ;  /* 0x000000021ced7824 */ /* 0x004fd400078e00ff */
        /* <DEDUP_REMOVED lines=45> */
.L_x_1711:
[----:B------:R-:W-:Y:S05]  /*2100*/  BSYNC B0 ;  /* 0x0000000000007941 */ /* 0x000fea0003800000 */
.L_x_1710:
        /* <DEDUP_REMOVED lines=48> */
.L_x_1713:
[----:B------:R-:W-:Y:S05]  /*2410*/  BSYNC B0 ;  /* 0x0000000000007941 */ /* 0x000fea0003800000 */
.L_x_1712:
        /* <DEDUP_REMOVED lines=23> */
.L_x_1715:
        /* <DEDUP_REMOVED lines=50> */
.L_x_1716:
[----:B------:R-:W-:Y:S05]  /*28b0*/  BSYNC B0 ;  /* 0x0000000000007941 */ /* 0x000fea0003800000 */
.L_x_1714:
        /* <DEDUP_REMOVED lines=21> */
.L_x_1718:
        /* <DEDUP_REMOVED lines=49> */
.L_x_1719:
[----:B------:R-:W-:Y:S05]  /*2d20*/  BSYNC B0 ;  /* 0x0000000000007941 */ /* 0x000fea0003800000 */
.L_x_1717:
[----:B--2---:R-:W2:Y:S01]  /*2d30*/  LDL R84, [R1+0xc] ;  /* 0x00000c0001547983 */ /* 0x004ea20000100800 */
[----:B------:R-:W-:Y:S01]  /*2d40*/  USHF.R.S32.HI UR9, URZ, 0x1f, UR23 ;  /* 0x0000001f3f097899 */ /* 0x000fe20008011417 */
[----:B---3--:R-:W-:Y:S01]  /*2d50*/  IMAD.MOV.U32 R2, RZ, RZ, 0x4 ;  /* 0x00000004ff027424 */ /* 0x008fe200078e00ff */
[----:B------:R-:W-:Y:S01]  /*2d60*/  ULDC.64 UR10, c[0x0][0x198] ;  /* 0x00006600000a7ab9 */ /* 0x000fe20000000a00 */
[----:B------:R-:W-:Y:S01]  /*2d70*/  MOV R251, 0x7f800000 ;  /* 0x7f80000000fb7802 */ /* 0x000fe20000000f00 */
[----:B------:R-:W-:Y:S01]  /*2d80*/  IMAD.MOV.U32 R252, RZ, RZ, 0x7f800000 ;  /* 0x7f800000fffc7424 */ /* 0x000fe200078e00ff */
[----:B------:R-:W-:Y:S01]  /*2d90*/  UIMAD UR10, UR9, UR10, URZ ;  /* 0x0000000a090a72a4 */ /* 0x000fe2000f8e023f */
[----:B------:R-:W-:-:S03]  /*2da0*/  MOV R16, UR23 ;  /* 0x0000001700107c02 */ /* 0x000fc60008000f00 */
[----:B------:R-:W-:Y:S01]  /*2db0*/  UIMAD UR10, UR23, UR11, UR10 ;  /* 0x0000000b170a72a4 */ /* 0x000fe2000f8e020a */
[----:B------:R-:W-:Y:S01]  /*2dc0*/  BSSY B0, `(.L_x_1720) ;  /* 0x0000043000007945 */ /* 0x000fe20003800000 */
[C---:B--2---:R-:W-:Y:S01]  /*2dd0*/  IADD3 R0, R84.reuse, 0x8, RZ ;  /* 0x0000000854007810 */ /* 0x044fe20007ffe0ff */
[C---:B------:R-:W-:Y:S01]  /*2de0*/  IMAD.WIDE R2, R84.reuse, R2, UR14 ;  /* 0x0000000e54027e25 */ /* 0x040fe2000f8e0202 */
[----:B------:R-:W-:Y:S02]  /*2df0*/  ISETP.GE.AND P2, PT, R84, UR6, PT ;  /* 0x0000000654007c0c */ /* 0x000fe4000bf46270 */
[----:B------:R-:W-:Y:S01]  /*2e00*/  ISETP.GE.AND P1, PT, R0, UR6, PT ;  /* 0x0000000600007c0c */ /* 0x000fe2000bf26270 */
[----:B------:R-:W-:Y:S01]  /*2e10*/  UIADD3 UR6, -UR23, UR8, URZ ;  /* 0x0000000817067290 */ /* 0x000fe2000fffe13f */
[----:B------:R-:W-:-:S05]  /*2e20*/  IMAD.U32 R0, RZ, RZ, UR10 ;  /* 0x0000000aff007e24 */ /* 0x000fca000f8e00ff */
[----:B------:R-:W-:-:S04]  /*2e30*/  ISETP.GE.AND P6, PT, R12, UR6, PT ;  /* 0x000000060c007c0c */ /* 0x000fc8000bfc6270 */
[----:B------:R2:W5:Y:S04]  /*2e40*/  @!P2 LDG.E R251, [R2.64] ;  /* 0x0000000402fba981 */ /* 0x000568000c1e1900 */
[----:B------:R2:W5:Y:S05]  /*2e50*/  @!P1 LDG.E R252, [R2.64+0x20] ;  /* 0x0000200402fc9981 */ /* 0x00056a000c1e1900 */
        /* <DEDUP_REMOVED lines=57> */
.L_x_1721:
[----:B---3--:R-:W-:Y:S05]  /*31f0*/  BSYNC B0 ;  /* 0x0000000000007941 */ /* 0x008fea0003800000 */
.L_x_1720:
        /* <DEDUP_REMOVED lines=55> */
.L_x_1723:
[----:B------:R-:W-:Y:S05]  /*3570*/  BSYNC B0 ;  /* 0x0000000000007941 */ /* 0x000fea0003800000 */
.L_x_1722:
        /* <DEDUP_REMOVED lines=62> */
.L_x_1725:
[----:B------:R-:W-:Y:S05]  /*3960*/  BSYNC B0 ;  /* 0x0000000000007941 */ /* 0x000fea0003800000 */
.L_x_1724:
        /* <DEDUP_REMOVED lines=53> */
.L_x_1727:
[----:B------:R-:W-:Y:S05]  /*3cc0*/  BSYNC B0 ;  /* 0x0000000000007941 */ /* 0x000fea0003800000 */
.L_x_1726:
[----:B------:R-:W-:Y:S01]  /*3cd0*/  ULDC.64 UR18, c[0x0][0x318] ;  /* 0x0000c60000127ab9 */ /* 0x000fe20000000a00 */
[----:B------:R-:W-:Y:S01]  /*3ce0*/  MOV R8, c[0x0][0x308] ;  /* 0x0000c20000087a02 */ /* 0x000fe20000000f00 */
[----:B------:R-:W-:Y:S01]  /*3cf0*/  UISETP.NE.U32.AND UP3, UPT, URZ, UR18, UPT ;  /* 0x000000123f00728c */ /* 0x000fe2000bf65070 */
[----:B------:R-:W-:Y:S01]  /*3d00*/  IMAD.MOV.U32 R9, RZ, RZ, c[0x0][0x30c] ;  /* 0x0000c300ff097624 */ /* 0x000fe200078e00ff */
[----:B------:R-:W-:Y:S01]  /*3d10*/  ULDC.64 UR20, c[0x0][0x320] ;  /* 0x0000c80000147ab9 */ /* 0x000fe20000000a00 */
[----:B-1----:R-:W1:Y:S01]  /*3d20*/  S2R R6, SR_TID.X ;  /* 0x0000000000067919 */ /* 0x002e620000002100 */
[----:B------:R-:W-:Y:S01]  /*3d30*/  UISETP.NE.AND.EX UP3, UPT, URZ, UR19, UPT, UP3 ;  /* 0x000000133f00728c */ /* 0x000fe2000bf65330 */
[----:B------:R-:W-:Y:S01]  /*3d40*/  LEA.HI R0, R23, R24, RZ, 0x7 ;  /* 0x0000001817007211 */ /* 0x000fe200078f38ff */
[----:B------:R-:W-:Y:S01]  /*3d50*/  IMAD.U32 R4, RZ, RZ, UR22 ;  /* 0x00000016ff047e24 */ /* 0x000fe2000f8e00ff */
[----:B------:R-:W0:Y:S03]  /*3d60*/  LDGDEPBAR ;  /* 0x00000000000079af */ /* 0x000e260000000000 */
        /* <DEDUP_REMOVED lines=18> */
[----:B------:R-:W-:Y:S01]  /*3e90*/  IMAD.MOV.U32 R238, RZ, RZ, R236 ;  /* 0x000000ffffee7224 */ /* 0x000fe200078e00ec */
[----:B------:R-:W-:Y:S01]  /*3ea0*/  SHF.L.U32 R7, R0, 0x5, RZ ;  /* 0x0000000500077819 */ /* 0x000fe200000006ff */
[----:B------:R-:W-:Y:S01]  /*3eb0*/  CS2R R188, SRZ ;  /* 0x0000000000bc7805 */ /* 0x000fe2000001ff00 */
[----:B------:R-:W-:Y:S01]  /*3ec0*/  LEA R11, R4, R0, 0x1 ;  /* 0x00000000040b7211 */ /* 0x000fe200078e08ff */
[----:B------:R-:W-:Y:S01]  /*3ed0*/  CS2R R194, SRZ ;  /* 0x0000000000c27805 */ /* 0x000fe2000001ff00 */
[----:B------:R-:W-:Y:S01]  /*3ee0*/  SHF.R.S32.HI R4, RZ, 0x1f, R19 ;  /* 0x0000001fff047819 */ /* 0x000fe20000011413 */
[----:B------:R-:W-:Y:S01]  /*3ef0*/  CS2R R192, SRZ ;  /* 0x0000000000c07805 */ /* 0x000fe2000001ff00 */
[----:B------:R-:W-:Y:S01]  /*3f00*/  LOP3.LUT R7, R7, 0x6, R6, 0xf8, !PT ;  /* 0x0000000607077812 */ /* 0x000fe200078ef806 */
[----:B------:R-:W-:Y:S01]  /*3f10*/  IMAD.U32 R6, RZ, RZ, UR22 ;  /* 0x00000016ff067e24 */ /* 0x000fe2000f8e00ff */
[----:B------:R-:W-:Y:S01]  /*3f20*/  CS2R R186, SRZ ;  /* 0x0000000000ba7805 */ /* 0x000fe2000001ff00 */
[----:B------:R-:W-:Y:S01]  /*3f30*/  CS2R R184, SRZ ;  /* 0x0000000000b87805 */ /* 0x000fe2000001ff00 */
[----:B------:R-:W-:Y:S01]  /*3f40*/  CS2R R182, SRZ ;  /* 0x0000000000b67805 */ /* 0x000fe2000001ff00 */
        /* <DEDUP_REMOVED lines=62> */
[----:B---3--:R-:W-:-:S04]  /*4330*/  @P1 FMUL.FTZ R0, R5, R10 ;  /* 0x0000000a05001220 */ /* 0x008fc80000410000 */
[----:B------:R-:W1:Y:S01]  /*4340*/  @P1 R2UR UR9, R0 ;  /* 0x00000000000913c2 */ /* 0x000e6200000e0000 */
[----:B----4-:R-:W-:Y:S02]  /*4350*/  IADD3 R19, P3, P2, R2, UR41, R19 ;  /* 0x0000002902137c10 */ /* 0x010fe4000fa7e013 */
[----:B------:R-:W-:Y:S01]  /*4360*/  IADD3 R2, R231, 0x4000, RZ ;  /* 0x00004000e7027810 */ /* 0x000fe20007ffe0ff */
[----:B-1----:R-:W-:Y:S01]  /*4370*/  @UP3 UMOV UR6, UR9 ;  /* 0x0000000900063c82 */ /* 0x002fe20008000000 */
[----:B------:R-:W-:Y:S01]  /*4380*/  IADD3.X R0, R3, UR49, R4, P3, P2 ;  /* 0x0000003103007c10 */ /* 0x000fe20009fe4404 */
[----:B------:R-:W-:Y:S01]  /*4390*/  IMAD.WIDE.U32 R4, R19, -0x2daee0ad, RZ ;  /* 0xd2511f5313047825 */ /* 0x000fe200078e00ff */
[----:B------:R-:W-:Y:S02]  /*43a0*/  SEL R2, R2, R231, !P0 ;  /* 0x000000e702027207 */ /* 0x000fe40004000000 */
[----:B------:R-:W-:Y:S01]  /*43b0*/  IADD3 R3, R84, -UR31, -R240 ;  /* 0x8000001f54037c10 */ /* 0x000fe2000fffe8f0 */
[----:B------:R1:W-:Y:S02]  /*43c0*/  STL [R1+0x64], R0 ;  /* 0x0000640001007387 */ /* 0x0003e40000100800 */
[----:B------:R-:W-:Y:S01]  /*43d0*/  IMAD.SHL.U32 R225, R2, 0x2, RZ ;  /* 0x0000000202e17824 */ /* 0x000fe200078e00ff */
[----:B------:R-:W-:Y:S01]  /*43e0*/  IADD3 R3, R3, UR8, RZ ;  /* 0x0000000803037c10 */ /* 0x000fe2000fffe0ff */
[----:B------:R-:W-:-:S04]  /*43f0*/  IMAD.MOV.U32 R2, RZ, RZ, c[0x0][0x22c] ;  /* 0x00008b00ff027624 */ /* 0x000fc800078e00ff */
[----:B------:R-:W-:Y:S01]  /*4400*/  IMAD R2, R2, c[0x0][0x1c0], RZ ;  /* 0x0000700002027a24 */ /* 0x000fe200078e02ff */
[----:B------:R3:W-:Y:S04]  /*4410*/  STL [R1+0x60], R3 ;  /* 0x0000600301007387 */ /* 0x0007e80000100800 */
[----:B------:R-:W-:Y:S01]  /*4420*/  SHF.L.U32 R239, R2, 0x3, RZ ;  /* 0x0000000302ef7819 */ /* 0x000fe200000006ff */
[----:B------:R4:W-:Y:S01]  /*4430*/  STL.64 [R1+0x58], R4 ;  /* 0x0000580401007387 */ /* 0x0009e20000100a00 */
[----:B--2---:R-:W2:Y:S08]  /*4440*/  R2UR UR12, R9 ;  /* 0x00000000090c73c2 */ /* 0x004eb000000e0000 */
[----:B------:R3:W4:Y:S01]  /*4450*/  R2UR UR11, R8 ;  /* 0x00000000080b73c2 */ /* 0x00072200000e0000 */
[----:B-1----:R-:W-:-:S04]  /*4460*/  IADD3 R0, R230, 0x4000, RZ ;  /* 0x00004000e6007810 */ /* 0x002fc80007ffe0ff */
[----:B------:R-:W-:-:S04]  /*4470*/  SEL R0, R0, R230, !P0 ;  /* 0x000000e600007207 */ /* 0x000fc80004000000 */
[----:B------:R-:W-:Y:S02]  /*4480*/  SHF.L.U32 R220, R0, 0x1, RZ ;  /* 0x0000000100dc7819 */ /* 0x000fe400000006ff */
[----:B--2---:R-:W-:-:S04]  /*4490*/  LOP3.LUT R0, R11, UR12, RZ, 0x3c, !PT ;  /* 0x0000000c0b007c12 */ /* 0x004fc8000f8e3cff */
[----:B------:R-:W-:Y:S01]  /*44a0*/  LOP3.LUT R0, R0, R5, RZ, 0x3c, !PT ;  /* 0x0000000500007212 */ /* 0x000fe200078e3cff */
[----:B---3--:R-:W-:-:S04]  /*44b0*/  IMAD.SHL.U32 R8, R2, 0x10, RZ ;  /* 0x0000001002087824 */ /* 0x008fc800078e00ff */
[----:B------:R-:W-:Y:S01]  /*44c0*/  IMAD.WIDE.U32 R2, R0, -0x326172a9, RZ ;  /* 0xcd9e8d5700027825 */ /* 0x000fe200078e00ff */
[C---:B------:R-:W-:Y:S02]  /*44d0*/  IADD3 R7, R8.reuse, 0x20, RZ ;  /* 0x0000002008077810 */ /* 0x040fe40007ffe0ff */
[C---:B------:R-:W-:Y:S02]  /*44e0*/  IADD3 R6, R8.reuse, 0x40, RZ ;  /* 0x0000004008067810 */ /* 0x040fe40007ffe0ff */
[----:B------:R1:W-:Y:S01]  /*44f0*/  STL.64 [R1+0x10], R2 ;  /* 0x0000100201007387 */ /* 0x0003e20000100a00 */
[C---:B----4-:R-:W-:Y:S01]  /*4500*/  IADD3 R5, R8.reuse, 0x60, RZ ;  /* 0x0000006008057810 */ /* 0x050fe20007ffe0ff */
[C---:B------:R-:W-:Y:S01]  /*4510*/  IMAD.IADD R7, R239.reuse, 0x1, R7 ;  /* 0x00000001ef077824 */ /* 0x040fe200078e0207 */
[C---:B------:R-:W-:Y:S02]  /*4520*/  IADD3 R4, R8.reuse, 0x80, RZ ;  /* 0x0000008008047810 */ /* 0x040fe40007ffe0ff */
[C---:B------:R-:W-:Y:S01]  /*4530*/  IADD3 R6, R239.reuse, R6, RZ ;  /* 0x00000006ef067210 */ /* 0x040fe20007ffe0ff */
[C---:B------:R-:W-:Y:S01]  /*4540*/  IMAD.IADD R5, R239.reuse, 0x1, R5 ;  /* 0x00000001ef057824 */ /* 0x040fe200078e0205 */
[----:B------:R-:W-:Y:S01]  /*4550*/  IADD3 R0, R8, 0xe0, RZ ;  /* 0x000000e008007810 */ /* 0x000fe20007ffe0ff */
[C---:B------:R-:W-:Y:S01]  /*4560*/  IMAD.IADD R4, R239.reuse, 0x1, R4 ;  /* 0x00000001ef047824 */ /* 0x040fe200078e0204 */
[C---:B------:R-:W-:Y:S01]  /*4570*/  IADD3 R7, R239.reuse, R7, RZ ;  /* 0x00000007ef077210 */ /* 0x040fe20007ffe0ff */
[----:B------:R-:W-:-:S02]  /*4580*/  IMAD.IADD R6, R239, 0x1, R6 ;  /* 0x00000001ef067824 */ /* 0x000fc400078e0206 */
[C---:B------:R-:W-:Y:S01]  /*4590*/  IMAD.IADD R5, R239.reuse, 0x1, R5 ;  /* 0x00000001ef057824 */ /* 0x040fe200078e0205 */
[C---:B------:R-:W-:Y:S01]  /*45a0*/  IADD3 R4, R239.reuse, R4, RZ ;  /* 0x00000004ef047210 */ /* 0x040fe20007ffe0ff */
[C---:B------:R-:W-:Y:S02]  /*45b0*/  IMAD.IADD R0, R239.reuse, 0x1, R0 ;  /* 0x00000001ef007824 */ /* 0x040fe400078e0200 */
[C---:B------:R-:W-:Y:S01]  /*45c0*/  IMAD.IADD R7, R239.reuse, 0x1, R7 ;  /* 0x00000001ef077824 */ /* 0x040fe200078e0207 */
[C---:B------:R-:W-:Y:S01]  /*45d0*/  IADD3 R5, R239.reuse, R5, RZ ;  /* 0x00000005ef057210 */ /* 0x040fe20007ffe0ff */
[C---:B------:R-:W-:Y:S01]  /*45e0*/  IMAD.IADD R6, R239.reuse, 0x1, R6 ;  /* 0x00000001ef067824 */ /* 0x040fe200078e0206 */
[C---:B------:R-:W-:Y:S01]  /*45f0*/  IADD3 R0, R239.reuse, R0, RZ ;  /* 0x00000000ef007210 */ /* 0x040fe20007ffe0ff */
[C---:B------:R-:W-:Y:S02]  /*4600*/  IMAD.IADD R4, R239.reuse, 0x1, R4 ;  /* 0x00000001ef047824 */ /* 0x040fe400078e0204 */
[C---:B------:R-:W-:Y:S01]  /*4610*/  IMAD.IADD R7, R239.reuse, 0x1, R7 ;  /* 0x00000001ef077824 */ /* 0x040fe200078e0207 */
[C---:B------:R-:W-:Y:S01]  /*4620*/  IADD3 R6, R239.reuse, R6, RZ ;  /* 0x00000006ef067210 */ /* 0x040fe20007ffe0ff */
[----:B------:R-:W-:-:S02]  /*4630*/  IMAD.IADD R5, R239, 0x1, R5 ;  /* 0x00000001ef057824 */ /* 0x000fc400078e0205 */
[C---:B------:R-:W-:Y:S01]  /*4640*/  IMAD.IADD R4, R239.reuse, 0x1, R4 ;  /* 0x00000001ef047824 */ /* 0x040fe200078e0204 */
[C---:B-1----:R-:W-:Y:S01]  /*4650*/  IADD3 R3, R8.reuse, 0xa0, RZ ;  /* 0x000000a008037810 */ /* 0x042fe20007ffe0ff */
[C---:B------:R-:W-:Y:S01]  /*4660*/  IMAD.IADD R0, R239.reuse, 0x1, R0 ;  /* 0x00000001ef007824 */ /* 0x040fe200078e0200 */
[----:B------:R-:W-:Y:S01]  /*4670*/  IADD3 R2, R8, 0xc0, RZ ;  /* 0x000000c008027810 */ /* 0x000fe20007ffe0ff */
[----:B------:R1:W-:Y:S01]  /*4680*/  STL [R1+0x30], R7 ;  /* 0x0000300701007387 */ /* 0x0003e20000100800 */
[C---:B------:R-:W-:Y:S01]  /*4690*/  IADD3 R3, R239.reuse, R3, RZ ;  /* 0x00000003ef037210 */ /* 0x040fe20007ffe0ff */
[C---:B------:R-:W-:Y:S02]  /*46a0*/  IMAD.IADD R0, R239.reuse, 0x1, R0 ;  /* 0x00000001ef007824 */ /* 0x040fe400078e0200 */
[C---:B------:R-:W-:Y:S01]  /*46b0*/  IMAD.IADD R2, R239.reuse, 0x1, R2 ;  /* 0x00000001ef027824 */ /* 0x040fe200078e0202 */
[----:B------:R2:W-:Y:S01]  /*46c0*/  STL [R1+0x2c], R6 ;  /* 0x00002c0601007387 */ /* 0x0005e20000100800 */
[----:B------:R-:W-:-:S02]  /*46d0*/  IMAD.IADD R3, R239, 0x1, R3 ;  /* 0x00000001ef037824 */ /* 0x000fc400078e0203 */
[C---:B------:R-:W-:Y:S01]  /*46e0*/  IMAD.IADD R2, R239.reuse, 0x1, R2 ;  /* 0x00000001ef027824 */ /* 0x040fe200078e0202 */
[----:B------:R3:W-:Y:S01]  /*46f0*/  STL [R1+0x28], R5 ;  /* 0x0000280501007387 */ /* 0x0007e20000100800 */
[----:B------:R-:W-:-:S03]  /*4700*/  IMAD.IADD R3, R239, 0x1, R3 ;  /* 0x00000001ef037824 */ /* 0x000fc600078e0203 */
[C---:B------:R-:W-:Y:S01]  /*4710*/  IADD3 R2, R239.reuse, R2, RZ ;  /* 0x00000002ef027210 */ /* 0x040fe20007ffe0ff */
[----:B------:R4:W-:Y:S01]  /*4720*/  STL [R1+0x24], R4 ;  /* 0x0000240401007387 */ /* 0x0009e20000100800 */
[----:B------:R-:W-:-:S03]  /*4730*/  IADD3 R3, R239, R3, RZ ;  /* 0x00000003ef037210 */ /* 0x000fc60007ffe0ff */
[C---:B------:R-:W-:Y:S02]  /*4740*/  IMAD.IADD R2, R239.reuse, 0x1, R2 ;  /* 0x00000001ef027824 */ /* 0x040fe400078e0202 */
[----:B------:R4:W-:Y:S01]  /*4750*/  STL [R1+0x20], R3 ;  /* 0x0000200301007387 */ /* 0x0009e20000100800 */
[C---:B-1----:R-:W-:Y:S01]  /*4760*/  IADD3 R7, R239.reuse, R7, RZ ;  /* 0x00000007ef077210 */ /* 0x042fe20007ffe0ff */
[----:B--2---:R-:W-:-:S04]  /*4770*/  IMAD.IADD R6, R239, 0x1, R6 ;  /* 0x00000001ef067824 */ /* 0x004fc800078e0206 */
[----:B------:R-:W-:Y:S01]  /*4780*/  STL [R1+0x4c], R7 ;  /* 0x00004c0701007387 */ /* 0x000fe20000100800 */
[----:B---3--:R-:W-:-:S03]  /*4790*/  IADD3 R5, R239, R5, RZ ;  /* 0x00000005ef057210 */ /* 0x008fc60007ffe0ff */
[----:B------:R1:W-:Y:S04]  /*47a0*/  STL [R1+0x1c], R2 ;  /* 0x00001c0201007387 */ /* 0x0003e80000100800 */
[----:B------:R-:W-:Y:S01]  /*47b0*/  STL [R1+0x48], R6 ;  /* 0x0000480601007387 */ /* 0x000fe20000100800 */
[----:B----4-:R-:W-:-:S03]  /*47c0*/  IMAD.IADD R4, R239, 0x1, R4 ;  /* 0x00000001ef047824 */ /* 0x010fc600078e0204 */
[----:B------:R2:W-:Y:S01]  /*47d0*/  STL [R1+0x18], R0 ;  /* 0x0000180001007387 */ /* 0x0005e20000100800 */
[----:B------:R-:W-:-:S03]  /*47e0*/  IADD3 R3, R239, R3, RZ ;  /* 0x00000003ef037210 */ /* 0x000fc60007ffe0ff */
[----:B------:R3:W-:Y:S04]  /*47f0*/  STL [R1+0x44], R5 ;  /* 0x0000440501007387 */ /* 0x0007e80000100800 */
[----:B------:R3:W-:Y:S04]  /*4800*/  STL [R1+0x40], R4 ;  /* 0x0000400401007387 */ /* 0x0007e80000100800 */
[----:B------:R3:W-:Y:S01]  /*4810*/  STL [R1+0x3c], R3 ;  /* 0x00003c0301007387 */ /* 0x0007e20000100800 */
[C---:B-1----:R-:W-:Y:S01]  /*4820*/  IMAD.IADD R2, R239.reuse, 0x1, R2 ;  /* 0x00000001ef027824 */ /* 0x042fe200078e0202 */
[----:B--2---:R-:W-:-:S05]  /*4830*/  IADD3 R0, R239, R0, RZ ;  /* 0x00000000ef007210 */ /* 0x004fca0007ffe0ff */
[----:B------:R3:W-:Y:S04]  /*4840*/  STL [R1+0x34], R0 ;  /* 0x0000340001007387 */ /* 0x0007e80000100800 */
[----:B------:R3:W-:Y:S02]  /*4850*/  STL [R1+0x38], R2 ;  /* 0x0000380201007387 */ /* 0x0007e40000100800 */
.L_x_1730:
[----:B---3--:R-:W2:Y:S01]  /*4860*/  LDL R0, [R1+0x6c] ;  /* 0x00006c0001007983 */ /* 0x008ea20000100800 */
[----:B------:R-:W-:Y:S02]  /*4870*/  USHF.L.U32 UR9, UR22, 0x6, URZ ;  /* 0x0000000616097899 */ /* 0x000fe4000800063f */
[----:B------:R-:W-:Y:S02]  /*4880*/  UIADD3 UR10, UR11, -0x61c88647, URZ ;  /* 0x9e3779b90b0a7890 */ /* 0x000fe4000fffe03f */
[----:B------:R-:W-:Y:S01]  /*4890*/  UIADD3 UR9, UR9, 0x40, URZ ;  /* 0x0000004009097890 */ /* 0x000fe2000fffe03f */
[----:B------:R-:W0:Y:S01]  /*48a0*/  LDGDEPBAR ;  /* 0x00000000000079af */ /* 0x000e220000000000 */
[----:B------:R-:W-:Y:S02]  /*48b0*/  UISETP.GE.AND UP3, UPT, UR7, 0x1, UPT ;  /* 0x000000010700788c */ /* 0x000fe4000bf66270 */
[----:B------:R-:W-:Y:S02]  /*48c0*/  UISETP.GE.AND UP0, UPT, UR9, UR8, UPT ;  /* 0x000000080900728c */ /* 0x000fe4000bf06270 */
[----:B------:R-:W-:Y:S01]  /*48d0*/  UIADD3 UR9, UR12, -0x4498517b, URZ ;  /* 0xbb67ae850c097890 */ /* 0x000fe2000fffe03f */
[----:B------:R-:W3:Y:S06]  /*48e0*/  LDL R110, [R1+0x60] ;  /* 0x00006000016e7983 */ /* 0x000eec0000100800 */
[----:B------:R-:W4:Y:S06]  /*48f0*/  LDL R109, [R1+0x68] ;  /* 0x00006800016d7983 */ /* 0x000f2c0000100800 */
[----:B------:R-:W2:Y:S06]  /*4900*/  LDL.64 R114, [R1+0x10] ;  /* 0x0000100001727983 */ /* 0x000eac0000100a00 */
[----:B------:R-:W2:Y:S06]  /*4910*/  LDL.64 R112, [R1+0x58] ;  /* 0x0000580001707983 */ /* 0x000eac0000100a00 */
[----:B--2---:R-:W2:Y:S01]  /*4920*/  LDL R113, [R1+0xc] ;  /* 0x00000c0001717983 */ /* 0x004ea20000100800 */
[----:B------:R-:W-:Y:S05]  /*4930*/  DEPBAR.LE SB0, 0x0 ;  /* 0x000080000000791a */ /* 0x000fea0000000000 */
[----:B------:R-:W-:Y:S01]  /*4940*/  BAR.SYNC.DEFER_BLOCKING 0x0 ;  /* 0x0000000000007b1d */ /* 0x000fe20000010000 */
[----:B------:R-:W-:Y:S02]  /*4950*/  R2P PR, R0, 0x6 ;  /* 0x0000000600007804 */ /* 0x000fe40000000000 */
[----:B------:R-:W-:Y:S02]  /*4960*/  PLOP3.LUT P6, PT, PT, PT, UP0, 0x80, 0x0 ;  /* 0x000000000000781c */ /* 0x000fe40003fcf008 */
[----:B------:R-:W-:Y:S02]  /*4970*/  PLOP3.LUT P4, PT, PT, PT, UP0, 0x80, 0x0 ;  /* 0x000000000000781c */ /* 0x000fe40003f8f008 */
[----:B------:R-:W-:Y:S02]  /*4980*/  SEL R108, R233, 0xffffffe0, !P1 ;  /* 0xffffffe0e96c7807 */ /* 0x000fe40004800000 */
[----:B------:R-:W-:Y:S03]  /*4990*/  SEL R217, R232, 0xffffffc0, !P2 ;  /* 0xffffffc0e8d97807 */ /* 0x000fe60005000000 */
[C---:B------:R-:W-:Y:S02]  /*49a0*/  IMAD.IADD R3, R225.reuse, 0x1, R108 ;  /* 0x00000001e1037824 */ /* 0x040fe400078e026c */
[--C-:B------:R-:W-:Y:S02]  /*49b0*/  IMAD.IADD R2, R225, 0x1, R217.reuse ;  /* 0x00000001e1027824 */ /* 0x100fe400078e02d9 */
[----:B------:R-:W-:Y:S02]  /*49c0*/  IMAD.IADD R0, R3, 0x1, R217 ;  /* 0x0000000103007824 */ /* 0x000fe400078e02d9 */
[----:B------:R-:W-:Y:S01]  /*49d0*/  @P4 ISETP.GE.AND P4, PT, R240, UR8, PT ;  /* 0x00000008f0004c0c */ /* 0x000fe2000bf86270 */
[----:B------:R-:W-:Y:S06]  /*49e0*/  LDSM.16.M88.4 R16, [R225] ;  /* 0x00000000e110783b */ /* 0x000fec0000000200 */
[----:B------:R-:W1:Y:S06]  /*49f0*/  LDSM.16.M88.4 R8, [R224+0x18000] ;  /* 0x01800000e008783b */ /* 0x000e6c0000000200 */
[----:B------:R-:W3:Y:S06]  /*4a00*/  LDSM.16.M88.4 R84, [R224+0x18800] ;  /* 0x01880000e054783b */ /* 0x000eec0000000200 */
[----:B------:R-:W-:Y:S06]  /*4a10*/  LDSM.16.M88.4 R88, [R3] ;  /* 0x000000000358783b */ /* 0x000fec0000000200 */
[----:B------:R-:W4:Y:S06]  /*4a20*/  LDSM.16.M88.4 R92, [R221+0x18000] ;  /* 0x01800000dd5c783b */ /* 0x000f2c0000000200 */
[----:B------:R-:W4:Y:S06]  /*4a30*/  LDSM.16.M88.4 R96, [R221+0x18800] ;  /* 0x01880000dd60783b */ /* 0x000f2c0000000200 */
[----:B------:R-:W-:Y:S06]  /*4a40*/  LDSM.16.M88.4 R100, [R223+0x18000] ;  /* 0x01800000df64783b */ /* 0x000fec0000000200 */
[----:B------:R-:W-:Y:S01]  /*4a50*/  LDSM.16.M88.4 R104, [R223+0x18800] ;  /* 0x01880000df68783b */ /* 0x000fe20000000200 */
[C---:B-1----:R-:W-:Y:S08]  /*4a60*/  HMMA.16816.F32.BF16 R4, R16.reuse, R8, RZ ;  /* 0x000000081004723c */ /* 0x042ff000000418ff */
[C---:B------:R-:W-:Y:S08]  /*4a70*/  HMMA.16816.F32.BF16 R8, R16.reuse, R10, RZ ;  /* 0x0000000a1008723c */ /* 0x040ff000000418ff */
[C---:B---3--:R-:W-:Y:S08]  /*4a80*/  HMMA.16816.F32.BF16 R12, R16.reuse, R84, RZ ;  /* 0x00000054100c723c */ /* 0x048ff000000418ff */
[----:B------:R-:W-:Y:S01]  /*4a90*/  HMMA.16816.F32.BF16 R16, R16, R86, RZ ;  /* 0x000000561010723c */ /* 0x000fe200000418ff */
[----:B------:R-:W1:Y:S07]  /*4aa0*/  LDSM.16.M88.4 R84, [R2] ;  /* 0x000000000254783b */ /* 0x000e6e0000000200 */
[C---:B----4-:R-:W-:Y:S08]  /*4ab0*/  HMMA.16816.F32.BF16 R4, R88.reuse, R92, R4 ;  /* 0x0000005c5804723c */ /* 0x050ff00000041804 */
[C---:B------:R-:W-:Y:S01]  /*4ac0*/  HMMA.16816.F32.BF16 R8, R88.reuse, R94, R8 ;  /* 0x0000005e5808723c */ /* 0x040fe20000041808 */
[----:B------:R-:W-:Y:S07]  /*4ad0*/  LDSM.16.M88.4 R92, [R222+0x18000] ;  /* 0x01800000de5c783b */ /* 0x000fee0000000200 */
[C---:B------:R-:W-:Y:S08]  /*4ae0*/  HMMA.16816.F32.BF16 R12, R88.reuse, R96, R12 ;  /* 0x00000060580c723c */ /* 0x040ff0000004180c */
[----:B------:R-:W-:Y:S01]  /*4af0*/  HMMA.16816.F32.BF16 R16, R88, R98, R16 ;  /* 0x000000625810723c */ /* 0x000fe20000041810 */
[----:B------:R-:W3:Y:S06]  /*4b00*/  LDSM.16.M88.4 R88, [R0] ;  /* 0x000000000058783b */ /* 0x000eec0000000200 */
[----:B------:R-:W4:Y:S01]  /*4b10*/  LDSM.16.M88.4 R96, [R222+0x18800] ;  /* 0x01880000de60783b */ /* 0x000f220000000200 */
[C---:B-1----:R-:W-:Y:S08]  /*4b20*/  HMMA.16816.F32.BF16 R4, R84.reuse, R100, R4 ;  /* 0x000000645404723c */ /* 0x042ff00000041804 */
[C---:B------:R-:W-:Y:S01]  /*4b30*/  HMMA.16816.F32.BF16 R8, R84.reuse, R102, R8 ;  /* 0x000000665408723c */ /* 0x040fe20000041808 */
[----:B------:R-:W-:Y:S07]  /*4b40*/  LDSM.16.M88.4 R100, [R224+0x1a000] ;  /* 0x01a00000e064783b */ /* 0x000fee0000000200 */
[C---:B------:R-:W-:Y:S08]  /*4b50*/  HMMA.16816.F32.BF16 R12, R84.reuse, R104, R12 ;  /* 0x00000068540c723c */ /* 0x040ff0000004180c */
[----:B------:R-:W-:Y:S01]  /*4b60*/  HMMA.16816.F32.BF16 R16, R84, R106, R16 ;  /* 0x0000006a5410723c */ /* 0x000fe20000041810 */
[----:B------:R-:W1:Y:S06]  /*4b70*/  LDSM.16.M88.4 R84, [R225+0x2000] ;  /* 0x00200000e154783b */ /* 0x000e6c0000000200 */
[----:B------:R-:W1:Y:S01]  /*4b80*/  LDSM.16.M88.4 R104, [R224+0x1a800] ;  /* 0x01a80000e068783b */ /* 0x000e620000000200 */
[C---:B---3--:R-:W-:Y:S08]  /*4b90*/  HMMA.16816.F32.BF16 R4, R88.reuse, R92, R4 ;  /* 0x0000005c5804723c */ /* 0x048ff00000041804 */
[C---:B------:R-:W-:Y:S01]  /*4ba0*/  HMMA.16816.F32.BF16 R8, R88.reuse, R94, R8 ;  /* 0x0000005e5808723c */ /* 0x040fe20000041808 */
[----:B------:R-:W-:Y:S07]  /*4bb0*/  LDSM.16.M88.4 R92, [R221+0x1a000] ;  /* 0x01a00000dd5c783b */ /* 0x000fee0000000200 */
[C---:B----4-:R-:W-:Y:S08]  /*4bc0*/  HMMA.16816.F32.BF16 R12, R88.reuse, R96, R12 ;  /* 0x00000060580c723c */ /* 0x050ff0000004180c */
[----:B------:R-:W-:Y:S01]  /*4bd0*/  HMMA.16816.F32.BF16 R16, R88, R98, R16 ;  /* 0x000000625810723c */ /* 0x000fe20000041810 */
[----:B------:R-:W3:Y:S06]  /*4be0*/  LDSM.16.M88.4 R88, [R3+0x2000] ;  /* 0x002000000358783b */ /* 0x000eec0000000200 */
        /* <DEDUP_REMOVED lines=32> */
[C---:B--2---:R-:W-:Y:S08]  /*4df0*/  HMMA.16816.F32.BF16 R12, R84.reuse, R104, R12 ;  /* 0x00000068540c723c */ /* 0x044ff0000004180c */
        /* <DEDUP_REMOVED lines=29> */
[----:B------:R1:W2:Y:S06]  /*4fd0*/  LDSM.16.M88.4 R84, [R2+0x6000] ;  /* 0x006000000254783b */ /* 0x0002ac0000000200 */
[----:B------:R-:W2:Y:S01]  /*4fe0*/  LDSM.16.M88.4 R104, [R223+0x1e800] ;  /* 0x01e80000df68783b */ /* 0x000ea20000000200 */
[C---:B---3--:R-:W-:Y:S08]  /*4ff0*/  HMMA.16816.F32.BF16 R4, R88.reuse, R92, R4 ;  /* 0x0000005c5804723c */ /* 0x048ff00000041804 */
[C---:B------:R-:W-:Y:S01]  /*5000*/  HMMA.16816.F32.BF16 R8, R88.reuse, R94, R8 ;  /* 0x0000005e5808723c */ /* 0x040fe20000041808 */
[----:B------:R-:W-:Y:S07]  /*5010*/  LDSM.16.M88.4 R92, [R222+0x1e000] ;  /* 0x01e00000de5c783b */ /* 0x000fee0000000200 */
[C---:B----4-:R-:W-:Y:S01]  /*5020*/  HMMA.16816.F32.BF16 R12, R88.reuse, R96, R12 ;  /* 0x00000060580c723c */ /* 0x050fe2000004180c */
[----:B-1----:R-:W-:Y:S04]  /*5030*/  IMAD.U32 R2, RZ, RZ, UR7 ;  /* 0x00000007ff027e24 */ /* 0x002fe8000f8e00ff */
[----:B------:R-:W-:Y:S03]  /*5040*/  IMAD R2, R2, 0x40, R110 ;  /* 0x0000004002027824 */ /* 0x000fe600078e026e */
[----:B------:R-:W-:Y:S01]  /*5050*/  HMMA.16816.F32.BF16 R16, R88, R98, R16 ;  /* 0x000000625810723c */ /* 0x000fe20000041810 */
[----:B------:R-:W3:Y:S03]  /*5060*/  LDL R99, [R1+0x64] ;  /* 0x0000640001637983 */ /* 0x000ee60000100800 */
[----:B------:R-:W-:Y:S02]  /*5070*/  IABS R3, R2 ;  /* 0x0000000200037213 */ /* 0x000fe40000000000 */
[C---:B------:R-:W-:Y:S01]  /*5080*/  IADD3 R97, R2.reuse, 0x8, RZ ;  /* 0x0000000802617810 */ /* 0x040fe20007ffe0ff */
[----:B------:R1:W4:Y:S01]  /*5090*/  LDSM.16.M88.4 R88, [R0+0x6000] ;  /* 0x006000000058783b */ /* 0x0003220000000200 */
[C---:B------:R-:W-:Y:S01]  /*50a0*/  IADD3 R96, R2.reuse, 0x7, RZ ;  /* 0x0000000702607810 */ /* 0x040fe20007ffe0ff */
[C---:B--2---:R-:W-:Y:S05]  /*50b0*/  HMMA.16816.F32.BF16 R4, R84.reuse, R100, R4 ;  /* 0x000000645404723c */ /* 0x044fea0000041804 */
[----:B------:R-:W-:Y:S02]  /*50c0*/  ISETP.GE.AND P1, PT, R97, RZ, PT ;  /* 0x000000ff6100720c */ /* 0x000fe40003f26270 */
[----:B------:R-:W-:Y:S01]  /*50d0*/  IMAD.MOV.U32 R101, RZ, RZ, R3 ;  /* 0x000000ffff657224 */ /* 0x000fe200078e0003 */
[C---:B------:R-:W-:Y:S04]  /*50e0*/  HMMA.16816.F32.BF16 R8, R84.reuse, R102, R8 ;  /* 0x000000665408723c */ /* 0x040fe80000041808 */
[C---:B------:R-:W-:Y:S01]  /*50f0*/  IADD3 R3, R2.reuse, -0x1, RZ ;  /* 0xffffffff02037810 */ /* 0x040fe20007ffe0ff */
[----:B------:R-:W-:Y:S03]  /*5100*/  I2F R101, R101 ;  /* 0x0000006500657306 */ /* 0x000fe60000201400 */
[C---:B------:R-:W-:Y:S03]  /*5110*/  HMMA.16816.F32.BF16 R12, R84.reuse, R104, R12 ;  /* 0x00000068540c723c */ /* 0x040fe6000004180c */
[----:B------:R-:W-:Y:S02]  /*5120*/  ISETP.GE.AND P0, PT, R3, RZ, PT ;  /* 0x000000ff0300720c */ /* 0x000fe40003f06270 */
[----:B------:R-:W-:Y:S02]  /*5130*/  @!P1 IADD3 R97, -R2, -0x8, RZ ;  /* 0xfffffff802619810 */ /* 0x000fe40007ffe1ff */
[----:B------:R-:W-:Y:S01]  /*5140*/  ISETP.GE.AND P1, PT, R96, RZ, PT ;  /* 0x000000ff6000720c */ /* 0x000fe20003f26270 */
[----:B------:R-:W-:Y:S01]  /*5150*/  HMMA.16816.F32.BF16 R16, R84, R106, R16 ;  /* 0x0000006a5410723c */ /* 0x000fe20000041810 */
[----:B------:R2:W2:Y:S03]  /*5160*/  I2F R105, R97 ;  /* 0x0000006100697306 */ /* 0x0004a60000201400 */
[C---:B-1----:R-:W-:Y:S03]  /*5170*/  IADD3 R0, R2.reuse, -0x8, RZ ;  /* 0xfffffff802007810 */ /* 0x042fe60007ffe0ff */
[----:B------:R-:W-:Y:S01]  /*5180*/  IMAD.U32 R84, RZ, RZ, UR7 ;  /* 0x00000007ff547e24 */ /* 0x000fe2000f8e00ff */
[----:B------:R-:W-:Y:S02]  /*5190*/  @!P0 IADD3 R3, -R2, 0x1, RZ ;  /* 0x0000000102038810 */ /* 0x000fe40007ffe1ff */
[----:B------:R-:W-:Y:S02]  /*51a0*/  ISETP.GE.AND P0, PT, R0, RZ, PT ;  /* 0x000000ff0000720c */ /* 0x000fe40003f06270 */
[----:B------:R1:W1:Y:S01]  /*51b0*/  I2F R98, R3 ;  /* 0x0000000300627306 */ /* 0x0002620000201400 */
[C---:B------:R-:W-:Y:S01]  /*51c0*/  @!P1 IADD3 R96, -R2.reuse, -0x7, RZ ;  /* 0xfffffff902609810 */ /* 0x040fe20007ffe1ff */
[C---:B----4-:R-:W-:Y:S05]  /*51d0*/  HMMA.16816.F32.BF16 R4, R88.reuse, R92, R4 ;  /* 0x0000005c5804723c */ /* 0x050fea0000041804 */
[C---:B------:R-:W-:Y:S02]  /*51e0*/  IADD3 R85, R2.reuse, -0x11, RZ ;  /* 0xffffffef02557810 */ /* 0x040fe40007ffe0ff */
[----:B------:R-:W-:Y:S01]  /*51f0*/  IADD3 R86, R2, -0x18, RZ ;  /* 0xffffffe802567810 */ /* 0x000fe20007ffe0ff */
[C---:B------:R-:W-:Y:S01]  /*5200*/  HMMA.16816.F32.BF16 R8, R88.reuse, R94, R8 ;  /* 0x0000005e5808723c */ /* 0x040fe20000041808 */
[----:B------:R4:W4:Y:S02]  /*5210*/  I2F R106, R96 ;  /* 0x00000060006a7306 */ /* 0x0009240000201400 */
[----:B------:R-:W-:Y:S01]  /*5220*/  ISETP.GE.AND P3, PT, R85, RZ, PT ;  /* 0x000000ff5500720c */ /* 0x000fe20003f66270 */
[----:B--2---:R-:W-:Y:S01]  /*5230*/  IMAD R97, R84, 0x4, R109 ;  /* 0x0000000454617824 */ /* 0x004fe200078e026d */
[C---:B------:R-:W-:Y:S02]  /*5240*/  IADD3 R84, R2.reuse, -0x9, RZ ;  /* 0xfffffff702547810 */ /* 0x040fe40007ffe0ff */
[----:B------:R-:W-:Y:S02]  /*5250*/  IADD3 R87, R2, -0x19, RZ ;  /* 0xffffffe702577810 */ /* 0x000fe40007ffe0ff */
[----:B------:R-:W-:Y:S02]  /*5260*/  ISETP.GE.AND P5, PT, R84, RZ, PT ;  /* 0x000000ff5400720c */ /* 0x000fe40003fa6270 */
[----:B------:R-:W-:Y:S02]  /*5270*/  ISETP.GE.AND P2, PT, R86, RZ, PT ;  /* 0x000000ff5600720c */ /* 0x000fe40003f46270 */
[C---:B------:R-:W-:Y:S02]  /*5280*/  @!P0 IADD3 R0, -R2.reuse, 0x8, RZ ;  /* 0x0000000802008810 */ /* 0x040fe40007ffe1ff */
[C---:B-1----:R-:W-:Y:S01]  /*5290*/  IADD3 R3, R2.reuse, -0x10, RZ ;  /* 0xfffffff002037810 */ /* 0x042fe20007ffe0ff */
[----:B------:R-:W-:Y:S01]  /*52a0*/  FFMA.FTZ R6, R105, -UR6, R6 ;  /* 0x8000000669067c23 */ /* 0x000fe20008010006 */
[----:B------:R-:W-:Y:S01]  /*52b0*/  ISETP.GE.AND P0, PT, R87, RZ, PT ;  /* 0x000000ff5700720c */ /* 0x000fe20003f06270 */
[----:B------:R-:W1:Y:S01]  /*52c0*/  I2F R100, R0 ;  /* 0x0000000000647306 */ /* 0x000e620000201400 */
[----:B------:R-:W-:Y:S01]  /*52d0*/  ISETP.GE.AND P1, PT, R3, RZ, PT ;  /* 0x000000ff0300720c */ /* 0x000fe20003f26270 */
[----:B------:R-:W-:Y:S01]  /*52e0*/  FFMA.FTZ R4, R101, -UR6, R4 ;  /* 0x8000000665047c23 */ /* 0x000fe20008010004 */
[----:B------:R-:W-:Y:S01]  /*52f0*/  @!P3 IADD3 R85, -R2, 0x11, RZ ;  /* 0x000000110255b810 */ /* 0x000fe20007ffe1ff */
[----:B------:R-:W-:Y:S01]  /*5300*/  FFMA.FTZ R5, R98, -UR6, R5 ;  /* 0x8000000662057c23 */ /* 0x000fe20008010005 */
[----:B------:R-:W-:Y:S01]  /*5310*/  @!P5 IADD3 R84, -R2, 0x9, RZ ;  /* 0x000000090254d810 */ /* 0x000fe20007ffe1ff */
[----:B------:R-:W-:Y:S01]  /*5320*/  FFMA.FTZ R11, R98, -UR6, R11 ;  /* 0x80000006620b7c23 */ /* 0x000fe2000801000b */
[----:B------:R-:W-:Y:S01]  /*5330*/  @!P2 IADD3 R86, -R2, 0x18, RZ ;  /* 0x000000180256a810 */ /* 0x000fe20007ffe1ff */
[----:B----4-:R-:W-:Y:S01]  /*5340*/  IMAD.WIDE.U32 R96, R97, -0x326172a9, RZ ;  /* 0xcd9e8d5761607825 */ /* 0x010fe200078e00ff */
[----:B------:R-:W-:Y:S02]  /*5350*/  PLOP3.LUT P5, PT, PT, PT, UP0, 0x80, 0x0 ;  /* 0x000000000000781c */ /* 0x000fe40003faf008 */
[----:B------:R-:W-:Y:S01]  /*5360*/  PLOP3.LUT P2, PT, PT, PT, UP0, 0x80, 0x0 ;  /* 0x000000000000781c */ /* 0x000fe20003f4f008 */
[----:B------:R-:W-:Y:S01]  /*5370*/  FFMA.FTZ R7, R106, -UR6, R7 ;  /* 0x800000066a077c23 */ /* 0x000fe20008010007 */
[----:B------:R-:W-:Y:S01]  /*5380*/  LOP3.LUT R103, R115, UR10, R96, 0x96, !PT ;  /* 0x0000000a73677c12 */ /* 0x000fe2000f8e9660 */
[----:B------:R-:W-:Y:S01]  /*5390*/  UIADD3 UR10, UR12, 0x76cf5d0a, URZ ;  /* 0x76cf5d0a0c0a7890 */ /* 0x000fe2000fffe03f */
[C---:B------:R-:W-:Y:S01]  /*53a0*/  @!P1 IADD3 R3, -R2.reuse, 0x10, RZ ;  /* 0x0000001002039810 */ /* 0x040fe20007ffe1ff */
[----:B------:R-:W-:Y:S01]  /*53b0*/  I2F R96, R85 ;  /* 0x0000005500607306 */ /* 0x000fe20000201400 */
[----:B------:R-:W-:Y:S01]  /*53c0*/  @!P0 IADD3 R87, -R2, 0x19, RZ ;  /* 0x0000001902578810 */ /* 0x000fe20007ffe1ff */
[----:B------:R-:W-:Y:S01]  /*53d0*/  IMAD.WIDE.U32 R110, R103, -0x2daee0ad, RZ ;  /* 0xd2511f53676e7825 */ /* 0x000fe200078e00ff */
[----:B------:R-:W-:Y:S02]  /*53e0*/  PLOP3.LUT P0, PT, PT, PT, UP0, 0x80, 0x0 ;  /* 0x000000000000781c */ /* 0x000fe40003f0f008 */
[----:B------:R-:W-:Y:S01]  /*53f0*/  PLOP3.LUT P1, PT, PT, PT, UP0, 0x80, 0x0 ;  /* 0x000000000000781c */ /* 0x000fe20003f2f008 */
[----:B------:R-:W-:Y:S01]  /*5400*/  FFMA.FTZ R10, R101, -UR6, R10 ;  /* 0x80000006650a7c23 */ /* 0x000fe2000801000a */
[----:B------:R-:W-:Y:S01]  /*5410*/  PLOP3.LUT P3, PT, PT, PT, UP0, 0x80, 0x0 ;  /* 0x000000000000781c */ /* 0x000fe20003f6f008 */
[----:B-1----:R-:W-:Y:S01]  /*5420*/  FFMA.FTZ R8, R100, -UR6, R8 ;  /* 0x8000000664087c23 */ /* 0x002fe20008010008 */
[----:B------:R-:W-:Y:S02]  /*5430*/  @P6 IADD3 R0, R240, 0x1, RZ ;  /* 0x00000001f0006810 */ /* 0x000fe40007ffe0ff */
[----:B------:R-:W-:Y:S02]  /*5440*/  PLOP3.LUT P6, PT, PT, PT, UP0, 0x80, 0x0 ;  /* 0x000000000000781c */ /* 0x000fe40003fcf008 */
[----:B------:R-:W-:Y:S02]  /*5450*/  @P2 FSEL R4, R4, -INF , !P4 ;  /* 0xff80000004042808 */ /* 0x000fe40006000000 */
[----:B------:R-:W-:Y:S02]  /*5460*/  PLOP3.LUT P2, PT, PT, PT, UP0, 0x80, 0x0 ;  /* 0x000000000000781c */ /* 0x000fe40003f4f008 */
[C---:B------:R-:W-:Y:S02]  /*5470*/  @P0 IADD3 R93, R240.reuse, 0x10, RZ ;  /* 0x00000010f05d0810 */ /* 0x040fe40007ffe0ff */
[----:B------:R-:W-:Y:S02]  /*5480*/  PLOP3.LUT P0, PT, PT, PT, UP0, 0x80, 0x0 ;  /* 0x000000000000781c */ /* 0x000fe40003f0f008 */
[----:B------:R-:W-:Y:S02]  /*5490*/  @P1 IADD3 R92, R240, 0x9, RZ ;  /* 0x00000009f05c1810 */ /* 0x000fe40007ffe0ff */
[----:B------:R-:W-:Y:S02]  /*54a0*/  PLOP3.LUT P1, PT, PT, PT, UP0, 0x80, 0x0 ;  /* 0x000000000000781c */ /* 0x000fe40003f2f008 */
[----:B------:R-:W-:Y:S01]  /*54b0*/  @P6 ISETP.GE.AND P6, PT, R0, UR8, PT ;  /* 0x0000000800006c0c */ /* 0x000fe2000bfc6270 */
[----:B-----5:R-:W-:Y:S01]  /*54c0*/  FMUL.FTZ R0, R252, 1.4426950216293334961 ;  /* 0x3fb8aa3bfc007820 */ /* 0x020fe20000410000 */
[----:B------:R-:W-:Y:S02]  /*54d0*/  @P3 IADD3 R102, R240, 0x11, RZ ;  /* 0x00000011f0663810 */ /* 0x000fe40007ffe0ff */
[----:B------:R-:W-:Y:S02]  /*54e0*/  PLOP3.LUT P3, PT, PT, PT, UP0, 0x80, 0x0 ;  /* 0x000000000000781c */ /* 0x000fe40003f6f008 */
[----:B------:R-:W-:Y:S02]  /*54f0*/  @P2 ISETP.GE.AND P2, PT, R102, UR8, PT ;  /* 0x0000000866002c0c */ /* 0x000fe4000bf46270 */
[----:B------:R-:W-:Y:S02]  /*5500*/  @P0 FSEL R6, R6, -INF , !P4 ;  /* 0xff80000006060808 */ /* 0x000fe40006000000 */
[----:B------:R-:W-:Y:S02]  /*5510*/  PLOP3.LUT P0, PT, PT, PT, UP0, 0x80, 0x0 ;  /* 0x000000000000781c */ /* 0x000fe40003f0f008 */
[----:B------:R-:W-:Y:S02]  /*5520*/  FSETP.NEU.FTZ.AND P4, PT, R251, -INF , PT ;  /* 0xff800000fb00780b */ /* 0x000fe40003f9d000 */
[----:B------:R-:W-:Y:S03]  /*5530*/  @P1 ISETP.GE.AND P1, PT, R92, UR8, PT ;  /* 0x000000085c001c0c */ /* 0x000fe6000bf26270 */
[----:B------:R-:W-:Y:S06]  /*5540*/  @P3 ISETP.GE.AND P3, PT, R93, UR8, PT ;  /* 0x000000085d003c0c */ /* 0x000fec000bf66270 */
[----:B------:R-:W-:Y:S02]  /*5550*/  @P0 FSEL R5, R5, -INF , !P6 ;  /* 0xff80000005050808 */ /* 0x000fe40007000000 */
[----:B------:R-:W-:Y:S04]  /*5560*/  FSETP.NEU.FTZ.AND P0, PT, R252, -INF , PT ;  /* 0xff800000fc00780b */ /* 0x000fe80003f1d000 */
[----:B------:R-:W-:Y:S02]  /*5570*/  FSEL R0, R0, RZ, P0 ;  /* 0x000000ff00007208 */ /* 0x000fe40000000000 */
[----:B------:R-:W-:Y:S03]  /*5580*/  PLOP3.LUT P0, PT, PT, PT, UP0, 0x80, 0x0 ;  /* 0x000000000000781c */ /* 0x000fe60003f0f008 */
[----:B------:R-:W-:Y:S01]  /*5590*/  FFMA.FTZ R6, R6, c[0x0][0x23c], -R0 ;  /* 0x00008f0006067a23 */ /* 0x000fe20000010800 */
[----:B---3--:R-:W-:Y:S02]  /*55a0*/  LOP3.LUT R104, R97, UR11, R99, 0x96, !PT ;  /* 0x0000000b61687c12 */ /* 0x008fe4000f8e9663 */
[----:B------:R1:W-:Y:S10]  /*55b0*/  I2F R97, R3 ;  /* 0x0000000300617306 */ /* 0x0003f40000201400 */
[----:B------:R2:W3:Y:S01]  /*55c0*/  I2F R99, R84 ;  /* 0x0000005400637306 */ /* 0x0004e20000201400 */
[----:B-1----:R-:W-:Y:S05]  /*55d0*/  IMAD.WIDE.U32 R2, R104, -0x2daee0ad, RZ ;  /* 0xd2511f5368027825 */ /* 0x002fea00078e00ff */
[----:B------:R-:W-:Y:S01]  /*55e0*/  LOP3.LUT R103, R3, UR9, R112, 0x96, !PT ;  /* 0x0000000903677c12 */ /* 0x000fe2000f8e9670 */
[----:B------:R-:W-:Y:S01]  /*55f0*/  UIADD3 UR9, UR11, 0x3c6ef372, URZ ;  /* 0x3c6ef3720b097890 */ /* 0x000fe2000fffe03f */
[----:B------:R-:W-:Y:S02]  /*5600*/  LOP3.LUT R3, R111, UR10, R2, 0x96, !PT ;  /* 0x0000000a6f037c12 */ /* 0x000fe4000f8e9602 */
[----:B------:R-:W-:Y:S01]  /*5610*/  I2F R112, R86 ;  /* 0x0000005600707306 */ /* 0x000fe20000201400 */
[----:B------:R-:W-:Y:S01]  /*5620*/  FMUL.FTZ R2, R251, 1.4426950216293334961 ;  /* 0x3fb8aa3bfb027820 */ /* 0x000fe20000410000 */
[----:B--2---:R-:W-:Y:S01]  /*5630*/  @P5 IADD3 R84, R240, 0x8, RZ ;  /* 0x00000008f0545810 */ /* 0x004fe20007ffe0ff */
[----:B------:R-:W-:Y:S01]  /*5640*/  IMAD.WIDE.U32 R92, R103, -0x326172a9, RZ ;  /* 0xcd9e8d57675c7825 */ /* 0x000fe200078e00ff */
[----:B------:R-:W-:Y:S01]  /*5650*/  PLOP3.LUT P5, PT, PT, PT, UP0, 0x80, 0x0 ;  /* 0x000000000000781c */ /* 0x000fe20003faf008 */
[----:B------:R-:W-:Y:S01]  /*5660*/  UIADD3 UR10, UR11, -0x255992d5, URZ ;  /* 0xdaa66d2b0b0a7890 */ /* 0x000fe2000fffe03f */
[----:B------:R-:W-:Y:S01]  /*5670*/  FSEL R2, R2, RZ, P4 ;  /* 0x000000ff02027208 */ /* 0x000fe20002000000 */
[----:B---3--:R-:W-:Y:S01]  /*5680*/  FFMA.FTZ R9, R99, -UR6, R9 ;  /* 0x8000000663097c23 */ /* 0x008fe20008010009 */
[----:B------:R-:W-:Y:S01]  /*5690*/  PLOP3.LUT P4, PT, PT, PT, UP0, 0x80, 0x0 ;  /* 0x000000000000781c */ /* 0x000fe20003f8f008 */
[----:B------:R-:W-:Y:S01]  /*56a0*/  IMAD.WIDE.U32 R94, R3, -0x326172a9, RZ ;  /* 0xcd9e8d57035e7825 */ /* 0x000fe200078e00ff */
[----:B------:R1:W2:Y:S03]  /*56b0*/  I2F R111, R87 ;  /* 0x00000057006f7306 */ /* 0x0002a60000201400 */
[----:B------:R-:W-:Y:S01]  /*56c0*/  FFMA.FTZ R4, R4, c[0x0][0x23c], -R2 ;  /* 0x00008f0004047a23 */ /* 0x000fe20000010802 */
[----:B------:R-:W-:Y:S01]  /*56d0*/  LOP3.LUT R92, R95, UR10, R92, 0x96, !PT ;  /* 0x0000000a5f5c7c12 */ /* 0x000fe2000f8e965c */
[----:B------:R-:W-:Y:S01]  /*56e0*/  FFMA.FTZ R5, R5, c[0x0][0x23c], -R2 ;  /* 0x00008f0005057a23 */ /* 0x000fe20000010802 */
[----:B------:R-:W-:Y:S01]  /*56f0*/  UIADD3 UR10, UR12, -0x126145ec, URZ ;  /* 0xed9eba140c0a7890 */ /* 0x000fe2000fffe03f */
[----:B------:R-:W-:Y:S03]  /*5700*/  @P5 ISETP.GE.AND P5, PT, R84, UR8, PT ;  /* 0x0000000854005c0c */ /* 0x000fe6000bfa6270 */
[----:B------:R3:W4:Y:S01]  /*5710*/  MUFU.EX2 R107, R4 ;  /* 0x00000004006b7308 */ /* 0x0007220000000800 */
[----:B------:R-:W-:Y:S02]  /*5720*/  @P4 FSEL R7, R7, -INF , !P6 ;  /* 0xff80000007074808 */ /* 0x000fe40007000000 */
[----:B------:R-:W-:Y:S02]  /*5730*/  PLOP3.LUT P4, PT, PT, PT, UP0, 0x80, 0x0 ;  /* 0x000000000000781c */ /* 0x000fe40003f8f008 */
[----:B------:R-:W-:Y:S01]  /*5740*/  PLOP3.LUT P6, PT, PT, PT, UP0, 0x80, 0x0 ;  /* 0x000000000000781c */ /* 0x000fe20003fcf008 */
[----:B------:R-:W-:Y:S04]  /*5750*/  FFMA.FTZ R7, R7, c[0x0][0x23c], -R0 ;  /* 0x00008f0007077a23 */ /* 0x000fe80000010800 */
[----:B------:R2:W2:Y:S01]  /*5760*/  MUFU.EX2 R106, R5 ;  /* 0x00000005006a7308 */ /* 0x0004a20000000800 */
[----:B------:R-:W-:Y:S02]  /*5770*/  @P0 FSEL R8, R8, -INF , !P5 ;  /* 0xff80000008080808 */ /* 0x000fe40006800000 */
[----:B------:R-:W-:Y:S01]  /*5780*/  PLOP3.LUT P0, PT, PT, PT, UP0, 0x80, 0x0 ;  /* 0x000000000000781c */ /* 0x000fe20003f0f008 */
[----:B-1----:R-:W1:Y:S02]  /*5790*/  LDSM.16.M88.4 R84, [R222+0x1e800] ;  /* 0x01e80000de54783b */ /* 0x002e640000000200 */
[----:B------:R-:W-:Y:S01]  /*57a0*/  FFMA.FTZ R8, R8, c[0x0][0x23c], -R2 ;  /* 0x00008f0008087a23 */ /* 0x000fe20000010802 */
[----:B------:R-:W-:Y:S02]  /*57b0*/  @P4 FSEL R10, R10, -INF , !P5 ;  /* 0xff8000000a0a4808 */ /* 0x000fe40006800000 */
[----:B------:R-:W-:Y:S01]  /*57c0*/  PLOP3.LUT P5, PT, PT, PT, UP0, 0x80, 0x0 ;  /* 0x000000000000781c */ /* 0x000fe20003faf008 */
[----:B------:R-:W1:Y:S01]  /*57d0*/  MUFU.EX2 R105, R8 ;  /* 0x0000000800697308 */ /* 0x000e620000000800 */
[----:B------:R-:W-:Y:S01]  /*57e0*/  PLOP3.LUT P4, PT, PT, PT, UP0, 0x80, 0x0 ;  /* 0x000000000000781c */ /* 0x000fe20003f8f008 */
[----:B------:R-:W-:Y:S01]  /*57f0*/  FFMA.FTZ R10, R10, c[0x0][0x23c], -R0 ;  /* 0x00008f000a0a7a23 */ /* 0x000fe20000010800 */
[----:B------:R-:W-:Y:S02]  /*5800*/  @P6 IADD3 R3, R240, 0x18, RZ ;  /* 0x00000018f0036810 */ /* 0x000fe40007ffe0ff */
[----:B---3--:R-:W-:Y:S01]  /*5810*/  LOP3.LUT R4, R93, UR9, R114, 0x96, !PT ;  /* 0x000000095d047c12 */ /* 0x008fe2000f8e9672 */
[----:B------:R-:W-:Y:S01]  /*5820*/  IMAD.WIDE.U32 R92, R92, -0x2daee0ad, RZ ;  /* 0xd2511f535c5c7825 */ /* 0x000fe200078e00ff */
[----:B------:R-:W-:Y:S01]  /*5830*/  @P0 FSEL R9, R9, -INF , !P1 ;  /* 0xff80000009090808 */ /* 0x000fe20004800000 */
[----:B------:R-:W-:Y:S01]  /*5840*/  UIADD3 UR9, UR12, 0x32370b8f, URZ ;  /* 0x32370b8f0c097890 */ /* 0x000fe2000fffe03f */
[----:B------:R-:W-:Y:S01]  /*5850*/  PLOP3.LUT P6, PT, PT, PT, UP0, 0x80, 0x0 ;  /* 0x000000000000781c */ /* 0x000fe20003fcf008 */
[----:B------:R-:W-:Y:S01]  /*5860*/  MUFU.EX2 R102, R10 ;  /* 0x0000000a00667308 */ /* 0x000fe20000000800 */
[----:B------:R-:W-:Y:S01]  /*5870*/  PLOP3.LUT P0, PT, PT, PT, UP0, 0x80, 0x0 ;  /* 0x000000000000781c */ /* 0x000fe20003f0f008 */
[----:B------:R-:W-:Y:S01]  /*5880*/  FFMA.FTZ R9, R9, c[0x0][0x23c], -R2 ;  /* 0x00008f0009097a23 */ /* 0x000fe20000010802 */
[----:B------:R-:W-:Y:S01]  /*5890*/  @P5 ISETP.GE.AND P5, PT, R3, UR8, PT ;  /* 0x0000000803005c0c */ /* 0x000fe2000bfa6270 */
[----:B--2---:R-:W-:Y:S01]  /*58a0*/  IMAD.WIDE.U32 R4, R4, -0x2daee0ad, RZ ;  /* 0xd2511f5304047825 */ /* 0x004fe200078e00ff */
[----:B------:R-:W-:Y:S02]  /*58b0*/  @P4 IADD3 R3, R240, 0x19, RZ ;  /* 0x00000019f0034810 */ /* 0x000fe40007ffe0ff */
[----:B------:R-:W-:Y:S01]  /*58c0*/  PLOP3.LUT P4, PT, PT, PT, UP0, 0x80, 0x0 ;  /* 0x000000000000781c */ /* 0x000fe20003f8f008 */
[----:B------:R-:W-:Y:S01]  /*58d0*/  IMAD.MOV.U32 R114, RZ, RZ, c[0x0][0x22c] ;  /* 0x00008b00ff727624 */ /* 0x000fe200078e00ff */
[----:B------:R-:W-:Y:S01]  /*58e0*/  LOP3.LUT R5, R5, UR9, R110, 0x96, !PT ;  /* 0x0000000905057c12 */ /* 0x000fe2000f8e966e */
[----:B------:R-:W-:Y:S01]  /*58f0*/  MUFU.EX2 R104, R9 ;  /* 0x0000000900687308 */ /* 0x000fe20000000800 */
[----:B------:R-:W-:Y:S01]  /*5900*/  UIADD3 UR9, UR11, 0x78dde6e4, URZ ;  /* 0x78dde6e40b097890 */ /* 0x000fe2000fffe03f */
[----:B------:R-:W-:Y:S01]  /*5910*/  @P6 ISETP.GE.AND P6, PT, R3, UR8, PT ;  /* 0x0000000803006c0c */ /* 0x000fe2000bfc6270 */
[----:B------:R-:W-:Y:S01]  /*5920*/  IMAD R114, R114, c[0x0][0x1c0], RZ ;  /* 0x0000700072727a24 */ /* 0x000fe200078e02ff */
[----:B------:R-:W-:Y:S02]  /*5930*/  @P0 FSEL R11, R11, -INF , !P1 ;  /* 0xff8000000b0b0808 */ /* 0x000fe40004800000 */
[----:B------:R-:W-:Y:S01]  /*5940*/  PLOP3.LUT P0, PT, PT, PT, UP0, 0x80, 0x0 ;  /* 0x000000000000781c */ /* 0x000fe20003f0f008 */
[----:B------:R-:W-:Y:S01]  /*5950*/  IMAD.U32 R114, R114, -0x40, RZ ;  /* 0xffffffc072727824 */ /* 0x000fe200078e00ff */
[----:B------:R-:W-:Y:S01]  /*5960*/  PLOP3.LUT P1, PT, PT, PT, UP0, 0x80, 0x0 ;  /* 0x000000000000781c */ /* 0x000fe20003f2f008 */
[----:B------:R-:W-:Y:S01]  /*5970*/  FFMA.FTZ R11, R11, c[0x0][0x23c], -R0 ;  /* 0x00008f000b0b7a23 */ /* 0x000fe20000010800 */
[----:B------:R2:W-:Y:S01]  /*5980*/  MUFU.EX2 R110, R6 ;  /* 0x00000006006e7308 */ /* 0x0005e20000000800 */
[C---:B-1----:R-:W-:Y:S09]  /*5990*/  HMMA.16816.F32.BF16 R12, R88.reuse, R84, R12 ;  /* 0x00000054580c723c */ /* 0x042ff2000004180c */
[----:B------:R1:W3:Y:S01]  /*59a0*/  MUFU.EX2 R109, R7 ;  /* 0x00000007006d7308 */ /* 0x0002e20000000800 */
[----:B------:R-:W-:Y:S09]  /*59b0*/  HMMA.16816.F32.BF16 R16, R88, R86, R16 ;  /* 0x000000565810723c */ /* 0x000ff20000041810 */
[----:B------:R3:W-:Y:S03]  /*59c0*/  MUFU.EX2 R103, R11 ;  /* 0x0000000b00677308 */ /* 0x0007e60000000800 */
[----:B--2---:R-:W-:Y:S01]  /*59d0*/  LOP3.LUT R6, R93, UR10, R4, 0x96, !PT ;  /* 0x0000000a5d067c12 */ /* 0x004fe2000f8e9604 */
[----:B------:R-:W-:Y:S01]  /*59e0*/  IMAD.WIDE.U32 R4, R5, -0x326172a9, RZ ;  /* 0xcd9e8d5705047825 */ /* 0x000fe200078e00ff */
[----:B------:R-:W-:Y:S03]  /*59f0*/  UIADD3 UR10, UR11, 0x1715609d, URZ ;  /* 0x1715609d0b0a7890 */ /* 0x000fe6000fffe03f */
[----:B------:R-:W-:Y:S02]  /*5a00*/  FFMA.FTZ R13, R96, -UR6, R13 ;  /* 0x80000006600d7c23 */ /* 0x000fe4000801000d */
[----:B------:R-:W-:Y:S01]  /*5a10*/  IMAD.WIDE.U32 R84, R6, -0x326172a9, RZ ;  /* 0xcd9e8d5706547825 */ /* 0x000fe200078e00ff */
[----:B------:R-:W-:Y:S01]  /*5a20*/  LOP3.LUT R6, R5, UR9, R94, 0x96, !PT ;  /* 0x0000000905067c12 */ /* 0x000fe2000f8e965e */
[----:B------:R-:W-:Y:S01]  /*5a30*/  UIADD3 UR9, UR12, -0x56f99767, URZ ;  /* 0xa90668990c097890 */ /* 0x000fe2000fffe03f */
[----:B------:R-:W-:Y:S01]  /*5a40*/  @P0 FSEL R13, R13, -INF , !P2 ;  /* 0xff8000000d0d0808 */ /* 0x000fe20005000000 */
[----:B------:R-:W-:Y:S01]  /*5a50*/  FFMA.FTZ R14, R100, -UR6, R14 ;  /* 0x80000006640e7c23 */ /* 0x000fe2000801000e */
[----:B------:R-:W-:Y:S01]  /*5a60*/  PLOP3.LUT P0, PT, PT, PT, UP0, 0x80, 0x0 ;  /* 0x000000000000781c */ /* 0x000fe20003f0f008 */
[----:B------:R-:W-:Y:S01]  /*5a70*/  FFMA.FTZ R15, R99, -UR6, R15 ;  /* 0x80000006630f7c23 */ /* 0x000fe2000801000f */
[----:B------:R-:W-:Y:S01]  /*5a80*/  LOP3.LUT R4, R85, UR10, R4, 0x96, !PT ;  /* 0x0000000a55047c12 */ /* 0x000fe2000f8e9604 */
[----:B-1----:R-:W-:Y:S01]  /*5a90*/  IMAD.WIDE.U32 R6, R6, -0x2daee0ad, RZ ;  /* 0xd2511f5306067825 */ /* 0x002fe200078e00ff */
[----:B------:R-:W-:Y:S01]  /*5aa0*/  @P1 FSEL R14, R14, -INF , !P3 ;  /* 0xff8000000e0e1808 */ /* 0x000fe20005800000 */
[----:B------:R-:W-:Y:S01]  /*5ab0*/  UIADD3 UR10, UR12, 0x646e171e, URZ ;  /* 0x646e171e0c0a7890 */ /* 0x000fe2000fffe03f */
[----:B------:R-:W-:Y:S01]  /*5ac0*/  PLOP3.LUT P1, PT, PT, PT, UP0, 0x80, 0x0 ;  /* 0x000000000000781c */ /* 0x000fe20003f2f008 */
[----:B------:R-:W-:Y:S01]  /*5ad0*/  IMAD.WIDE.U32 R4, R4, -0x2daee0ad, RZ ;  /* 0xd2511f5304047825 */ /* 0x000fe200078e00ff */
[----:B------:R-:W-:Y:S01]  /*5ae0*/  LOP3.LUT R92, R7, UR9, R92, 0x96, !PT ;  /* 0x00000009075c7c12 */ /* 0x000fe2000f8e965c */
[----:B------:R-:W-:Y:S02]  /*5af0*/  ULDC.U8 UR9, c[0x0][0x2d8] ;  /* 0x0000b60000097ab9 */ /* 0x000fe40000000000 */
[----:B------:R-:W-:Y:S01]  /*5b00*/  FFMA.FTZ R17, R111, -UR6, R17 ;  /* 0x800000066f117c23 */ /* 0x000fe20008010011 */
[----:B------:R-:W-:Y:S01]  /*5b10*/  LOP3.LUT R6, R5, UR10, R6, 0x96, !PT ;  /* 0x0000000a05067c12 */ /* 0x000fe2000f8e9606 */
[----:B------:R-:W-:Y:S01]  /*5b20*/  FFMA.FTZ R12, R97, -UR6, R12 ;  /* 0x80000006610c7c23 */ /* 0x000fe2000801000c */
[----:B------:R-:W-:Y:S01]  /*5b30*/  @P0 FSEL R15, R15, -INF , !P2 ;  /* 0xff8000000f0f0808 */ /* 0x000fe20005000000 */
[----:B------:R-:W-:Y:S01]  /*5b40*/  FFMA.FTZ R16, R112, -UR6, R16 ;  /* 0x8000000670107c23 */ /* 0x000fe20008010010 */
[----:B------:R-:W-:Y:S01]  /*5b50*/  PLOP3.LUT P0, PT, PT, PT, UP0, 0x80, 0x0 ;  /* 0x000000000000781c */ /* 0x000fe20003f0f008 */
[----:B------:R-:W-:Y:S01]  /*5b60*/  UIADD3 UR10, UR11, -0x4ab325aa, URZ ;  /* 0xb54cda560b0a7890 */ /* 0x000fe2000fffe03f */
[C---:B------:R-:W-:Y:S01]  /*5b70*/  LOP3.LUT R86, R4.reuse, 0xffff, RZ, 0xc0, !PT ;  /* 0x0000ffff04567812 */ /* 0x040fe200078ec0ff */
[----:B------:R-:W-:Y:S01]  /*5b80*/  FFMA.FTZ R13, R13, c[0x0][0x23c], -R2 ;  /* 0x00008f000d0d7a23 */ /* 0x000fe20000010802 */
[----:B------:R-:W-:Y:S01]  /*5b90*/  SHF.R.U32.HI R85, RZ, 0x10, R4 ;  /* 0x00000010ff557819 */ /* 0x000fe20000011604 */
[----:B------:R-:W-:Y:S01]  /*5ba0*/  FFMA.FTZ R18, R97, -UR6, R18 ;  /* 0x8000000661127c23 */ /* 0x000fe20008010012 */
[----:B------:R-:W-:Y:S01]  /*5bb0*/  LOP3.LUT R3, R4, 0xff, RZ, 0xc0, !PT ;  /* 0x000000ff04037812 */ /* 0x000fe200078ec0ff */
[----:B------:R-:W-:Y:S01]  /*5bc0*/  FFMA.FTZ R19, R96, -UR6, R19 ;  /* 0x8000000660137c23 */ /* 0x000fe20008010013 */
[----:B------:R-:W-:Y:S01]  /*5bd0*/  SHF.R.U32.HI R7, RZ, 0x18, R4 ;  /* 0x00000018ff077819 */ /* 0x000fe20000011604 */
[----:B------:R-:W-:Y:S01]  /*5be0*/  IMAD.WIDE.U32 R4, R92, -0x326172a9, RZ ;  /* 0xcd9e8d575c047825 */ /* 0x000fe200078e00ff */
[----:B------:R-:W-:Y:S01]  /*5bf0*/  PLOP3.LUT P2, PT, PT, PT, UP0, 0x80, 0x0 ;  /* 0x000000000000781c */ /* 0x000fe20003f4f008 */
[----:B------:R-:W-:Y:S01]  /*5c00*/  MUFU.EX2 R98, R13 ;  /* 0x0000000d00627308 */ /* 0x000fe20000000800 */
[----:B------:R-:W-:Y:S01]  /*5c10*/  @P1 FSEL R16, R16, -INF , !P5 ;  /* 0xff80000010101808 */ /* 0x000fe20006800000 */
[--C-:B------:R-:W-:Y:S01]  /*5c20*/  FFMA.FTZ R14, R14, c[0x0][0x23c], -R0.reuse ;  /* 0x00008f000e0e7a23 */ /* 0x100fe20000010800 */
[----:B------:R-:W-:Y:S01]  /*5c30*/  @P0 FSEL R17, R17, -INF , !P6 ;  /* 0xff80000011110808 */ /* 0x000fe20007000000 */
[----:B------:R-:W-:Y:S01]  /*5c40*/  FFMA.FTZ R15, R15, c[0x0][0x23c], -R0 ;  /* 0x00008f000f0f7a23 */ /* 0x000fe20000010800 */
[----:B------:R-:W-:Y:S01]  /*5c50*/  @P4 FSEL R12, R12, -INF , !P3 ;  /* 0xff8000000c0c4808 */ /* 0x000fe20005800000 */
[--C-:B------:R-:W-:Y:S01]  /*5c60*/  FFMA.FTZ R16, R16, c[0x0][0x23c], -R2.reuse ;  /* 0x00008f0010107a23 */ /* 0x100fe20000010802 */
[----:B------:R-:W-:Y:S01]  /*5c70*/  PLOP3.LUT P1, PT, PT, PT, UP0, 0x80, 0x0 ;  /* 0x000000000000781c */ /* 0x000fe20003f2f008 */
[----:B------:R1:W5:Y:S01]  /*5c80*/  LDL R111, [R1+0x4] ;  /* 0x00000400016f7983 */ /* 0x0003620000100800 */
[----:B------:R-:W-:Y:S01]  /*5c90*/  ISETP.LE.U32.AND P4, PT, R3, UR9, PT ;  /* 0x0000000903007c0c */ /* 0x000fe2000bf83070 */
[----:B------:R-:W-:Y:S01]  /*5ca0*/  FFMA.FTZ R12, R12, c[0x0][0x23c], -R2 ;  /* 0x00008f000c0c7a23 */ /* 0x000fe20000010802 */
[----:B------:R-:W-:Y:S01]  /*5cb0*/  LOP3.LUT R3, R5, UR10, R84, 0x96, !PT ;  /* 0x0000000a05037c12 */ /* 0x000fe2000f8e9654 */
[----:B------:R-:W-:Y:S01]  /*5cc0*/  FFMA.FTZ R2, R17, c[0x0][0x23c], -R2 ;  /* 0x00008f0011027a23 */ /* 0x000fe20000010802 */
[----:B------:R-:W-:Y:S01]  /*5cd0*/  ISETP.LE.U32.AND P3, PT, R7, UR9, PT ;  /* 0x0000000907007c0c */ /* 0x000fe2000bf63070 */
[----:B------:R-:W-:Y:S01]  /*5ce0*/  MUFU.EX2 R100, R12 ;  /* 0x0000000c00647308 */ /* 0x000fe20000000800 */
[C---:B------:R-:W-:Y:S01]  /*5cf0*/  LOP3.LUT R7, R3.reuse, 0xff, RZ, 0xc0, !PT ;  /* 0x000000ff03077812 */ /* 0x040fe200078ec0ff */
[----:B------:R-:W-:Y:S01]  /*5d00*/  IMAD.U32 R92, RZ, RZ, UR16 ;  /* 0x00000010ff5c7e24 */ /* 0x000fe2000f8e00ff */
[----:B------:R-:W-:Y:S01]  /*5d10*/  LOP3.LUT R8, R4, 0xffff, RZ, 0xc0, !PT ;  /* 0x0000ffff04087812 */ /* 0x000fe200078ec0ff */
[----:B------:R-:W-:Y:S01]  /*5d20*/  IMAD.U32 R93, RZ, RZ, UR13 ;  /* 0x0000000dff5d7e24 */ /* 0x000fe2000f8e00ff */
[----:B------:R-:W-:Y:S02]  /*5d30*/  LOP3.LUT R5, R3, 0xffff, RZ, 0xc0, !PT ;  /* 0x0000ffff03057812 */ /* 0x000fe400078ec0ff */
[----:B------:R-:W-:Y:S02]  /*5d40*/  @P2 FSEL R18, R18, -INF , !P5 ;  /* 0xff80000012122808 */ /* 0x000fe40006800000 */
[----:B------:R-:W-:Y:S01]  /*5d50*/  ISETP.LE.U32.AND P5, PT, R7, UR9, PT ;  /* 0x0000000907007c0c */ /* 0x000fe2000bfa3070 */
[----:B------:R2:W-:Y:S01]  /*5d60*/  MUFU.EX2 R94, R2 ;  /* 0x00000002005e7308 */ /* 0x0005e20000000800 */
[----:B------:R-:W-:Y:S01]  /*5d70*/  SHF.R.U32.HI R5, RZ, 0x8, R5 ;  /* 0x00000008ff057819 */ /* 0x000fe20000011605 */
[--C-:B------:R-:W-:Y:S01]  /*5d80*/  FFMA.FTZ R18, R18, c[0x0][0x23c], -R0.reuse ;  /* 0x00008f0012127a23 */ /* 0x100fe20000010800 */
[----:B------:R-:W-:Y:S02]  /*5d90*/  @P1 FSEL R19, R19, -INF , !P6 ;  /* 0xff80000013131808 */ /* 0x000fe40007000000 */
[----:B------:R-:W-:Y:S02]  /*5da0*/  LOP3.LUT R5, R5, 0xffff, RZ, 0xc0, !PT ;  /* 0x0000ffff05057812 */ /* 0x000fe400078ec0ff */
[----:B------:R-:W-:Y:S01]  /*5db0*/  LOP3.LUT R9, R4, 0xff, RZ, 0xc0, !PT ;  /* 0x000000ff04097812 */ /* 0x000fe200078ec0ff */
[----:B------:R-:W-:Y:S01]  /*5dc0*/  FFMA.FTZ R0, R19, c[0x0][0x23c], -R0 ;  /* 0x00008f0013007a23 */ /* 0x000fe20000010800 */
[--C-:B------:R-:W-:Y:S01]  /*5dd0*/  SHF.R.U32.HI R10, RZ, 0x10, R4.reuse ;  /* 0x00000010ff0a7819 */ /* 0x100fe20000011604 */
[----:B------:R-:W-:Y:S01]  /*5de0*/  MUFU.EX2 R101, R14 ;  /* 0x0000000e00657308 */ /* 0x000fe20000000800 */
[----:B---3--:R-:W-:Y:S01]  /*5df0*/  SHF.R.U32.HI R11, RZ, 0x18, R4 ;  /* 0x00000018ff0b7819 */ /* 0x008fe20000011604 */
[----:B----4-:R-:W-:Y:S01]  /*5e00*/  @!P5 FADD.FTZ R107, -R107, -RZ ;  /* 0x800000ff6b6bd221 */ /* 0x010fe20000010100 */
[----:B------:R-:W-:Y:S02]  /*5e10*/  ISETP.LE.U32.AND P0, PT, R5, UR9, PT ;  /* 0x0000000905007c0c */ /* 0x000fe4000bf03070 */
[--C-:B------:R-:W-:Y:S02]  /*5e20*/  SHF.R.U32.HI R4, RZ, 0x10, R3.reuse ;  /* 0x00000010ff047819 */ /* 0x100fe40000011603 */
[----:B------:R-:W-:Y:S02]  /*5e30*/  SHF.R.U32.HI R3, RZ, 0x18, R3 ;  /* 0x00000018ff037819 */ /* 0x000fe40000011603 */
[----:B------:R-:W-:Y:S01]  /*5e40*/  ISETP.LE.U32.AND P5, PT, R9, UR9, PT ;  /* 0x0000000909007c0c */ /* 0x000fe2000bfa3070 */
[----:B------:R-:W3:Y:S01]  /*5e50*/  MUFU.EX2 R95, R0 ;  /* 0x00000000005f7308 */ /* 0x000ee20000000800 */
[----:B------:R-:W-:Y:S02]  /*5e60*/  ISETP.LE.U32.AND P6, PT, R3, UR9, PT ;  /* 0x0000000903007c0c */ /* 0x000fe4000bfc3070 */
[----:B------:R-:W-:Y:S02]  /*5e70*/  SHF.R.U32.HI R3, RZ, 0x8, R8 ;  /* 0x00000008ff037819 */ /* 0x000fe40000011608 */
[----:B------:R-:W-:Y:S01]  /*5e80*/  LOP3.LUT R4, R4, 0xff, RZ, 0xc0, !PT ;  /* 0x000000ff04047812 */ /* 0x000fe200078ec0ff */
[----:B------:R-:W-:Y:S01]  /*5e90*/  @!P0 FADD.FTZ R106, -R106, -RZ ;  /* 0x800000ff6a6a8221 */ /* 0x000fe20000010100 */
[----:B------:R-:W-:Y:S02]  /*5ea0*/  LOP3.LUT R3, R3, 0xffff, RZ, 0xc0, !PT ;  /* 0x0000ffff03037812 */ /* 0x000fe400078ec0ff */
[----:B------:R-:W-:Y:S01]  /*5eb0*/  ISETP.LE.U32.AND P2, PT, R4, UR9, PT ;  /* 0x0000000904007c0c */ /* 0x000fe2000bf43070 */
[----:B------:R-:W-:Y:S01]  /*5ec0*/  MUFU.EX2 R99, R15 ;  /* 0x0000000f00637308 */ /* 0x000fe20000000800 */
[----:B--2---:R-:W-:Y:S01]  /*5ed0*/  LOP3.LUT R2, R10, 0xff, RZ, 0xc0, !PT ;  /* 0x000000ff0a027812 */ /* 0x004fe200078ec0ff */
[----:B------:R-:W-:Y:S01]  /*5ee0*/  @!P5 FADD.FTZ R105, -R105, -RZ ;  /* 0x800000ff6969d221 */ /* 0x000fe20000010100 */
[----:B------:R-:W-:Y:S01]  /*5ef0*/  ISETP.LE.U32.AND P0, PT, R3, UR9, PT ;  /* 0x0000000903007c0c */ /* 0x000fe2000bf03070 */
[----:B------:R-:W-:Y:S01]  /*5f00*/  @!P6 FADD.FTZ R109, -R109, -RZ ;  /* 0x800000ff6d6de221 */ /* 0x000fe20000010100 */
[----:B------:R-:W-:Y:S02]  /*5f10*/  LOP3.LUT R4, R6, 0xff, RZ, 0xc0, !PT ;  /* 0x000000ff06047812 */ /* 0x000fe400078ec0ff */
[----:B------:R-:W-:Y:S02]  /*5f20*/  ISETP.LE.U32.AND P5, PT, R11, UR9, PT ;  /* 0x000000090b007c0c */ /* 0x000fe4000bfa3070 */
[----:B------:R-:W-:Y:S01]  /*5f30*/  ISETP.LE.U32.AND P6, PT, R2, UR9, PT ;  /* 0x0000000902007c0c */ /* 0x000fe2000bfc3070 */
[----:B------:R-:W2:Y:S01]  /*5f40*/  MUFU.EX2 R96, R16 ;  /* 0x0000001000607308 */ /* 0x000ea20000000800 */
[----:B------:R-:W-:Y:S01]  /*5f50*/  ISETP.LE.U32.AND P1, PT, R4, UR9, PT ;  /* 0x0000000904007c0c */ /* 0x000fe2000bf23070 */
[----:B------:R-:W-:Y:S01]  /*5f60*/  @!P2 FADD.FTZ R110, -R110, -RZ ;  /* 0x800000ff6e6ea221 */ /* 0x000fe20000010100 */
[--C-:B------:R-:W-:Y:S01]  /*5f70*/  SHF.R.U32.HI R4, RZ, 0x18, R6.reuse ;  /* 0x00000018ff047819 */ /* 0x100fe20000011606 */
[----:B---3--:R-:W-:Y:S01]  /*5f80*/  @!P3 FADD.FTZ R95, -R95, -RZ ;  /* 0x800000ff5f5fb221 */ /* 0x008fe20000010100 */
[----:B------:R-:W-:Y:S01]  /*5f90*/  SHF.R.U32.HI R3, RZ, 0x10, R6 ;  /* 0x00000010ff037819 */ /* 0x000fe20000011606 */
[----:B------:R-:W-:Y:S01]  /*5fa0*/  @!P0 FADD.FTZ R104, -R104, -RZ ;  /* 0x800000ff68688221 */ /* 0x000fe20000010100 */
[----:B------:R-:W-:Y:S02]  /*5fb0*/  LOP3.LUT R6, R6, 0xffff, RZ, 0xc0, !PT ;  /* 0x0000ffff06067812 */ /* 0x000fe400078ec0ff */
[----:B------:R-:W-:Y:S01]  /*5fc0*/  LOP3.LUT R3, R3, 0xff, RZ, 0xc0, !PT ;  /* 0x000000ff03037812 */ /* 0x000fe200078ec0ff */
[----:B------:R-:W-:Y:S01]  /*5fd0*/  @!P5 FADD.FTZ R103, -R103, -RZ ;  /* 0x800000ff6767d221 */ /* 0x000fe20000010100 */
[----:B------:R-:W-:Y:S01]  /*5fe0*/  SHF.R.U32.HI R2, RZ, 0x8, R6 ;  /* 0x00000008ff027819 */ /* 0x000fe20000011606 */
[----:B------:R-:W-:Y:S01]  /*5ff0*/  @!P6 FADD.FTZ R102, -R102, -RZ ;  /* 0x800000ff6666e221 */ /* 0x000fe20000010100 */
[----:B------:R-:W-:Y:S01]  /*6000*/  ISETP.LE.U32.AND P0, PT, R3, UR9, PT ;  /* 0x0000000903007c0c */ /* 0x000fe2000bf03070 */
[----:B------:R-:W-:Y:S01]  /*6010*/  @!P1 FADD.FTZ R100, -R100, -RZ ;  /* 0x800000ff64649221 */ /* 0x000fe20000010100 */
[----:B------:R-:W-:Y:S01]  /*6020*/  LOP3.LUT R3, R85, 0xff, RZ, 0xc0, !PT ;  /* 0x000000ff55037812 */ /* 0x000fe200078ec0ff */
[----:B------:R-:W3:Y:S01]  /*6030*/  MUFU.EX2 R97, R18 ;  /* 0x0000001200617308 */ /* 0x000ee20000000800 */
[----:B------:R-:W-:Y:S02]  /*6040*/  LOP3.LUT R2, R2, 0xffff, RZ, 0xc0, !PT ;  /* 0x0000ffff02027812 */ /* 0x000fe400078ec0ff */
[----:B------:R-:W-:Y:S02]  /*6050*/  SHF.R.U32.HI R0, RZ, 0x8, R86 ;  /* 0x00000008ff007819 */ /* 0x000fe40000011656 */
[----:B------:R-:W-:Y:S02]  /*6060*/  ISETP.LE.U32.AND P6, PT, R2, UR9, PT ;  /* 0x0000000902007c0c */ /* 0x000fe4000bfc3070 */
[----:B------:R-:W-:Y:S01]  /*6070*/  F2FP.RELU.BF16.PACK_AB R2, R109, R110 ;  /* 0x0000006e6d02723e */ /* 0x000fe200000018ff */
[----:B--2---:R-:W-:Y:S01]  /*6080*/  @!P4 FADD.FTZ R96, -R96, -RZ ;  /* 0x800000ff6060c221 */ /* 0x004fe20000010100 */
[----:B------:R-:W-:Y:S01]  /*6090*/  ISETP.LE.U32.AND P5, PT, R3, UR9, PT ;  /* 0x0000000903007c0c */ /* 0x000fe2000bfa3070 */
[----:B------:R-:W-:Y:S01]  /*60a0*/  @!P0 FADD.FTZ R101, -R101, -RZ ;  /* 0x800000ff65658221 */ /* 0x000fe20000010100 */
[----:B------:R-:W-:Y:S01]  /*60b0*/  F2FP.RELU.BF16.PACK_AB R3, R106, R107 ;  /* 0x0000006b6a03723e */ /* 0x000fe200000018ff */
[----:B------:R2:W-:Y:S01]  /*60c0*/  STS [R245+0x2a400], R2 ;  /* 0x02a40002f5007388 */ /* 0x0005e20000000800 */
[----:B------:R-:W-:Y:S02]  /*60d0*/  LOP3.LUT R0, R0, 0xffff, RZ, 0xc0, !PT ;  /* 0x0000ffff00007812 */ /* 0x000fe400078ec0ff */
[----:B------:R-:W-:Y:S02]  /*60e0*/  ISETP.LE.U32.AND P2, PT, R4, UR9, PT ;  /* 0x0000000904007c0c */ /* 0x000fe4000bf43070 */
[----:B------:R-:W-:Y:S01]  /*60f0*/  ISETP.LE.U32.AND P1, PT, R0, UR9, PT ;  /* 0x0000000900007c0c */ /* 0x000fe2000bf23070 */
[----:B------:R4:W-:Y:S01]  /*6100*/  STS [R245+0x2a000], R3 ;  /* 0x02a00003f5007388 */ /* 0x0009e20000000800 */
[----:B------:R-:W-:Y:S01]  /*6110*/  F2FP.RELU.BF16.PACK_AB R0, R104, R105 ;  /* 0x000000696800723e */ /* 0x000fe200000018ff */
[----:B------:R-:W-:Y:S01]  /*6120*/  @!P6 FADD.FTZ R98, -R98, -RZ ;  /* 0x800000ff6262e221 */ /* 0x000fe20000010100 */
[----:B------:R-:W-:Y:S02]  /*6130*/  F2FP.RELU.BF16.PACK_AB R5, R103, R102 ;  /* 0x000000666705723e */ /* 0x000fe400000018ff */
[----:B------:R-:W-:Y:S01]  /*6140*/  LEA R92, P0, R113, R92, 0x2 ;  /* 0x0000005c715c7211 */ /* 0x000fe200078010ff */
[----:B------:R1:W-:Y:S01]  /*6150*/  STS [R250+0x2a000], R0 ;  /* 0x02a00000fa007388 */ /* 0x0003e20000000800 */
[----:B------:R-:W-:Y:S01]  /*6160*/  F2FP.RELU.BF16.PACK_AB R4, R98, R100 ;  /* 0x000000646204723e */ /* 0x000fe200000018ff */
[----:B---3--:R-:W-:Y:S01]  /*6170*/  @!P5 FADD.FTZ R97, -R97, -RZ ;  /* 0x800000ff6161d221 */ /* 0x008fe20000010100 */
[----:B------:R-:W-:Y:S01]  /*6180*/  LEA.HI.X.SX32 R93, R113, R93, 0x2, P0 ;  /* 0x0000005d715d7211 */ /* 0x000fe200000f16ff */
[----:B------:R-:W-:Y:S01]  /*6190*/  @!P2 FADD.FTZ R99, -R99, -RZ ;  /* 0x800000ff6363a221 */ /* 0x000fe20000010100 */
[----:B------:R-:W-:Y:S01]  /*61a0*/  LEA R234, P0, R114, R234, 0x2 ;  /* 0x000000ea72ea7211 */ /* 0x000fe200078010ff */
[----:B------:R-:W-:Y:S01]  /*61b0*/  STS [R250+0x2a400], R5 ;  /* 0x02a40005fa007388 */ /* 0x000fe20000000800 */
[----:B------:R-:W-:Y:S01]  /*61c0*/  @!P1 FADD.FTZ R94, -R94, -RZ ;  /* 0x800000ff5e5e9221 */ /* 0x000fe20000010100 */
[----:B------:R-:W-:Y:S02]  /*61d0*/  FSETP.GE.FTZ.AND P1, PT, R106, RZ, PT ;  /* 0x000000ff6a00720b */ /* 0x000fe40003f36000 */
[----:B------:R-:W-:Y:S02]  /*61e0*/  FSETP.GE.FTZ.AND P5, PT, R105, RZ, PT ;  /* 0x000000ff6900720b */ /* 0x000fe40003fb6000 */
[----:B------:R-:W-:Y:S01]  /*61f0*/  STS [R248+0x2a000], R4 ;  /* 0x02a00004f8007388 */ /* 0x000fe20000000800 */
[----:B--2---:R-:W-:Y:S02]  /*6200*/  F2FP.RELU.BF16.PACK_AB R2, R94, R96 ;  /* 0x000000605e02723e */ /* 0x004fe400000018ff */
[----:B------:R-:W-:Y:S02]  /*6210*/  FSETP.GE.FTZ.AND P2, PT, R107, RZ, PT ;  /* 0x000000ff6b00720b */ /* 0x000fe40003f56000 */
[----:B------:R-:W-:Y:S02]  /*6220*/  LEA.HI.X.SX32 R235, R114, R235, 0x2, P0 ;  /* 0x000000eb72eb7211 */ /* 0x000fe400000f16ff */
[----:B----4-:R-:W-:Y:S02]  /*6230*/  F2FP.RELU.BF16.PACK_AB R3, R99, R101 ;  /* 0x000000656303723e */ /* 0x010fe400000018ff */
[----:B------:R-:W-:Y:S02]  /*6240*/  FSETP.GE.FTZ.AND P0, PT, R94, RZ, PT ;  /* 0x000000ff5e00720b */ /* 0x000fe40003f16000 */
[----:B------:R-:W-:Y:S01]  /*6250*/  FSETP.GE.FTZ.AND P3, PT, R100, RZ, PT ;  /* 0x000000ff6400720b */ /* 0x000fe20003f76000 */
[----:B------:R2:W-:Y:S01]  /*6260*/  STS [R248+0x2a400], R3 ;  /* 0x02a40003f8007388 */ /* 0x0005e20000000800 */
[----:B-1----:R-:W-:Y:S02]  /*6270*/  F2FP.RELU.BF16.PACK_AB R0, R95, R97 ;  /* 0x000000615f00723e */ /* 0x002fe400000018ff */
[----:B------:R-:W-:Y:S03]  /*6280*/  FSETP.GE.FTZ.AND P4, PT, R104, RZ, PT ;  /* 0x000000ff6800720b */ /* 0x000fe60003f96000 */
[----:B------:R-:W-:Y:S06]  /*6290*/  STS [R249+0x2a000], R2 ;  /* 0x02a00002f9007388 */ /* 0x000fec0000000800 */
[----:B------:R1:W-:Y:S06]  /*62a0*/  STS [R249+0x2a400], R0 ;  /* 0x02a40000f9007388 */ /* 0x0003ec0000000800 */
[----:B------:R-:W-:Y:S06]  /*62b0*/  LDSM.16.M88.4 R16, [R228+0x10000] ;  /* 0x01000000e410783b */ /* 0x000fec0000000200 */
[----:B------:R-:W3:Y:S01]  /*62c0*/  LDSM.16.M88.4 R8, [R224+0x20000] ;  /* 0x02000000e008783b */ /* 0x000ee20000000200 */
[C-C-:B--2---:R-:W-:Y:S05]  /*62d0*/  IMAD.IADD R3, R217.reuse, 0x1, R228.reuse ;  /* 0x00000001d9037824 */ /* 0x144fea00078e02e4 */
[----:B------:R-:W2:Y:S01]  /*62e0*/  LDSM.16.M88.4 R84, [R224+0x20800] ;  /* 0x02080000e054783b */ /* 0x000ea20000000200 */
[----:B-1----:R-:W-:Y:S04]  /*62f0*/  IMAD.IADD R0, R108, 0x1, R228 ;  /* 0x000000016c007824 */ /* 0x002fe800078e02e4 */
[----:B------:R-:W-:Y:S01]  /*6300*/  IMAD.IADD R2, R217, 0x1, R0 ;  /* 0x00000001d9027824 */ /* 0x000fe200078e0200 */
[----:B------:R-:W-:Y:S01]  /*6310*/  LDSM.16.M88.4 R88, [R0+0x10000] ;  /* 0x010000000058783b */ /* 0x000fe20000000200 */
[C---:B---3--:R-:W-:Y:S08]  /*6320*/  HMMA.16816.F32.BF16 R4, R16.reuse, R8, RZ ;  /* 0x000000081004723c */ /* 0x048ff000000418ff */
        /* <DEDUP_REMOVED lines=94> */
[----:B------:R-:W-:Y:S06]  /*6910*/  LDSM.16.M88.4 R84, [R3+0x16000] ;  /* 0x016000000354783b */ /* 0x000fec0000000200 */
[----:B------:R-:W2:Y:S02]  /*6920*/  LDSM.16.M88.4 R88, [R223+0x26000] ;  /* 0x02600000df58783b */ /* 0x000ea40000000200 */
        /* <DEDUP_REMOVED lines=8> */
[C---:B----4-:R-:W-:Y:S05]  /*69b0*/  HMMA.16816.F32.BF16 R4, R84.reuse, R88, R4 ;  /* 0x000000585404723c */ /* 0x050fea0000041804 */
[----:B-1----:R1:W5:Y:S06]  /*69c0*/  LDL R93, [R1] ;  /* 0x00000000015d7983 */ /* 0x00236c0000100800 */
[----:B------:R1:W5:Y:S01]  /*69d0*/  LDL R92, [R1+0x8] ;  /* 0x00000800015c7983 */ /* 0x0003620000100800 */
[C---:B------:R-:W-:Y:S05]  /*69e0*/  HMMA.16816.F32.BF16 R8, R84.reuse, R90, R8 ;  /* 0x0000005a5408723c */ /* 0x040fea0000041808 */
[----:B------:R-:W4:Y:S03]  /*69f0*/  LDSM.16.M88.4 R88, [R222+0x26800] ;  /* 0x02680000de58783b */ /* 0x000f260000000200 */
[C---:B----4-:R-:W-:Y:S08]  /*6a00*/  HMMA.16816.F32.BF16 R12, R84.reuse, R88, R12 ;  /* 0x00000058540c723c */ /* 0x050ff0000004180c */
[----:B------:R-:W-:Y:S08]  /*6a10*/  HMMA.16816.F32.BF16 R16, R84, R90, R16 ;  /* 0x0000005a5410723c */ /* 0x000ff00000041810 */
[C---:B---3--:R-:W-:Y:S04]  /*6a20*/  FADD.FTZ R10, -R0.reuse, R10 ;  /* 0x0000000a000a7221 */ /* 0x048fe80000010100 */
[----:B------:R-:W-:Y:S02]  /*6a30*/  FADD.FTZ R6, -R0, R6 ;  /* 0x0000000600067221 */ /* 0x000fe40000010100 */
[C---:B--2---:R-:W-:Y:S02]  /*6a40*/  FADD.FTZ R3, -R2.reuse, R5 ;  /* 0x0000000502037221 */ /* 0x044fe40000010100 */
[C---:B------:R-:W-:Y:S02]  /*6a50*/  FADD.FTZ R4, -R2.reuse, R4 ;  /* 0x0000000402047221 */ /* 0x040fe40000010100 */
[----:B------:R-:W-:Y:S01]  /*6a60*/  FADD.FTZ R5, -R2, R12 ;  /* 0x0000000c02057221 */ /* 0x000fe20000010100 */
[-C--:B------:R-:W-:Y:S02]  /*6a70*/  FSEL R3, R3, R2.reuse, P1 ;  /* 0x0000000203037208 */ /* 0x080fe40000800000 */
[----:B------:R-:W-:Y:S02]  /*6a80*/  FSETP.GE.FTZ.AND P1, PT, R96, RZ, PT ;  /* 0x000000ff6000720b */ /* 0x000fe40003f36000 */
[-C--:B------:R-:W-:Y:S01]  /*6a90*/  FSEL R4, R4, R2.reuse, P2 ;  /* 0x0000000204047208 */ /* 0x080fe20001000000 */
[----:B------:R-:W-:Y:S01]  /*6aa0*/  FMUL.FTZ R90, R106, R3 ;  /* 0x000000036a5a7220 */ /* 0x000fe20000410000 */
[----:B------:R-:W-:Y:S01]  /*6ab0*/  FSETP.GE.FTZ.AND P2, PT, R98, RZ, PT ;  /* 0x000000ff6200720b */ /* 0x000fe20003f56000 */
[C---:B------:R-:W-:Y:S01]  /*6ac0*/  FADD.FTZ R3, -R2.reuse, R8 ;  /* 0x0000000802037221 */ /* 0x040fe20000010100 */
[----:B------:R-:W-:Y:S01]  /*6ad0*/  FSEL R5, R5, R2, P3 ;  /* 0x0000000205057208 */ /* 0x000fe20001800000 */
[C---:B------:R-:W-:Y:S01]  /*6ae0*/  FADD.FTZ R8, -R2.reuse, R9 ;  /* 0x0000000902087221 */ /* 0x040fe20000010100 */
[----:B------:R-:W-:Y:S01]  /*6af0*/  FSETP.GE.FTZ.AND P3, PT, R99, RZ, PT ;  /* 0x000000ff6300720b */ /* 0x000fe20003f76000 */
[----:B------:R-:W-:Y:S01]  /*6b00*/  FMUL.FTZ R91, R107, R4 ;  /* 0x000000046b5b7220 */ /* 0x000fe20000410000 */
[-C--:B------:R-:W-:Y:S01]  /*6b10*/  FSEL R9, R3, R2.reuse, P5 ;  /* 0x0000000203097208 */ /* 0x080fe20002800000 */
[----:B------:R-:W-:Y:S01]  /*6b20*/  FADD.FTZ R3, -R2, R16 ;  /* 0x0000001002037221 */ /* 0x000fe20000010100 */
[-C--:B------:R-:W-:Y:S01]  /*6b30*/  FSEL R8, R8, R2.reuse, P4 ;  /* 0x0000000208087208 */ /* 0x080fe20002000000 */
[----:B------:R-:W-:Y:S01]  /*6b40*/  FADD.FTZ R4, -R2, R13 ;  /* 0x0000000d02047221 */ /* 0x000fe20000010100 */
[----:B------:R-:W-:Y:S01]  /*6b50*/  FSETP.GE.FTZ.AND P4, PT, R101, RZ, PT ;  /* 0x000000ff6500720b */ /* 0x000fe20003f96000 */
[----:B------:R-:W-:Y:S01]  /*6b60*/  FMUL.FTZ R88, R100, R5 ;  /* 0x0000000564587220 */ /* 0x000fe20000410000 */
[-C--:B------:R-:W-:Y:S01]  /*6b70*/  FSEL R3, R3, R2.reuse, P1 ;  /* 0x0000000203037208 */ /* 0x080fe20000800000 */
[----:B------:R-:W-:Y:S01]  /*6b80*/  FADD.FTZ R5, -R0, R11 ;  /* 0x0000000b00057221 */ /* 0x000fe20000010100 */
[----:B------:R-:W-:Y:S01]  /*6b90*/  FSETP.GE.FTZ.AND P1, PT, R109, RZ, PT ;  /* 0x000000ff6d00720b */ /* 0x000fe20003f36000 */
[----:B------:R-:W-:Y:S01]  /*6ba0*/  FMUL.FTZ R89, R105, R9 ;  /* 0x0000000969597220 */ /* 0x000fe20000410000 */
[----:B------:R-:W-:Y:S01]  /*6bb0*/  FSEL R4, R4, R2, P2 ;  /* 0x0000000204047208 */ /* 0x000fe20001000000 */
[----:B------:R-:W-:Y:S01]  /*6bc0*/  FMUL.FTZ R85, R96, R3 ;  /* 0x0000000360557220 */ /* 0x000fe20000410000 */
[----:B------:R-:W-:Y:S01]  /*6bd0*/  FSETP.GE.FTZ.AND P2, PT, R110, RZ, PT ;  /* 0x000000ff6e00720b */ /* 0x000fe20003f56000 */
[----:B------:R-:W-:Y:S02]  /*6be0*/  FADD.FTZ R3, -R0, R7 ;  /* 0x0000000700037221 */ /* 0x000fe40000010100 */
[----:B------:R-:W-:Y:S01]  /*6bf0*/  @P0 FADD.FTZ R2, -R2, R17 ;  /* 0x0000001102020221 */ /* 0x000fe20000010100 */
[----:B------:R-:W-:Y:S01]  /*6c00*/  FSETP.GE.FTZ.AND P0, PT, R102, RZ, PT ;  /* 0x000000ff6600720b */ /* 0x000fe20003f16000 */
[----:B------:R-:W-:Y:S01]  /*6c10*/  FMUL.FTZ R86, R98, R4 ;  /* 0x0000000462567220 */ /* 0x000fe20000410000 */
[----:B------:R-:W-:Y:S01]  /*6c20*/  FSEL R3, R3, R0, P1 ;  /* 0x0000000003037208 */ /* 0x000fe20000800000 */
[----:B------:R-:W-:Y:S01]  /*6c30*/  FMUL.FTZ R84, R94, R2 ;  /* 0x000000025e547220 */ /* 0x000fe20000410000 */
[----:B------:R-:W-:Y:S01]  /*6c40*/  FSETP.GE.FTZ.AND P1, PT, R103, RZ, PT ;  /* 0x000000ff6700720b */ /* 0x000fe20003f36000 */
[----:B------:R-:W-:Y:S01]  /*6c50*/  FADD.FTZ R4, -R0, R14 ;  /* 0x0000000e00047221 */ /* 0x000fe20000010100 */
[-C--:B------:R-:W-:Y:S01]  /*6c60*/  FSEL R2, R10, R0.reuse, P0 ;  /* 0x000000000a027208 */ /* 0x080fe20000000000 */
        /* <DEDUP_REMOVED lines=9> */
[----:B------:R-:W-:Y:S01]  /*6d00*/  FSETP.GE.FTZ.AND P2, PT, R97, RZ, PT ;  /* 0x000000ff6100720b */ /* 0x000fe20003f56000 */
[----:B------:R-:W-:Y:S01]  /*6d10*/  FMUL.FTZ R14, R103, R5 ;  /* 0x00000005670e7220 */ /* 0x000fe20000410000 */
[----:B------:R-:W-:Y:S01]  /*6d20*/  FSEL R4, R4, R0, P4 ;  /* 0x0000000004047208 */ /* 0x000fe20002000000 */
[----:B------:R-:W-:Y:S01]  /*6d30*/  FMUL.FTZ R17, R110, R6 ;  /* 0x000000066e117220 */ /* 0x000fe20000410000 */
[-C--:B------:R-:W-:Y:S02]  /*6d40*/  FSEL R3, R3, R0.reuse, P3 ;  /* 0x0000000003037208 */ /* 0x080fe40001800000 */
        /* <DEDUP_REMOVED lines=102> */
.L_x_1728:
        /* <DEDUP_REMOVED lines=136> */
[CC--:B------:R-:W-:Y:S01]  /*7c30*/  @!P4 LEA.HI.X R11, R0.reuse, R244.reuse, R4, 0x1, P6 ;  /* 0x000000f4000bc211 */ /* 0x0c0fe200030f0c04 */
        /* <DEDUP_REMOVED lines=36> */
.L_x_1729:
[----:B------:R-:W-:Y:S01]  /*7e80*/  LDSM.16.M88.4 R128, [R229] ;  /* 0x00000000e580783b */ /* 0x000fe20000000200 */
[----:B-1----:R-:W-:Y:S01]  /*7e90*/  IMAD.MOV.U32 R2, RZ, RZ, R113 ;  /* 0x000000ffff027224 */ /* 0x002fe200078e0071 */
[----:B------:R-:W-:Y:S01]  /*7ea0*/  @UP3 UIADD3 UR10, UP0, UR14, -0x100, URZ ;  /* 0xffffff000e0a3890 */ /* 0x000fe2000ff1e03f */
[----:B------:R-:W-:Y:S02]  /*7eb0*/  IMAD.IADD R0, R229, 0x1, R108 ;  /* 0x00000001e5007824 */ /* 0x000fe400078e026c */
[----:B------:R-:W1:Y:S01]  /*7ec0*/  LDSM.16.MT88.4 R16, [R216+0x18000] ;  /* 0x01800000d810783b */ /* 0x000e620000004200 */
[----:B------:R-:W-:Y:S01]  /*7ed0*/  IMAD.MOV.U32 R3, RZ, RZ, 0x4 ;  /* 0x00000004ff037424 */ /* 0x000fe200078e00ff */
[----:B------:R-:W-:Y:S02]  /*7ee0*/  @UP3 UIADD3.X UR9, UR15, -0x1, URZ, UP0, !UPT ;  /* 0xffffffff0f093890 */ /* 0x000fe400087fe43f */
[----:B------:R-:W-:Y:S01]  /*7ef0*/  @UP3 UMOV UR14, UR10 ;  /* 0x0000000a000e3c82 */ /* 0x000fe20008000000 */
[----:B------:R-:W2:Y:S04]  /*7f00*/  LDSM.16.M88.4 R124, [R229+0x1000] ;  /* 0x00100000e57c783b */ /* 0x000ea80000000200 */
[----:B------:R-:W-:Y:S01]  /*7f10*/  @UP3 UMOV UR15, UR9 ;  /* 0x00000009000f3c82 */ /* 0x000fe20008000000 */
[----:B------:R-:W3:Y:S01]  /*7f20*/  LDSM.16.MT88.4 R96, [R216+0x1a000] ;  /* 0x01a00000d860783b */ /* 0x000ee20000004200 */
[----:B------:R-:W-:Y:S04]  /*7f30*/  ULOP3.LUT UR9, UR7, 0x1, URZ, 0xc0, !UPT ;  /* 0x0000000107097892 */ /* 0x000fe8000f8ec03f */
[----:B------:R-:W4:Y:S01]  /*7f40*/  LDSM.16.MT88.4 R112, [R216+0x1c000] ;  /* 0x01c00000d870783b */ /* 0x000f220000004200 */
[----:B------:R-:W-:Y:S02]  /*7f50*/  UISETP.NE.U32.AND UP0, UPT, UR9, 0x1, UPT ;  /* 0x000000010900788c */ /* 0x000fe4000bf05070 */
[----:B------:R-:W-:Y:S02]  /*7f60*/  UIADD3 UR9, UR7, -0x1, URZ ;  /* 0xffffffff07097890 */ /* 0x000fe4000fffe03f */
        /* <DEDUP_REMOVED lines=12> */
[-C--:B-----5:R-:W-:Y:S08]  /*8030*/  HMMA.16816.F32.BF16 R92, R124, R98.reuse, RZ ;  /* 0x000000627c5c723c */ /* 0x0a0ff000000418ff */
        /* <DEDUP_REMOVED lines=72> */
[----:B------:R-:W-:Y:S02]  /*84c0*/  IMAD R207, R207, 0x28, RZ ;  /* 0x00000028cfcf7824 */ /* 0x000fe400078e02ff */
[-C--:B------:R-:W-:Y:S04]  /*84d0*/  HMMA.16816.F32.BF16 R92, R212, R198.reuse, R92 ;  /* 0x000000c6d45c723c */ /* 0x080fe8000004185c */
[----:B------:R-:W-:Y:S01]  /*84e0*/  @P1 IMAD.WIDE R196, R2, R3, UR14 ;  /* 0x0000000e02c41e25 */ /* 0x000fe2000f8e0203 */
[CC--:B------:R-:W-:Y:S03]  /*84f0*/  LEA R2, P2, R239.reuse, R234.reuse, 0x2 ;  /* 0x000000eaef027211 */ /* 0x0c0fe600078410ff */
[C---:B------:R-:W-:Y:S01]  /*8500*/  HMMA.16816.F32.BF16 R96, R200.reuse, R198, R96 ;  /* 0x000000c6c860723c */ /* 0x040fe20000041860 */
[----:B------:R1:W5:Y:S03]  /*8510*/  @P1 LDG.E R251, [R196.64] ;  /* 0x00000004c4fb1981 */ /* 0x000366000c1e1900 */
[-C--:B------:R-:W-:Y:S02]  /*8520*/  LEA.HI.X.SX32 R3, R239, R235.reuse, 0x2, P2 ;  /* 0x000000ebef037211 */ /* 0x080fe400010f16ff */
[----:B------:R1:W5:Y:S02]  /*8530*/  @P1 LDG.E R252, [R196.64+0x20] ;  /* 0x00002004c4fc1981 */ /* 0x000364000c1e1900 */
        /* <DEDUP_REMOVED lines=403> */
[----:B------:R-:W-:Y:S01]  /*9e70*/  F2FP.BF16.PACK_AB R13, R13, R84 ;  /* 0x000000540d0d723e */ /* 0x000fe200000010ff */
[----:B------:R-:W-:Y:S01]  /*9e80*/  FMUL.FTZ R15, R55, c[0x0][0x2dc] ;  /* 0x0000b700370f7a20 */ /* 0x000fe20000410000 */
[----:B------:R-:W-:Y:S01]  /*9e90*/  PLOP3.LUT P0, PT, PT, PT, UP0, 0x80, 0x0 ;  /* 0x000000000000781c */ /* 0x000fe20003f0f008 */
[----:B------:R-:W-:Y:S01]  /*9ea0*/  FMUL.FTZ R134, R134, c[0x0][0x2e0] ;  /* 0x0000b80086867a20 */ /* 0x000fe20000410000 */
[----:B------:R-:W-:Y:S01]  /*9eb0*/  F2FP.BF16.PACK_AB R59, R59, R132 ;  /* 0x000000843b3b723e */ /* 0x000fe200000010ff */
[----:B------:R-:W-:Y:S01]  /*9ec0*/  BAR.SYNC.DEFER_BLOCKING 0x0 ;  /* 0x0000000000007b1d */ /* 0x000fe20000010000 */
[----:B------:R-:W-:Y:S01]  /*9ed0*/  FMUL.FTZ R58, R135, c[0x0][0x2e0] ;  /* 0x0000b800873a7a20 */ /* 0x000fe20000410000 */
[----:B------:R-:W-:Y:S01]  /*9ee0*/  @UP0 UIADD3 UR9, UR17, UR27, URZ ;  /* 0x0000001b11090290 */ /* 0x000fe2000fffe03f */
[----:B------:R-:W-:Y:S02]  /*9ef0*/  FMUL.FTZ R86, R54, c[0x0][0x2dc] ;  /* 0x0000b70036567a20 */ /* 0x000fe40000410000 */
[----:B------:R-:W-:Y:S01]  /*9f00*/  FMUL.FTZ R144, R144, c[0x0][0x2e0] ;  /* 0x0000b80090907a20 */ /* 0x000fe20000410000 */
[----:B------:R-:W-:Y:S01]  /*9f10*/  F2FP.BF16.PACK_AB R58, R58, R134 ;  /* 0x000000863a3a723e */ /* 0x000fe200000010ff */
        /* <DEDUP_REMOVED lines=8> */
[----:B------:R-:W-:-:S02]  /*9fa0*/  FMUL.FTZ R85, R56, c[0x0][0x2dc] ;  /* 0x0000b70038557a20 */ /* 0x000fc40000410000 */
        /* <DEDUP_REMOVED lines=8> */
[----:B------:R-:W-:Y:S02]  /*a030*/  FMUL.FTZ R56, R139, c[0x0][0x2e0] ;  /* 0x0000b8008b387a20 */ /* 0x000fe40000410000 */
        /* <DEDUP_REMOVED lines=243> */
.L_x_1731:
        /* <DEDUP_REMOVED lines=19> */
.L_x_1732:
        /* <DEDUP_REMOVED lines=15> */
[----:B------:R-:W-:Y:S01]  /*b190*/  ULDC.64 UR10, c[0x0][0x3b8] ;  /* 0x0000ee00000a7ab9 */ /* 0x000fe20000000a00 */
[----:B------:R-:W-:Y:S01]  /*b1a0*/  BAR.SYNC.DEFER_BLOCKING 0x0 ;  /* 0x0000000000007b1d */ /* 0x000fe20000010000 */
[----:B------:R-:W-:Y:S01]  /*b1b0*/  IADD3 R2, P0, R2, UR15, RZ ;  /* 0x0000000f02027c10 */ /* 0x000fe2000ff1e0ff */
[----:B------:R-:W-:Y:S01]  /*b1c0*/  IMAD.U32 R6, RZ, RZ, UR7 ;  /* 0x00000007ff067e24 */ /* 0x000fe2000f8e00ff */
[----:B------:R-:W-:Y:S01]  /*b1d0*/  UIMAD UR7, UR9, UR10, URZ ;  /* 0x0000000a090772a4 */ /* 0x000fe2000f8e023f */
[C---:B------:R-:W-:Y:S02]  /*b1e0*/  IADD3 R11, R246.reuse, 0x40, RZ ;  /* 0x00000040f60b7810 */ /* 0x040fe40007ffe0ff */
[----:B------:R-:W-:Y:S01]  /*b1f0*/  IADD3 R29, R246, 0xc0, RZ ;  /* 0x000000c0f61d7810 */ /* 0x000fe20007ffe0ff */
[----:B------:R-:W-:Y:S01]  /*b200*/  UIMAD UR7, UR35, UR11, UR7 ;  /* 0x0000000b230772a4 */ /* 0x000fe2000f8e0207 */
[----:B------:R-:W-:Y:S01]  /*b210*/  IADD3.X R3, R3, UR16, R6, P0, !PT ;  /* 0x0000001003037c10 */ /* 0x000fe200087fe406 */
[----:B------:R-:W-:-:S02]  /*b220*/  IMAD.U32 R6, RZ, RZ, UR35 ;  /* 0x00000023ff067e24 */ /* 0x000fc4000f8e00ff */
        /* <DEDUP_REMOVED lines=41> */
.L_x_1734:
[----:B--23--:R-:W-:Y:S05]  /*b4c0*/  BSYNC B0 ;  /* 0x0000000000007941 */ /* 0x00cfea0003800000 */
.L_x_1733:
        /* <DEDUP_REMOVED lines=21> */
.L_x_1736:
[----:B------:R-:W-:Y:S05]  /*b620*/  BSYNC B0 ;  /* 0x0000000000007941 */ /* 0x000fea0003800000 */
.L_x_1735:
        /* <DEDUP_REMOVED lines=32> */
.L_x_1738:
[----:B------:R-:W-:Y:S05]  /*b830*/  BSYNC B0 ;  /* 0x0000000000007941 */ /* 0x000fea0003800000 */
.L_x_1737:
        /* <DEDUP_REMOVED lines=21> */
.L_x_1709:
        /* <DEDUP_REMOVED lines=20> */
.L_x_1740:
        /* <DEDUP_REMOVED lines=18> */
.L_x_1741:
        /* <DEDUP_REMOVED lines=13> */
[----:B------:R-:W-:Y:S01]  /*bcc0*/  IADD3 R4, P0, R2, UR15, RZ ;  /* 0x0000000f02047c10 */ /* 0x000fe2000ff1e0ff */
[----:B------:R-:W-:-:S03]  /*bcd0*/  ULDC.64 UR10, c[0x0][0x3b8] ;  /* 0x0000ee00000a7ab9 */ /* 0x000fc60000000a00 */
[----:B------:R-:W-:Y:S01]  /*bce0*/  IMAD.U32 R2, RZ, RZ, UR7 ;  /* 0x00000007ff027e24 */ /* 0x000fe2000f8e00ff */
        /* <DEDUP_REMOVED lines=28> */
.L_x_1743:
[----:B------:R-:W-:Y:S05]  /*beb0*/  BSYNC B0 ;  /* 0x0000000000007941 */ /* 0x000fea0003800000 */
.L_x_1742:
        /* <DEDUP_REMOVED lines=21> */
.L_x_1745:
[----:B------:R-:W-:Y:S05]  /*c010*/  BSYNC B0 ;  /* 0x0000000000007941 */ /* 0x000fea0003800000 */
.L_x_1744:
        /* <DEDUP_REMOVED lines=31> */
.L_x_1747:
[----:B------:R-:W-:Y:S05]  /*c210*/  BSYNC B0 ;  /* 0x0000000000007941 */ /* 0x000fea0003800000 */
.L_x_1746:
        /* <DEDUP_REMOVED lines=18> */
.L_x_1739:
[----:B------:R-:W-:Y:S05]  /*c340*/  BSYNC B1 ;  /* 0x0000000000017941 */ /* 0x000fea0003800000 */
.L_x_1704:
        /* <DEDUP_REMOVED lines=12> */
.L_x_1748:
[----:B------:R-:W-:Y:S05]  /*c410*/  EXIT ;  /* 0x000000000000794d */ /* 0x000fea0003800000 */
.L_x_1750:
        /* <DEDUP_REMOVED lines=14> */
.L_x_2046:


//--------------------- .text._ZN5flash44flash_bwd_dq_dk_dv_loop_seqk_parallel_kernelI23Flash_bwd_kernel_traitsILi256ELi64ELi64ELi8ELi4ELi2ELi2ELb0ELb0EN7cutlass10bfloat16_tE19Flash_kernel_traitsILi256ELi64ELi64ELi8ES3_EELb0ELb0ELb0ELb1ELb0ELb0ELb1EEEvNS_16Flash_bwd_paramsE --------------------------
	.section	.text._ZN5flash44flash_bwd_dq_dk_dv_loop_seqk_parallel_kernelI23Flash_bwd_kernel_traitsILi256ELi64ELi64ELi8ELi4ELi2ELi2ELb0ELb0EN7cutlass10bfloat16_tE19Flash_kernel_traitsILi256ELi64ELi64ELi8ES3_EELb0ELb0ELb0ELb1ELb0ELb0ELb1EEEvNS_16Flash_bwd_paramsE,"ax",@progbits
	.sectioninfo	@"SHI_REGISTERS=255"
	.align	128
        .global         _ZN5flash44flash_bwd_dq_dk_dv_loop_seqk_parallel_kernelI23Flash_bwd_kernel_traitsILi256ELi64ELi64ELi8ELi4ELi2ELi2ELb0ELb0EN7cutlass10bfloat16_tE19Flash_kernel_traitsILi256ELi64ELi64ELi8ES3_EELb0ELb0ELb0ELb1ELb0ELb0ELb1EEEvNS_16Flash_bwd_paramsE
        .type           _ZN5flash44flash_bwd_dq_dk_dv_loop_seqk_parallel_kernelI23Flash_bwd_kernel_traitsILi256ELi64ELi64ELi8ELi4ELi2ELi2ELb0ELb0EN7cutlass10bfloat16_tE19Flash_kernel_traitsILi256ELi64ELi64ELi8ES3_EELb0ELb0ELb0ELb1ELb0ELb0ELb1EEEvNS_16Flash_bwd_paramsE,@function
        .size           _ZN5flash44flash_bwd_dq_dk_dv_loop_seqk_parallel_kernelI23Flash_bwd_kernel_traitsILi256ELi64ELi64ELi8ELi4ELi2ELi2ELb0ELb0EN7cutlass10bfloat16_tE19Flash_kernel_traitsILi256ELi64ELi64ELi8ES3_EELb0ELb0ELb0ELb1ELb0ELb0ELb1EEEvNS_16Flash_bwd_paramsE,(.L_x_2047 - _ZN5flash44flash_bwd_dq_dk_dv_loop_seqk_parallel_kernelI23Flash_bwd_kernel_traitsILi256ELi64ELi64ELi8ELi4ELi2ELi2ELb0ELb0EN7cutlass10bfloat16_tE19Flash_kernel_traitsILi256ELi64ELi64ELi8ES3_EELb0ELb0ELb0ELb1ELb0ELb0ELb1EEEvNS_16Flash_bwd_paramsE)
        .other          _ZN5flash44flash_bwd_dq_dk_dv_loop_seqk_parallel_kernelI23Flash_bwd_kernel_traitsILi256ELi64ELi64ELi8ELi4ELi2ELi2ELb0ELb0EN7cutlass10bfloat16_tE19Flash_kernel_traitsILi256ELi64ELi64ELi8ES3_EELb0ELb0ELb0ELb1ELb0ELb0ELb1EEEvNS_16Flash_bwd_paramsE,@"STO_CUDA_ENTRY STV_DEFAULT"
_ZN5flash44flash_bwd_dq_dk_dv_loop_seqk_parallel_kernelI23Flash_bwd_kernel_traitsILi256ELi64ELi64ELi8ELi4ELi2ELi2ELb0ELb0EN7cutlass10bfloat16_tE19Flash_kernel_traitsILi256ELi64ELi64ELi8ES3_EELb0ELb0ELb0ELb1ELb0ELb0ELb1EEEvNS_16Flash_bwd_paramsE:
.text._ZN5flash44flash_bwd_dq_dk_dv_loop_seqk_parallel_kernelI23Flash_bwd_kernel_traitsILi256ELi64ELi64ELi8ELi4ELi2ELi2ELb0ELb0EN7cutlass10bfloat16_tE19Flash_kernel_traitsILi256ELi64ELi64ELi8ES3_EELb0ELb0ELb0ELb1ELb0ELb0ELb1EEEvNS_16Flash_bwd_paramsE:
        /* <DEDUP_REMOVED lines=177> */
.L_x_1797:
        /* <DEDUP_REMOVED lines=66> */
.L_x_1751:
        /* <DEDUP_REMOVED lines=58> */
.L_x_1753:
        /* <DEDUP_REMOVED lines=43> */
.L_x_1754:
        /* <DEDUP_REMOVED lines=45> */
.L_x_1755:
[----:B------:R-:W-:-:S03]  /*1850*/  UMOV UR11, UR50 ;  /* 0x00000032000b7c82 */ /* 0x000fc60008000000 */
.L_x_1756:
        /* <DEDUP_REMOVED lines=128> */
.L_x_1759:
[----:B------:R-:W-:Y:S05]  /*2060*/  BSYNC B0 ;  /* 0x0000000000007941 */ /* 0x000fea0003800000 */
.L_x_1758:
        /* <DEDUP_REMOVED lines=48> */
.L_x_1761:
[----:B------:R-:W-:Y:S05]  /*2370*/  BSYNC B0 ;  /* 0x0000000000007941 */ /* 0x000fea0003800000 */
.L_x_1760:
        /* <DEDUP_REMOVED lines=23> */
.L_x_1763:
        /* <DEDUP_REMOVED lines=50> */
.L_x_1764:
[----:B------:R-:W-:Y:S05]  /*2810*/  BSYNC B0 ;  /* 0x0000000000007941 */ /* 0x000fea0003800000 */
.L_x_1762:
        /* <DEDUP_REMOVED lines=21> */
.L_x_1766:
        /* <DEDUP_REMOVED lines=49> */
.L_x_1767:
[----:B------:R-:W-:Y:S05]  /*2c80*/  BSYNC B0 ;  /* 0x0000000000007941 */ /* 0x000fea0003800000 */
.L_x_1765:
        /* <DEDUP_REMOVED lines=88> */
.L_x_1769:
[----:B---3--:R-:W-:Y:S05]  /*3210*/  BSYNC B0 ;  /* 0x0000000000007941 */ /* 0x008fea0003800000 */
.L_x_1768:
        /* <DEDUP_REMOVED lines=55> */
.L_x_1771:
[----:B------:R-:W-:Y:S05]  /*3590*/  BSYNC B0 ;  /* 0x0000000000007941 */ /* 0x000fea0003800000 */
.L_x_1770:
        /* <DEDUP_REMOVED lines=62> */
.L_x_1773:
[----:B------:R-:W-:Y:S05]  /*3980*/  BSYNC B0 ;  /* 0x0000000000007941 */ /* 0x000fea0003800000 */
.L_x_1772:
        /* <DEDUP_REMOVED lines=54> */
.L_x_1775:
[----:B------:R-:W-:Y:S05]  /*3cf0*/  BSYNC B0 ;  /* 0x0000000000007941 */ /* 0x000fea0003800000 */
.L_x_1774:
        /* <DEDUP_REMOVED lines=162> */
.L_x_1778:
[----:B---3--:R-:W2:Y:S01]  /*4720*/  LDL R0, [R1+0x58] ;  /* 0x0000580001007983 */ /* 0x008ea20000100800 */
[----:B------:R-:W-:Y:S01]  /*4730*/  USHF.L.U32 UR9, UR20, 0x6, URZ ;  /* 0x0000000614097899 */ /* 0x000fe2000800063f */
[----:B------:R-:W-:Y:S03]  /*4740*/  MOV R129, c[0x0][0x22c] ;  /* 0x00008b0000817a02 */ /* 0x000fe60000000f00 */
        /* <DEDUP_REMOVED lines=32> */
[----:B------:R-:W-:Y:S02]  /*4950*/  FSETP.NEU.FTZ.AND P2, PT, R250, -INF , PT ;  /* 0xff800000fa00780b */ /* 0x000fe40003f5d000 */
[----:B------:R-:W-:Y:S02]  /*4960*/  PLOP3.LUT P3, PT, PT, PT, UP0, 0x80, 0x0 ;  /* 0x000000000000781c */ /* 0x000fe40003f6f008 */
[----:B------:R-:W-:Y:S01]  /*4970*/  PLOP3.LUT P6, PT, PT, PT, UP0, 0x80, 0x0 ;  /* 0x000000000000781c */ /* 0x000fe20003fcf008 */
[----:B------:R-:W2:Y:S01]  /*4980*/  LDSM.16.M88.4 R100, [R2] ;  /* 0x000000000264783b */ /* 0x000ea20000000200 */
[C---:B-1----:R-:W-:Y:S08]  /*4990*/  HMMA.16816.F32.BF16 R4, R88.reuse, R92, R4 ;  /* 0x0000005c5804723c */ /* 0x042ff00000041804 */
[C---:B------:R-:W-:Y:S01]  /*49a0*/  HMMA.16816.F32.BF16 R8, R88.reuse, R94, R8 ;  /* 0x0000005e5808723c */ /* 0x040fe20000041808 */
[----:B------:R-:W1:Y:S07]  /*49b0*/  LDSM.16.M88.4 R92, [R0] ;  /* 0x00000000005c783b */ /* 0x000e6e0000000200 */
[C---:B------:R-:W-:Y:S08]  /*49c0*/  HMMA.16816.F32.BF16 R12, R88.reuse, R96, R12 ;  /* 0x00000060580c723c */ /* 0x040ff0000004180c */
[----:B------:R-:W-:Y:S01]  /*49d0*/  HMMA.16816.F32.BF16 R16, R88, R98, R16 ;  /* 0x000000625810723c */ /* 0x000fe20000041810 */
[----:B------:R-:W3:Y:S06]  /*49e0*/  LDSM.16.M88.4 R88, [R223+0x18800] ;  /* 0x01880000df58783b */ /* 0x000eec0000000200 */
[----:B------:R-:W-:Y:S01]  /*49f0*/  LDSM.16.M88.4 R96, [R225+0x2000] ;  /* 0x00200000e160783b */ /* 0x000fe20000000200 */
[C---:B--2---:R-:W-:Y:S08]  /*4a00*/  HMMA.16816.F32.BF16 R4, R100.reuse, R104, R4 ;  /* 0x000000686404723c */ /* 0x044ff00000041804 */
[C---:B------:R-:W-:Y:S01]  /*4a10*/  HMMA.16816.F32.BF16 R8, R100.reuse, R106, R8 ;  /* 0x0000006a6408723c */ /* 0x040fe20000041808 */
[----:B------:R-:W2:Y:S07]  /*4a20*/  LDSM.16.M88.4 R104, [R221+0x1a000] ;  /* 0x01a00000dd68783b */ /* 0x000eae0000000200 */
[C---:B------:R-:W-:Y:S08]  /*4a30*/  HMMA.16816.F32.BF16 R12, R100.reuse, R84, R12 ;  /* 0x00000054640c723c */ /* 0x040ff0000004180c */
[----:B------:R-:W-:Y:S01]  /*4a40*/  HMMA.16816.F32.BF16 R16, R100, R86, R16 ;  /* 0x000000566410723c */ /* 0x000fe20000041810 */
[----:B------:R-:W4:Y:S06]  /*4a50*/  LDSM.16.M88.4 R84, [R221+0x1a800] ;  /* 0x01a80000dd54783b */ /* 0x000f2c0000000200 */
[----:B------:R-:W-:Y:S01]  /*4a60*/  LDSM.16.M88.4 R100, [R3+0x2000] ;  /* 0x002000000364783b */ /* 0x000fe20000000200 */
[C---:B-1----:R-:W-:Y:S08]  /*4a70*/  HMMA.16816.F32.BF16 R4, R92.reuse, R108, R4 ;  /* 0x0000006c5c04723c */ /* 0x042ff00000041804 */
[C---:B------:R-:W-:Y:S01]  /*4a80*/  HMMA.16816.F32.BF16 R8, R92.reuse, R110, R8 ;  /* 0x0000006e5c08723c */ /* 0x040fe20000041808 */
[----:B------:R-:W1:Y:S07]  /*4a90*/  LDSM.16.M88.4 R108, [R222+0x1a000] ;  /* 0x01a00000de6c783b */ /* 0x000e6e0000000200 */
[C---:B---3--:R-:W-:Y:S08]  /*4aa0*/  HMMA.16816.F32.BF16 R12, R92.reuse, R88, R12 ;  /* 0x000000585c0c723c */ /* 0x048ff0000004180c */
[----:B------:R-:W-:Y:S01]  /*4ab0*/  HMMA.16816.F32.BF16 R16, R92, R90, R16 ;  /* 0x0000005a5c10723c */ /* 0x000fe20000041810 */
[----:B------:R-:W3:Y:S06]  /*4ac0*/  LDSM.16.M88.4 R88, [R222+0x1a800] ;  /* 0x01a80000de58783b */ /* 0x000eec0000000200 */
        /* <DEDUP_REMOVED lines=38> */
[----:B------:R-:W-:Y:S07]  /*4d30*/  LDSM.16.M88.4 R108, [R221+0x1e000] ;  /* 0x01e00000dd6c783b */ /* 0x000fee0000000200 */
[C---:B---3--:R-:W-:Y:S08]  /*4d40*/  HMMA.16816.F32.BF16 R12, R92.reuse, R88, R12 ;  /* 0x000000585c0c723c */ /* 0x048ff0000004180c */
[----:B------:R-:W-:Y:S01]  /*4d50*/  HMMA.16816.F32.BF16 R16, R92, R90, R16 ;  /* 0x0000005a5c10723c */ /* 0x000fe20000041810 */
[----:B------:R-:W-:Y:S06]  /*4d60*/  LDSM.16.M88.4 R92, [R223+0x1c000] ;  /* 0x01c00000df5c783b */ /* 0x000fec0000000200 */
[----:B------:R-:W1:Y:S01]  /*4d70*/  LDSM.16.M88.4 R88, [R0+0x4000] ;  /* 0x004000000058783b */ /* 0x000e620000000200 */
[C---:B--2---:R-:W-:Y:S08]  /*4d80*/  HMMA.16816.F32.BF16 R4, R96.reuse, R104, R4 ;  /* 0x000000686004723c */ /* 0x044ff00000041804 */
[C---:B------:R-:W-:Y:S01]  /*4d90*/  HMMA.16816.F32.BF16 R8, R96.reuse, R106, R8 ;  /* 0x0000006a6008723c */ /* 0x040fe20000041808 */
[----:B------:R-:W2:Y:S07]  /*4da0*/  LDSM.16.M88.4 R104, [R225+0x6000] ;  /* 0x00600000e168783b */ /* 0x000eae0000000200 */
[C---:B----4-:R-:W-:Y:S08]  /*4db0*/  HMMA.16816.F32.BF16 R12, R96.reuse, R84, R12 ;  /* 0x00000054600c723c */ /* 0x050ff0000004180c */
[----:B------:R-:W-:Y:S01]  /*4dc0*/  HMMA.16816.F32.BF16 R16, R96, R86, R16 ;  /* 0x000000566010723c */ /* 0x000fe20000041810 */
[----:B------:R-:W3:Y:S06]  /*4dd0*/  LDSM.16.M88.4 R84, [R221+0x1e800] ;  /* 0x01e80000dd54783b */ /* 0x000eec0000000200 */
[----:B------:R-:W-:Y:S01]  /*4de0*/  LDSM.16.M88.4 R96, [R222+0x1e000] ;  /* 0x01e00000de60783b */ /* 0x000fe20000000200 */
[C---:B-1----:R-:W-:Y:S08]  /*4df0*/  HMMA.16816.F32.BF16 R4, R88.reuse, R92, R4 ;  /* 0x0000005c5804723c */ /* 0x042ff00000041804 */
[C---:B------:R-:W-:Y:S01]  /*4e00*/  HMMA.16816.F32.BF16 R8, R88.reuse, R94, R8 ;  /* 0x0000005e5808723c */ /* 0x040fe20000041808 */
[----:B------:R1:W4:Y:S07]  /*4e10*/  LDSM.16.M88.4 R92, [R3+0x6000] ;  /* 0x00600000035c783b */ /* 0x00032e0000000200 */
[C---:B------:R-:W-:Y:S08]  /*4e20*/  HMMA.16816.F32.BF16 R12, R88.reuse, R100, R12 ;  /* 0x00000064580c723c */ /* 0x040ff0000004180c */
[----:B------:R-:W-:Y:S01]  /*4e30*/  HMMA.16816.F32.BF16 R16, R88, R102, R16 ;  /* 0x000000665810723c */ /* 0x000fe20000041810 */
[----:B------:R-:W4:Y:S06]  /*4e40*/  LDSM.16.M88.4 R88, [R222+0x1e800] ;  /* 0x01e80000de58783b */ /* 0x000f2c0000000200 */
[----:B------:R-:W-:Y:S01]  /*4e50*/  LDSM.16.M88.4 R100, [R224+0x1e000] ;  /* 0x01e00000e064783b */ /* 0x000fe20000000200 */
[C---:B--2---:R-:W-:Y:S01]  /*4e60*/  HMMA.16816.F32.BF16 R4, R104.reuse, R108, R4 ;  /* 0x0000006c6804723c */ /* 0x044fe20000041804 */
[----:B-1----:R-:W-:Y:S07]  /*4e70*/  MOV R3, UR8 ;  /* 0x0000000800037c02 */ /* 0x002fee0008000f00 */
[C---:B------:R-:W-:Y:S01]  /*4e80*/  HMMA.16816.F32.BF16 R8, R104.reuse, R110, R8 ;  /* 0x0000006e6808723c */ /* 0x040fe20000041808 */
[----:B------:R-:W2:Y:S07]  /*4e90*/  LDL R110, [R1+0x54] ;  /* 0x00005400016e7983 */ /* 0x000eae0000100800 */
[C---:B---3--:R-:W-:Y:S08]  /*4ea0*/  HMMA.16816.F32.BF16 R12, R104.reuse, R84, R12 ;  /* 0x00000054680c723c */ /* 0x048ff0000004180c */
[----:B------:R-:W-:Y:S01]  /*4eb0*/  HMMA.16816.F32.BF16 R16, R104, R86, R16 ;  /* 0x000000566810723c */ /* 0x000fe20000041810 */
[----:B------:R1:W3:Y:S07]  /*4ec0*/  LDSM.16.M88.4 R84, [R2+0x6000] ;  /* 0x006000000254783b */ /* 0x0002ee0000000200 */
[C---:B----4-:R-:W-:Y:S08]  /*4ed0*/  HMMA.16816.F32.BF16 R4, R92.reuse, R96, R4 ;  /* 0x000000605c04723c */ /* 0x050ff00000041804 */
[C---:B------:R-:W-:Y:S08]  /*4ee0*/  HMMA.16816.F32.BF16 R8, R92.reuse, R98, R8 ;  /* 0x000000625c08723c */ /* 0x040ff00000041808 */
[C---:B------:R-:W-:Y:S04]  /*4ef0*/  HMMA.16816.F32.BF16 R12, R92.reuse, R88, R12 ;  /* 0x000000585c0c723c */ /* 0x040fe8000004180c */
[----:B-1----:R-:W-:Y:S04]  /*4f00*/  LEA R2, R3, R112, 0x6 ;  /* 0x0000007003027211 */ /* 0x002fe800078e30ff */
[----:B------:R-:W-:Y:S01]  /*4f10*/  HMMA.16816.F32.BF16 R16, R92, R90, R16 ;  /* 0x0000005a5c10723c */ /* 0x000fe20000041810 */
[----:B------:R1:W-:Y:S03]  /*4f20*/  LDSM.16.M88.4 R88, [R0+0x6000] ;  /* 0x006000000058783b */ /* 0x0003e60000000200 */
[----:B------:R-:W-:Y:S02]  /*4f30*/  IABS R96, R2 ;  /* 0x0000000200607213 */ /* 0x000fe40000000000 */
[C---:B------:R-:W-:Y:S01]  /*4f40*/  IADD3 R3, R2.reuse, -0x1, RZ ;  /* 0xffffffff02037810 */ /* 0x040fe20007ffe0ff */
[----:B------:R-:W-:Y:S01]  /*4f50*/  LDSM.16.M88.4 R92, [R223+0x1e000] ;  /* 0x01e00000df5c783b */ /* 0x000fe20000000200 */
[----:B------:R4:W-:Y:S01]  /*4f60*/  I2F R108, R96 ;  /* 0x00000060006c7306 */ /* 0x0009e20000201400 */
[C---:B---3--:R-:W-:Y:S05]  /*4f70*/  HMMA.16816.F32.BF16 R4, R84.reuse, R100, R4 ;  /* 0x000000645404723c */ /* 0x048fea0000041804 */
[----:B------:R-:W-:Y:S02]  /*4f80*/  ISETP.GE.AND P0, PT, R3, RZ, PT ;  /* 0x000000ff0300720c */ /* 0x000fe40003f06270 */
[----:B------:R-:W-:Y:S01]  /*4f90*/  IADD3 R106, R2, 0x8, RZ ;  /* 0x00000008026a7810 */ /* 0x000fe20007ffe0ff */
[C---:B------:R-:W-:Y:S03]  /*4fa0*/  HMMA.16816.F32.BF16 R8, R84.reuse, R102, R8 ;  /* 0x000000665408723c */ /* 0x040fe60000041808 */
[----:B------:R-:W-:Y:S02]  /*4fb0*/  ISETP.GE.AND P1, PT, R106, RZ, PT ;  /* 0x000000ff6a00720c */ /* 0x000fe40003f26270 */
[C---:B------:R-:W-:Y:S02]  /*4fc0*/  IADD3 R105, R2.reuse, 0x7, RZ ;  /* 0x0000000702697810 */ /* 0x040fe40007ffe0ff */
[C---:B------:R-:W-:Y:S02]  /*4fd0*/  IADD3 R104, R2.reuse, -0x8, RZ ;  /* 0xfffffff802687810 */ /* 0x040fe40007ffe0ff */
[C---:B-1----:R-:W-:Y:S03]  /*4fe0*/  IADD3 R0, R2.reuse, -0x10, RZ ;  /* 0xfffffff002007810 */ /* 0x042fe60007ffe0ff */
[C---:B------:R-:W-:Y:S02]  /*4ff0*/  @!P0 IADD3 R3, -R2.reuse, 0x1, RZ ;  /* 0x0000000102038810 */ /* 0x040fe40007ffe1ff */
[----:B------:R-:W-:Y:S01]  /*5000*/  ISETP.GE.AND P0, PT, R105, RZ, PT ;  /* 0x000000ff6900720c */ /* 0x000fe20003f06270 */
[----:B----4-:R-:W1:Y:S01]  /*5010*/  LDSM.16.M88.4 R96, [R224+0x1e800] ;  /* 0x01e80000e060783b */ /* 0x010e620000000200 */
[----:B------:R3:W-:Y:S01]  /*5020*/  I2F R107, R3 ;  /* 0x00000003006b7306 */ /* 0x0007e20000201400 */
[----:B------:R-:W-:Y:S02]  /*5030*/  @!P1 IADD3 R106, -R2, -0x8, RZ ;  /* 0xfffffff8026a9810 */ /* 0x000fe40007ffe1ff */
[----:B------:R-:W-:Y:S07]  /*5040*/  ISETP.GE.AND P1, PT, R104, RZ, PT ;  /* 0x000000ff6800720c */ /* 0x000fee0003f26270 */
[----:B------:R-:W-:Y:S01]  /*5050*/  I2F R106, R106 ;  /* 0x0000006a006a7306 */ /* 0x000fe20000201400 */
[C---:B------:R-:W-:Y:S05]  /*5060*/  @!P0 IADD3 R105, -R2.reuse, -0x7, RZ ;  /* 0xfffffff902698810 */ /* 0x040fea0007ffe1ff */
[----:B------:R-:W-:Y:S02]  /*5070*/  @!P1 IADD3 R104, -R2, 0x8, RZ ;  /* 0x0000000802689810 */ /* 0x000fe40007ffe1ff */
[----:B------:R-:W-:Y:S02]  /*5080*/  ISETP.GE.AND P1, PT, R0, RZ, PT ;  /* 0x000000ff0000720c */ /* 0x000fe40003f26270 */
[----:B------:R-:W-:Y:S01]  /*5090*/  I2F R105, R105 ;  /* 0x0000006900697306 */ /* 0x000fe20000201400 */
[C---:B---3--:R-:W-:Y:S04]  /*50a0*/  IADD3 R3, R2.reuse, -0x9, RZ ;  /* 0xfffffff702037810 */ /* 0x048fe80007ffe0ff */
[----:B------:R-:W-:Y:S05]  /*50b0*/  ISETP.GE.AND P0, PT, R3, RZ, PT ;  /* 0x000000ff0300720c */ /* 0x000fea0003f06270 */
[----:B------:R-:W-:Y:S01]  /*50c0*/  I2F R104, R104 ;  /* 0x0000006800687306 */ /* 0x000fe20000201400 */
[C---:B------:R-:W-:Y:S01]  /*50d0*/  @!P1 IADD3 R0, -R2.reuse, 0x10, RZ ;  /* 0x0000001002009810 */ /* 0x040fe20007ffe1ff */
[C---:B-1----:R-:W-:Y:S08]  /*50e0*/  HMMA.16816.F32.BF16 R12, R84.reuse, R96, R12 ;  /* 0x00000060540c723c */ /* 0x042ff0000004180c */
[----:B------:R1:W-:Y:S01]  /*50f0*/  I2F R97, R0 ;  /* 0x0000000000617306 */ /* 0x0003e20000201400 */
[C---:B------:R-:W-:Y:S03]  /*5100*/  @!P0 IADD3 R3, -R2.reuse, 0x9, RZ ;  /* 0x0000000902038810 */ /* 0x040fe60007ffe1ff */
[----:B------:R-:W-:Y:S01]  /*5110*/  IADD3 R96, R2, -0x11, RZ ;  /* 0xffffffef02607810 */ /* 0x000fe20007ffe0ff */
[----:B------:R-:W-:Y:S01]  /*5120*/  HMMA.16816.F32.BF16 R16, R84, R98, R16 ;  /* 0x000000625410723c */ /* 0x000fe20000041810 */
[----:B------:R-:W3:Y:S04]  /*5130*/  LDSM.16.M88.4 R84, [R223+0x1e800] ;  /* 0x01e80000df54783b */ /* 0x000ee80000000200 */
[----:B------:R4:W-:Y:S01]  /*5140*/  I2F R100, R3 ;  /* 0x0000000300647306 */ /* 0x0009e20000201400 */
[----:B------:R-:W-:Y:S02]  /*5150*/  ISETP.GE.AND P0, PT, R96, RZ, PT ;  /* 0x000000ff6000720c */ /* 0x000fe40003f06270 */
[C---:B------:R-:W-:Y:S08]  /*5160*/  HMMA.16816.F32.BF16 R4, R88.reuse, R92, R4 ;  /* 0x0000005c5804723c */ /* 0x040ff00000041804 */
[C---:B------:R-:W-:Y:S04]  /*5170*/  HMMA.16816.F32.BF16 R8, R88.reuse, R94, R8 ;  /* 0x0000005e5808723c */ /* 0x040fe80000041808 */
[C---:B-1----:R-:W-:Y:S02]  /*5180*/  IADD3 R0, R2.reuse, -0x19, RZ ;  /* 0xffffffe702007810 */ /* 0x042fe40007ffe0ff */
[----:B------:R-:W-:Y:S02]  /*5190*/  @!P0 IADD3 R96, -R2, 0x11, RZ ;  /* 0x0000001102608810 */ /* 0x000fe40007ffe1ff */
[----:B------:R-:W-:Y:S04]  /*51a0*/  ISETP.GE.AND P0, PT, R0, RZ, PT ;  /* 0x000000ff0000720c */ /* 0x000fe80003f06270 */
[----:B----4-:R-:W-:Y:S01]  /*51b0*/  IADD3 R3, R2, -0x18, RZ ;  /* 0xffffffe802037810 */ /* 0x010fe20007ffe0ff */
[----:B------:R-:W-:Y:S03]  /*51c0*/  I2F R96, R96 ;  /* 0x0000006000607306 */ /* 0x000fe60000201400 */
[----:B------:R-:W-:Y:S01]  /*51d0*/  ISETP.GE.AND P1, PT, R3, RZ, PT ;  /* 0x000000ff0300720c */ /* 0x000fe20003f26270 */
[----:B------:R-:W-:Y:S02]  /*51e0*/  FMUL.FTZ R4, R4, c[0x0][0x2ec] ;  /* 0x0000bb0004047a20 */ /* 0x000fe40000410000 */
[----:B------:R-:W-:Y:S02]  /*51f0*/  FMUL.FTZ R5, R5, c[0x0][0x2ec] ;  /* 0x0000bb0005057a20 */ /* 0x000fe40000410000 */
[----:B------:R-:W-:Y:S01]  /*5200*/  @!P0 IADD3 R0, -R2, 0x19, RZ ;  /* 0x0000001902008810 */ /* 0x000fe20007ffe1ff */
[----:B------:R-:W-:Y:S01]  /*5210*/  FMUL.FTZ R6, R6, c[0x0][0x2ec] ;  /* 0x0000bb0006067a20 */ /* 0x000fe20000410000 */
[----:B------:R-:W1:Y:S01]  /*5220*/  MUFU.TANH R109, R4 ;  /* 0x00000004006d7308 */ /* 0x000e620000002400 */
[----:B------:R-:W-:Y:S01]  /*5230*/  PLOP3.LUT P0, PT, PT, PT, UP0, 0x80, 0x0 ;  /* 0x000000000000781c */ /* 0x000fe20003f0f008 */
[C---:B---3--:R-:W-:Y:S03]  /*5240*/  HMMA.16816.F32.BF16 R12, R88.reuse, R84, R12 ;  /* 0x00000054580c723c */ /* 0x048fe6000004180c */
[----:B------:R-:W-:Y:S01]  /*5250*/  FMUL.FTZ R7, R7, c[0x0][0x2ec] ;  /* 0x0000bb0007077a20 */ /* 0x000fe20000410000 */
[----:B------:R-:W-:Y:S01]  /*5260*/  @!P1 IADD3 R3, -R2, 0x18, RZ ;  /* 0x0000001802039810 */ /* 0x000fe20007ffe1ff */
[----:B------:R-:W-:Y:S01]  /*5270*/  FMUL.FTZ R8, R8, c[0x0][0x2ec] ;  /* 0x0000bb0008087a20 */ /* 0x000fe20000410000 */
[----:B------:R-:W-:Y:S01]  /*5280*/  MOV R2, UR20 ;  /* 0x0000001400027c02 */ /* 0x000fe20008000f00 */
[----:B------:R-:W-:Y:S01]  /*5290*/  FMUL.FTZ R9, R9, c[0x0][0x2ec] ;  /* 0x0000bb0009097a20 */ /* 0x000fe20000410000 */
[----:B------:R-:W-:Y:S01]  /*52a0*/  HMMA.16816.F32.BF16 R16, R88, R86, R16 ;  /* 0x000000565810723c */ /* 0x000fe20000041810 */
[----:B------:R3:W-:Y:S01]  /*52b0*/  I2F R93, R3 ;  /* 0x00000003005d7306 */ /* 0x0007e20000201400 */
[----:B------:R-:W-:Y:S02]  /*52c0*/  PLOP3.LUT P1, PT, PT, PT, UP0, 0x80, 0x0 ;  /* 0x000000000000781c */ /* 0x000fe40003f2f008 */
[----:B------:R-:W-:Y:S02]  /*52d0*/  FMUL.FTZ R10, R10, c[0x0][0x2ec] ;  /* 0x0000bb000a0a7a20 */ /* 0x000fe40000410000 */
[----:B------:R-:W-:Y:S05]  /*52e0*/  FMUL.FTZ R11, R11, c[0x0][0x2ec] ;  /* 0x0000bb000b0b7a20 */ /* 0x000fea0000410000 */
[----:B------:R-:W-:Y:S01]  /*52f0*/  I2F R92, R0 ;  /* 0x00000000005c7306 */ /* 0x000fe20000201400 */
[----:B-1----:R-:W-:Y:S04]  /*5300*/  FFMA.FTZ R4, R108, -UR6, R109 ;  /* 0x800000066c047c23 */ /* 0x002fe8000801006d */
[----:B------:R-:W-:Y:S02]  /*5310*/  FMUL.FTZ R12, R12, c[0x0][0x2ec] ;  /* 0x0000bb000c0c7a20 */ /* 0x000fe40000410000 */
[----:B------:R-:W-:Y:S02]  /*5320*/  FMUL.FTZ R13, R13, c[0x0][0x2ec] ;  /* 0x0000bb000d0d7a20 */ /* 0x000fe40000410000 */
[----:B------:R-:W-:Y:S01]  /*5330*/  FMUL.FTZ R14, R14, c[0x0][0x2ec] ;  /* 0x0000bb000e0e7a20 */ /* 0x000fe20000410000 */
[----:B------:R-:W-:Y:S01]  /*5340*/  MUFU.TANH R102, R5 ;  /* 0x0000000500667308 */ /* 0x000fe20000002400 */
[----:B------:R-:W-:Y:S02]  /*5350*/  FMUL.FTZ R15, R15, c[0x0][0x2ec] ;  /* 0x0000bb000f0f7a20 */ /* 0x000fe40000410000 */
[----:B------:R-:W-:Y:S02]  /*5360*/  FMUL.FTZ R16, R16, c[0x0][0x2ec] ;  /* 0x0000bb0010107a20 */ /* 0x000fe40000410000 */
[----:B---3--:R-:W-:Y:S02]  /*5370*/  FMUL.FTZ R3, R250, 1.4426950216293334961 ;  /* 0x3fb8aa3bfa037820 */ /* 0x008fe40000410000 */
[----:B------:R-:W-:Y:S02]  /*5380*/  FMUL.FTZ R17, R17, c[0x0][0x2ec] ;  /* 0x0000bb0011117a20 */ /* 0x000fe40000410000 */
[----:B------:R-:W-:Y:S01]  /*5390*/  FMUL.FTZ R18, R18, c[0x0][0x2ec] ;  /* 0x0000bb0012127a20 */ /* 0x000fe20000410000 */
[----:B------:R-:W-:Y:S01]  /*53a0*/  FSEL R3, R3, RZ, P2 ;  /* 0x000000ff03037208 */ /* 0x000fe20001000000 */
[----:B------:R-:W1:Y:S01]  /*53b0*/  MUFU.TANH R121, R6 ;  /* 0x0000000600797308 */ /* 0x000e620000002400 */
[----:B------:R-:W-:Y:S01]  /*53c0*/  PLOP3.LUT P2, PT, PT, PT, UP0, 0x80, 0x0 ;  /* 0x000000000000781c */ /* 0x000fe20003f4f008 */
[----:B------:R-:W-:Y:S08]  /*53d0*/  FMUL.FTZ R19, R19, c[0x0][0x2ec] ;  /* 0x0000bb0013137a20 */ /* 0x000ff00000410000 */
[----:B------:R-:W3:Y:S10]  /*53e0*/  MUFU.TANH R120, R7 ;  /* 0x0000000700787308 */ /* 0x000ef40000002400 */
[----:B------:R-:W4:Y:S01]  /*53f0*/  MUFU.TANH R101, R8 ;  /* 0x0000000800657308 */ /* 0x000f220000002400 */
[----:B-1----:R-:W-:Y:S09]  /*5400*/  FFMA.FTZ R5, R106, -UR6, R121 ;  /* 0x800000066a057c23 */ /* 0x002ff20008010079 */
[----:B------:R-:W1:Y:S10]  /*5410*/  MUFU.TANH R99, R9 ;  /* 0x0000000900637308 */ /* 0x000e740000002400 */
[----:B------:R-:W1:Y:S10]  /*5420*/  MUFU.TANH R119, R10 ;  /* 0x0000000a00777308 */ /* 0x000e740000002400 */
[----:B------:R-:W1:Y:S10]  /*5430*/  MUFU.TANH R118, R11 ;  /* 0x0000000b00767308 */ /* 0x000e740000002400 */
[----:B------:R-:W1:Y:S10]  /*5440*/  MUFU.TANH R103, R12 ;  /* 0x0000000c00677308 */ /* 0x000e740000002400 */
[----:B------:R-:W1:Y:S10]  /*5450*/  MUFU.TANH R98, R13 ;  /* 0x0000000d00627308 */ /* 0x000e740000002400 */
[----:B------:R-:W1:Y:S10]  /*5460*/  MUFU.TANH R117, R14 ;  /* 0x0000000e00757308 */ /* 0x000e740000002400 */
[----:B------:R-:W-:Y:S01]  /*5470*/  MUFU.TANH R95, R16 ;  /* 0x00000010005f7308 */ /* 0x000fe20000002400 */
[----:B--2---:R-:W-:Y:S04]  /*5480*/  LEA R2, R2, R110, 0x6 ;  /* 0x0000006e02027211 */ /* 0x004fe800078e30ff */
[C---:B------:R-:W-:Y:S02]  /*5490*/  @P5 ISETP.GE.AND P5, PT, R2.reuse, UR7, PT ;  /* 0x0000000702005c0c */ /* 0x040fe4000bfa6270 */
[----:B------:R-:W-:Y:S02]  /*54a0*/  @P1 IADD3 R0, R2, 0x1, RZ ;  /* 0x0000000102001810 */ /* 0x000fe40007ffe0ff */
[----:B------:R-:W-:Y:S01]  /*54b0*/  PLOP3.LUT P1, PT, PT, PT, UP0, 0x80, 0x0 ;  /* 0x000000000000781c */ /* 0x000fe20003f2f008 */
[----:B------:R-:W2:Y:S01]  /*54c0*/  MUFU.TANH R115, R15 ;  /* 0x0000000f00737308 */ /* 0x000ea20000002400 */
[----:B------:R-:W-:Y:S01]  /*54d0*/  @P4 ISETP.GE.AND P4, PT, R0, UR7, PT ;  /* 0x0000000700004c0c */ /* 0x000fe2000bf86270 */
[----:B------:R-:W-:Y:S06]  /*54e0*/  FFMA.FTZ R0, R107, -UR6, R102 ;  /* 0x800000066b007c23 */ /* 0x000fec0008010066 */
[----:B------:R-:W-:Y:S02]  /*54f0*/  @P0 FSEL R4, R4, -INF , !P5 ;  /* 0xff80000004040808 */ /* 0x000fe40006800000 */
[----:B------:R-:W-:Y:S01]  /*5500*/  PLOP3.LUT P0, PT, PT, PT, UP0, 0x80, 0x0 ;  /* 0x000000000000781c */ /* 0x000fe20003f0f008 */
[----:B------:R-:W1:Y:S02]  /*5510*/  MUFU.TANH R94, R17 ;  /* 0x00000011005e7308 */ /* 0x000e640000002400 */
[--C-:B------:R-:W-:Y:S01]  /*5520*/  FFMA.FTZ R4, R4, c[0x0][0x23c], -R3.reuse ;  /* 0x00008f0004047a23 */ /* 0x100fe20000010803 */
[----:B------:R-:W-:Y:S02]  /*5530*/  @P1 FSEL R0, R0, -INF , !P4 ;  /* 0xff80000000001808 */ /* 0x000fe40006000000 */
[----:B------:R-:W-:Y:S03]  /*5540*/  FSETP.NEU.FTZ.AND P1, PT, R251, -INF , PT ;  /* 0xff800000fb00780b */ /* 0x000fe60003f3d000 */
[----:B------:R-:W-:Y:S02]  /*5550*/  FFMA.FTZ R6, R0, c[0x0][0x23c], -R3 ;  /* 0x00008f0000067a23 */ /* 0x000fe40000010803 */
[----:B------:R1:W-:Y:S02]  /*5560*/  MUFU.EX2 R113, R4 ;  /* 0x0000000400717308 */ /* 0x0003e40000000800 */
[----:B------:R-:W-:Y:S02]  /*5570*/  @P0 FSEL R5, R5, -INF , !P5 ;  /* 0xff80000005050808 */ /* 0x000fe40006800000 */
[----:B------:R-:W-:Y:S02]  /*5580*/  PLOP3.LUT P0, PT, PT, PT, UP0, 0x80, 0x0 ;  /* 0x000000000000781c */ /* 0x000fe40003f0f008 */
[----:B------:R-:W-:Y:S04]  /*5590*/  PLOP3.LUT P5, PT, PT, PT, UP0, 0x80, 0x0 ;  /* 0x000000000000781c */ /* 0x000fe80003faf008 */
[----:B------:R2:W-:Y:S10]  /*55a0*/  MUFU.EX2 R111, R6 ;  /* 0x00000006006f7308 */ /* 0x0005f40000000800 */
[----:B------:R-:W-:Y:S01]  /*55b0*/  MUFU.TANH R114, R18 ;  /* 0x0000001200727308 */ /* 0x000fe20000002400 */
[----:B-1----:R-:W-:Y:S05]  /*55c0*/  FMUL.FTZ R4, R251, 1.4426950216293334961 ;  /* 0x3fb8aa3bfb047820 */ /* 0x002fea0000410000 */
[----:B------:R-:W-:Y:S01]  /*55d0*/  FSEL R0, R4, RZ, P1 ;  /* 0x000000ff04007208 */ /* 0x000fe20000800000 */
[----:B---3--:R-:W-:Y:S01]  /*55e0*/  FFMA.FTZ R4, R105, -UR6, R120 ;  /* 0x8000000669047c23 */ /* 0x008fe20008010078 */
[----:B------:R-:W-:Y:S02]  /*55f0*/  PLOP3.LUT P1, PT, PT, PT, UP0, 0x80, 0x0 ;  /* 0x000000000000781c */ /* 0x000fe40003f2f008 */
[----:B------:R-:W1:Y:S01]  /*5600*/  MUFU.TANH R112, R19 ;  /* 0x0000001300707308 */ /* 0x000e620000002400 */
[--C-:B------:R-:W-:Y:S01]  /*5610*/  FFMA.FTZ R5, R5, c[0x0][0x23c], -R0.reuse ;  /* 0x00008f0005057a23 */ /* 0x100fe20000010800 */
[----:B--2---:R-:W-:Y:S02]  /*5620*/  @P3 IADD3 R6, R2, 0x8, RZ ;  /* 0x0000000802063810 */ /* 0x004fe40007ffe0ff */
[----:B------:R-:W-:Y:S02]  /*5630*/  PLOP3.LUT P3, PT, PT, PT, UP0, 0x80, 0x0 ;  /* 0x000000000000781c */ /* 0x000fe40003f6f008 */
[----:B------:R-:W-:Y:S02]  /*5640*/  @P6 ISETP.GE.AND P6, PT, R6, UR7, PT ;  /* 0x0000000706006c0c */ /* 0x000fe4000bfc6270 */
[----:B------:R-:W-:Y:S02]  /*5650*/  @P2 IADD3 R6, R2, 0x9, RZ ;  /* 0x0000000902062810 */ /* 0x000fe40007ffe0ff */
[----:B------:R4:W-:Y:S01]  /*5660*/  MUFU.EX2 R126, R5 ;  /* 0x00000005007e7308 */ /* 0x0009e20000000800 */
[----:B------:R-:W-:Y:S02]  /*5670*/  PLOP3.LUT P2, PT, PT, PT, UP0, 0x80, 0x0 ;  /* 0x000000000000781c */ /* 0x000fe40003f4f008 */
[----:B------:R-:W-:Y:S02]  /*5680*/  @P1 FSEL R4, R4, -INF , !P4 ;  /* 0xff80000004041808 */ /* 0x000fe40006000000 */
[----:B------:R-:W-:Y:S02]  /*5690*/  PLOP3.LUT P1, PT, PT, PT, UP0, 0x80, 0x0 ;  /* 0x000000000000781c */ /* 0x000fe40003f2f008 */
[----:B------:R-:W-:Y:S01]  /*56a0*/  PLOP3.LUT P4, PT, PT, PT, UP0, 0x80, 0x0 ;  /* 0x000000000000781c */ /* 0x000fe20003f8f008 */
[--C-:B------:R-:W-:Y:S01]  /*56b0*/  FFMA.FTZ R4, R4, c[0x0][0x23c], -R0.reuse ;  /* 0x00008f0004047a23 */ /* 0x100fe20000010800 */
[----:B------:R-:W-:Y:S03]  /*56c0*/  @P3 ISETP.GE.AND P3, PT, R6, UR7, PT ;  /* 0x0000000706003c0c */ /* 0x000fe6000bf66270 */
[----:B------:R2:W-:Y:S08]  /*56d0*/  MUFU.EX2 R125, R4 ;  /* 0x00000004007d7308 */ /* 0x0005f00000000800 */
[----:B------:R-:W-:Y:S02]  /*56e0*/  @P4 IADD3 R6, R2, 0x10, RZ ;  /* 0x0000001002064810 */ /* 0x000fe40007ffe0ff */
[----:B------:R-:W-:Y:S01]  /*56f0*/  PLOP3.LUT P4, PT, PT, PT, UP0, 0x80, 0x0 ;  /* 0x000000000000781c */ /* 0x000fe20003f8f008 */
[----:B----4-:R-:W-:Y:S01]  /*5700*/  FFMA.FTZ R5, R104, -UR6, R101 ;  /* 0x8000000668057c23 */ /* 0x010fe20008010065 */
[----:B------:R-:W-:Y:S04]  /*5710*/  @P5 ISETP.GE.AND P5, PT, R6, UR7, PT ;  /* 0x0000000706005c0c */ /* 0x000fe8000bfa6270 */
[----:B------:R-:W-:Y:S02]  /*5720*/  @P0 FSEL R5, R5, -INF , !P6 ;  /* 0xff80000005050808 */ /* 0x000fe40007000000 */
[----:B------:R-:W-:Y:S03]  /*5730*/  PLOP3.LUT P0, PT, PT, PT, UP0, 0x80, 0x0 ;  /* 0x000000000000781c */ /* 0x000fe60003f0f008 */
[----:B------:R-:W-:Y:S02]  /*5740*/  FFMA.FTZ R5, R5, c[0x0][0x23c], -R3 ;  /* 0x00008f0005057a23 */ /* 0x000fe40000010803 */
[----:B--2---:R-:W-:Y:S02]  /*5750*/  FFMA.FTZ R4, R100, -UR6, R99 ;  /* 0x8000000664047c23 */ /* 0x004fe40008010063 */
[----:B------:R2:W-:Y:S03]  /*5760*/  MUFU.EX2 R110, R5 ;  /* 0x00000005006e7308 */ /* 0x0005e60000000800 */
[----:B------:R-:W-:Y:S02]  /*5770*/  @P1 FSEL R4, R4, -INF , !P3 ;  /* 0xff80000004041808 */ /* 0x000fe40005800000 */
[----:B------:R-:W-:Y:S03]  /*5780*/  PLOP3.LUT P1, PT, PT, PT, UP0, 0x80, 0x0 ;  /* 0x000000000000781c */ /* 0x000fe60003f2f008 */
[----:B------:R-:W-:Y:S04]  /*5790*/  FFMA.FTZ R4, R4, c[0x0][0x23c], -R3 ;  /* 0x00008f0004047a23 */ /* 0x000fe80000010803 */
[----:B------:R3:W-:Y:S06]  /*57a0*/  MUFU.EX2 R105, R4 ;  /* 0x0000000400697308 */ /* 0x0007ec0000000800 */
[----:B------:R-:W-:Y:S02]  /*57b0*/  @P1 IADD3 R6, R2, 0x11, RZ ;  /* 0x0000001102061810 */ /* 0x000fe40007ffe0ff */
[----:B------:R-:W-:Y:S01]  /*57c0*/  PLOP3.LUT P1, PT, PT, PT, UP0, 0x80, 0x0 ;  /* 0x000000000000781c */ /* 0x000fe20003f2f008 */
[----:B--2---:R-:W-:Y:S05]  /*57d0*/  FFMA.FTZ R5, R108, -UR6, R119 ;  /* 0x800000066c057c23 */ /* 0x004fea0008010077 */
[----:B------:R-:W-:Y:S02]  /*57e0*/  @P2 FSEL R5, R5, -INF , !P6 ;  /* 0xff80000005052808 */ /* 0x000fe40007000000 */
[----:B------:R-:W-:Y:S02]  /*57f0*/  PLOP3.LUT P6, PT, PT, PT, UP0, 0x80, 0x0 ;  /* 0x000000000000781c */ /* 0x000fe40003fcf008 */
[----:B------:R-:W-:Y:S01]  /*5800*/  PLOP3.LUT P2, PT, PT, PT, UP0, 0x80, 0x0 ;  /* 0x000000000000781c */ /* 0x000fe20003f4f008 */
[----:B------:R-:W-:Y:S02]  /*5810*/  FFMA.FTZ R5, R5, c[0x0][0x23c], -R0 ;  /* 0x00008f0005057a23 */ /* 0x000fe40000010800 */
[----:B---3--:R-:W-:Y:S02]  /*5820*/  FFMA.FTZ R4, R107, -UR6, R118 ;  /* 0x800000066b047c23 */ /* 0x008fe40008010076 */
[----:B------:R2:W-:Y:S03]  /*5830*/  MUFU.EX2 R124, R5 ;  /* 0x00000005007c7308 */ /* 0x0005e60000000800 */
[----:B------:R-:W-:Y:S02]  /*5840*/  @P0 FSEL R4, R4, -INF , !P3 ;  /* 0xff80000004040808 */ /* 0x000fe40005800000 */
[----:B------:R-:W-:Y:S02]  /*5850*/  PLOP3.LUT P0, PT, PT, PT, UP0, 0x80, 0x0 ;  /* 0x000000000000781c */ /* 0x000fe40003f0f008 */
[----:B------:R-:W-:Y:S01]  /*5860*/  @P6 ISETP.GE.AND P6, PT, R6, UR7, PT ;  /* 0x0000000706006c0c */ /* 0x000fe2000bfc6270 */
[----:B------:R-:W-:Y:S01]  /*5870*/  FFMA.FTZ R4, R4, c[0x0][0x23c], -R0 ;  /* 0x00008f0004047a23 */ /* 0x000fe20000010800 */
[----:B------:R-:W-:Y:S03]  /*5880*/  PLOP3.LUT P3, PT, PT, PT, UP0, 0x80, 0x0 ;  /* 0x000000000000781c */ /* 0x000fe60003f6f008 */
[----:B------:R3:W4:Y:S01]  /*5890*/  MUFU.EX2 R123, R4 ;  /* 0x00000004007b7308 */ /* 0x0007220000000800 */
[----:B--2---:R-:W-:Y:S05]  /*58a0*/  FFMA.FTZ R5, R97, -UR6, R103 ;  /* 0x8000000661057c23 */ /* 0x004fea0008010067 */
[----:B------:R-:W-:Y:S02]  /*58b0*/  @P2 FSEL R5, R5, -INF , !P5 ;  /* 0xff80000005052808 */ /* 0x000fe40006800000 */
[----:B------:R-:W-:Y:S03]  /*58c0*/  PLOP3.LUT P2, PT, PT, PT, UP0, 0x80, 0x0 ;  /* 0x000000000000781c */ /* 0x000fe60003f4f008 */
[----:B------:R-:W-:Y:S02]  /*58d0*/  FFMA.FTZ R6, R5, c[0x0][0x23c], -R3 ;  /* 0x00008f0005067a23 */ /* 0x000fe40000010803 */
[----:B---3--:R-:W-:Y:S02]  /*58e0*/  FFMA.FTZ R4, R96, -UR6, R98 ;  /* 0x8000000660047c23 */ /* 0x008fe40008010062 */
[----:B------:R2:W-:Y:S01]  /*58f0*/  MUFU.EX2 R106, R6 ;  /* 0x00000006006a7308 */ /* 0x0005e20000000800 */
[----:B------:R-:W-:Y:S02]  /*5900*/  FFMA.FTZ R5, R104, -UR6, R117 ;  /* 0x8000000668057c23 */ /* 0x000fe40008010075 */
[----:B------:R-:W-:Y:S02]  /*5910*/  @P1 FSEL R4, R4, -INF , !P6 ;  /* 0xff80000004041808 */ /* 0x000fe40007000000 */
[----:B------:R-:W-:Y:S02]  /*5920*/  PLOP3.LUT P1, PT, PT, PT, UP0, 0x80, 0x0 ;  /* 0x000000000000781c */ /* 0x000fe40003f2f008 */
[----:B------:R-:W-:Y:S01]  /*5930*/  @P0 FSEL R5, R5, -INF , !P5 ;  /* 0xff80000005050808 */ /* 0x000fe20006800000 */
[----:B------:R-:W-:Y:S01]  /*5940*/  FFMA.FTZ R4, R4, c[0x0][0x23c], -R3 ;  /* 0x00008f0004047a23 */ /* 0x000fe20000010803 */
[----:B------:R-:W-:Y:S03]  /*5950*/  PLOP3.LUT P0, PT, PT, PT, UP0, 0x80, 0x0 ;  /* 0x000000000000781c */ /* 0x000fe60003f0f008 */
[----:B------:R3:W1:Y:S01]  /*5960*/  MUFU.EX2 R104, R4 ;  /* 0x0000000400687308 */ /* 0x0006620000000800 */
[--C-:B------:R-:W-:Y:S09]  /*5970*/  FFMA.FTZ R5, R5, c[0x0][0x23c], -R0.reuse ;  /* 0x00008f0005057a23 */ /* 0x100ff20000010800 */
[----:B------:R1:W-:Y:S01]  /*5980*/  MUFU.EX2 R122, R5 ;  /* 0x00000005007a7308 */ /* 0x0003e20000000800 */
[----:B--2---:R-:W-:Y:S04]  /*5990*/  @P2 IADD3 R6, R2, 0x18, RZ ;  /* 0x0000001802062810 */ /* 0x004fe80007ffe0ff */
[----:B------:R-:W-:Y:S02]  /*59a0*/  @P1 ISETP.GE.AND P2, PT, R6, UR7, PT ;  /* 0x0000000706001c0c */ /* 0x000fe4000bf46270 */
[----:B------:R-:W-:Y:S02]  /*59b0*/  PLOP3.LUT P1, PT, PT, PT, UP0, 0x80, 0x0 ;  /* 0x000000000000781c */ /* 0x000fe40003f2f008 */
[----:B---3--:R-:W-:Y:S01]  /*59c0*/  @P4 IADD3 R4, R2, 0x19, RZ ;  /* 0x0000001902044810 */ /* 0x008fe20007ffe0ff */
[----:B------:R-:W-:Y:S03]  /*59d0*/  FFMA.FTZ R2, R100, -UR6, R115 ;  /* 0x8000000664027c23 */ /* 0x000fe60008010073 */
[----:B------:R-:W-:Y:S01]  /*59e0*/  @P3 ISETP.GE.AND P3, PT, R4, UR7, PT ;  /* 0x0000000704003c0c */ /* 0x000fe2000bf66270 */
[----:B------:R-:W-:Y:S01]  /*59f0*/  FFMA.FTZ R4, R93, -UR6, R95 ;  /* 0x800000065d047c23 */ /* 0x000fe2000801005f */
[----:B------:R-:W-:Y:S02]  /*5a00*/  @P0 FSEL R2, R2, -INF , !P6 ;  /* 0xff80000002020808 */ /* 0x000fe40007000000 */
[----:B------:R-:W-:Y:S03]  /*5a10*/  PLOP3.LUT P0, PT, PT, PT, UP0, 0x80, 0x0 ;  /* 0x000000000000781c */ /* 0x000fe60003f0f008 */
[----:B------:R-:W-:Y:S01]  /*5a20*/  @P1 FSEL R4, R4, -INF , !P2 ;  /* 0xff80000004041808 */ /* 0x000fe20005000000 */
[----:B-1----:R-:W-:Y:S01]  /*5a30*/  FFMA.FTZ R5, R2, c[0x0][0x23c], -R0 ;  /* 0x00008f0002057a23 */ /* 0x002fe20000010800 */
[----:B------:R-:W-:Y:S01]  /*5a40*/  PLOP3.LUT P1, PT, PT, PT, UP0, 0x80, 0x0 ;  /* 0x000000000000781c */ /* 0x000fe20003f2f008 */
[----:B------:R-:W-:Y:S02]  /*5a50*/  FFMA.FTZ R2, R92, -UR6, R94 ;  /* 0x800000065c027c23 */ /* 0x000fe4000801005e */
[--C-:B------:R-:W-:Y:S01]  /*5a60*/  FFMA.FTZ R4, R4, c[0x0][0x23c], -R3.reuse ;  /* 0x00008f0004047a23 */ /* 0x100fe20000010803 */
[----:B------:R4:W-:Y:S04]  /*5a70*/  MUFU.EX2 R108, R5 ;  /* 0x00000005006c7308 */ /* 0x0009e80000000800 */
[----:B------:R-:W-:Y:S02]  /*5a80*/  @P0 FSEL R2, R2, -INF , !P3 ;  /* 0xff80000002020808 */ /* 0x000fe40005800000 */
[----:B------:R-:W-:Y:S01]  /*5a90*/  PLOP3.LUT P0, PT, PT, PT, UP0, 0x80, 0x0 ;  /* 0x000000000000781c */ /* 0x000fe20003f0f008 */
[----:B------:R-:W-:Y:S03]  /*5aa0*/  UISETP.GE.AND UP0, UPT, UR8, 0x1, UPT ;  /* 0x000000010800788c */ /* 0x000fe6000bf06270 */
[----:B------:R1:W-:Y:S01]  /*5ab0*/  MUFU.EX2 R100, R4 ;  /* 0x0000000400647308 */ /* 0x0003e20000000800 */
[----:B------:R-:W-:Y:S02]  /*5ac0*/  FFMA.FTZ R3, R2, c[0x0][0x23c], -R3 ;  /* 0x00008f0002037a23 */ /* 0x000fe40000010803 */
[----:B------:R-:W-:Y:S06]  /*5ad0*/  FFMA.FTZ R2, R96, -UR6, R112 ;  /* 0x8000000660027c23 */ /* 0x000fec0008010070 */
[----:B------:R-:W-:Y:S02]  /*5ae0*/  @P0 FSEL R2, R2, -INF , !P3 ;  /* 0xff80000002020808 */ /* 0x000fe40005800000 */
[----:B------:R-:W-:Y:S02]  /*5af0*/  IADD3 R92, P0, R127, UR13, RZ ;  /* 0x0000000d7f5c7c10 */ /* 0x000fe4000ff1e0ff */
[----:B----4-:R-:W-:Y:S02]  /*5b00*/  F2FP.BF16.PACK_AB R5, R123, R124 ;  /* 0x0000007c7b05723e */ /* 0x010fe400000010ff */
[----:B------:R-:W-:Y:S02]  /*5b10*/  IADD3.X R93, R128, UR12, RZ, P0, !PT ;  /* 0x0000000c805d7c10 */ /* 0x000fe400087fe4ff */
[C---:B------:R-:W-:Y:S04]  /*5b20*/  LEA R234, P0, R129.reuse, R234, 0x2 ;  /* 0x000000ea81ea7211 */ /* 0x040fe800078010ff */
[----:B------:R-:W-:Y:S01]  /*5b30*/  LEA.HI.X.SX32 R235, R129, R235, 0x2, P0 ;  /* 0x000000eb81eb7211 */ /* 0x000fe200000f16ff */
[----:B-1----:R-:W-:Y:S01]  /*5b40*/  FFMA.FTZ R4, R97, -UR6, R114 ;  /* 0x8000000661047c23 */ /* 0x002fe20008010072 */
[----:B------:R1:W5:Y:S01]  /*5b50*/  LDL R129, [R1+0x4] ;  /* 0x0000040001817983 */ /* 0x0003620000100800 */
[----:B------:R2:W3:Y:S03]  /*5b60*/  MUFU.EX2 R97, R3 ;  /* 0x0000000300617308 */ /* 0x0004e60000000800 */
[----:B------:R-:W-:Y:S02]  /*5b70*/  @P1 FSEL R4, R4, -INF , !P2 ;  /* 0xff80000004041808 */ /* 0x000fe40005000000 */
[----:B------:R-:W-:Y:S03]  /*5b80*/  PLOP3.LUT P1, PT, PT, PT, UP0, 0x80, 0x0 ;  /* 0x000000000000781c */ /* 0x000fe60003f2f008 */
[--C-:B------:R-:W-:Y:S02]  /*5b90*/  FFMA.FTZ R4, R4, c[0x0][0x23c], -R0.reuse ;  /* 0x00008f0004047a23 */ /* 0x100fe40000010800 */
[----:B------:R-:W-:Y:S01]  /*5ba0*/  FFMA.FTZ R0, R2, c[0x0][0x23c], -R0 ;  /* 0x00008f0002007a23 */ /* 0x000fe20000010800 */
[----:B------:R-:W-:Y:S01]  /*5bb0*/  F2FP.BF16.PACK_AB R2, R125, R126 ;  /* 0x0000007e7d02723e */ /* 0x000fe200000010ff */
[----:B------:R4:W-:Y:S04]  /*5bc0*/  MUFU.EX2 R107, R4 ;  /* 0x00000004006b7308 */ /* 0x0009e80000000800 */
[----:B------:R3:W-:Y:S06]  /*5bd0*/  STS [R246+0x2a400], R2 ;  /* 0x02a40002f6007388 */ /* 0x0007ec0000000800 */
[----:B------:R1:W1:Y:S01]  /*5be0*/  MUFU.EX2 R96, R0 ;  /* 0x0000000000607308 */ /* 0x0002620000000800 */
[----:B--2---:R-:W-:Y:S05]  /*5bf0*/  F2FP.BF16.PACK_AB R3, R111, R113 ;  /* 0x000000716f03723e */ /* 0x004fea00000010ff */
[----:B------:R2:W-:Y:S06]  /*5c00*/  STS [R246+0x2a000], R3 ;  /* 0x02a00003f6007388 */ /* 0x0005ec0000000800 */
[----:B------:R-:W-:Y:S01]  /*5c10*/  STS [R249+0x2a400], R5 ;  /* 0x02a40005f9007388 */ /* 0x000fe20000000800 */
[----:B----4-:R-:W-:Y:S02]  /*5c20*/  F2FP.BF16.PACK_AB R4, R104, R106 ;  /* 0x0000006a6804723e */ /* 0x010fe400000010ff */
[----:B---3--:R-:W-:Y:S02]  /*5c30*/  F2FP.BF16.PACK_AB R2, R97, R100 ;  /* 0x000000646102723e */ /* 0x008fe400000010ff */
[----:B-1----:R-:W-:Y:S05]  /*5c40*/  F2FP.BF16.PACK_AB R0, R105, R110 ;  /* 0x0000006e6900723e */ /* 0x002fea00000010ff */
[----:B------:R1:W-:Y:S01]  /*5c50*/  STS [R249+0x2a000], R0 ;  /* 0x02a00000f9007388 */ /* 0x0003e20000000800 */
[----:B--2---:R-:W-:Y:S05]  /*5c60*/  F2FP.BF16.PACK_AB R3, R108, R122 ;  /* 0x0000007a6c03723e */ /* 0x004fea00000010ff */
[----:B------:R-:W-:Y:S06]  /*5c70*/  STS [R247+0x2a000], R4 ;  /* 0x02a00004f7007388 */ /* 0x000fec0000000800 */
[----:B------:R2:W-:Y:S06]  /*5c80*/  STS [R247+0x2a400], R3 ;  /* 0x02a40003f7007388 */ /* 0x0005ec0000000800 */
[----:B------:R-:W-:Y:S01]  /*5c90*/  STS [R248+0x2a000], R2 ;  /* 0x02a00002f8007388 */ /* 0x000fe20000000800 */
[----:B-1----:R-:W-:Y:S05]  /*5ca0*/  F2FP.BF16.PACK_AB R0, R96, R107 ;  /* 0x0000006b6000723e */ /* 0x002fea00000010ff */
[----:B------:R1:W-:Y:S06]  /*5cb0*/  STS [R248+0x2a400], R0 ;  /* 0x02a40000f8007388 */ /* 0x0003ec0000000800 */
[----:B------:R-:W-:Y:S01]  /*5cc0*/  LDSM.16.M88.4 R16, [R228+0x10000] ;  /* 0x01000000e410783b */ /* 0x000fe20000000200 */
[CC--:B--2---:R-:W-:Y:S05]  /*5cd0*/  IADD3 R3, R217.reuse, R228.reuse, RZ ;  /* 0x000000e4d9037210 */ /* 0x0c4fea0007ffe0ff */
[----:B------:R-:W2:Y:S06]  /*5ce0*/  LDSM.16.M88.4 R8, [R221+0x20000] ;  /* 0x02000000dd08783b */ /* 0x000eac0000000200 */
[----:B------:R-:W3:Y:S01]  /*5cf0*/  LDSM.16.M88.4 R84, [R221+0x20800] ;  /* 0x02080000dd54783b */ /* 0x000ee20000000200 */
[----:B-1----:R-:W-:Y:S04]  /*5d00*/  IADD3 R0, R116, R228, RZ ;  /* 0x000000e474007210 */ /* 0x002fe80007ffe0ff */
[----:B------:R-:W-:Y:S01]  /*5d10*/  IADD3 R2, R217, R0, RZ ;  /* 0x00000000d9027210 */ /* 0x000fe20007ffe0ff */
[----:B------:R-:W-:Y:S01]  /*5d20*/  LDSM.16.M88.4 R88, [R0+0x10000] ;  /* 0x010000000058783b */ /* 0x000fe20000000200 */
[C---:B--2---:R-:W-:Y:S08]  /*5d30*/  HMMA.16816.F32.BF16 R4, R16.reuse, R8, RZ ;  /* 0x000000081004723c */ /* 0x044ff000000418ff */
        /* <DEDUP_REMOVED lines=129> */
[----:B------:R-:W-:Y:S02]  /*6550*/  FADD.FTZ R4, -R3, R5 ;  /* 0x0000000503047221 */ /* 0x000fe40000010100 */
        /* <DEDUP_REMOVED lines=8> */
[----:B------:R-:W-:Y:S02]  /*65e0*/  FADD.FTZ R8, -R3, R9 ;  /* 0x0000000903087221 */ /* 0x000fe40000010100 */
        /* <DEDUP_REMOVED lines=146> */
.L_x_1776:
        /* <DEDUP_REMOVED lines=173> */
.L_x_1777:
        /* <DEDUP_REMOVED lines=719> */
.L_x_1779:
        /* <DEDUP_REMOVED lines=18> */
.L_x_1780:
        /* <DEDUP_REMOVED lines=65> */
.L_x_1782:
[----:B--23--:R-:W-:Y:S05]  /*ac00*/  BSYNC B0 ;  /* 0x0000000000007941 */ /* 0x00cfea0003800000 */
.L_x_1781:
        /* <DEDUP_REMOVED lines=21> */
.L_x_1784:
[----:B------:R-:W-:Y:S05]  /*ad60*/  BSYNC B0 ;  /* 0x0000000000007941 */ /* 0x000fea0003800000 */
.L_x_1783:
        /* <DEDUP_REMOVED lines=31> */
.L_x_1786:
[----:B------:R-:W-:Y:S05]  /*af60*/  BSYNC B0 ;  /* 0x0000000000007941 */ /* 0x000fea0003800000 */
.L_x_1785:
        /* <DEDUP_REMOVED lines=21> */
.L_x_1757:
        /* <DEDUP_REMOVED lines=20> */
.L_x_1788:
        /* <DEDUP_REMOVED lines=18> */
.L_x_1789:
        /* <DEDUP_REMOVED lines=44> */
.L_x_1791:
[----:B------:R-:W-:Y:S05]  /*b5e0*/  BSYNC B0 ;  /* 0x0000000000007941 */ /* 0x000fea0003800000 */
.L_x_1790:
        /* <DEDUP_REMOVED lines=21> */
.L_x_1793:
[----:B------:R-:W-:Y:S05]  /*b740*/  BSYNC B0 ;  /* 0x0000000000007941 */ /* 0x000fea0003800000 */
.L_x_1792:
        /* <DEDUP_REMOVED lines=31> */
.L_x_1795:
[----:B------:R-:W-:Y:S05]  /*b940*/  BSYNC B0 ;  /* 0x0000000000007941 */ /* 0x000fea0003800000 */
.L_x_1794:
        /* <DEDUP_REMOVED lines=18> */
.L_x_1787:
[----:B------:R-:W-:Y:S05]  /*ba70*/  BSYNC B1 ;  /* 0x0000000000017941 */ /* 0x000fea0003800000 */
.L_x_1752:
        /* <DEDUP_REMOVED lines=12> */
.L_x_1796:
[----:B------:R-:W-:Y:S05]  /*bb40*/  EXIT ;  /* 0x000000000000794d */ /* 0x000fea0003800000 */
.L_x_1798:
        /* <DEDUP_REMOVED lines=11> */
.L_x_2047:


//--------------------- .text._ZN5flash44flash_bwd_dq_dk_dv_loop_seqk_parallel_kernelI23Flash_bwd_kernel_traitsILi256ELi64ELi64ELi8ELi4ELi2ELi2ELb0ELb0EN7cutlass10bfloat16_tE19Flash_kernel_traitsILi256ELi64ELi64ELi8ES3_EELb1ELb0ELb1ELb0ELb0ELb1ELb0EEEvNS_16Flash_bwd_paramsE --------------------------
	.section	.text._ZN5flash44flash_bwd_dq_dk_dv_loop_seqk_parallel_kernelI23Flash_bwd_kernel_traitsILi256ELi64ELi64ELi8ELi4ELi2ELi2ELb0ELb0EN7cutlass10bfloat16_tE19Flash_kernel_traitsILi256ELi64ELi64ELi8ES3_EELb1ELb0ELb1ELb0ELb0ELb1ELb0EEEvNS_16Flash_bwd_paramsE,"ax",@progbits
	.sectioninfo	@"SHI_REGISTERS=255"
	.align	128
        .global         _ZN5flash44flash_bwd_dq_dk_dv_loop_seqk_parallel_kernelI23Flash_bwd_kernel_traitsILi256ELi64ELi64ELi8ELi4ELi2ELi2ELb0ELb0EN7cutlass10bfloat16_tE19Flash_kernel_traitsILi256ELi64ELi64ELi8ES3_EELb1ELb0ELb1ELb0ELb0ELb1ELb0EEEvNS_16Flash_bwd_paramsE
        .type           _ZN5flash44flash_bwd_dq_dk_dv_loop_seqk_parallel_kernelI23Flash_bwd_kernel_traitsILi256ELi64ELi64ELi8ELi4ELi2ELi2ELb0ELb0EN7cutlass10bfloat16_tE19Flash_kernel_traitsILi256ELi64ELi64ELi8ES3_EELb1ELb0ELb1ELb0ELb0ELb1ELb0EEEvNS_16Flash_bwd_paramsE,@function
        .size           _ZN5flash44flash_bwd_dq_dk_dv_loop_seqk_parallel_kernelI23Flash_bwd_kernel_traitsILi256ELi64ELi64ELi8ELi4ELi2ELi2ELb0ELb0EN7cutlass10bfloat16_tE19Flash_kernel_traitsILi256ELi64ELi64ELi8ES3_EELb1ELb0ELb1ELb0ELb0ELb1ELb0EEEvNS_16Flash_bwd_paramsE,(.L_x_2048 - _ZN5flash44flash_bwd_dq_dk_dv_loop_seqk_parallel_kernelI23Flash_bwd_kernel_traitsILi256ELi64ELi64ELi8ELi4ELi2ELi2ELb0ELb0EN7cutlass10bfloat16_tE19Flash_kernel_traitsILi256ELi64ELi64ELi8ES3_EELb1ELb0ELb1ELb0ELb0ELb1ELb0EEEvNS_16Flash_bwd_paramsE)
        .other          _ZN5flash44flash_bwd_dq_dk_dv_loop_seqk_parallel_kernelI23Flash_bwd_kernel_traitsILi256ELi64ELi64ELi8ELi4ELi2ELi2ELb0ELb0EN7cutlass10bfloat16_tE19Flash_kernel_traitsILi256ELi64ELi64ELi8ES3_EELb1ELb0ELb1ELb0ELb0ELb1ELb0EEEvNS_16Flash_bwd_paramsE,@"STO_CUDA_ENTRY STV_DEFAULT"
_ZN5flash44flash_bwd_dq_dk_dv_loop_seqk_parallel_kernelI23Flash_bwd_kernel_traitsILi256ELi64ELi64ELi8ELi4ELi2ELi2ELb0ELb0EN7cutlass10bfloat16_tE19Flash_kernel_traitsILi256ELi64ELi64ELi8ES3_EELb1ELb0ELb1ELb0ELb0ELb1ELb0EEEvNS_16Flash_bwd_paramsE:
.text._ZN5flash44flash_bwd_dq_dk_dv_loop_seqk_parallel_kernelI23Flash_bwd_kernel_traitsILi256ELi64ELi64ELi8ELi4ELi2ELi2ELb0ELb0EN7cutlass10bfloat16_tE19Flash_kernel_traitsILi256ELi64ELi64ELi8ES3_EELb1ELb0ELb1ELb0ELb0ELb1ELb0EEEvNS_16Flash_bwd_paramsE:
        /* <DEDUP_REMOVED lines=21> */
[----:B------:R-:W-:-:S02]  /*0150*/  ULDC.U8 UR11, c[0x0][0x328] ;  /* 0x0000ca00000b7ab9 */ /* 0x000fc40000000000 */
[----:B------:R-:W-:Y:S02]  /*0160*/  UISETP.NE.AND UP5, UPT, UR11, URZ, UPT ;  /* 0x0000003f0b00728c */ /* 0x000fe4000bfa5270 */
[----:B------:R-:W-:Y:S02]  /*0170*/  ULDC UR17, c[0x0][0x224] ;  /* 0x0000890000117ab9 */ /* 0x000fe40000000800 */
        /* <DEDUP_REMOVED lines=8> */
[----:B------:R-:W-:Y:S01]  /*0200*/  UIMAD.WIDE UR42, UR52, UR42, URZ ;  /* 0x0000002a342a72a5 */ /* 0x000fe2000f8e023f */
[----:B------:R-:W-:Y:S01]  /*0210*/  LEA.HI R9, R4, R10, RZ, 0x3 ;  /* 0x0000000a04097211 */ /* 0x000fe200078f18ff */
[----:B------:R-:W-:Y:S01]  /*0220*/  IMAD.U32 R252, RZ, RZ, UR6 ;  /* 0x00000006fffc7e24 */ /* 0x000fe2000f8e00ff */
[--C-:B------:R-:W-:Y:S01]  /*0230*/  SHF.R.S32.HI R0, RZ, 0x5, R2.reuse ;  /* 0x00000005ff007819 */ /* 0x100fe20000011402 */
[----:B------:R-:W-:Y:S01]  /*0240*/  USHF.R.S32.HI UR6, URZ, 0x1f, UR41 ;  /* 0x0000001f3f067899 */ /* 0x000fe20008011429 */
        /* <DEDUP_REMOVED lines=11> */
[----:B---3--:R-:W-:Y:S01]  /*0300*/  UIMAD UR59, UR8, UR40, URZ ;  /* 0x00000028083b72a4 */ /* 0x008fe2000f8e023f */
[-C--:B------:R-:W-:Y:S01]  /*0310*/  LEA.HI R5, R4, R10.reuse, RZ, 0x4 ;  /* 0x0000000a04057211 */ /* 0x080fe200078f20ff */
[----:B------:R-:W-:Y:S01]  /*0320*/  IMAD.IADD R246, R0, 0x1, -R3 ;  /* 0x0000000100f67824 */ /* 0x000fe200078e0a03 */
[-C--:B------:R-:W-:Y:S01]  /*0330*/  LEA.HI R245, R4, R10.reuse, RZ, 0x7 ;  /* 0x0000000a04f57211 */ /* 0x080fe200078f38ff */
[----:B------:R-:W-:Y:S01]  /*0340*/  IMAD.IADD R218, R0, 0x1, -R2 ;  /* 0x0000000100da7824 */ /* 0x000fe200078e0a02 */
[CC--:B------:R-:W-:Y:S01]  /*0350*/  LEA.HI R13, R4.reuse, R10.reuse, RZ, 0x6 ;  /* 0x0000000a040d7211 */ /* 0x0c0fe200078f30ff */
[----:B------:R-:W-:Y:S01]  /*0360*/  UIMAD.WIDE.U32 UR48, UR40, UR17, URZ ;  /* 0x00000011283072a5 */ /* 0x000fe2000f8e003f */
[----:B------:R-:W-:Y:S01]  /*0370*/  LEA.HI R4, R4, R10, RZ, 0x2 ;  /* 0x0000000a04047211 */ /* 0x000fe200078f10ff */
[----:B------:R-:W-:Y:S01]  /*0380*/  @!UP5 UIMAD UR8, UR40, UR16, UR41 ;  /* 0x000000102808d2a4 */ /* 0x000fe2000f8e0229 */
[----:B------:R-:W-:Y:S01]  /*0390*/  SHF.R.S32.HI R3, RZ, 0x4, R5 ;  /* 0x00000004ff037819 */ /* 0x000fe20000011405 */
[----:B------:R-:W-:Y:S01]  /*03a0*/  USHF.L.U32 UR51, UR52, 0x6, URZ ;  /* 0x0000000634337899 */ /* 0x000fe2000800063f */
[--C-:B------:R-:W-:Y:S01]  /*03b0*/  SHF.R.S32.HI R2, RZ, 0x2, R4.reuse ;  /* 0x00000002ff027819 */ /* 0x100fe20000011404 */
[----:B------:R-:W-:Y:S01]  /*03c0*/  ULDC UR56, c[0x0][0x214] ;  /* 0x0000850000387ab9 */ /* 0x000fe20000000800 */
[----:B------:R-:W-:Y:S01]  /*03d0*/  SHF.R.S32.HI R0, RZ, 0x1f, R4 ;  /* 0x0000001fff007819 */ /* 0x000fe20000011404 */
[----:B------:R-:W-:Y:S01]  /*03e0*/  ULDC.U8 UR12, c[0x0][0x3d0] ;  /* 0x0000f400000c7ab9 */ /* 0x000fe20000000000 */
[----:B------:R-:W-:Y:S01]  /*03f0*/  SHF.R.S32.HI R239, RZ, 0x3, R9 ;  /* 0x00000003ffef7819 */ /* 0x000fe20000011409 */
[----:B------:R-:W-:Y:S01]  /*0400*/  ULDC UR57, c[0x0][0x224] ;  /* 0x0000890000397ab9 */ /* 0x000fe20000000800 */
[----:B------:R-:W-:Y:S01]  /*0410*/  LEA.HI R0, R0, R2, RZ, 0x3 ;  /* 0x0000000200007211 */ /* 0x000fe200078f18ff */
[----:B------:R-:W-:Y:S01]  /*0420*/  @UP5 UIMAD UR61, UR40, UR56, URZ ;  /* 0x00000038283d52a4 */ /* 0x000fe2000f8e023f */
[----:B------:R-:W-:Y:S01]  /*0430*/  LOP3.LUT R6, R9, 0xfffffff8, RZ, 0xc0, !PT ;  /* 0xfffffff809067812 */ /* 0x000fe200078ec0ff */
[----:B------:R-:W-:Y:S01]  /*0440*/  ULDC.64 UR4, c[0x0][0x118] ;  /* 0x0000460000047ab9 */ /* 0x000fe20000000a00 */
        /* <DEDUP_REMOVED lines=19> */
[----:B------:R-:W-:Y:S01]  /*0580*/  UISETP.NE.AND UP6, UPT, UR12, URZ, UPT ;  /* 0x0000003f0c00728c */ /* 0x000fe2000bfc5270 */
[----:B------:R-:W-:Y:S01]  /*0590*/  SHF.R.U32.HI R2, RZ, 0x3, R0 ;  /* 0x00000003ff027819 */ /* 0x000fe20000011600 */
[----:B------:R-:W-:Y:S01]  /*05a0*/  IMAD.SHL.U32 R215, R10, 0x200, RZ ;  /* 0x000002000ad77824 */ /* 0x000fe200078e00ff */
[----:B------:R-:W-:Y:S01]  /*05b0*/  LOP3.LUT R0, R0, 0x38, R248, 0xf8, !PT ;  /* 0x0000003800007812 */ /* 0x000fe200078ef8f8 */
[----:B------:R-:W-:Y:S01]  /*05c0*/  IMAD.SHL.U32 R247, R245, 0x20, RZ ;  /* 0x00000020f5f77824 */ /* 0x000fe200078e00ff */
[----:B------:R-:W-:Y:S01]  /*05d0*/  LEA.HI R11, R3, R7, RZ, 0x3 ;  /* 0x00000007030b7211 */ /* 0x000fe200078f18ff */
[----:B------:R-:W-:Y:S01]  /*05e0*/  UIMAD.WIDE.U32 UR46, UR42, UR48, URZ ;  /* 0x000000302a2e72a5 */ /* 0x000fe2000f8e003f */
[----:B------:R-:W-:Y:S01]  /*05f0*/  LOP3.LUT R8, R0, R2, RZ, 0x3c, !PT ;  /* 0x0000000200087212 */ /* 0x000fe200078e3cff */
[----:B------:R-:W-:Y:S01]  /*0600*/  IMAD.SHL.U32 R0, R6, 0x40, RZ ;  /* 0x0000004006007824 */ /* 0x000fe200078e00ff */
[----:B------:R-:W-:Y:S01]  /*0610*/  LOP3.LUT R2, R11, 0xfffffff8, RZ, 0xc0, !PT ;  /* 0xfffffff80b027812 */ /* 0x000fe200078ec0ff */
[----:B------:R-:W-:Y:S01]  /*0620*/  UIMAD UR58, UR43, UR48, URZ ;  /* 0x000000302b3a72a4 */ /* 0x000fe2000f8e023f */
[----:B------:R-:W-:Y:S01]  /*0630*/  LOP3.LUT R3, R5, 0x1, RZ, 0xc0, !PT ;  /* 0x0000000105037812 */ /* 0x000fe200078ec0ff */
[----:B------:R-:W-:Y:S01]  /*0640*/  USHF.R.S32.HI UR60, URZ, 0x1f, UR53 ;  /* 0x0000001f3f3c7899 */ /* 0x000fe20008011435 */
[----:B------:R-:W-:Y:S01]  /*0650*/  LOP3.LUT R0, R0, 0x1c0, RZ, 0xc0, !PT ;  /* 0x000001c000007812 */ /* 0x000fe200078ec0ff */
[----:B------:R-:W-:Y:S01]  /*0660*/  IMAD.IADD R14, R7, 0x1, -R2 ;  /* 0x00000001070e7824 */ /* 0x000fe200078e0a02 */
[----:B------:R-:W-:Y:S01]  /*0670*/  ISETP.NE.U32.AND P0, PT, R3, 0x1, PT ;  /* 0x000000010300780c */ /* 0x000fe20003f05070 */
[----:B------:R-:W-:Y:S01]  /*0680*/  IMAD.SHL.U32 R2, R218, 0x10, RZ ;  /* 0x00000010da027824 */ /* 0x000fe200078e00ff */
[----:B------:R-:W-:Y:S01]  /*0690*/  LOP3.LUT R211, R0, 0x8, R9, 0xf8, !PT ;  /* 0x0000000800d37812 */ /* 0x000fe200078ef809 */
[----:B------:R-:W-:Y:S01]  /*06a0*/  @!UP5 UIMAD UR56, UR8, UR56, URZ ;  /* 0x000000380838d2a4 */ /* 0x000fe2000f8e023f */
[----:B------:R-:W-:Y:S01]  /*06b0*/  LOP3.LUT P4, RZ, R6, 0x2, RZ, 0xc0, !PT ;  /* 0x0000000206ff7812 */ /* 0x000fe2000788c0ff */
[----:B------:R1:W-:Y:S01]  /*06c0*/  STL [R1], R14 ;  /* 0x0000000e01007387 */ /* 0x0003e20000100800 */
[----:B------:R-:W-:Y:S01]  /*06d0*/  LOP3.LUT R4, R0, 0x10, R2, 0xf8, !PT ;  /* 0x0000001000047812 */ /* 0x000fe200078ef802 */
[----:B------:R-:W-:Y:S01]  /*06e0*/  IMAD R2, R245, 0x800, R215 ;  /* 0x00000800f5027824 */ /* 0x000fe200078e02d7 */
[----:B------:R-:W-:Y:S01]  /*06f0*/  SHF.R.U32.HI R0, RZ, 0x3, R0 ;  /* 0x00000003ff007819 */ /* 0x000fe20000011600 */
[----:B------:R-:W-:Y:S01]  /*0700*/  USHF.R.S32.HI UR55, URZ, 0x1f, UR51 ;  /* 0x0000001f3f377899 */ /* 0x000fe20008011433 */
[----:B------:R-:W-:Y:S01]  /*0710*/  LOP3.LUT R3, R4, 0x8, R9, 0xf8, !PT ;  /* 0x0000000804037812 */ /* 0x000fe200078ef809 */
[----:B------:R-:W-:Y:S01]  /*0720*/  IMAD.SHL.U32 R4, R10, 0x20, RZ ;  /* 0x000000200a047824 */ /* 0x000fe200078e00ff */
[----:B------:R-:W-:Y:S01]  /*0730*/  LOP3.LUT P3, RZ, R6, 0x4, RZ, 0xc0, !PT ;  /* 0x0000000406ff7812 */ /* 0x000fe2000786c0ff */
[----:B------:R-:W-:Y:S01]  /*0740*/  IMAD.U32 R6, RZ, RZ, UR6 ;  /* 0x00000006ff067e24 */ /* 0x000fe2000f8e00ff */
[----:B------:R-:W-:Y:S01]  /*0750*/  LOP3.LUT R211, R211, R0, RZ, 0x3c, !PT ;  /* 0x00000000d3d37212 */ /* 0x000fe200078e3cff */
[----:B------:R-:W-:Y:S01]  /*0760*/  USHF.L.U32 UR6, UR40, 0x7, URZ ;  /* 0x0000000728067899 */ /* 0x000fe2000800063f */
[----:B------:R-:W-:Y:S01]  /*0770*/  LOP3.LUT R215, R215, R3, R0, 0xf6, !PT ;  /* 0x00000003d7d77212 */ /* 0x000fe200078ef600 */
[C---:B------:R-:W-:Y:S01]  /*0780*/  IMAD.SHL.U32 R3, R5.reuse, 0x40, RZ ;  /* 0x0000004005037824 */ /* 0x040fe200078e00ff */
[----:B------:R-:W-:Y:S01]  /*0790*/  SHF.R.S32.HI R0, RZ, 0x6, R13 ;  /* 0x00000006ff007819 */ /* 0x000fe2000001140d */
[----:B------:R-:W-:Y:S01]  /*07a0*/  IMAD.IADD R211, R2, 0x1, R211 ;  /* 0x0000000102d37824 */ /* 0x000fe200078e02d3 */
[----:B------:R-:W-:Y:S01]  /*07b0*/  R2P PR, R5, 0x6 ;  /* 0x0000000605007804 */ /* 0x000fe20000000000 */
[----:B------:R-:W-:Y:S01]  /*07c0*/  IMAD.U32 R2, RZ, RZ, UR6 ;  /* 0x00000006ff027e24 */ /* 0x000fe2000f8e00ff */
[----:B------:R-:W-:Y:S01]  /*07d0*/  UIMAD UR6, UR10, UR9, UR7 ;  /* 0x000000090a0672a4 */ /* 0x000fe2000f8e0207 */
[C---:B------:R-:W-:Y:S01]  /*07e0*/  IMAD R250, R0.reuse, 0x200, R8 ;  /* 0x0000020000fa7824 */ /* 0x040fe200078e0208 */
[----:B------:R-:W-:Y:S01]  /*07f0*/  USHF.R.S32.HI UR9, URZ, 0x1f, UR40 ;  /* 0x0000001f3f097899 */ /* 0x000fe20008011428 */
[----:B------:R-:W-:Y:S01]  /*0800*/  IMAD.SHL.U32 R2, R0, 0x8, RZ ;  /* 0x0000000800027824 */ /* 0x000fe200078e00ff */
[----:B------:R-:W-:Y:S01]  /*0810*/  LOP3.LUT R0, R3, 0x1c0, RZ, 0xc0, !PT ;  /* 0x000001c003007812 */ /* 0x000fe200078ec0ff */
[----:B------:R-:W-:Y:S01]  /*0820*/  IMAD.SHL.U32 R212, R211, 0x2, RZ ;  /* 0x00000002d3d47824 */ /* 0x000fe200078e00ff */
[----:B------:R-:W-:Y:S01]  /*0830*/  SEL R209, R209, 0xffffffe0, !P4 ;  /* 0xffffffe0d1d17807 */ /* 0x000fe20006000000 */
[----:B------:R-:W-:Y:S01]  /*0840*/  IMAD.U32 R251, RZ, RZ, UR6 ;  /* 0x00000006fffb7e24 */ /* 0x000fe2000f8e00ff */
[----:B------:R-:W-:Y:S01]  /*0850*/  LOP3.LUT R2, R2, 0x18, RZ, 0xc0, !PT ;  /* 0x0000001802027812 */ /* 0x000fe200078ec0ff */
[----:B------:R-:W-:Y:S01]  /*0860*/  IMAD.U32 R7, RZ, RZ, UR9 ;  /* 0x00000009ff077e24 */ /* 0x000fe2000f8e00ff */
[----:B------:R-:W-:Y:S01]  /*0870*/  SHF.R.U32.HI R3, RZ, 0x3, R0 ;  /* 0x00000003ff037819 */ /* 0x000fe20000011600 */
[----:B------:R-:W-:Y:S01]  /*0880*/  USHF.R.S32.HI UR9, URZ, 0x1f, UR41 ;  /* 0x0000001f3f097899 */ /* 0x000fe20008011429 */
[----:B------:R-:W-:Y:S01]  /*0890*/  LOP3.LUT R6, R2, 0x20, R4, 0xf8, !PT ;  /* 0x0000002002067812 */ /* 0x000fe200078ef804 */
[----:B------:R-:W-:Y:S01]  /*08a0*/  IMAD.SHL.U32 R4, R14, 0x40, RZ ;  /* 0x000000400e047824 */ /* 0x000fe200078e00ff */
[----:B------:R-:W-:Y:S01]  /*08b0*/  LOP3.LUT R5, R3, R0, R2, 0x1e, !PT ;  /* 0x0000000003057212 */ /* 0x000fe200078e1e02 */
[----:B------:R-:W-:Y:S01]  /*08c0*/  IMAD R209, R211, 0x2, R209 ;  /* 0x00000002d3d17824 */ /* 0x000fe200078e02d1 */
[----:B------:R-:W-:Y:S01]  /*08d0*/  LOP3.LUT R2, R0, 0x20, R247, 0xf8, !PT ;  /* 0x0000002000027812 */ /* 0x000fe200078ef8f7 */
[----:B------:R-:W-:Y:S01]  /*08e0*/  IMAD.SHL.U32 R0, R12, 0x2, RZ ;  /* 0x000000020c007824 */ /* 0x000fe200078e00ff */
[----:B------:R-:W-:Y:S01]  /*08f0*/  SEL R214, R214, 0xffffffc0, !P3 ;  /* 0xffffffc0d6d67807 */ /* 0x000fe20005800000 */
[----:B------:R-:W-:Y:S01]  /*0900*/  UIMAD UR6, UR40, UR15, UR41 ;  /* 0x0000000f280672a4 */ /* 0x000fe2000f8e0229 */
[----:B------:R-:W-:Y:S01]  /*0910*/  LOP3.LUT R3, R2, R3, RZ, 0x3c, !PT ;  /* 0x0000000302037212 */ /* 0x000fe200078e3cff */
[--C-:B------:R-:W-:Y:S01]  /*0920*/  IMAD R2, R246, 0x400, R0.reuse ;  /* 0x00000400f6027824 */ /* 0x100fe200078e0200 */
[----:B------:R-:W-:Y:S01]  /*0930*/  SEL R235, R235, 0x10, !P0 ;  /* 0x00000010ebeb7807 */ /* 0x000fe20004000000 */
[----:B------:R-:W-:Y:S01]  /*0940*/  IMAD R0, R218, 0x400, R0 ;  /* 0x00000400da007824 */ /* 0x000fe200078e0200 */
[----:B------:R-:W-:Y:S01]  /*0950*/  SHF.R.S32.HI R232, RZ, 0x2, R232 ;  /* 0x00000002ffe87819 */ /* 0x000fe200000114e8 */
[----:B------:R-:W-:Y:S01]  /*0960*/  IMAD.IADD R233, R2, 0x1, R3 ;  /* 0x0000000102e97824 */ /* 0x000fe200078e0203 */
[----:B------:R-:W-:Y:S01]  /*0970*/  LOP3.LUT R3, R4, 0x1c0, RZ, 0xc0, !PT ;  /* 0x000001c004037812 */ /* 0x000fe200078ec0ff */
[----:B------:R-:W-:Y:S01]  /*0980*/  IMAD.IADD R240, R0, 0x1, R5 ;  /* 0x0000000100f07824 */ /* 0x000fe200078e0205 */
[----:B------:R-:W-:Y:S01]  /*0990*/  UIMAD UR7, UR40, UR13, UR41 ;  /* 0x0000000d280772a4 */ /* 0x000fe2000f8e0229 */
[----:B------:R-:W-:Y:S01]  /*09a0*/  IMAD.SHL.U32 R0, R10, 0x8, RZ ;  /* 0x000000080a007824 */ /* 0x000fe200078e00ff */
[----:B------:R-:W-:Y:S01]  /*09b0*/  USHF.L.U32 UR50, UR6, 0x5, URZ ;  /* 0x0000000506327899 */ /* 0x000fe2000800063f */
[----:B------:R-:W-:Y:S01]  /*09c0*/  IMAD.SHL.U32 R4, R11, 0x40, RZ ;  /* 0x000000400b047824 */ /* 0x000fe200078e00ff */
[----:B------:R-:W-:Y:S01]  /*09d0*/  LEA R240, R240, 0x18000, 0x1 ;  /* 0x00018000f0f07811 */ /* 0x000fe200078e08ff */
[----:B------:R-:W-:Y:S01]  /*09e0*/  IMAD.U32 R2, RZ, RZ, UR9 ;  /* 0x00000009ff027e24 */ /* 0x000fe2000f8e00ff */
[----:B------:R-:W-:Y:S01]  /*09f0*/  SHF.R.U32.HI R2, RZ, 0x3, R3 ;  /* 0x00000003ff027819 */ /* 0x000fe20000011603 */
[----:B------:R-:W-:Y:S01]  /*0a00*/  IMAD.SHL.U32 R233, R233, 0x2, RZ ;  /* 0x00000002e9e97824 */ /* 0x000fe200078e00ff */
[----:B------:R-:W-:Y:S01]  /*0a10*/  LOP3.LUT R5, R3, 0x8, R0, 0xf8, !PT ;  /* 0x0000000803057812 */ /* 0x000fe200078ef800 */
[--C-:B------:R-:W-:Y:S01]  /*0a20*/  IMAD R211, R211, 0x2, R214.reuse ;  /* 0x00000002d3d37824 */ /* 0x100fe200078e02d6 */
[----:B------:R-:W-:Y:S01]  /*0a30*/  LOP3.LUT R0, R4, 0xfffffe00, RZ, 0xc0, !PT ;  /* 0xfffffe0004007812 */ /* 0x000fe200078ec0ff */
[----:B------:R-:W-:Y:S01]  /*0a40*/  IMAD.IADD R210, R214, 0x1, R209 ;  /* 0x00000001d6d27824 */ /* 0x000fe200078e02d1 */
[----:B------:R-:W-:Y:S01]  /*0a50*/  LOP3.LUT R3, R2, R6, R3, 0x1e, !PT ;  /* 0x0000000602037212 */ /* 0x000fe200078e1e03 */
[----:B------:R-:W-:Y:S01]  /*0a60*/  IMAD R214, R215, 0x2, R214 ;  /* 0x00000002d7d67824 */ /* 0x000fe200078e02d6 */
[----:B------:R-:W-:Y:S01]  /*0a70*/  LOP3.LUT R2, R5, R2, RZ, 0x3c, !PT ;  /* 0x0000000205027212 */ /* 0x000fe200078e3cff */
[--C-:B------:R-:W-:Y:S01]  /*0a80*/  IMAD R218, R218, 0x400, R0.reuse ;  /* 0x00000400dada7824 */ /* 0x100fe200078e0200 */
[C---:B------:R-:W-:Y:S01]  /*0a90*/  IADD3 R234, R233.reuse, 0x20, RZ ;  /* 0x00000020e9ea7810 */ /* 0x040fe20007ffe0ff */
[----:B------:R-:W-:Y:S01]  /*0aa0*/  IMAD R4, R246, 0x400, R0 ;  /* 0x00000400f6047824 */ /* 0x000fe200078e0200 */
[C---:B------:R-:W-:Y:S01]  /*0ab0*/  @P1 IADD3 R234, R233.reuse, -0x20, RZ ;  /* 0xffffffe0e9ea1810 */ /* 0x040fe20007ffe0ff */
[----:B------:R-:W-:Y:S01]  /*0ac0*/  IMAD.IADD R218, R2, 0x1, R218 ;  /* 0x0000000102da7824 */ /* 0x000fe200078e02da */
[----:B------:R-:W-:Y:S01]  /*0ad0*/  IADD3 R241, R240, 0x40, RZ ;  /* 0x00000040f0f17810 */ /* 0x000fe20007ffe0ff */
[----:B------:R-:W-:Y:S01]  /*0ae0*/  IMAD.IADD R236, R233, 0x1, R235 ;  /* 0x00000001e9ec7824 */ /* 0x000fe200078e02eb */
[----:B------:R-:W-:Y:S01]  /*0af0*/  LOP3.LUT R223, R3, R0, RZ, 0xfc, !PT ;  /* 0x0000000003df7212 */ /* 0x000fe200078efcff */
[----:B------:R-:W-:Y:S01]  /*0b00*/  IMAD.IADD R222, R4, 0x1, R2 ;  /* 0x0000000104de7824 */ /* 0x000fe200078e0202 */
[----:B------:R-:W-:Y:S01]  /*0b10*/  LEA R218, R218, 0x28000, 0x1 ;  /* 0x00028000dada7811 */ /* 0x000fe200078e08ff */
[----:B------:R-:W-:Y:S01]  /*0b20*/  IMAD R232, R246, 0x10, R232 ;  /* 0x00000010f6e87824 */ /* 0x000fe200078e02e8 */
[----:B------:R-:W-:Y:S01]  /*0b30*/  @P2 IADD3 R241, R240, -0x40, RZ ;  /* 0xffffffc0f0f12810 */ /* 0x000fe20007ffe0ff */
[----:B------:R-:W-:Y:S01]  /*0b40*/  IMAD.SHL.U32 R227, R250, 0x2, RZ ;  /* 0x00000002fae37824 */ /* 0x000fe200078e00ff */
[----:B------:R-:W-:Y:S01]  /*0b50*/  UIMAD UR57, UR7, UR57, URZ ;  /* 0x00000039073972a4 */ /* 0x000fe2000f8e023f */
[----:B------:R-:W-:Y:S01]  /*0b60*/  IMAD.SHL.U32 R215, R215, 0x2, RZ ;  /* 0x00000002d7d77824 */ /* 0x000fe200078e00ff */
[----:B------:R-:W-:Y:S01]  /*0b70*/  USHF.R.S32.HI UR54, URZ, 0x1f, UR50 ;  /* 0x0000001f3f367899 */ /* 0x000fe20008011432 */
[----:B------:R-:W-:Y:S01]  /*0b80*/  IMAD.IADD R235, R235, 0x1, R234 ;  /* 0x00000001ebeb7824 */ /* 0x000fe200078e02ea */
[----:B-1----:R-:W-:-:S02]  /*0b90*/  UMOV UR44, 0xffff8000 ;  /* 0xffff8000002c7882 */ /* 0x002fc40000000000 */
.L_x_1835:
        /* <DEDUP_REMOVED lines=27> */
[----:B----4-:R-:W4:Y:S01]  /*0d50*/  @P0 LDG.E R4, [R4.64] ;  /* 0x0000000404040981 */ /* 0x010f22000c1e1900 */
        /* <DEDUP_REMOVED lines=25> */
.L_x_1799:
        /* <DEDUP_REMOVED lines=23> */
[----:B------:R-:W-:Y:S02]  /*1060*/  ULDC.64 UR12, c[0x0][0x190] ;  /* 0x00006400000c7ab9 */ /* 0x000fe40000000a00 */
[----:B------:R-:W-:Y:S02]  /*1070*/  UIMAD.WIDE.U32 UR10, UR40, UR8, URZ ;  /* 0x00000008280a72a5 */ /* 0x000fe4000f8e003f */
[----:B------:R-:W-:Y:S02]  /*1080*/  UIMAD UR6, UR40, UR9, UR6 ;  /* 0x00000009280672a4 */ /* 0x000fe4000f8e0206 */
[----:B------:R-:W-:-:S02]  /*1090*/  UISETP.NE.AND UP3, UPT, UR14, -0x1, UPT ;  /* 0xffffffff0e00788c */ /* 0x000fc4000bf65270 */
[----:B------:R-:W-:Y:S02]  /*10a0*/  UIMAD.WIDE.U32 UR8, UR14, UR12, URZ ;  /* 0x0000000c0e0872a5 */ /* 0x000fe4000f8e003f */
[----:B------:R-:W-:Y:S02]  /*10b0*/  UIADD3 UR31, UR11, UR6, URZ ;  /* 0x000000060b1f7290 */ /* 0x000fe4000fffe03f */
[----:B------:R-:W-:Y:S02]  /*10c0*/  USEL UR32, UR10, UR8, !UP3 ;  /* 0x000000080a207287 */ /* 0x000fe4000d800000 */
[----:B------:R-:W-:Y:S02]  /*10d0*/  UIADD3 UR8, UR18, 0x40, UR38 ;  /* 0x0000004012087890 */ /* 0x000fe4000fffe026 */
[----:B------:R-:W-:Y:S02]  /*10e0*/  ULDC UR15, c[0x0][0x2e4] ;  /* 0x0000b900000f7ab9 */ /* 0x000fe40000000800 */
[----:B------:R-:W-:-:S02]  /*10f0*/  UIMAD UR6, UR14, UR13, URZ ;  /* 0x0000000d0e0672a4 */ /* 0x000fc4000f8e023f */
[----:B------:R-:W-:Y:S02]  /*1100*/  UIADD3 UR10, UR8, UR15, -UR7 ;  /* 0x0000000f080a7290 */ /* 0x000fe4000fffe807 */
[----:B------:R-:W-:Y:S02]  /*1110*/  @UP3 UIADD3 UR31, UR9, UR6, URZ ;  /* 0x00000006091f3290 */ /* 0x000fe4000fffe03f */
[----:B------:R-:W-:Y:S02]  /*1120*/  UIADD3 UR8, UR18, 0x3f, URZ ;  /* 0x0000003f12087890 */ /* 0x000fe4000fffe03f */
[----:B------:R-:W-:Y:S02]  /*1130*/  UIADD3 UR6, UR10, 0x3f, URZ ;  /* 0x0000003f0a067890 */ /* 0x000fe4000fffe03f */
[----:B------:R-:W-:Y:S02]  /*1140*/  USHF.R.S32.HI UR9, URZ, 0x1f, UR8 ;  /* 0x0000001f3f097899 */ /* 0x000fe40008011408 */
[----:B------:R-:W-:-:S02]  /*1150*/  USHF.R.S32.HI UR10, URZ, 0x1f, UR6 ;  /* 0x0000001f3f0a7899 */ /* 0x000fc40008011406 */
[----:B-1----:R-:W-:Y:S02]  /*1160*/  UISETP.NE.AND UP0, UPT, UR39, -0x1, UPT ;  /* 0xffffffff2700788c */ /* 0x002fe4000bf05270 */
        /* <DEDUP_REMOVED lines=20> */
[----:B------:R-:W-:Y:S02]  /*12b0*/  UIMAD.WIDE.U32 UR8, UR37, UR8, URZ ;  /* 0x00000008250872a5 */ /* 0x000fe4000f8e003f */
[----:B------:R-:W-:Y:S02]  /*12c0*/  UIMAD UR6, UR33, UR10, URZ ;  /* 0x0000000a210672a4 */ /* 0x000fe4000f8e023f */
[----:B------:R-:W-:Y:S02]  /*12d0*/  UIADD3 UR9, UR9, UR12, URZ ;  /* 0x0000000c09097290 */ /* 0x000fe4000fffe03f */
[----:B------:R-:W-:Y:S02]  /*12e0*/  UIMAD UR6, UR40, UR11, UR6 ;  /* 0x0000000b280672a4 */ /* 0x000fe4000f8e0206 */
[----:B------:R-:W-:-:S04]  /*12f0*/  UIMAD.WIDE.U32 UR8, UR40, UR10, UR8 ;  /* 0x0000000a280872a5 */ /* 0x000fc8000f8e0008 */
[----:B------:R-:W-:-:S03]  /*1300*/  UIADD3 UR27, UR9, UR6, URZ ;  /* 0x00000006091b7290 */ /* 0x000fc6000fffe03f */
[----:B------:R-:W-:Y:S02]  /*1310*/  UMOV UR26, UR8 ;  /* 0x00000008001a7c82 */ /* 0x000fe40008000000 */
.L_x_1801:
        /* <DEDUP_REMOVED lines=18> */
.L_x_1802:
[----:B------:R-:W-:Y:S01]  /*1440*/  IABS R5, c[0x0][0x1c8] ;  /* 0x0000720000057a13 */ /* 0x000fe20000000000 */
[----:B------:R-:W-:Y:S01]  /*1450*/  ULDC.64 UR10, c[0x0][0x370] ;  /* 0x0000dc00000a7ab9 */ /* 0x000fe20000000a00 */
[----:B------:R-:W-:Y:S01]  /*1460*/  IABS R4, UR41 ;  /* 0x0000002900047c13 */ /* 0x000fe20008000000 */
[----:B------:R-:W-:Y:S01]  /*1470*/  @UP3 UIMAD.WIDE.U32 UR8, UR14, UR10, URZ ;  /* 0x0000000a0e0832a5 */ /* 0x000fe2000f8e003f */
[----:B------:R-:W1:Y:S01]  /*1480*/  I2F.RP R2, R5 ;  /* 0x0000000500027306 */ /* 0x000e620000209400 */
[----:B------:R-:W2:Y:S01]  /*1490*/  S2UR UR13, SR_CTAID.X ;  /* 0x00000000000d79c3 */ /* 0x000ea20000002500 */
[----:B------:R-:W-:Y:S01]  /*14a0*/  ULDC UR12, c[0x0][0x224] ;  /* 0x00008900000c7ab9 */ /* 0x000fe20000000800 */
[----:B------:R-:W-:Y:S01]  /*14b0*/  ISETP.NE.AND P2, PT, RZ, c[0x0][0x1c8], PT ;  /* 0x00007200ff007a0c */ /* 0x000fe20003f45270 */
[----:B------:R-:W-:Y:S02]  /*14c0*/  @UP3 UIMAD UR28, UR14, UR11, UR9 ;  /* 0x0000000b0e1c32a4 */ /* 0x000fe4000f8e0209 */
[----:B------:R-:W-:-:S02]  /*14d0*/  @UP3 UMOV UR25, UR8 ;  /* 0x0000000800193c82 */ /* 0x000fc40008000000 */
[----:B------:R-:W-:Y:S02]  /*14e0*/  ULDC.64 UR8, c[0x0][0x368] ;  /* 0x0000da0000087ab9 */ /* 0x000fe40000000a00 */
[----:B------:R-:W-:Y:S02]  /*14f0*/  @!UP3 UIMAD UR6, UR33, UR8, URZ ;  /* 0x000000082106b2a4 */ /* 0x000fe4000f8e023f */
[----:B------:R-:W-:Y:S02]  /*1500*/  ULDC.64 UR10, c[0x0][0x3d8] ;  /* 0x0000f600000a7ab9 */ /* 0x000fe40000000a00 */
[----:B------:R-:W-:Y:S01]  /*1510*/  @!UP3 UIMAD UR6, UR40, UR9, UR6 ;  /* 0x000000092806b2a4 */ /* 0x000fe2000f8e0206 */
[----:B-1----:R-:W1:Y:S01]  /*1520*/  MUFU.RCP R2, R2 ;  /* 0x0000000200027308 */ /* 0x002e620000001000 */
[----:B------:R-:W-:Y:S02]  /*1530*/  @!UP3 UIMAD.WIDE.U32 UR8, UR40, UR8, URZ ;  /* 0x000000082808b2a5 */ /* 0x000fe4000f8e003f */
[----:B------:R-:W-:-:S02]  /*1540*/  USHF.R.S32.HI UR19, URZ, 0x1f, UR38 ;  /* 0x0000001f3f137899 */ /* 0x000fc40008011426 */
[----:B------:R-:W-:Y:S02]  /*1550*/  @!UP3 UIADD3 UR28, UR9, UR6, URZ ;  /* 0x00000006091cb290 */ /* 0x000fe4000fffe03f */
[----:B------:R-:W-:Y:S01]  /*1560*/  UIMAD UR6, UR33, UR12, UR59 ;  /* 0x0000000c210672a4 */ /* 0x000fe2000f8e023b */
[----:B------:R-:W3:Y:S01]  /*1570*/  R2UR UR12, R252 ;  /* 0x00000000fc0c73c2 */ /* 0x000ee200000e0000 */
        /* <DEDUP_REMOVED lines=10> */
[----:B--2---:R-:W-:Y:S02]  /*1620*/  UIMAD.WIDE.U32 UR8, UR13, UR10, URZ ;  /* 0x0000000a0d0872a5 */ /* 0x004fe4000f8e003f */
[----:B------:R-:W-:Y:S02]  /*1630*/  USHF.L.U64.HI UR6, UR40, 0x7, UR33 ;  /* 0x0000000728067899 */ /* 0x000fe40008010221 */
[----:B------:R-:W-:Y:S02]  /*1640*/  UIMAD UR11, UR13, UR11, UR9 ;  /* 0x0000000b0d0b72a4 */ /* 0x000fe4000f8e0209 */
[----:B------:R-:W-:Y:S02]  /*1650*/  USHF.L.U32 UR13, UR40, 0x7, URZ ;  /* 0x00000007280d7899 */ /* 0x000fe4000800063f */
[----:B------:R-:W-:Y:S01]  /*1660*/  USEL UR17, UR8, URZ, UP6 ;  /* 0x0000003f08117287 */ /* 0x000fe2000b000000 */
[----:B-1----:R-:W-:Y:S01]  /*1670*/  IMAD.MOV R0, RZ, RZ, -R3 ;  /* 0x000000ffff007224 */ /* 0x002fe200078e0a03 */
[----:B------:R-:W-:Y:S01]  /*1680*/  USEL UR8, UR13, URZ, UP1 ;  /* 0x0000003f0d087287 */ /* 0x000fe20008800000 */
[----:B------:R-:W-:Y:S01]  /*1690*/  IMAD.MOV.U32 R2, RZ, RZ, RZ ;  /* 0x000000ffff027224 */ /* 0x000fe200078e00ff */
[----:B------:R-:W-:Y:S01]  /*16a0*/  USEL UR6, UR6, URZ, UP1 ;  /* 0x0000003f06067287 */ /* 0x000fe20008800000 */
[----:B------:R-:W-:Y:S01]  /*16b0*/  IMAD R0, R0, R5, RZ ;  /* 0x0000000500007224 */ /* 0x000fe200078e02ff */
[----:B------:R-:W-:-:S03]  /*16c0*/  UIADD3 UR8, UP1, UR16, UR8, URZ ;  /* 0x0000000810087290 */ /* 0x000fc6000ff3e03f */
[----:B------:R-:W-:Y:S01]  /*16d0*/  IMAD.HI.U32 R0, R3, R0, R2 ;  /* 0x0000000003007227 */ /* 0x000fe200078e0002 */
[----:B------:R-:W-:Y:S02]  /*16e0*/  UIADD3.X UR9, UR29, UR6, URZ, UP1, !UPT ;  /* 0x000000061d097290 */ /* 0x000fe40008ffe43f */
[----:B------:R-:W-:Y:S01]  /*16f0*/  UIMAD UR6, UR43, UR8, URZ ;  /* 0x000000082b0672a4 */ /* 0x000fe2000f8e023f */
[----:B------:R-:W-:-:S03]  /*1700*/  IMAD.MOV.U32 R2, RZ, RZ, R4 ;  /* 0x000000ffff027224 */ /* 0x000fc600078e0004 */
[----:B------:R-:W-:Y:S01]  /*1710*/  UIMAD UR10, UR42, UR9, UR6 ;  /* 0x000000092a0a72a4 */ /* 0x000fe2000f8e0206 */
[----:B------:R-:W-:Y:S01]  /*1720*/  IMAD.HI.U32 R0, R0, R2, RZ ;  /* 0x0000000200007227 */ /* 0x000fe200078e00ff */
[----:B------:R-:W-:Y:S02]  /*1730*/  @UP5 USEL UR6, UR61, UR14, !UP3 ;  /* 0x0000000e3d065287 */ /* 0x000fe4000d800000 */
[----:B------:R-:W-:Y:S01]  /*1740*/  UIMAD.WIDE.U32 UR8, UR42, UR8, URZ ;  /* 0x000000082a0872a5 */ /* 0x000fe2000f8e003f */
[----:B------:R-:W-:-:S03]  /*1750*/  IMAD.MOV R3, RZ, RZ, -R0 ;  /* 0x000000ffff037224 */ /* 0x000fc600078e0a00 */
[----:B------:R-:W-:Y:S01]  /*1760*/  UIADD3 UR10, UR9, UR10, URZ ;  /* 0x0000000a090a7290 */ /* 0x000fe2000fffe03f */
[----:B------:R-:W-:-:S05]  /*1770*/  IMAD R2, R5, R3, R2 ;  /* 0x0000000305027224 */ /* 0x000fca00078e0202 */
[----:B------:R-:W-:-:S13]  /*1780*/  ISETP.GT.U32.AND P1, PT, R5, R2, PT ;  /* 0x000000020500720c */ /* 0x000fda0003f24070 */
[----:B------:R-:W-:Y:S01]  /*1790*/  @!P1 IMAD.IADD R2, R2, 0x1, -R5 ;  /* 0x0000000102029824 */ /* 0x000fe200078e0a05 */
[----:B------:R-:W-:Y:S02]  /*17a0*/  @!P1 IADD3 R0, R0, 0x1, RZ ;  /* 0x0000000100009810 */ /* 0x000fe40007ffe0ff */
[----:B---3--:R-:W-:Y:S01]  /*17b0*/  ISETP.LE.AND P1, PT, RZ, UR12, PT ;  /* 0x0000000cff007c0c */ /* 0x008fe2000bf23270 */
[----:B------:R-:W-:Y:S01]  /*17c0*/  ULDC UR12, c[0x0][0x234] ;  /* 0x00008d00000c7ab9 */ /* 0x000fe20000000800 */
[----:B------:R-:W-:Y:S01]  /*17d0*/  ISETP.GE.U32.AND P3, PT, R2, R5, PT ;  /* 0x000000050200720c */ /* 0x000fe20003f66070 */
[----:B------:R-:W-:Y:S02]  /*17e0*/  @UP5 UIMAD UR13, UR41, UR12, UR6 ;  /* 0x0000000c290d52a4 */ /* 0x000fe4000f8e0206 */
[----:B------:R-:W-:-:S05]  /*17f0*/  USEL UR12, UR11, URZ, UP6 ;  /* 0x0000003f0b0c7287 */ /* 0x000fca000b000000 */
[----:B------:R-:W-:-:S05]  /*1800*/  @!UP5 UMOV UR13, UR56 ;  /* 0x00000038000ddc82 */ /* 0x000fca0008000000 */
[----:B------:R-:W-:-:S05]  /*1810*/  @P3 IADD3 R0, R0, 0x1, RZ ;  /* 0x0000000100003810 */ /* 0x000fca0007ffe0ff */
[----:B------:R-:W-:Y:S01]  /*1820*/  @!P1 IMAD.MOV R0, RZ, RZ, -R0 ;  /* 0x000000ffff009224 */ /* 0x000fe200078e0a00 */
[----:B------:R-:W-:Y:S02]  /*1830*/  PLOP3.LUT P1, PT, PT, PT, UP5, 0x80, 0x0 ;  /* 0x000000000000781c */ /* 0x000fe40003f2f058 */
[----:B------:R-:W-:-:S04]  /*1840*/  @!P2 LOP3.LUT R0, RZ, c[0x0][0x1c8], RZ, 0x33, !PT ;  /* 0x00007200ff00aa12 */ /* 0x000fc800078e33ff */
[----:B------:R-:W-:-:S07]  /*1850*/  SHF.R.S32.HI R10, RZ, 0x1f, R0 ;  /* 0x0000001fff0a7819 */ /* 0x000fce0000011400 */
[----:B------:R-:W-:Y:S05]  /*1860*/  @!P1 BRA `(.L_x_1803) ;  /* 0x0000006000009947 */ /* 0x000fea0003800000 */
[----:B------:R-:W1:Y:S01]  /*1870*/  R2UR UR11, R251 ;  /* 0x00000000fb0b73c2 */ /* 0x000e6200000e0000 */
[----:B------:R-:W-:Y:S02]  /*1880*/  ULDC UR6, c[0x0][0x224] ;  /* 0x0000890000067ab9 */ /* 0x000fe40000000800 */
[----:B------:R-:W-:-:S04]  /*1890*/  @!UP3 UIMAD UR14, UR40, UR6, URZ ;  /* 0x00000006280eb2a4 */ /* 0x000fc8000f8e023f */
[----:B------:R-:W-:-:S04]  /*18a0*/  ULEA UR6, UR40, UR14, 0x7 ;  /* 0x0000000e28067291 */ /* 0x000fc8000f8e383f */
[----:B-1----:R-:W-:Y:S01]  /*18b0*/  UIMAD UR11, UR11, UR41, UR6 ;  /* 0x000000290b0b72a4 */ /* 0x002fe2000f8e0206 */
[----:B------:R-:W-:Y:S05]  /*18c0*/  BRA `(.L_x_1804) ;  /* 0x0000001000007947 */ /* 0x000fea0003800000 */
.L_x_1803:
[----:B------:R-:W-:Y:S02]  /*18d0*/  UMOV UR11, UR57 ;  /* 0x00000039000b7c82 */ /* 0x000fe40008000000 */
.L_x_1804:
[----:B------:R-:W1:Y:S01]  /*18e0*/  S2R R19, SR_TID.X ;  /* 0x0000000000137919 */ /* 0x000e620000002100 */
        /* <DEDUP_REMOVED lines=9> */
[----:B------:R-:W-:Y:S01]  /*1980*/  BSSY B1, `(.L_x_1800) ;  /* 0x00007f0000017945 */ /* 0x000fe20003800000 */
[----:B------:R-:W-:Y:S01]  /*1990*/  UIADD3.X UR21, UR12, UR6, UR15, UP2, UP1 ;  /* 0x000000060c157290 */ /* 0x000fe200097e240f */
[----:B------:R-:W-:Y:S01]  /*19a0*/  IMAD.WIDE.U32 R2, R4, c[0x0][0x190], R248 ;  /* 0x0000640004027a25 */ /* 0x000fe200078e00f8 */
[----:B------:R-:W-:-:S02]  /*19b0*/  UIMAD UR6, UR14, UR8, URZ ;  /* 0x000000080e0672a4 */ /* 0x000fc4000f8e023f */
[----:B------:R-:W-:Y:S01]  /*19c0*/  UIADD3 UR17, UR38, UR18, URZ ;  /* 0x0000001226117290 */ /* 0x000fe2000fffe03f */
[----:B------:R-:W-:Y:S01]  /*19d0*/  IMAD R5, R5, c[0x0][0x190], RZ ;  /* 0x0000640005057a24 */ /* 0x000fe200078e02ff */
[----:B------:R-:W-:Y:S01]  /*19e0*/  UIMAD UR20, UR41, UR9, UR6 ;  /* 0x00000009291472a4 */ /* 0x000fe2000f8e0206 */
[----:B------:R-:W-:Y:S01]  /*19f0*/  IADD3 R6, P1, R2, UR32, RZ ;  /* 0x0000002002067c10 */ /* 0x000fe2000ff3e0ff */
[----:B------:R-:W-:Y:S01]  /*1a00*/  UMOV UR34, 0x4 ;  /* 0x0000000400227882 */ /* 0x000fe20000000000 */
[----:B------:R-:W-:Y:S01]  /*1a10*/  IMAD R4, R4, c[0x0][0x194], R5 ;  /* 0x0000650004047a24 */ /* 0x000fe200078e0205 */
[----:B------:R-:W-:Y:S01]  /*1a20*/  ULDC.64 UR8, c[0x0][0x378] ;  /* 0x0000de0000087ab9 */ /* 0x000fe20000000a00 */
[----:B------:R-:W-:Y:S01]  /*1a30*/  IMAD.U32 R5, RZ, RZ, UR16 ;  /* 0x00000010ff057e24 */ /* 0x000fe2000f8e00ff */
[----:B------:R-:W-:Y:S02]  /*1a40*/  UIMAD UR6, UR14, UR8, URZ ;  /* 0x000000080e0672a4 */ /* 0x000fe4000f8e023f */
[----:B------:R-:W-:Y:S01]  /*1a50*/  IADD3.X R7, R3, UR31, R4, P1, !PT ;  /* 0x0000001f03077c10 */ /* 0x000fe20008ffe404 */
[----:B------:R-:W-:Y:S01]  /*1a60*/  ULDC.64 UR14, c[0x0][0x3c8] ;  /* 0x0000f200000e7ab9 */ /* 0x000fe20000000a00 */
[----:B-1----:R-:W-:Y:S01]  /*1a70*/  SHF.R.S32.HI R4, RZ, 0x1f, R19 ;  /* 0x0000001fff047819 */ /* 0x002fe20000011413 */
[----:B------:R-:W-:Y:S01]  /*1a80*/  UIMAD UR12, UR41, UR9, UR6 ;  /* 0x00000009290c72a4 */ /* 0x000fe2000f8e0206 */
[----:B------:R-:W-:-:S02]  /*1a90*/  IADD3 R2, P1, R248, UR25, RZ ;  /* 0x00000019f8027c10 */ /* 0x000fc4000ff3e0ff */
[----:B------:R-:W-:Y:S01]  /*1aa0*/  ULDC.64 UR8, c[0x0][0x370] ;  /* 0x0000dc0000087ab9 */ /* 0x000fe20000000a00 */
[----:B------:R-:W-:Y:S01]  /*1ab0*/  LEA.HI R4, R4, R19, RZ, 0x5 ;  /* 0x0000001304047211 */ /* 0x000fe200078f28ff */
[----:B------:R-:W-:Y:S01]  /*1ac0*/  UIMAD UR6, UR29, UR8, URZ ;  /* 0x000000081d0672a4 */ /* 0x000fe2000f8e023f */
[----:B------:R-:W-:Y:S01]  /*1ad0*/  IADD3.X R3, R249, UR28, RZ, P1, !PT ;  /* 0x0000001cf9037c10 */ /* 0x000fe20008ffe4ff */
[----:B------:R-:W-:Y:S01]  /*1ae0*/  UIADD3 UR8, UR16, UR11, URZ ;  /* 0x0000000b10087290 */ /* 0x000fe2000fffe03f */
[----:B------:R-:W-:Y:S01]  /*1af0*/  LOP3.LUT R8, R4, 0xffffffe0, RZ, 0xc0, !PT ;  /* 0xffffffe004087812 */ /* 0x000fe200078ec0ff */
[----:B------:R-:W-:Y:S01]  /*1b00*/  ULDC UR29, c[0x0][0x2e8] ;  /* 0x0000ba00001d7ab9 */ /* 0x000fe20000000800 */
[----:B------:R-:W-:Y:S01]  /*1b10*/  SHF.R.S32.HI R4, RZ, 0x5, R4 ;  /* 0x00000005ff047819 */ /* 0x000fe20000011404 */
[----:B------:R-:W-:Y:S01]  /*1b20*/  UIMAD UR10, UR16, UR9, UR6 ;  /* 0x00000009100a72a4 */ /* 0x000fe2000f8e0206 */
[----:B------:R-:W-:Y:S01]  /*1b30*/  IMAD.WIDE.U32 R2, R5, c[0x0][0x370], R2 ;  /* 0x0000dc0005027a25 */ /* 0x000fe200078e0002 */
[----:B------:R-:W-:-:S02]  /*1b40*/  UIADD3 UR6, UR17, -UR29, -UR7 ;  /* 0x8000001d11067290 */ /* 0x000fc4000fffe807 */
[----:B------:R-:W-:Y:S01]  /*1b50*/  UIADD3 UR11, UR16, UR13, URZ ;  /* 0x0000000d100b7290 */ /* 0x000fe2000fffe03f */
[----:B------:R-:W-:Y:S01]  /*1b60*/  IMAD.IADD R19, R19, 0x1, -R8 ;  /* 0x0000000113137824 */ /* 0x000fe200078e0a08 */
[----:B------:R-:W-:Y:S01]  /*1b70*/  USHF.R.S32.HI UR16, URZ, 0x1f, UR6 ;  /* 0x0000001f3f107899 */ /* 0x000fe20008011406 */
[----:B------:R-:W-:Y:S01]  /*1b80*/  IADD3 R3, R3, UR10, RZ ;  /* 0x0000000a03037c10 */ /* 0x000fe2000fffe0ff */
[----:B------:R-:W-:Y:S01]  /*1b90*/  UIMAD.WIDE UR8, UR8, UR34, UR14 ;  /* 0x00000022080872a5 */ /* 0x000fe2000f8e020e */
[----:B------:R-:W-:Y:S01]  /*1ba0*/  IMAD R4, R4, UR52, R19 ;  /* 0x0000003404047c24 */ /* 0x000fe2000f8e0213 */
[----:B------:R-:W-:Y:S02]  /*1bb0*/  ULEA.HI UR16, UR16, UR6, URZ, 0x6 ;  /* 0x0000000610107291 */ /* 0x000fe4000f8f303f */
[----:B------:R-:W-:Y:S02]  /*1bc0*/  UIADD3 UR6, UR30, -0x1, URZ ;  /* 0xffffffff1e067890 */ /* 0x000fe4000fffe03f */
[----:B------:R-:W-:Y:S01]  /*1bd0*/  USHF.R.S32.HI UR16, URZ, 0x6, UR16 ;  /* 0x000000063f107899 */ /* 0x000fe20008011410 */
[----:B------:R-:W-:Y:S01]  /*1be0*/  IADD3 R8, P1, R4, UR24, RZ ;  /* 0x0000001804087c10 */ /* 0x000fe2000ff3e0ff */
[----:B------:R-:W-:-:S02]  /*1bf0*/  UMOV UR15, UR8 ;  /* 0x00000008000f7c82 */ /* 0x000fc40008000000 */
[----:B------:R-:W-:Y:S01]  /*1c00*/  UISETP.LT.AND UP1, UPT, URZ, UR16, UPT ;  /* 0x000000103f00728c */ /* 0x000fe2000bf21270 */
[----:B------:R-:W-:Y:S01]  /*1c10*/  LEA.HI.X.SX32 R9, R4, UR21, 0x1, P1 ;  /* 0x0000001504097c11 */ /* 0x000fe200088f0eff */
[----:B------:R-:W-:Y:S01]  /*1c20*/  IMAD.U32 R4, RZ, RZ, UR41 ;  /* 0x00000029ff047e24 */ /* 0x000fe2000f8e00ff */
[----:B------:R-:W-:Y:S01]  /*1c30*/  LEA R224, P1, R8, c[0x0][0x350], 0x2 ;  /* 0x0000d40008e07a11 */ /* 0x000fe200078210ff */
[----:B------:R-:W-:Y:S02]  /*1c40*/  USEL UR16, URZ, UR16, !UP1 ;  /* 0x000000103f107287 */ /* 0x000fe4000c800000 */
[----:B------:R-:W-:Y:S01]  /*1c50*/  IMAD.WIDE.U32 R2, R4, c[0x0][0x378], R2 ;  /* 0x0000de0004027a25 */ /* 0x000fe200078e0002 */
[----:B------:R-:W-:Y:S01]  /*1c60*/  LEA.HI.X R225, R8, c[0x0][0x354], R9, 0x2, P1 ;  /* 0x0000d50008e17a11 */ /* 0x000fe200008f1409 */
[----:B------:R-:W-:Y:S02]  /*1c70*/  UISETP.GT.AND UP1, UPT, UR30, UR16, UPT ;  /* 0x000000101e00728c */ /* 0x000fe4000bf24270 */
[----:B------:R-:W-:Y:S01]  /*1c80*/  IMAD.WIDE.U32 R4, R4, c[0x0][0x1a8], R6 ;  /* 0x00006a0004047a25 */ /* 0x000fe200078e0006 */
[----:B------:R-:W-:Y:S01]  /*1c90*/  IADD3 R3, R3, UR12, RZ ;  /* 0x0000000c03037c10 */ /* 0x000fe2000fffe0ff */
[----:B------:R-:W-:-:S02]  /*1ca0*/  UMOV UR14, UR9 ;  /* 0x00000009000e7c82 */ /* 0x000fc40008000000 */
[----:B------:R-:W-:Y:S01]  /*1cb0*/  PLOP3.LUT P1, PT, PT, PT, UP1, 0x80, 0x0 ;  /* 0x000000000000781c */ /* 0x000fe20003f2f018 */
[----:B------:R-:W-:Y:S01]  /*1cc0*/  ULDC.64 UR8, c[0x0][0x200] ;  /* 0x0000800000087ab9 */ /* 0x000fe20000000a00 */
[----:B------:R-:W-:Y:S01]  /*1cd0*/  IADD3 R6, R5, UR20, RZ ;  /* 0x0000001405067c10 */ /* 0x000fe2000fffe0ff */
[----:B------:R-:W-:Y:S01]  /*1ce0*/  IMAD R5, R12, c[0x0][0x370], RZ ;  /* 0x0000dc000c057a24 */ /* 0x000fe200078e02ff */
[C---:B------:R-:W-:Y:S01]  /*1cf0*/  LEA R230, P3, R4.reuse, c[0x0][0x160], 0x1 ;  /* 0x0000580004e67a11 */ /* 0x040fe200078608ff */
[C---:B------:R-:W-:Y:S01]  /*1d00*/  IMAD.WIDE.U32 R2, R239.reuse, c[0x0][0x370], R2 ;  /* 0x0000dc00ef027a25 */ /* 0x040fe200078e0002 */
[----:B------:R-:W-:Y:S02]  /*1d10*/  UIMAD.WIDE UR8, UR11, UR34, UR8 ;  /* 0x000000220b0872a5 */ /* 0x000fe4000f8e0208 */
[----:B------:R-:W-:Y:S01]  /*1d20*/  LEA.HI.X R231, R4, c[0x0][0x164], R6, 0x1, P3 ;  /* 0x0000590004e77a11 */ /* 0x000fe200018f0c06 */
[----:B------:R-:W-:Y:S01]  /*1d30*/  IMAD R5, R239, c[0x0][0x374], R5 ;  /* 0x0000dd00ef057a24 */ /* 0x000fe200078e0205 */
[----:B------:R-:W-:-:S03]  /*1d40*/  LEA R228, P2, R2, c[0x0][0x330], 0x1 ;  /* 0x0000cc0002e47a11 */ /* 0x000fc600078408ff */
[----:B------:R-:W-:-:S05]  /*1d50*/  IMAD.IADD R3, R3, 0x1, R5 ;  /* 0x0000000103037824 */ /* 0x000fca00078e0205 */
[----:B------:R-:W-:Y:S01]  /*1d60*/  LEA.HI.X R229, R2, c[0x0][0x334], R3, 0x1, P2 ;  /* 0x0000cd0002e57a11 */ /* 0x000fe200010f0c03 */
        /* <DEDUP_REMOVED lines=19> */
.L_x_1806:
        /* <DEDUP_REMOVED lines=18> */
.L_x_1807:
[----:B------:R-:W-:Y:S01]  /*1fc0*/  ULDC.64 UR8, c[0x0][0x3a0] ;  /* 0x0000e80000087ab9 */ /* 0x000fe20000000a00 */
[----:B------:R-:W-:Y:S01]  /*1fd0*/  IMAD.U32 R2, RZ, RZ, UR38 ;  /* 0x00000026ff027e24 */ /* 0x000fe2000f8e00ff */
[----:B------:R-:W-:Y:S01]  /*1fe0*/  UIMAD UR6, UR19, UR8, URZ ;  /* 0x00000008130672a4 */ /* 0x000fe2000f8e023f */
[----:B------:R-:W-:Y:S01]  /*1ff0*/  BSSY B0, `(.L_x_1808) ;  /* 0x000001c000007945 */ /* 0x000fe20003800000 */
[----:B------:R-:W-:Y:S01]  /*2000*/  UIMAD UR7, UR35, -0x40, UR7 ;  /* 0xffffffc0230778a4 */ /* 0x000fe2000f8e0207 */
[----:B------:R-:W-:Y:S01]  /*2010*/  IMAD.WIDE.U32 R2, R2, c[0x0][0x3a0], R248 ;  /* 0x0000e80002027a25 */ /* 0x000fe200078e00f8 */
[----:B------:R-:W-:Y:S02]  /*2020*/  UIMAD UR6, UR38, UR9, UR6 ;  /* 0x00000009260672a4 */ /* 0x000fe4000f8e0206 */
[----:B------:R-:W-:-:S02]  /*2030*/  USHF.R.S32.HI UR12, URZ, 0x1f, UR41 ;  /* 0x0000001f3f0c7899 */ /* 0x000fc40008011429 */
[----:B------:R-:W-:Y:S01]  /*2040*/  IADD3 R4, P0, R2, UR14, RZ ;  /* 0x0000000e02047c10 */ /* 0x000fe2000ff1e0ff */
[----:B------:R-:W-:Y:S01]  /*2050*/  ULDC.64 UR8, c[0x0][0x3b8] ;  /* 0x0000ee0000087ab9 */ /* 0x000fe20000000a00 */
[----:B------:R-:W-:Y:S01]  /*2060*/  MOV R0, UR6 ;  /* 0x0000000600007c02 */ /* 0x000fe20008000f00 */
[----:B------:R-:W-:Y:S01]  /*2070*/  UIMAD UR6, UR12, UR8, URZ ;  /* 0x000000080c0672a4 */ /* 0x000fe2000f8e023f */
[----:B------:R-:W-:Y:S02]  /*2080*/  ISETP.GE.AND P1, PT, R239, UR7, PT ;  /* 0x00000007ef007c0c */ /* 0x000fe4000bf26270 */
        /* <DEDUP_REMOVED lines=18> */
.L_x_1809:
[----:B------:R-:W-:Y:S05]  /*21b0*/  BSYNC B0 ;  /* 0x0000000000007941 */ /* 0x000fea0003800000 */
.L_x_1808:
        /* <DEDUP_REMOVED lines=17> */
.L_x_1811:
[----:B------:R-:W-:Y:S05]  /*22d0*/  BSYNC B0 ;  /* 0x0000000000007941 */ /* 0x000fea0003800000 */
.L_x_1810:
        /* <DEDUP_REMOVED lines=29> */
.L_x_1813:
[----:B------:R-:W-:Y:S05]  /*24b0*/  BSYNC B0 ;  /* 0x0000000000007941 */ /* 0x000fea0003800000 */
.L_x_1812:
        /* <DEDUP_REMOVED lines=15> */
.L_x_1805:
[----:B------:R-:W-:Y:S01]  /*25b0*/  PLOP3.LUT P0, PT, PT, PT, UP6, 0x80, 0x0 ;  /* 0x000000000000781c */ /* 0x000fe20003f0f068 */
[----:B------:R-:W-:Y:S01]  /*25c0*/  ULEA.HI UR10, UR6, UR6, URZ, 0x1 ;  /* 0x00000006060a7291 */ /* 0x000fe2000f8f083f */
[----:B------:R-:W-:Y:S01]  /*25d0*/  IADD3 R8, R239, 0x20, RZ ;  /* 0x00000020ef087810 */ /* 0x000fe20007ffe0ff */
[----:B------:R-:W-:Y:S01]  /*25e0*/  IMAD.MOV.U32 R216, RZ, RZ, 0x40 ;  /* 0x00000040ffd87424 */ /* 0x000fe200078e00ff */
[----:B------:R-:W-:Y:S01]  /*25f0*/  BSSY B0, `(.L_x_1815) ;  /* 0x000003f000007945 */ /* 0x000fe20003800000 */
[----:B------:R-:W-:-:S02]  /*2600*/  ULOP3.LUT UR10, UR10, 0xfffffffe, URZ, 0xc0, !UPT ;  /* 0xfffffffe0a0a7892 */ /* 0x000fc4000f8ec03f */
[C---:B------:R-:W-:Y:S02]  /*2610*/  IMAD.WIDE.U32 R2, R216.reuse, c[0x0][0x370], RZ ;  /* 0x0000dc00d8027a25 */ /* 0x040fe400078e00ff */
[----:B------:R-:W-:Y:S02]  /*2620*/  UIADD3 UR10, UR6, -UR10, URZ ;  /* 0x8000000a060a7290 */ /* 0x000fe4000fffe03f */
[----:B------:R-:W-:Y:S02]  /*2630*/  IMAD R4, R216, c[0x0][0x374], RZ ;  /* 0x0000dd00d8047a24 */ /* 0x000fe400078e02ff */
[----:B------:R-:W-:Y:S01]  /*2640*/  @P0 BAR.SYNC.DEFER_BLOCKING 0x0 ;  /* 0x0000000000000b1d */ /* 0x000fe20000010000 */
[----:B------:R-:W-:Y:S02]  /*2650*/  UISETP.NE.AND UP0, UPT, UR10, 0x1, UPT ;  /* 0x000000010a00788c */ /* 0x000fe4000bf05270 */
[----:B------:R-:W-:-:S04]  /*2660*/  UIMAD UR10, UR6, -0x40, UR18 ;  /* 0xffffffc0060a78a4 */ /* 0x000fc8000f8e0212 */
[----:B------:R-:W-:Y:S02]  /*2670*/  PLOP3.LUT P0, PT, PT, PT, UP0, 0x80, 0x0 ;  /* 0x000000000000781c */ /* 0x000fe40003f0f008 */
[----:B------:R-:W-:Y:S02]  /*2680*/  ISETP.GE.AND P1, PT, R8, UR10, PT ;  /* 0x0000000a08007c0c */ /* 0x000fe4000bf26270 */
[----:B------:R-:W-:-:S11]  /*2690*/  ISETP.GE.AND P2, PT, R239, UR10, PT ;  /* 0x0000000aef007c0c */ /* 0x000fd6000bf46270 */
        /* <DEDUP_REMOVED lines=45> */
.L_x_1816:
[----:B------:R-:W-:Y:S01]  /*2970*/  @!PT LDS RZ, [RZ] ;  /* 0x00000000fffff984 */ /* 0x000fe20000000800 */
[----:B------:R-:W-:Y:S01]  /*2980*/  @!PT LDS RZ, [RZ] ;  /* 0x00000000fffff984 */ /* 0x000fe20000000800 */
[----:B------:R-:W-:Y:S01]  /*2990*/  @!PT LDS RZ, [RZ] ;  /* 0x00000000fffff984 */ /* 0x000fe20000000800 */
[----:B-1----:R1:W-:Y:S04]  /*29a0*/  LDGSTS.E.BYPASS.LTC128B.128 [R226], [R230.64] ;  /* 0x00000000e6e27fae */ /* 0x0023e8000b901d44 */
[----:B------:R1:W-:Y:S04]  /*29b0*/  LDGSTS.E.BYPASS.LTC128B.128 [R226+0x2000], [R230.64+0x80] ;  /* 0x02000080e6e27fae */ /* 0x0003e8000b901d44 */
[----:B------:R1:W-:Y:S04]  /*29c0*/  LDGSTS.E.BYPASS.LTC128B.128 [R226+0x4000], [R230.64+0x100] ;  /* 0x04000100e6e27fae */ /* 0x0003e8000b901d44 */
[----:B------:R1:W-:Y:S02]  /*29d0*/  LDGSTS.E.BYPASS.LTC128B.128 [R226+0x6000], [R230.64+0x180] ;  /* 0x06000180e6e27fae */ /* 0x0003e4000b901d44 */
.L_x_1817:
[----:B------:R-:W-:Y:S05]  /*29e0*/  BSYNC B0 ;  /* 0x0000000000007941 */ /* 0x000fea0003800000 */
.L_x_1815:
        /* <DEDUP_REMOVED lines=21> */
.L_x_1819:
        /* <DEDUP_REMOVED lines=9> */
.L_x_1820:
[----:B------:R-:W-:Y:S05]  /*2bd0*/  BSYNC B0 ;  /* 0x0000000000007941 */ /* 0x000fea0003800000 */
.L_x_1818:
[----:B------:R-:W-:Y:S01]  /*2be0*/  ULDC.64 UR12, c[0x0][0x1a0] ;  /* 0x00006800000c7ab9 */ /* 0x000fe20000000a00 */
[----:B------:R-:W3:Y:S01]  /*2bf0*/  LDL R20, [R1] ;  /* 0x0000000001147983 */ /* 0x000ee20000100800 */
[----:B------:R-:W-:Y:S01]  /*2c00*/  UIMAD UR11, UR19, UR12, URZ ;  /* 0x0000000c130b72a4 */ /* 0x000fe2000f8e023f */
[----:B--2---:R-:W-:Y:S01]  /*2c10*/  IMAD.U32 R2, RZ, RZ, UR38 ;  /* 0x00000026ff027e24 */ /* 0x004fe2000f8e00ff */
[----:B------:R-:W-:Y:S01]  /*2c20*/  ULDC.64 UR20, c[0x0][0x198] ;  /* 0x0000660000147ab9 */ /* 0x000fe20000000a00 */
[----:B------:R-:W-:Y:S01]  /*2c30*/  IMAD.U32 R4, RZ, RZ, UR38 ;  /* 0x00000026ff047e24 */ /* 0x000fe2000f8e00ff */
[----:B------:R-:W-:Y:S01]  /*2c40*/  UIMAD UR11, UR38, UR13, UR11 ;  /* 0x0000000d260b72a4 */ /* 0x000fe2000f8e020b */
[----:B------:R-:W-:Y:S01]  /*2c50*/  IMAD.WIDE.U32 R2, R2, c[0x0][0x1a0], R248 ;  /* 0x0000680002027a25 */ /* 0x000fe200078e00f8 */
[----:B------:R-:W-:-:S03]  /*2c60*/  UIMAD UR20, UR19, UR20, URZ ;  /* 0x00000014131472a4 */ /* 0x000fc6000f8e023f */
[----:B------:R-:W-:Y:S01]  /*2c70*/  IMAD.WIDE.U32 R4, R4, c[0x0][0x198], R248 ;  /* 0x0000660004047a25 */ /* 0x000fe200078e00f8 */
[----:B------:R-:W-:Y:S01]  /*2c80*/  IADD3 R2, P1, R2, UR22, RZ ;  /* 0x0000001602027c10 */ /* 0x000fe2000ff3e0ff */
[----:B------:R-:W-:Y:S02]  /*2c90*/  UIMAD UR21, UR38, UR21, UR20 ;  /* 0x00000015261572a4 */ /* 0x000fe4000f8e0214 */
[----:B------:R-:W-:Y:S01]  /*2ca0*/  IMAD.U32 R6, RZ, RZ, UR11 ;  /* 0x0000000bff067e24 */ /* 0x000fe2000f8e00ff */
[----:B------:R-:W-:Y:S01]  /*2cb0*/  UIMAD UR11, UR35, -0x40, UR7 ;  /* 0xffffffc0230b78a4 */ /* 0x000fe2000f8e0207 */
[----:B------:R-:W-:Y:S02]  /*2cc0*/  IADD3 R4, P2, R4, UR26, RZ ;  /* 0x0000001a04047c10 */ /* 0x000fe4000ff5e0ff */
[----:B------:R-:W-:Y:S02]  /*2cd0*/  MOV R7, UR21 ;  /* 0x0000001500077c02 */ /* 0x000fe40008000f00 */
[----:B------:R-:W-:Y:S01]  /*2ce0*/  IADD3.X R3, R3, UR23, R6, P1, !PT ;  /* 0x0000001703037c10 */ /* 0x000fe20008ffe406 */
[----:B------:R-:W-:Y:S01]  /*2cf0*/  IMAD R6, R10, c[0x0][0x1b0], RZ ;  /* 0x00006c000a067a24 */ /* 0x000fe200078e02ff */
[----:B------:R-:W-:-:S02]  /*2d00*/  ISETP.GE.AND P1, PT, R8, UR11, PT ;  /* 0x0000000b08007c0c */ /* 0x000fc4000bf26270 */
[----:B------:R-:W-:Y:S01]  /*2d10*/  IADD3.X R5, R5, UR27, R7, P2, !PT ;  /* 0x0000001b05057c10 */ /* 0x000fe200097fe407 */
[----:B------:R-:W-:Y:S01]  /*2d20*/  IMAD R7, R10, c[0x0][0x1b8], RZ ;  /* 0x00006e000a077a24 */ /* 0x000fe200078e02ff */
[----:B------:R-:W-:Y:S01]  /*2d30*/  ISETP.GE.AND P2, PT, R239, UR11, PT ;  /* 0x0000000bef007c0c */ /* 0x000fe2000bf46270 */
[C---:B------:R-:W-:Y:S02]  /*2d40*/  IMAD R6, R0.reuse, c[0x0][0x1b4], R6 ;  /* 0x00006d0000067a24 */ /* 0x040fe400078e0206 */
[----:B------:R-:W-:-:S04]  /*2d50*/  IMAD.WIDE.U32 R4, R0, c[0x0][0x1b0], R4 ;  /* 0x00006c0000047a25 */ /* 0x000fc800078e0004 */
[C---:B------:R-:W-:Y:S02]  /*2d60*/  IMAD R7, R0.reuse, c[0x0][0x1bc], R7 ;  /* 0x00006f0000077a24 */ /* 0x040fe400078e0207 */
[----:B------:R-:W-:Y:S01]  /*2d70*/  @!P1 IADD3 R16, P3, R239, 0x20, RZ ;  /* 0x00000020ef109810 */ /* 0x000fe20007f7e0ff */
[----:B------:R-:W-:-:S03]  /*2d80*/  IMAD.WIDE.U32 R2, R0, c[0x0][0x1b8], R2 ;  /* 0x00006e0000027a25 */ /* 0x000fc600078e0002 */
[----:B------:R2:W-:Y:S01]  /*2d90*/  @P2 STS.128 [R227+0x18000], RZ ;  /* 0x018000ffe3002388 */ /* 0x0005e20000000c00 */
[----:B------:R-:W-:Y:S01]  /*2da0*/  IMAD.IADD R5, R5, 0x1, R6 ;  /* 0x0000000105057824 */ /* 0x000fe200078e0206 */
[----:B------:R-:W-:Y:S01]  /*2db0*/  IADD3 R3, R3, R7, RZ ;  /* 0x0000000703037210 */ /* 0x000fe20007ffe0ff */
[----:B------:R-:W-:Y:S01]  /*2dc0*/  @!P1 IMAD.X R8, RZ, RZ, R12, P3 ;  /* 0x000000ffff089224 */ /* 0x000fe200018e060c */
[----:B------:R-:W-:Y:S01]  /*2dd0*/  @!P1 IADD3 R0, P3, R239, 0x20, RZ ;  /* 0x00000020ef009810 */ /* 0x000fe20007f7e0ff */
[----:B------:R-:W-:Y:S01]  /*2de0*/  @!P1 IMAD.MOV.U32 R6, RZ, RZ, R4 ;  /* 0x000000ffff069224 */ /* 0x000fe200078e0004 */
[----:B------:R-:W-:Y:S01]  /*2df0*/  @!P1 MOV R7, R5 ;  /* 0x0000000500079202 */ /* 0x000fe20000000f00 */
[----:B------:R-:W-:Y:S01]  /*2e00*/  @!P1 IMAD R8, R8, c[0x0][0x198], RZ ;  /* 0x0000660008089a24 */ /* 0x000fe200078e02ff */
[----:B------:R-:W-:Y:S01]  /*2e10*/  @!P1 IADD3.X R9, RZ, R12, RZ, P3, !PT ;  /* 0x0000000cff099210 */ /* 0x000fe20001ffe4ff */
[----:B------:R-:W-:Y:S01]  /*2e20*/  @!P2 IMAD R13, R12, c[0x0][0x198], RZ ;  /* 0x000066000c0daa24 */ /* 0x000fe200078e02ff */
[----:B------:R2:W-:Y:S01]  /*2e30*/  @P2 STS.128 [R227+0x1a000], RZ ;  /* 0x01a000ffe3002388 */ /* 0x0005e20000000c00 */
[----:B------:R-:W-:-:S02]  /*2e40*/  @!P1 IMAD R18, R16, c[0x0][0x19c], R8 ;  /* 0x0000670010129a24 */ /* 0x000fc400078e0208 */
[----:B------:R-:W-:Y:S01]  /*2e50*/  @!P1 IMAD.WIDE.U32 R16, R16, c[0x0][0x198], R6 ;  /* 0x0000660010109a25 */ /* 0x000fe200078e0006 */
[----:B------:R2:W-:Y:S03]  /*2e60*/  @P2 STS.128 [R227+0x1c000], RZ ;  /* 0x01c000ffe3002388 */ /* 0x0005e60000000c00 */
[C---:B------:R-:W-:Y:S01]  /*2e70*/  @!P2 IMAD R8, R239.reuse, c[0x0][0x19c], R13 ;  /* 0x00006700ef08aa24 */ /* 0x040fe200078e020d */
[----:B------:R2:W-:Y:S01]  /*2e80*/  @P2 STS.128 [R227+0x1e000], RZ ;  /* 0x01e000ffe3002388 */ /* 0x0005e20000000c00 */
[----:B------:R-:W-:-:S04]  /*2e90*/  @!P2 IMAD.WIDE.U32 R14, R239, c[0x0][0x198], R4 ;  /* 0x00006600ef0eaa25 */ /* 0x000fc800078e0004 */
[----:B------:R-:W-:Y:S02]  /*2ea0*/  @!P1 IMAD.MOV.U32 R10, RZ, RZ, R2 ;  /* 0x000000ffff0a9224 */ /* 0x000fe400078e0002 */
[----:B------:R-:W-:Y:S02]  /*2eb0*/  @!P1 IMAD.MOV.U32 R11, RZ, RZ, R3 ;  /* 0x000000ffff0b9224 */ /* 0x000fe400078e0003 */
[----:B------:R-:W-:Y:S02]  /*2ec0*/  @!P1 IMAD R6, R9, c[0x0][0x1a0], RZ ;  /* 0x0000680009069a24 */ /* 0x000fe400078e02ff */
[----:B------:R-:W-:Y:S02]  /*2ed0*/  @!P2 IMAD R12, R12, c[0x0][0x1a0], RZ ;  /* 0x000068000c0caa24 */ /* 0x000fe400078e02ff */
[----:B------:R-:W-:Y:S01]  /*2ee0*/  @!P2 IMAD.IADD R5, R15, 0x1, R8 ;  /* 0x000000010f05a824 */ /* 0x000fe200078e0208 */
[----:B------:R-:W-:Y:S01]  /*2ef0*/  @!P2 LEA R8, P6, R14, c[0x0][0x168], 0x1 ;  /* 0x00005a000e08aa11 */ /* 0x000fe200078c08ff */
[----:B------:R-:W-:-:S02]  /*2f00*/  @!P1 IMAD R6, R0, c[0x0][0x1a4], R6 ;  /* 0x0000690000069a24 */ /* 0x000fc400078e0206 */
[----:B------:R-:W-:Y:S01]  /*2f10*/  @!P1 IMAD.WIDE.U32 R10, R0, c[0x0][0x1a0], R10 ;  /* 0x00006800000a9a25 */ /* 0x000fe200078e000a */
[----:B------:R-:W-:-:S03]  /*2f20*/  @!P2 LEA.HI.X R9, R14, c[0x0][0x16c], R5, 0x1, P6 ;  /* 0x00005b000e09aa11 */ /* 0x000fc600030f0c05 */
[C---:B------:R-:W-:Y:S02]  /*2f30*/  @!P2 IMAD R7, R239.reuse, c[0x0][0x1a4], R12 ;  /* 0x00006900ef07aa24 */ /* 0x040fe400078e020c */
[----:B------:R-:W-:Y:S01]  /*2f40*/  @!P2 IMAD.WIDE.U32 R12, R239, c[0x0][0x1a0], R2 ;  /* 0x00006800ef0caa25 */ /* 0x000fe200078e0002 */
[----:B------:R-:W-:Y:S01]  /*2f50*/  @!PT LDS RZ, [RZ] ;  /* 0x00000000fffff984 */ /* 0x000fe20000000800 */
[----:B------:R-:W-:Y:S01]  /*2f60*/  @!PT LDS RZ, [RZ] ;  /* 0x00000000fffff984 */ /* 0x000fe20000000800 */
[----:B------:R-:W-:Y:S01]  /*2f70*/  @!PT LDS RZ, [RZ] ;  /* 0x00000000fffff984 */ /* 0x000fe20000000800 */
[----:B------:R2:W-:Y:S01]  /*2f80*/  @!P2 LDGSTS.E.BYPASS.LTC128B.128 [R227+0x18000], [R8.64] ;  /* 0x1800000008e3afae */ /* 0x0005e2000b901d44 */
[----:B------:R-:W-:Y:S02]  /*2f90*/  @!P1 LEA R2, P3, R10, c[0x0][0x170], 0x1 ;  /* 0x00005c000a029a11 */ /* 0x000fe400078608ff */
[----:B------:R-:W-:Y:S01]  /*2fa0*/  @!P1 IMAD.IADD R15, R17, 0x1, R18 ;  /* 0x00000001110f9824 */ /* 0x000fe200078e0212 */
[----:B------:R-:W-:Y:S01]  /*2fb0*/  @!P2 IADD3 R3, R13, R7, RZ ;  /* 0x000000070d03a210 */ /* 0x000fe20007ffe0ff */
[----:B------:R-:W-:Y:S01]  /*2fc0*/  @!P1 IMAD.IADD R0, R11, 0x1, R6 ;  /* 0x000000010b009824 */ /* 0x000fe200078e0206 */
[----:B------:R-:W-:Y:S01]  /*2fd0*/  @!P1 LEA R6, P5, R16, c[0x0][0x168], 0x1 ;  /* 0x00005a0010069a11 */ /* 0x000fe200078a08ff */
[----:B------:R2:W-:Y:S01]  /*2fe0*/  @!P2 LDGSTS.E.BYPASS.LTC128B.128 [R227+0x1a000], [R8.64+0x80] ;  /* 0x1a00008008e3afae */ /* 0x0005e2000b901d44 */
[----:B------:R-:W-:-:S02]  /*2ff0*/  @!P2 LEA R4, P4, R12, c[0x0][0x170], 0x1 ;  /* 0x00005c000c04aa11 */ /* 0x000fc400078808ff */
[----:B------:R-:W-:Y:S01]  /*3000*/  @!P1 LEA.HI.X R7, R16, c[0x0][0x16c], R15, 0x1, P5 ;  /* 0x00005b0010079a11 */ /* 0x000fe200028f0c0f */
[----:B------:R2:W-:Y:S01]  /*3010*/  @!P2 LDGSTS.E.BYPASS.LTC128B.128 [R227+0x1c000], [R8.64+0x100] ;  /* 0x1c00010008e3afae */ /* 0x0005e2000b901d44 */
[----:B------:R-:W-:Y:S02]  /*3020*/  @!P2 LEA.HI.X R5, R12, c[0x0][0x174], R3, 0x1, P4 ;  /* 0x00005d000c05aa11 */ /* 0x000fe400020f0c03 */
[----:B------:R-:W-:Y:S01]  /*3030*/  @!P1 LEA.HI.X R3, R10, c[0x0][0x174], R0, 0x1, P3 ;  /* 0x00005d000a039a11 */ /* 0x000fe200018f0c00 */
        /* <DEDUP_REMOVED lines=21> */
[----:B----4-:R-:W-:Y:S01]  /*3190*/  MOV R6, c[0x0][0x308] ;  /* 0x0000c20000067a02 */ /* 0x010fe20000000f00 */
        /* <DEDUP_REMOVED lines=10> */
[----:B------:R4:W-:Y:S01]  /*3240*/  @!P1 LDGSTS.E.BYPASS.LTC128B.128 [R227+0x21000], [R2.64] ;  /* 0x2100000002e39fae */ /* 0x0009e2000b901d44 */
[----:B------:R-:W-:-:S03]  /*3250*/  ISETP.GE.AND P2, PT, R232, UR10, PT ;  /* 0x0000000ae8007c0c */ /* 0x000fc6000bf46270 */
[----:B------:R4:W-:Y:S04]  /*3260*/  @!P1 LDGSTS.E.BYPASS.LTC128B.128 [R227+0x23000], [R2.64+0x80] ;  /* 0x2300008002e39fae */ /* 0x0009e8000b901d44 */
[----:B------:R4:W-:Y:S04]  /*3270*/  @!P1 LDGSTS.E.BYPASS.LTC128B.128 [R227+0x25000], [R2.64+0x100] ;  /* 0x2500010002e39fae */ /* 0x0009e8000b901d44 */
[----:B------:R4:W-:Y:S04]  /*3280*/  @!P1 LDGSTS.E.BYPASS.LTC128B.128 [R227+0x27000], [R2.64+0x180] ;  /* 0x2700018002e39fae */ /* 0x0009e8000b901d44 */
[----:B------:R-:W0:Y:S04]  /*3290*/  LDGDEPBAR ;  /* 0x00000000000079af */ /* 0x000e280000000000 */
[----:B-1----:R1:W2:Y:S04]  /*32a0*/  LDG.E.64 R4, [R6.64+0x8] ;  /* 0x0000080406047981 */ /* 0x0022a8000c1e1b00 */
[----:B-1----:R-:W3:Y:S01]  /*32b0*/  LDG.E.64 R6, [R6.64] ;  /* 0x0000000406067981 */ /* 0x002ee2000c1e1b00 */
[----:B------:R-:W-:Y:S01]  /*32c0*/  IADD3 R0, R232, 0x8, RZ ;  /* 0x00000008e8007810 */ /* 0x000fe20007ffe0ff */
[----:B------:R-:W-:Y:S01]  /*32d0*/  IMAD.MOV.U32 R237, RZ, RZ, 0x7f800000 ;  /* 0x7f800000ffed7424 */ /* 0x000fe200078e00ff */
[----:B----4-:R-:W-:-:S02]  /*32e0*/  MOV R2, 0x4 ;  /* 0x0000000400027802 */ /* 0x010fc40000000f00 */
[----:B------:R-:W-:Y:S02]  /*32f0*/  ISETP.GE.AND P1, PT, R0, UR10, PT ;  /* 0x0000000a00007c0c */ /* 0x000fe4000bf26270 */
[----:B------:R-:W-:Y:S01]  /*3300*/  MOV R238, 0x7f800000 ;  /* 0x7f80000000ee7802 */ /* 0x000fe20000000f00 */
[----:B------:R-:W-:Y:S01]  /*3310*/  IMAD.WIDE R2, R232, R2, UR8 ;  /* 0x00000008e8027e25 */ /* 0x000fe2000f8e0202 */
[----:B------:R-:W-:-:S04]  /*3320*/  SHF.R.S32.HI R0, RZ, 0x1f, R19 ;  /* 0x0000001fff007819 */ /* 0x000fc80000011413 */
[----:B------:R1:W5:Y:S05]  /*3330*/  @!P2 LDG.E R237, [R2.64] ;  /* 0x0000000402eda981 */ /* 0x00036a000c1e1900 */
[----:B------:R1:W5:Y:S01]  /*3340*/  @!P1 LDG.E R238, [R2.64+0x20] ;  /* 0x0000200402ee9981 */ /* 0x000362000c1e1900 */
[----:B------:R-:W-:Y:S01]  /*3350*/  IMAD.MOV.U32 R217, RZ, RZ, 0x20 ;  /* 0x00000020ffd97424 */ /* 0x000fe200078e00ff */
        /* <DEDUP_REMOVED lines=23> */
[----:B-1----:R-:W-:Y:S01]  /*34d0*/  IADD3 R2, R222, 0x4000, RZ ;  /* 0x00004000de027810 */ /* 0x002fe20007ffe0ff */
[----:B------:R-:W-:Y:S01]  /*34e0*/  CS2R R150, SRZ ;  /* 0x0000000000967805 */ /* 0x000fe2000001ff00 */
[----:B------:R-:W-:Y:S01]  /*34f0*/  CS2R R148, SRZ ;  /* 0x0000000000947805 */ /* 0x000fe2000001ff00 */
[----:B------:R-:W-:Y:S01]  /*3500*/  CS2R R142, SRZ ;  /* 0x00000000008e7805 */ /* 0x000fe2000001ff00 */
[----:B------:R-:W-:Y:S01]  /*3510*/  SEL R2, R2, R222, !P0 ;  /* 0x000000de02027207 */ /* 0x000fe20004000000 */
        /* <DEDUP_REMOVED lines=38> */
[----:B------:R-:W-:Y:S01]  /*3780*/  ULDC UR24, c[0x0][0x2e8] ;  /* 0x0000ba0000187ab9 */ /* 0x000fe20000000800 */
[----:B------:R-:W-:Y:S01]  /*3790*/  SHF.L.U32 R213, R2, 0x1, RZ ;  /* 0x0000000102d57819 */ /* 0x000fe200000006ff */
[----:B------:R-:W-:-:S02]  /*37a0*/  UIADD3 UR21, UR21, -UR24, URZ ;  /* 0x8000001815157290 */ /* 0x000fc4000fffe03f */
[----:B------:R-:W-:Y:S02]  /*37b0*/  UIADD3 UR34, UR38, 0x40, URZ ;  /* 0x0000004026227890 */ /* 0x000fe4000fffe03f */
[----:B------:R-:W-:Y:S01]  /*37c0*/  ULDC UR13, c[0x0][0x2e4] ;  /* 0x0000b900000d7ab9 */ /* 0x000fe20000000800 */
[----:B--2---:R-:W-:-:S04]  /*37d0*/  IADD3 R243, P2, P1, R4, UR50, R19 ;  /* 0x0000003204f37c10 */ /* 0x004fc8000f95e013 */
[----:B------:R-:W-:Y:S02]  /*37e0*/  IADD3.X R244, R5, UR54, R0, P2, P1 ;  /* 0x0000003605f47c10 */ /* 0x000fe400097e2400 */
[----:B---3--:R-:W-:Y:S02]  /*37f0*/  R2P PR, R20, 0x6 ;  /* 0x0000000614007804 */ /* 0x008fe40000000000 */
[----:B------:R-:W-:Y:S01]  /*3800*/  IADD3 R0, R223, 0x4000, RZ ;  /* 0x00004000df007810 */ /* 0x000fe20007ffe0ff */
[----:B------:R-:W-:Y:S02]  /*3810*/  CS2R R20, SRZ ;  /* 0x0000000000147805 */ /* 0x000fe4000001ff00 */
[----:B------:R-:W-:Y:S02]  /*3820*/  SEL R217, R217, 0xffffffe0, !P1 ;  /* 0xffffffe0d9d97807 */ /* 0x000fe40004800000 */
[----:B------:R-:W-:Y:S02]  /*3830*/  SEL R0, R0, R223, !P0 ;  /* 0x000000df00007207 */ /* 0x000fe40004000000 */
[----:B------:R-:W-:-:S02]  /*3840*/  SEL R216, R216, 0xffffffc0, !P2 ;  /* 0xffffffc0d8d87807 */ /* 0x000fc40005000000 */
[----:B------:R-:W-:Y:S01]  /*3850*/  IADD3 R219, R218, R217, RZ ;  /* 0x000000d9dadb7210 */ /* 0x000fe20007ffe0ff */
[----:B------:R-:W-:Y:S02]  /*3860*/  IMAD.SHL.U32 R208, R0, 0x2, RZ ;  /* 0x0000000200d07824 */ /* 0x000fe400078e00ff */
[----:B------:R-:W-:Y:S01]  /*3870*/  IMAD.IADD R220, R218, 0x1, R216 ;  /* 0x00000001dadc7824 */ /* 0x000fe200078e02d8 */
[----:B------:R-:W-:Y:S01]  /*3880*/  IADD3 R221, R216, R219, RZ ;  /* 0x000000dbd8dd7210 */ /* 0x000fe20007ffe0ff */
[----:B------:R-:W1:Y:S08]  /*3890*/  R2UR UR20, R6 ;  /* 0x00000000061473c2 */ /* 0x000e7000000e0000 */
[----:B------:R-:W2:Y:S01]  /*38a0*/  R2UR UR19, R7 ;  /* 0x00000000071373c2 */ /* 0x000ea200000e0000 */
[----:B-1----:R-:W-:-:S02]  /*38b0*/  UIADD3 UR33, UR20, -0x61c88647, URZ ;  /* 0x9e3779b914217890 */ /* 0x002fc4000fffe03f */
[----:B------:R-:W-:Y:S02]  /*38c0*/  UIADD3 UR31, UR20, 0x3c6ef372, URZ ;  /* 0x3c6ef372141f7890 */ /* 0x000fe4000fffe03f */
[----:B------:R-:W-:Y:S02]  /*38d0*/  UIADD3 UR29, UR20, -0x255992d5, URZ ;  /* 0xdaa66d2b141d7890 */ /* 0x000fe4000fffe03f */
[----:B------:R-:W-:Y:S02]  /*38e0*/  UIADD3 UR27, UR20, 0x78dde6e4, URZ ;  /* 0x78dde6e4141b7890 */ /* 0x000fe4000fffe03f */
[----:B--2---:R-:W-:Y:S02]  /*38f0*/  UIADD3 UR32, UR19, -0x4498517b, URZ ;  /* 0xbb67ae8513207890 */ /* 0x004fe4000fffe03f */
[----:B------:R-:W-:Y:S02]  /*3900*/  UIADD3 UR30, UR19, 0x76cf5d0a, URZ ;  /* 0x76cf5d0a131e7890 */ /* 0x000fe4000fffe03f */
[----:B------:R-:W-:-:S02]  /*3910*/  UIADD3 UR28, UR19, 0x32370b8f, URZ ;  /* 0x32370b8f131c7890 */ /* 0x000fc4000fffe03f */
[----:B------:R-:W-:Y:S02]  /*3920*/  UIADD3 UR26, UR19, -0x126145ec, URZ ;  /* 0xed9eba14131a7890 */ /* 0x000fe4000fffe03f */
[----:B------:R-:W-:Y:S02]  /*3930*/  UIADD3 UR25, UR20, 0x1715609d, URZ ;  /* 0x1715609d14197890 */ /* 0x000fe4000fffe03f */
[----:B------:R-:W-:Y:S02]  /*3940*/  UIADD3 UR24, UR19, -0x56f99767, URZ ;  /* 0xa906689913187890 */ /* 0x000fe4000fffe03f */
[----:B------:R-:W-:Y:S02]  /*3950*/  UIADD3 UR23, UR20, -0x4ab325aa, URZ ;  /* 0xb54cda5614177890 */ /* 0x000fe4000fffe03f */
[----:B------:R-:W-:Y:S02]  /*3960*/  UIADD3 UR22, UR19, 0x646e171e, URZ ;  /* 0x646e171e13167890 */ /* 0x000fe4000fffe03f */
.L_x_1825:
        /* <DEDUP_REMOVED lines=138> */
.L_x_1821:
[----:B------:R-:W-:Y:S01]  /*4210*/  IADD3 R0, R232, UR11, RZ ;  /* 0x0000000be8007c10 */ /* 0x000fe2000fffe0ff */
[----:B------:R-:W1:Y:S01]  /*4220*/  S2R R86, SR_TID.X ;  /* 0x0000000000567919 */ /* 0x000e620000002100 */
[----:B------:R-:W-:Y:S02]  /*4230*/  UIADD3 UR11, -UR10, UR7, -UR18 ;  /* 0x000000070a0b7290 */ /* 0x000fe4000fffe912 */
[C---:B------:R-:W-:Y:S01]  /*4240*/  IADD3 R2, R0.reuse, 0x8, RZ ;  /* 0x0000000800027810 */ /* 0x040fe20007ffe0ff */
[----:B------:R-:W-:Y:S03]  /*4250*/  UMOV UR13, UR10 ;  /* 0x0000000a000d7c82 */ /* 0x000fe60008000000 */
[----:B------:R-:W-:Y:S02]  /*4260*/  IADD3 R85, R0, UR11, RZ ;  /* 0x0000000b00557c10 */ /* 0x000fe4000fffe0ff */
[----:B------:R-:W-:Y:S01]  /*4270*/  IADD3 R3, R2, UR11, RZ ;  /* 0x0000000b02037c10 */ /* 0x000fe2000fffe0ff */
        /* <DEDUP_REMOVED lines=67> */
.L_x_1822:
        /* <DEDUP_REMOVED lines=8> */
[----:B------:R-:W-:Y:S01]  /*4730*/  FFMA.FTZ R8, R8, c[0x0][0x23c], -R2 ;  /* 0x00008f0008087a23 */ /* 0x000fe20000010802 */
        /* <DEDUP_REMOVED lines=267> */
[-C--:B------:R-:W-:Y:S01]  /*57f0*/  FSEL R0, R0, R113.reuse, P0 ;  /* 0x0000007100007208 */ /* 0x080fe20000000000 */
[----:B------:R-:W-:Y:S01]  /*5800*/  FADD.FTZ R2, -R113, R6 ;  /* 0x0000000671027221 */ /* 0x000fe20000010100 */
[----:B------:R-:W-:Y:S01]  /*5810*/  FSETP.GE.FTZ.AND P0, PT, R128, RZ, PT ;  /* 0x000000ff8000720b */ /* 0x000fe20003f16000 */
[C---:B------:R-:W-:Y:S01]  /*5820*/  FADD.FTZ R8, -R114.reuse, R8 ;  /* 0x0000000872087221 */ /* 0x040fe20000010100 */
[----:B------:R-:W-:Y:S01]  /*5830*/  FSEL R3, R3, R114, P2 ;  /* 0x0000007203037208 */ /* 0x000fe20001000000 */
[----:B------:R-:W-:Y:S01]  /*5840*/  FADD.FTZ R4, -R114, R4 ;  /* 0x0000000472047221 */ /* 0x000fe20000010100 */
[----:B------:R-:W-:Y:S02]  /*5850*/  FSETP.GE.FTZ.AND P2, PT, R118, RZ, PT ;  /* 0x000000ff7600720b */ /* 0x000fe40003f56000 */
[----:B------:R-:W-:Y:S01]  /*5860*/  FADD.FTZ R11, -R113, R11 ;  /* 0x0000000b710b7221 */ /* 0x000fe20000010100 */
[----:B------:R-:W-:Y:S01]  /*5870*/  FSEL R2, R2, R113, P1 ;  /* 0x0000007102027208 */ /* 0x000fe20000800000 */
[----:B------:R-:W-:Y:S01]  /*5880*/  FMUL.FTZ R89, R127, R0 ;  /* 0x000000007f597220 */ /* 0x000fe20000410000 */
[-C--:B------:R-:W-:Y:S01]  /*5890*/  FSEL R0, R8, R114.reuse, P0 ;  /* 0x0000007208007208 */ /* 0x080fe20000000000 */
[----:B------:R-:W-:Y:S01]  /*58a0*/  FMUL.FTZ R6, R121, R3 ;  /* 0x0000000379067220 */ /* 0x000fe20000410000 */
[----:B------:R-:W-:Y:S01]  /*58b0*/  FSETP.GE.FTZ.AND P0, PT, R129, RZ, PT ;  /* 0x000000ff8100720b */ /* 0x000fe20003f16000 */
[----:B------:R-:W-:Y:S01]  /*58c0*/  FADD.FTZ R3, -R114, R13 ;  /* 0x0000000d72037221 */ /* 0x000fe20000010100 */
[----:B------:R-:W-:Y:S01]  /*58d0*/  FSEL R4, R4, R114, P3 ;  /* 0x0000007204047208 */ /* 0x000fe20001800000 */
[----:B------:R-:W-:Y:S01]  /*58e0*/  FADD.FTZ R10, -R113, R10 ;  /* 0x0000000a710a7221 */ /* 0x000fe20000010100 */
[----:B------:R-:W-:Y:S01]  /*58f0*/  FSETP.GE.FTZ.AND P1, PT, R122, RZ, PT ;  /* 0x000000ff7a00720b */ /* 0x000fe20003f36000 */
        /* <DEDUP_REMOVED lines=11> */
[----:B------:R-:W-:Y:S01]  /*59b0*/  FSETP.GE.FTZ.AND P0, PT, R123, RZ, PT ;  /* 0x000000ff7b00720b */ /* 0x000fe20003f16000 */
[----:B------:R-:W-:Y:S01]  /*59c0*/  FADD.FTZ R0, -R113, R18 ;  /* 0x0000001271007221 */ /* 0x000fe20000010100 */
[----:B------:R-:W-:Y:S01]  /*59d0*/  FSEL R4, R4, R114, P3 ;  /* 0x0000007204047208 */ /* 0x000fe20001800000 */
[----:B------:R-:W-:Y:S01]  /*59e0*/  FMUL.FTZ R13, R118, R3 ;  /* 0x00000003760d7220 */ /* 0x000fe20000410000 */
[-C--:B------:R-:W-:Y:S01]  /*59f0*/  FSEL R3, R15, R113.reuse, P1 ;  /* 0x000000710f037208 */ /* 0x080fe20000800000 */
[----:B------:R-:W-:Y:S01]  /*5a00*/  FADD.FTZ R5, -R114, R9 ;  /* 0x0000000972057221 */ /* 0x000fe20000010100 */
[----:B------:R-:W-:Y:S01]  /*5a10*/  FSETP.GE.FTZ.AND P1, PT, R115, RZ, PT ;  /* 0x000000ff7300720b */ /* 0x000fe20003f36000 */
[----:B------:R-:W-:Y:S01]  /*5a20*/  FADD.FTZ R14, -R113, R14 ;  /* 0x0000000e710e7221 */ /* 0x000fe20000010100 */
[----:B------:R-:W-:Y:S01]  /*5a30*/  FSETP.GE.FTZ.AND P3, PT, R116, RZ, PT ;  /* 0x000000ff7400720b */ /* 0x000fe20003f76000 */
[----:B------:R-:W-:Y:S01]  /*5a40*/  FMUL.FTZ R86, R122, R2 ;  /* 0x000000027a567220 */ /* 0x000fe20000410000 */
[----:B------:R-:W-:Y:S01]  /*5a50*/  FSEL R0, R0, R113, P1 ;  /* 0x0000007100007208 */ /* 0x000fe20000800000 */
[----:B------:R-:W-:Y:S01]  /*5a60*/  FADD.FTZ R2, -R114, R16 ;  /* 0x0000001072027221 */ /* 0x000fe20000010100 */
[----:B------:R-:W-:Y:S01]  /*5a70*/  PLOP3.LUT P1, PT, PT, PT, UP2, 0x80, 0x0 ;  /* 0x000000000000781c */ /* 0x000fe20003f2f028 */
[----:B------:R-:W-:Y:S01]  /*5a80*/  FMUL.FTZ R85, R120, R4 ;  /* 0x0000000478557220 */ /* 0x000fe20000410000 */
[----:B------:R-:W-:Y:S01]  /*5a90*/  FSEL R5, R5, R114, P4 ;  /* 0x0000007205057208 */ /* 0x000fe20002000000 */
[----:B------:R-:W-:Y:S01]  /*5aa0*/  FMUL.FTZ R11, R119, R3 ;  /* 0x00000003770b7220 */ /* 0x000fe20000410000 */
        /* <DEDUP_REMOVED lines=39> */
.L_x_1823:
        /* <DEDUP_REMOVED lines=129> */
.L_x_1824:
        /* <DEDUP_REMOVED lines=16> */
[----:B------:R-:W-:Y:S05]  /*6630*/  LDSM.16.MT88.4 R200, [R0+0x18800] ;  /* 0x0188000000c8783b */ /* 0x000fea0000004200 */
[----:B------:R-:W-:Y:S05]  /*6640*/  LDSM.16.M88.4 R204, [R219+0x1000] ;  /* 0x00100000dbcc783b */ /* 0x000fea0000000200 */
        /* <DEDUP_REMOVED lines=18> */
[----:B------:R-:W2:Y:S07]  /*6770*/  LDSM.16.M88.4 R196, [R219] ;  /* 0x00000000dbc4783b */ /* 0x000eae0000000200 */
        /* <DEDUP_REMOVED lines=18> */
[----:B------:R-:W-:Y:S07]  /*68a0*/  LDSM.16.M88.4 R204, [R220+0x1000] ;  /* 0x00100000dccc783b */ /* 0x000fee0000000200 */
[----:B------:R-:W-:Y:S01]  /*68b0*/  HMMA.16816.F32.BF16 R128, R196, R202, R128 ;  /* 0x000000cac480723c */ /* 0x000fe20000041880 */
[----:B------:R-:W-:Y:S05]  /*68c0*/  LDSM.16.M88.4 R196, [R220] ;  /* 0x00000000dcc4783b */ /* 0x000fea0000000200 */
[----:B------:R-:W2:Y:S02]  /*68d0*/  LDSM.16.MT88.4 R200, [R0+0x19000] ;  /* 0x0190000000c8783b */ /* 0x000ea40000004200 */
        /* <DEDUP_REMOVED lines=41> */
[----:B------:R-:W-:Y:S01]  /*6b70*/  IMAD.SHL.U32 R200, R242, 0x8, RZ ;  /* 0x00000008f2c87824 */ /* 0x000fe200078e00ff */
[-C--:B------:R-:W-:Y:S04]  /*6b80*/  HMMA.16816.F32.BF16 R124, R204, R202.reuse, R124 ;  /* 0x000000cacc7c723c */ /* 0x080fe8000004187c */
[-C--:B-1----:R-:W-:Y:S01]  /*6b90*/  LEA R2, P0, R200, R224.reuse, 0x2 ;  /* 0x000000e0c8027211 */ /* 0x082fe200078010ff */
[----:B------:R-:W-:Y:S03]  /*6ba0*/  IMAD.SHL.U32 R201, R242, 0x10, RZ ;  /* 0x00000010f2c97824 */ /* 0x000fe600078e00ff */
[----:B------:R-:W-:Y:S04]  /*6bb0*/  HMMA.16816.F32.BF16 R128, R196, R202, R128 ;  /* 0x000000cac480723c */ /* 0x000fe80000041880 */
[-C--:B------:R-:W-:Y:S02]  /*6bc0*/  LEA.HI.X.SX32 R3, R200, R225.reuse, 0x2, P0 ;  /* 0x000000e1c8037211 */ /* 0x080fe400000f16ff */
[-C--:B------:R-:W-:Y:S01]  /*6bd0*/  LEA R4, P0, R0, R224.reuse, 0x2 ;  /* 0x000000e000047211 */ /* 0x080fe200078010ff */
[C---:B------:R-:W-:Y:S01]  /*6be0*/  IMAD.SHL.U32 R197, R242.reuse, 0x20, RZ ;  /* 0x00000020f2c57824 */ /* 0x040fe200078e00ff */
[CC--:B------:R-:W-:Y:S01]  /*6bf0*/  LEA R198, P1, R201.reuse, R224.reuse, 0x2 ;  /* 0x000000e0c9c67211 */ /* 0x0c0fe200078210ff */
[----:B------:R1:W-:Y:S03]  /*6c00*/  RED.E.ADD.F32.FTZ.RN.STRONG.GPU [R2.64], R5 ;  /* 0x000000050200798e */ /* 0x0003e6000c10e784 */
[-C--:B------:R-:W-:Y:S01]  /*6c10*/  LEA.HI.X.SX32 R199, R201, R225.reuse, 0x2, P1 ;  /* 0x000000e1c9c77211 */ /* 0x080fe200008f16ff */
[----:B------:R-:W-:Y:S01]  /*6c20*/  IMAD R202, R242, 0x28, RZ ;  /* 0x00000028f2ca7824 */ /* 0x000fe200078e02ff */
        /* <DEDUP_REMOVED lines=573> */
.L_x_1826:
        /* <DEDUP_REMOVED lines=19> */
.L_x_1827:
[----:B------:R-:W-:Y:S01]  /*9130*/  BAR.SYNC.DEFER_BLOCKING 0x0 ;  /* 0x0000000000007b1d */ /* 0x000fe20000010000 */
[----:B------:R-:W-:Y:S01]  /*9140*/  USHF.R.S32.HI UR10, URZ, 0x1f, UR38 ;  /* 0x0000001f3f0a7899 */ /* 0x000fe20008011426 */
[--C-:B-1----:R-:W-:Y:S01]  /*9150*/  SHF.R.S32.HI R5, RZ, 0x1f, R248.reuse ;  /* 0x0000001fff057819 */ /* 0x102fe200000114f8 */
[----:B------:R-:W-:Y:S01]  /*9160*/  IMAD.U32 R2, RZ, RZ, UR38 ;  /* 0x00000026ff027e24 */ /* 0x000fe2000f8e00ff */
[----:B------:R-:W-:Y:S01]  /*9170*/  UIMAD UR7, UR35, -0x40, UR7 ;  /* 0xffffffc0230778a4 */ /* 0x000fe2000f8e0207 */
[----:B------:R-:W-:Y:S01]  /*9180*/  IMAD.MOV.U32 R4, RZ, RZ, R248 ;  /* 0x000000ffff047224 */ /* 0x000fe200078e00f8 */
[----:B------:R-:W-:Y:S01]  /*9190*/  ULDC.64 UR8, c[0x0][0x3a0] ;  /* 0x0000e80000087ab9 */ /* 0x000fe20000000a00 */
[----:B------:R-:W-:Y:S01]  /*91a0*/  IMAD.U32 R6, RZ, RZ, UR41 ;  /* 0x00000029ff067e24 */ /* 0x000fe2000f8e00ff */
[----:B------:R-:W-:Y:S01]  /*91b0*/  UIMAD UR6, UR10, UR8, URZ ;  /* 0x000000080a0672a4 */ /* 0x000fe2000f8e023f */
[----:B------:R-:W-:Y:S01]  /*91c0*/  IMAD.WIDE.U32 R2, R2, c[0x0][0x3a0], R4 ;  /* 0x0000e80002027a25 */ /* 0x000fe200078e0004 */
[----:B------:R-:W-:Y:S01]  /*91d0*/  USHF.R.S32.HI UR13, URZ, 0x1f, UR41 ;  /* 0x0000001f3f0d7899 */ /* 0x000fe20008011429 */
[----:B------:R-:W-:Y:S01]  /*91e0*/  ISETP.GE.AND P2, PT, R239, UR7, PT ;  /* 0x00000007ef007c0c */ /* 0x000fe2000bf46270 */
[----:B------:R-:W-:Y:S01]  /*91f0*/  UIMAD UR6, UR38, UR9, UR6 ;  /* 0x00000009260672a4 */ /* 0x000fe2000f8e0206 */
[----:B------:R-:W-:Y:S01]  /*9200*/  BSSY B0, `(.L_x_1828) ;  /* 0x0000027000007945 */ /* 0x000fe20003800000 */
[----:B------:R-:W-:Y:S01]  /*9210*/  IADD3 R2, P0, R2, UR14, RZ ;  /* 0x0000000e02027c10 */ /* 0x000fe2000ff1e0ff */
[----:B------:R-:W-:Y:S01]  /*9220*/  ULDC.64 UR8, c[0x0][0x3b8] ;  /* 0x0000ee0000087ab9 */ /* 0x000fe20000000a00 */
[----:B------:R-:W-:-:S02]  /*9230*/  SHF.R.S32.HI R11, RZ, 0x1f, R239 ;  /* 0x0000001fff0b7819 */ /* 0x000fc400000114ef */
[----:B------:R-:W-:Y:S01]  /*9240*/  IMAD.U32 R0, RZ, RZ, UR6 ;  /* 0x00000006ff007e24 */ /* 0x000fe2000f8e00ff */
[----:B------:R-:W-:-:S04]  /*9250*/  UIMAD UR6, UR13, UR8, URZ ;  /* 0x000000080d0672a4 */ /* 0x000fc8000f8e023f */
[----:B------:R-:W-:Y:S01]  /*9260*/  IADD3.X R3, R3, UR15, R0, P0, !PT ;  /* 0x0000000f03037c10 */ /* 0x000fe200087fe400 */
[----:B------:R1:W2:Y:S01]  /*9270*/  LDS.128 R40, [R227+0x19000] ;  /* 0x01900000e3287984 */ /* 0x0002a20000000c00 */
[----:B------:R-:W-:-:S03]  /*9280*/  UIMAD UR6, UR41, UR9, UR6 ;  /* 0x00000009290672a4 */ /* 0x000fc6000f8e0206 */
        /* <DEDUP_REMOVED lines=30> */
.L_x_1829:
[----:B--23--:R-:W-:Y:S05]  /*9470*/  BSYNC B0 ;  /* 0x0000000000007941 */ /* 0x00cfea0003800000 */
.L_x_1828:
        /* <DEDUP_REMOVED lines=18> */
.L_x_1831:
[----:B------:R-:W-:Y:S05]  /*95a0*/  BSYNC B0 ;  /* 0x0000000000007941 */ /* 0x000fea0003800000 */
.L_x_1830:
[----:B------:R-:W-:Y:S01]  /*95b0*/  ULDC.64 UR6, c[0x0][0x3a8] ;  /* 0x0000ea0000067ab9 */ /* 0x000fe20000000a00 */
[----:B--2---:R-:W-:Y:S01]  /*95c0*/  IMAD.U32 R2, RZ, RZ, UR38 ;  /* 0x00000026ff027e24 */ /* 0x004fe2000f8e00ff */
[----:B------:R-:W-:Y:S01]  /*95d0*/  UIMAD UR6, UR10, UR6, URZ ;  /* 0x000000060a0672a4 */ /* 0x000fe2000f8e023f */
[----:B------:R-:W-:Y:S01]  /*95e0*/  BSSY B0, `(.L_x_1832) ;  /* 0x000001a000007945 */ /* 0x000fe20003800000 */
[----:B------:R-:W-:Y:S01]  /*95f0*/  USHF.R.S32.HI UR8, URZ, 0x1f, UR41 ;  /* 0x0000001f3f087899 */ /* 0x000fe20008011429 */
        /* <DEDUP_REMOVED lines=24> */
.L_x_1833:
[----:B------:R-:W-:Y:S05]  /*9780*/  BSYNC B0 ;  /* 0x0000000000007941 */ /* 0x000fea0003800000 */
.L_x_1832:
        /* <DEDUP_REMOVED lines=15> */
.L_x_1814:
[----:B------:R-:W-:Y:S05]  /*9880*/  BSYNC B1 ;  /* 0x0000000000017941 */ /* 0x000fea0003800000 */
.L_x_1800:
        /* <DEDUP_REMOVED lines=11> */
.L_x_1834:
[----:B------:R-:W-:Y:S05]  /*9940*/  EXIT ;  /* 0x000000000000794d */ /* 0x000fea0003800000 */
.L_x_1836:
        /* <DEDUP_REMOVED lines=11> */
.L_x_2048:


//--------------------- .text._ZN5flash44flash_bwd_dq_dk_dv_loop_seqk_parallel_kernelI23Flash_bwd_kernel_traitsILi256ELi64ELi64ELi8ELi4ELi2ELi2ELb0ELb0EN7cutlass10bfloat16_tE19Flash_kernel_traitsILi256ELi64ELi64ELi8ES3_EELb0ELb0ELb1ELb0ELb0ELb1ELb1EEEvNS_16Flash_bwd_paramsE --------------------------
	.section	.text._ZN5flash44flash_bwd_dq_dk_dv_loop_seqk_parallel_kernelI23Flash_bwd_kernel_traitsILi256ELi64ELi64ELi8ELi4ELi2ELi2ELb0ELb0EN7cutlass10bfloat16_tE19Flash_kernel_traitsILi256ELi64ELi64ELi8ES3_EELb0ELb0ELb1ELb0ELb0ELb1ELb1EEEvNS_16Flash_bwd_paramsE,"ax",@progbits
	.sectioninfo	@"SHI_REGISTERS=255"
	.align	128
        .global         _ZN5flash44flash_bwd_dq_dk_dv_loop_seqk_parallel_kernelI23Flash_bwd_kernel_traitsILi256ELi64ELi64ELi8ELi4ELi2ELi2ELb0ELb0EN7cutlass10bfloat16_tE19Flash_kernel_traitsILi256ELi64ELi64ELi8ES3_EELb0ELb0ELb1ELb0ELb0ELb1ELb1EEEvNS_16Flash_bwd_paramsE
        .type           _ZN5flash44flash_bwd_dq_dk_dv_loop_seqk_parallel_kernelI23Flash_bwd_kernel_traitsILi256ELi64ELi64ELi8ELi4ELi2ELi2ELb0ELb0EN7cutlass10bfloat16_tE19Flash_kernel_traitsILi256ELi64ELi64ELi8ES3_EELb0ELb0ELb1ELb0ELb0ELb1ELb1EEEvNS_16Flash_bwd_paramsE,@function
        .size           _ZN5flash44flash_bwd_dq_dk_dv_loop_seqk_parallel_kernelI23Flash_bwd_kernel_traitsILi256ELi64ELi64ELi8ELi4ELi2ELi2ELb0ELb0EN7cutlass10bfloat16_tE19Flash_kernel_traitsILi256ELi64ELi64ELi8ES3_EELb0ELb0ELb1ELb0ELb0ELb1ELb1EEEvNS_16Flash_bwd_paramsE,(.L_x_2049 - _ZN5flash44flash_bwd_dq_dk_dv_loop_seqk_parallel_kernelI23Flash_bwd_kernel_traitsILi256ELi64ELi64ELi8ELi4ELi2ELi2ELb0ELb0EN7cutlass10bfloat16_tE19Flash_kernel_traitsILi256ELi64ELi64ELi8ES3_EELb0ELb0ELb1ELb0ELb0ELb1ELb1EEEvNS_16Flash_bwd_paramsE)
        .other          _ZN5flash44flash_bwd_dq_dk_dv_loop_seqk_parallel_kernelI23Flash_bwd_kernel_traitsILi256ELi64ELi64ELi8ELi4ELi2ELi2ELb0ELb0EN7cutlass10bfloat16_tE19Flash_kernel_traitsILi256ELi64ELi64ELi8ES3_EELb0ELb0ELb1ELb0ELb0ELb1ELb1EEEvNS_16Flash_bwd_paramsE,@"STO_CUDA_ENTRY STV_DEFAULT"
_ZN5flash44flash_bwd_dq_dk_dv_loop_seqk_parallel_kernelI23Flash_bwd_kernel_traitsILi256ELi64ELi64ELi8ELi4ELi2ELi2ELb0ELb0EN7cutlass10bfloat16_tE19Flash_kernel_traitsILi256ELi64ELi64ELi8ES3_EELb0ELb0ELb1ELb0ELb0ELb1ELb1EEEvNS_16Flash_bwd_paramsE:
.text._ZN5flash44flash_bwd_dq_dk_dv_loop_seqk_parallel_kernelI23Flash_bwd_kernel_traitsILi256ELi64ELi64ELi8ELi4ELi2ELi2ELb0ELb0EN7cutlass10bfloat16_tE19Flash_kernel_traitsILi256ELi64ELi64ELi8ES3_EELb0ELb0ELb1ELb0ELb0ELb1ELb1EEEvNS_16Flash_bwd_paramsE:
        /* <DEDUP_REMOVED lines=29> */
[----:B--2---:R-:W-:Y:S01]  /*01d0*/  UIMAD.WIDE.U32 UR46, UR34, UR14, URZ ;  /* 0x0000000e222e72a5 */ /* 0x004fe2000f8e003f */
[----:B------:R-:W-:Y:S01]  /*01e0*/  IMAD.SHL.U32 R252, R13, 0x2, RZ ;  /* 0x000000020dfc7824 */ /* 0x000fe200078e00ff */
        /* <DEDUP_REMOVED lines=34> */
[----:B------:R-:W-:Y:S01]  /*0410*/  IMAD.IADD R0, R13, 0x1, -R0 ;  /* 0x000000010d007824 */ /* 0x000fe200078e0a00 */
[----:B------:R-:W-:Y:S01]  /*0420*/  LOP3.LUT R2, R2, 0xfffffff8, RZ, 0xc0, !PT ;  /* 0xfffffff802027812 */ /* 0x000fe200078ec0ff */
[----:B------:R-:W-:Y:S01]  /*0430*/  @UP5 UIMAD UR56, UR34, UR51, URZ ;  /* 0x00000033223852a4 */ /* 0x000fe2000f8e023f */
[----:B------:R-:W-:Y:S01]  /*0440*/  SHF.R.S32.HI R247, RZ, 0x3, R11 ;  /* 0x00000003fff77819 */ /* 0x000fe2000001140b */
[----:B------:R-:W-:Y:S01]  /*0450*/  ULDC.64 UR4, c[0x0][0x118] ;  /* 0x0000460000047ab9 */ /* 0x000fe20000000a00 */
[----:B------:R-:W-:Y:S01]  /*0460*/  SHF.R.S32.HI R3, RZ, 0x1f, R0 ;  /* 0x0000001fff037819 */ /* 0x000fe20000011400 */
[----:B------:R-:W-:Y:S01]  /*0470*/  IMAD.IADD R6, R5, 0x1, -R2 ;  /* 0x0000000105067824 */ /* 0x000fe200078e0a02 */
[----:B------:R-:W-:Y:S01]  /*0480*/  LOP3.LUT R2, R7, 0xfffffff0, RZ, 0xc0, !PT ;  /* 0xfffffff007027812 */ /* 0x000fe200078ec0ff */
[----:B------:R-:W-:Y:S01]  /*0490*/  ULDC UR42, c[0x0][0x2e8] ;  /* 0x0000ba00002a7ab9 */ /* 0x000fe20000000800 */
[----:B------:R-:W-:Y:S01]  /*04a0*/  LEA.HI R15, R3, R0, RZ, 0x2 ;  /* 0x00000000030f7211 */ /* 0x000fe200078f10ff */
[----:B------:R-:W-:Y:S01]  /*04b0*/  IMAD.SHL.U32 R3, R247, 0x40, RZ ;  /* 0x00000040f7037824 */ /* 0x000fe200078e00ff */
[----:B------:R-:W-:Y:S01]  /*04c0*/  LOP3.LUT R0, R11, 0xfffffff8, RZ, 0xc0, !PT ;  /* 0xfffffff80b007812 */ /* 0x000fe200078ec0ff */
[----:B------:R-:W-:Y:S01]  /*04d0*/  IMAD.IADD R2, R13, 0x1, -R2 ;  /* 0x000000010d027824 */ /* 0x000fe200078e0a02 */
[----:B------:R-:W-:-:S02]  /*04e0*/  ULOP3.LUT UR58, UR38, UR58, URZ, 0x3c, !UPT ;  /* 0x0000003a263a7292 */ /* 0x000fc4000f8e3c3f */
[----:B------:R-:W-:Y:S01]  /*04f0*/  LOP3.LUT R3, R3, 0x1c0, RZ, 0xc0, !PT ;  /* 0x000001c003037812 */ /* 0x000fe200078ec0ff */
[----:B------:R-:W-:Y:S01]  /*0500*/  IMAD.IADD R0, R13, 0x1, -R0 ;  /* 0x000000010d007824 */ /* 0x000fe200078e0a00 */
[----:B------:R-:W-:Y:S01]  /*0510*/  SHF.R.S32.HI R4, RZ, 0x1f, R2 ;  /* 0x0000001fff047819 */ /* 0x000fe20000011402 */
[----:B------:R-:W-:Y:S01]  /*0520*/  USHF.R.S32.HI UR59, URZ, 0x1f, UR38 ;  /* 0x0000001f3f3b7899 */ /* 0x000fe20008011426 */
[----:B------:R-:W-:Y:S01]  /*0530*/  SHF.R.U32.HI R5, RZ, 0x3, R3 ;  /* 0x00000003ff057819 */ /* 0x000fe20000011603 */
[----:B------:R-:W-:Y:S01]  /*0540*/  IMAD.SHL.U32 R16, R0, 0x8, RZ ;  /* 0x0000000800107824 */ /* 0x000fe200078e00ff */
[----:B------:R-:W-:Y:S01]  /*0550*/  LEA.HI R9, R4, R2, RZ, 0x3 ;  /* 0x0000000204097211 */ /* 0x000fe200078f18ff */
[----:B------:R-:W-:Y:S01]  /*0560*/  UISETP.NE.AND UP6, UPT, UR10, URZ, UPT ;  /* 0x0000003f0a00728c */ /* 0x000fe2000bfc5270 */
[C---:B------:R-:W-:Y:S01]  /*0570*/  LOP3.LUT P4, RZ, R0.reuse, 0x2, RZ, 0xc0, !PT ;  /* 0x0000000200ff7812 */ /* 0x040fe2000788c0ff */
[----:B------:R-:W-:Y:S01]  /*0580*/  USHF.R.S32.HI UR61, URZ, 0x1f, UR34 ;  /* 0x0000001f3f3d7899 */ /* 0x000fe20008011422 */
[----:B------:R-:W-:Y:S01]  /*0590*/  LOP3.LUT R4, R3, 0x38, R16, 0xf8, !PT ;  /* 0x0000003803047812 */ /* 0x000fe200078ef810 */
[----:B------:R1:W-:Y:S01]  /*05a0*/  STL [R1], R16 ;  /* 0x0000001001007387 */ /* 0x0003e20000100800 */
[----:B------:R-:W-:Y:S01]  /*05b0*/  LOP3.LUT R3, R9, 0xfffffff8, RZ, 0xc0, !PT ;  /* 0xfffffff809037812 */ /* 0x000fe200078ec0ff */
[----:B------:R-:W-:Y:S01]  /*05c0*/  USHF.R.S32.HI UR60, URZ, 0x1f, UR38 ;  /* 0x0000001f3f3c7899 */ /* 0x000fe20008011426 */
[C---:B------:R-:W-:Y:S01]  /*05d0*/  LOP3.LUT P3, RZ, R0.reuse, 0x4, RZ, 0xc0, !PT ;  /* 0x0000000400ff7812 */ /* 0x040fe2000786c0ff */
[----:B------:R-:W-:Y:S01]  /*05e0*/  IMAD.SHL.U32 R0, R0, 0x40, RZ ;  /* 0x0000004000007824 */ /* 0x000fe200078e00ff */
[----:B------:R-:W-:Y:S01]  /*05f0*/  LOP3.LUT R7, R4, R5, RZ, 0x3c, !PT ;  /* 0x0000000504077212 */ /* 0x000fe200078e3cff */
[----:B------:R-:W-:Y:S01]  /*0600*/  UIMAD.WIDE.U32 UR44, UR36, UR46, URZ ;  /* 0x0000002e242c72a5 */ /* 0x000fe2000f8e003f */
[-C--:B------:R-:W-:Y:S01]  /*0610*/  LEA.HI R5, R12, R13.reuse, RZ, 0x7 ;  /* 0x0000000d0c057211 */ /* 0x080fe200078f38ff */
[----:B------:R-:W-:Y:S01]  /*0620*/  UIMAD UR53, UR37, UR46, URZ ;  /* 0x0000002e253572a4 */ /* 0x000fe2000f8e023f */
[----:B------:R-:W-:Y:S01]  /*0630*/  LOP3.LUT R0, R0, 0x1c0, RZ, 0xc0, !PT ;  /* 0x000001c000007812 */ /* 0x000fe200078ec0ff */
[----:B------:R-:W-:Y:S01]  /*0640*/  USHF.R.S32.HI UR55, URZ, 0x1f, UR49 ;  /* 0x0000001f3f377899 */ /* 0x000fe20008011431 */
[----:B------:R-:W-:Y:S01]  /*0650*/  SHF.R.S32.HI R5, RZ, 0x7, R5 ;  /* 0x00000007ff057819 */ /* 0x000fe20000011405 */
[----:B------:R-:W-:Y:S01]  /*0660*/  UIMAD UR52, UR6, UR52, URZ ;  /* 0x00000034063472a4 */ /* 0x000fe2000f8e023f */
[----:B------:R-:W-:Y:S01]  /*0670*/  LOP3.LUT R213, R0, 0x8, R11, 0xf8, !PT ;  /* 0x0000000800d57812 */ /* 0x000fe200078ef80b */
[----:B------:R-:W-:Y:S01]  /*0680*/  @!UP5 UIMAD UR51, UR7, UR51, URZ ;  /* 0x000000330733d2a4 */ /* 0x000fe2000f8e023f */
[----:B------:R-:W-:Y:S01]  /*0690*/  SHF.R.U32.HI R218, RZ, 0x3, R0 ;  /* 0x00000003ffda7819 */ /* 0x000fe20000011600 */
[----:B------:R-:W-:Y:S01]  /*06a0*/  USHF.R.S32.HI UR50, URZ, 0x1f, UR43 ;  /* 0x0000001f3f327899 */ /* 0x000fe2000801142b */
[----:B------:R-:W-:Y:S01]  /*06b0*/  LEA.HI R4, R12, R13, RZ, 0x6 ;  /* 0x0000000d0c047211 */ /* 0x000fe200078f30ff */
[----:B------:R-:W-:Y:S01]  /*06c0*/  UMOV UR41, 0xffff8000 ;  /* 0xffff800000297882 */ /* 0x000fe20000000000 */
[----:B------:R-:W-:-:S02]  /*06d0*/  LOP3.LUT R213, R213, R218, RZ, 0x3c, !PT ;  /* 0x000000dad5d57212 */ /* 0x000fc400078e3cff */
        /* <DEDUP_REMOVED lines=8> */
[----:B------:R1:W-:Y:S01]  /*0760*/  STL [R1+0xc], R16 ;  /* 0x00000c1001007387 */ /* 0x0003e20000100800 */
        /* <DEDUP_REMOVED lines=11> */
[----:B------:R-:W-:Y:S01]  /*0820*/  IMAD.SHL.U32 R4, R0, 0x8, RZ ;  /* 0x0000000800047824 */ /* 0x000fe200078e00ff */
[----:B------:R-:W-:Y:S01]  /*0830*/  LOP3.LUT R252, R3, 0x6, R252, 0xf8, !PT ;  /* 0x0000000603fc7812 */ /* 0x000fe200078ef8fc */
[----:B------:R-:W-:Y:S01]  /*0840*/  IMAD.SHL.U32 R0, R6, 0x40, RZ ;  /* 0x0000004006007824 */ /* 0x000fe200078e00ff */
[----:B------:R1:W-:Y:S01]  /*0850*/  STL [R1+0x8], R11 ;  /* 0x0000080b01007387 */ /* 0x0003e20000100800 */
[----:B------:R-:W-:Y:S01]  /*0860*/  IMAD.IADD R6, R13, 0x1, -R2 ;  /* 0x000000010d067824 */ /* 0x000fe200078e0a02 */
[----:B------:R-:W-:Y:S01]  /*0870*/  LOP3.LUT R2, R4, 0x18, RZ, 0xc0, !PT ;  /* 0x0000001804027812 */ /* 0x000fe200078ec0ff */
[----:B------:R-:W-:Y:S01]  /*0880*/  IMAD.SHL.U32 R5, R8, 0x20, RZ ;  /* 0x0000002008057824 */ /* 0x000fe200078e00ff */
[----:B------:R-:W-:Y:S01]  /*0890*/  LOP3.LUT R0, R0, 0x1c0, RZ, 0xc0, !PT ;  /* 0x000001c000007812 */ /* 0x000fe200078ec0ff */
[----:B------:R-:W-:-:S02]  /*08a0*/  IMAD.SHL.U32 R213, R213, 0x2, RZ ;  /* 0x00000002d5d57824 */ /* 0x000fc400078e00ff */
[----:B------:R-:W-:Y:S01]  /*08b0*/  IMAD.SHL.U32 R219, R218, 0x2, RZ ;  /* 0x00000002dadb7824 */ /* 0x000fe200078e00ff */
[----:B------:R-:W-:Y:S01]  /*08c0*/  SHF.R.U32.HI R4, RZ, 0x3, R0 ;  /* 0x00000003ff047819 */ /* 0x000fe20000011600 */
[C---:B------:R-:W-:Y:S01]  /*08d0*/  IMAD.IADD R214, R213.reuse, 0x1, R214 ;  /* 0x00000001d5d67824 */ /* 0x040fe200078e02d6 */
[----:B------:R-:W-:Y:S01]  /*08e0*/  LOP3.LUT R7, R2, 0x20, R5, 0xf8, !PT ;  /* 0x0000002002077812 */ /* 0x000fe200078ef805 */
[----:B------:R-:W-:Y:S01]  /*08f0*/  IMAD R218, R218, 0x2, R215 ;  /* 0x00000002dada7824 */ /* 0x000fe200078e02d7 */
[----:B------:R-:W-:Y:S01]  /*0900*/  LOP3.LUT R3, R0, 0x20, R3, 0xf8, !PT ;  /* 0x0000002000037812 */ /* 0x000fe200078ef803 */
[----:B------:R-:W-:Y:S01]  /*0910*/  IMAD.IADD R216, R213, 0x1, R215 ;  /* 0x00000001d5d87824 */ /* 0x000fe200078e02d7 */
[----:B------:R-:W-:Y:S01]  /*0920*/  LOP3.LUT R5, R4, R0, R2, 0x1e, !PT ;  /* 0x0000000004057212 */ /* 0x000fe200078e1e02 */
[----:B------:R-:W-:Y:S01]  /*0930*/  IMAD.SHL.U32 R0, R6, 0x2, RZ ;  /* 0x0000000206007824 */ /* 0x000fe200078e00ff */
[----:B------:R-:W-:Y:S01]  /*0940*/  LOP3.LUT R4, R3, R4, RZ, 0x3c, !PT ;  /* 0x0000000403047212 */ /* 0x000fe200078e3cff */
[----:B------:R-:W-:-:S02]  /*0950*/  IMAD.SHL.U32 R3, R16, 0x40, RZ ;  /* 0x0000004010037824 */ /* 0x000fc400078e00ff */
[--C-:B------:R-:W-:Y:S02]  /*0960*/  IMAD R2, R10, 0x400, R0.reuse ;  /* 0x000004000a027824 */ /* 0x100fe400078e0200 */
[----:B------:R-:W-:Y:S01]  /*0970*/  IMAD R0, R222, 0x400, R0 ;  /* 0x00000400de007824 */ /* 0x000fe200078e0200 */
[----:B------:R-:W-:Y:S01]  /*0980*/  LOP3.LUT R3, R3, 0x1c0, RZ, 0xc0, !PT ;  /* 0x000001c003037812 */ /* 0x000fe200078ec0ff */
[----:B------:R-:W-:Y:S01]  /*0990*/  IMAD.IADD R239, R2, 0x1, R4 ;  /* 0x0000000102ef7824 */ /* 0x000fe200078e0204 */
[----:B------:R-:W-:Y:S01]  /*09a0*/  SHF.R.S32.HI R4, RZ, 0x2, R15 ;  /* 0x00000002ff047819 */ /* 0x000fe2000001140f */
[----:B------:R-:W-:Y:S01]  /*09b0*/  IMAD.IADD R248, R0, 0x1, R5 ;  /* 0x0000000100f87824 */ /* 0x000fe200078e0205 */
[----:B------:R-:W-:Y:S01]  /*09c0*/  SHF.R.U32.HI R2, RZ, 0x3, R3 ;  /* 0x00000003ff027819 */ /* 0x000fe20000011603 */
[----:B------:R-:W-:Y:S02]  /*09d0*/  IMAD.SHL.U32 R0, R8, 0x8, RZ ;  /* 0x0000000808007824 */ /* 0x000fe400078e00ff */
[----:B------:R-:W-:Y:S01]  /*09e0*/  IMAD.SHL.U32 R5, R9, 0x40, RZ ;  /* 0x0000004009057824 */ /* 0x000fe200078e00ff */
[----:B------:R-:W-:Y:S01]  /*09f0*/  LEA R248, R248, 0x18000, 0x1 ;  /* 0x00018000f8f87811 */ /* 0x000fe200078e08ff */
[----:B------:R-:W-:Y:S01]  /*0a00*/  IMAD.SHL.U32 R239, R239, 0x2, RZ ;  /* 0x00000002efef7824 */ /* 0x000fe200078e00ff */
[----:B------:R-:W-:Y:S01]  /*0a10*/  LOP3.LUT R6, R3, 0x8, R0, 0xf8, !PT ;  /* 0x0000000803067812 */ /* 0x000fe200078ef800 */
[----:B------:R-:W-:Y:S01]  /*0a20*/  IMAD R251, R10, 0x10, R4 ;  /* 0x000000100afb7824 */ /* 0x000fe200078e0204 */
[----:B------:R-:W-:Y:S01]  /*0a30*/  LOP3.LUT R0, R5, 0xfffffe00, RZ, 0xc0, !PT ;  /* 0xfffffe0005007812 */ /* 0x000fe200078ec0ff */
[----:B------:R-:W-:Y:S01]  /*0a40*/  IMAD.IADD R242, R239, 0x1, R241 ;  /* 0x00000001eff27824 */ /* 0x000fe200078e02f1 */
[----:B------:R-:W-:Y:S01]  /*0a50*/  LOP3.LUT R3, R2, R7, R3, 0x1e, !PT ;  /* 0x0000000702037212 */ /* 0x000fe200078e1e03 */
[----:B------:R-:W-:Y:S01]  /*0a60*/  IMAD.SHL.U32 R231, R11, 0x2, RZ ;  /* 0x000000020be77824 */ /* 0x000fe200078e00ff */
        /* <DEDUP_REMOVED lines=10> */
[----:B------:R-:W-:Y:S01]  /*0b10*/  LEA R222, R222, 0x28000, 0x1 ;  /* 0x00028000dede7811 */ /* 0x000fe200078e08ff */
[----:B------:R-:W-:Y:S01]  /*0b20*/  IMAD.IADD R241, R241, 0x1, R240 ;  /* 0x00000001f1f17824 */ /* 0x000fe200078e02f0 */
[----:B-1----:R-:W-:-:S02]  /*0b30*/  @P2 IADD3 R249, R248, -0x40, RZ ;  /* 0xffffffc0f8f92810 */ /* 0x002fc40007ffe0ff */
.L_x_1873:
        /* <DEDUP_REMOVED lines=53> */
.L_x_1837:
        /* <DEDUP_REMOVED lines=67> */
.L_x_1839:
        /* <DEDUP_REMOVED lines=18> */
.L_x_1840:
        /* <DEDUP_REMOVED lines=71> */
.L_x_1841:
[----:B------:R-:W-:Y:S02]  /*1850*/  UMOV UR15, UR52 ;  /* 0x00000034000f7c82 */ /* 0x000fe40008000000 */
.L_x_1842:
[----:B------:R-:W2:Y:S04]  /*1860*/  LDL.64 R2, [R1] ;  /* 0x0000000001027983 */ /* 0x000ea80000100a00 */
[----:B------:R1:W2:Y:S01]  /*1870*/  LDL.64 R14, [R1] ;  /* 0x00000000010e7983 */ /* 0x0002a20000100a00 */
        /* <DEDUP_REMOVED lines=11> */
[----:B------:R-:W-:Y:S01]  /*1930*/  BSSY B1, `(.L_x_1838) ;  /* 0x0000782000017945 */ /* 0x000fe20003800000 */
[----:B------:R-:W-:-:S02]  /*1940*/  UIMAD UR6, UR59, UR8, URZ ;  /* 0x000000083b0672a4 */ /* 0x000fc4000f8e023f */
[----:B------:R-:W-:Y:S01]  /*1950*/  UMOV UR17, 0x4 ;  /* 0x0000000400117882 */ /* 0x000fe20000000000 */
[----:B------:R-:W-:Y:S01]  /*1960*/  IMAD R5, R5, c[0x0][0x190], RZ ;  /* 0x0000640005057a24 */ /* 0x000fe200078e02ff */
[----:B------:R-:W-:Y:S02]  /*1970*/  UIMAD UR18, UR38, UR9, UR6 ;  /* 0x00000009261272a4 */ /* 0x000fe4000f8e0206 */
[----:B------:R-:W-:Y:S02]  /*1980*/  ULDC.64 UR4, c[0x0][0x200] ;  /* 0x0000800000047ab9 */ /* 0x000fe40000000a00 */
[----:B------:R-:W-:Y:S02]  /*1990*/  ULDC.64 UR8, c[0x0][0x378] ;  /* 0x0000de0000087ab9 */ /* 0x000fe40000000a00 */
        /* <DEDUP_REMOVED lines=13> */
[----:B------:R3:W4:Y:S02]  /*1a70*/  R2UR UR4, R9 ;  /* 0x00000000090473c2 */ /* 0x00072400000e0000 */
[----:B------:R-:W-:Y:S02]  /*1a80*/  ULDC UR17, c[0x0][0x2e8] ;  /* 0x0000ba0000117ab9 */ /* 0x000fe40000000800 */
[----:B------:R-:W-:-:S02]  /*1a90*/  UIADD3 UR6, UR6, -UR17, URZ ;  /* 0x8000001106067290 */ /* 0x000fc4000fffe03f */
[----:B------:R-:W-:Y:S02]  /*1aa0*/  UMOV UR16, UR8 ;  /* 0x0000000800107c82 */ /* 0x000fe40008000000 */
[----:B------:R-:W-:Y:S01]  /*1ab0*/  USHF.R.S32.HI UR17, URZ, 0x1f, UR6 ;  /* 0x0000001f3f117899 */ /* 0x000fe20008011406 */
[----:B------:R1:W1:Y:S01]  /*1ac0*/  R2UR UR5, R10 ;  /* 0x000000000a0573c2 */ /* 0x00026200000e0000 */
[----:B------:R-:W-:Y:S02]  /*1ad0*/  UMOV UR15, UR9 ;  /* 0x00000009000f7c82 */ /* 0x000fe40008000000 */
[----:B------:R-:W-:Y:S02]  /*1ae0*/  ULEA.HI UR17, UR17, UR6, URZ, 0x6 ;  /* 0x0000000611117291 */ /* 0x000fe4000f8f303f */
[----:B------:R-:W-:Y:S02]  /*1af0*/  UIADD3 UR6, UR33, -0x1, URZ ;  /* 0xffffffff21067890 */ /* 0x000fe4000fffe03f */
[----:B------:R-:W-:-:S04]  /*1b00*/  USHF.R.S32.HI UR17, URZ, 0x6, UR17 ;  /* 0x000000063f117899 */ /* 0x000fc80008011411 */
[----:B------:R-:W-:Y:S01]  /*1b10*/  UISETP.LT.AND UP1, UPT, URZ, UR17, UPT ;  /* 0x000000113f00728c */ /* 0x000fe2000bf21270 */
[----:B---3--:R-:W3:Y:S03]  /*1b20*/  S2R R9, SR_TID.X ;  /* 0x0000000000097919 */ /* 0x008ee60000002100 */
[----:B------:R-:W-:-:S04]  /*1b30*/  USEL UR17, URZ, UR17, !UP1 ;  /* 0x000000113f117287 */ /* 0x000fc8000c800000 */
[----:B------:R-:W-:Y:S01]  /*1b40*/  UISETP.GT.AND UP1, UPT, UR33, UR17, UPT ;  /* 0x000000112100728c */ /* 0x000fe2000bf24270 */
[----:B--2---:R-:W-:-:S05]  /*1b50*/  IMAD.MOV.U32 R14, RZ, RZ, R2 ;  /* 0x000000ffff0e7224 */ /* 0x004fca00078e0002 */
[----:B------:R-:W-:-:S05]  /*1b60*/  SHF.R.S32.HI R15, RZ, 0x1f, R14 ;  /* 0x0000001fff0f7819 */ /* 0x000fca000001140e */
[C---:B------:R-:W-:Y:S01]  /*1b70*/  IMAD.WIDE.U32 R2, R4.reuse, c[0x0][0x190], R14 ;  /* 0x0000640004027a25 */ /* 0x040fe200078e000e */
[----:B------:R2:W-:Y:S03]  /*1b80*/  STL [R1+0x4], R15 ;  /* 0x0000040f01007387 */ /* 0x0005e60000100800 */
[----:B------:R-:W-:Y:S01]  /*1b90*/  IMAD R4, R4, c[0x0][0x194], R5 ;  /* 0x0000650004047a24 */ /* 0x000fe200078e0205 */
[----:B------:R-:W-:-:S04]  /*1ba0*/  IADD3 R6, P0, R2, UR39, RZ ;  /* 0x0000002702067c10 */ /* 0x000fc8000ff1e0ff */
[----:B------:R-:W-:Y:S02]  /*1bb0*/  IADD3.X R7, R3, UR35, R4, P0, !PT ;  /* 0x0000002303077c10 */ /* 0x000fe400087fe404 */
[----:B---3--:R-:W-:Y:S02]  /*1bc0*/  SHF.R.S32.HI R4, RZ, 0x1f, R9 ;  /* 0x0000001fff047819 */ /* 0x008fe40000011409 */
[----:B------:R-:W-:Y:S02]  /*1bd0*/  IADD3 R2, P0, R14, UR27, RZ ;  /* 0x0000001b0e027c10 */ /* 0x000fe4000ff1e0ff */
[----:B------:R-:W-:Y:S02]  /*1be0*/  LEA.HI R4, R4, R9, RZ, 0x5 ;  /* 0x0000000904047211 */ /* 0x000fe400078f28ff */
[----:B------:R-:W-:Y:S02]  /*1bf0*/  IADD3.X R3, R15, UR31, RZ, P0, !PT ;  /* 0x0000001f0f037c10 */ /* 0x000fe400087fe4ff */
[----:B------:R-:W-:-:S02]  /*1c00*/  LOP3.LUT R5, R4, 0xffffffe0, RZ, 0xc0, !PT ;  /* 0xffffffe004057812 */ /* 0x000fc400078ec0ff */
[----:B------:R-:W-:Y:S01]  /*1c10*/  SHF.R.S32.HI R4, RZ, 0x5, R4 ;  /* 0x00000005ff047819 */ /* 0x000fe20000011404 */
[----:B------:R-:W-:-:S04]  /*1c20*/  IMAD.WIDE.U32 R2, R8, c[0x0][0x370], R2 ;  /* 0x0000dc0008027a25 */ /* 0x000fc800078e0002 */
[----:B------:R-:W-:Y:S01]  /*1c30*/  IMAD.IADD R5, R9, 0x1, -R5 ;  /* 0x0000000109057824 */ /* 0x000fe200078e0a05 */
[----:B------:R-:W-:-:S03]  /*1c40*/  IADD3 R3, R3, UR10, RZ ;  /* 0x0000000a03037c10 */ /* 0x000fc6000fffe0ff */
[----:B------:R-:W-:-:S05]  /*1c50*/  IMAD R4, R4, UR48, R5 ;  /* 0x0000003004047c24 */ /* 0x000fca000f8e0205 */
[----:B------:R-:W-:-:S04]  /*1c60*/  IADD3 R9, P0, R4, UR28, RZ ;  /* 0x0000001c04097c10 */ /* 0x000fc8000ff1e0ff */
[----:B------:R-:W-:Y:S01]  /*1c70*/  LEA.HI.X.SX32 R8, R4, UR19, 0x1, P0 ;  /* 0x0000001304087c11 */ /* 0x000fe200080f0eff */
[----:B------:R-:W-:Y:S01]  /*1c80*/  IMAD.U32 R4, RZ, RZ, UR38 ;  /* 0x00000026ff047e24 */ /* 0x000fe2000f8e00ff */
[----:B------:R-:W-:-:S03]  /*1c90*/  LEA R228, P2, R9, c[0x0][0x350], 0x2 ;  /* 0x0000d40009e47a11 */ /* 0x000fc600078410ff */
[----:B------:R-:W-:Y:S01]  /*1ca0*/  IMAD.WIDE.U32 R2, R4, c[0x0][0x378], R2 ;  /* 0x0000de0004027a25 */ /* 0x000fe200078e0002 */
[----:B------:R-:W-:-:S03]  /*1cb0*/  LEA.HI.X R229, R9, c[0x0][0x354], R8, 0x2, P2 ;  /* 0x0000d50009e57a11 */ /* 0x000fc600010f1408 */
[----:B------:R-:W-:Y:S01]  /*1cc0*/  IMAD.WIDE.U32 R4, R4, c[0x0][0x1a8], R6 ;  /* 0x00006a0004047a25 */ /* 0x000fe200078e0006 */
[----:B------:R-:W-:-:S04]  /*1cd0*/  IADD3 R3, R3, UR11, RZ ;  /* 0x0000000b03037c10 */ /* 0x000fc8000fffe0ff */
[----:B------:R-:W-:Y:S01]  /*1ce0*/  IADD3 R6, R5, UR18, RZ ;  /* 0x0000001205067c10 */ /* 0x000fe2000fffe0ff */
[----:B------:R-:W-:Y:S01]  /*1cf0*/  IMAD R5, R13, c[0x0][0x370], RZ ;  /* 0x0000dc000d057a24 */ /* 0x000fe200078e02ff */
[----:B------:R-:W-:Y:S01]  /*1d00*/  LEA R234, P0, R4, c[0x0][0x160], 0x1 ;  /* 0x0000580004ea7a11 */ /* 0x000fe200078008ff */
[----:B------:R-:W-:-:S03]  /*1d10*/  IMAD.WIDE.U32 R2, R247, c[0x0][0x370], R2 ;  /* 0x0000dc00f7027a25 */ /* 0x000fc600078e0002 */
[----:B------:R-:W-:Y:S01]  /*1d20*/  LEA.HI.X R235, R4, c[0x0][0x164], R6, 0x1, P0 ;  /* 0x0000590004eb7a11 */ /* 0x000fe200000f0c06 */
[----:B------:R-:W-:Y:S01]  /*1d30*/  IMAD R5, R247, c[0x0][0x374], R5 ;  /* 0x0000dd00f7057a24 */ /* 0x000fe200078e0205 */
[----:B------:R-:W-:Y:S02]  /*1d40*/  PLOP3.LUT P0, PT, PT, PT, UP1, 0x80, 0x0 ;  /* 0x000000000000781c */ /* 0x000fe40003f0f018 */
[----:B------:R-:W-:Y:S01]  /*1d50*/  LEA R232, P3, R2, c[0x0][0x330], 0x1 ;  /* 0x0000cc0002e87a11 */ /* 0x000fe200078608ff */
[----:B------:R-:W-:-:S05]  /*1d60*/  IMAD.IADD R3, R3, 0x1, R5 ;  /* 0x0000000103037824 */ /* 0x000fca00078e0205 */
[----:B------:R-:W-:-:S05]  /*1d70*/  LEA.HI.X R233, R2, c[0x0][0x334], R3, 0x1, P3 ;  /* 0x0000cd0002e97a11 */ /* 0x000fca00018f0c03 */
[----:B-1--4-:R-:W-:Y:S05]  /*1d80*/  @P0 BRA `(.L_x_1843) ;  /* 0x0000081000000947 */ /* 0x012fea0003800000 */
[----:B--2---:R-:W-:Y:S02]  /*1d90*/  @UP0 UIADD3 UR6, UR21, UR24, URZ ;  /* 0x0000001815060290 */ /* 0x004fe4000fffe03f */
        /* <DEDUP_REMOVED lines=17> */
.L_x_1844:
        /* <DEDUP_REMOVED lines=18> */
.L_x_1845:
[----:B------:R-:W-:Y:S01]  /*1fd0*/  ULDC.64 UR8, c[0x0][0x3a0] ;  /* 0x0000e80000087ab9 */ /* 0x000fe20000000a00 */
[----:B------:R-:W-:Y:S01]  /*1fe0*/  IMAD.U32 R2, RZ, RZ, UR23 ;  /* 0x00000017ff027e24 */ /* 0x000fe2000f8e00ff */
[----:B------:R-:W-:Y:S01]  /*1ff0*/  UIMAD UR6, UR20, UR8, URZ ;  /* 0x00000008140672a4 */ /* 0x000fe2000f8e023f */
[----:B------:R-:W-:Y:S01]  /*2000*/  BSSY B0, `(.L_x_1846) ;  /* 0x000001b000007945 */ /* 0x000fe20003800000 */
[----:B------:R-:W-:Y:S01]  /*2010*/  UIMAD UR7, UR22, -0x40, UR7 ;  /* 0xffffffc0160778a4 */ /* 0x000fe2000f8e0207 */
[----:B------:R-:W-:Y:S01]  /*2020*/  IMAD.WIDE.U32 R2, R2, c[0x0][0x3a0], R14 ;  /* 0x0000e80002027a25 */ /* 0x000fe200078e000e */
[----:B------:R-:W-:-:S03]  /*2030*/  UIMAD UR6, UR23, UR9, UR6 ;  /* 0x00000009170672a4 */ /* 0x000fc6000f8e0206 */
[----:B------:R-:W-:Y:S01]  /*2040*/  ULDC.64 UR8, c[0x0][0x3b8] ;  /* 0x0000ee0000087ab9 */ /* 0x000fe20000000a00 */
[----:B------:R-:W-:Y:S02]  /*2050*/  IADD3 R4, P0, R2, UR14, RZ ;  /* 0x0000000e02047c10 */ /* 0x000fe4000ff1e0ff */
        /* <DEDUP_REMOVED lines=21> */
.L_x_1847:
[----:B------:R-:W-:Y:S05]  /*21b0*/  BSYNC B0 ;  /* 0x0000000000007941 */ /* 0x000fea0003800000 */
.L_x_1846:
        /* <DEDUP_REMOVED lines=17> */
.L_x_1849:
[----:B------:R-:W-:Y:S05]  /*22d0*/  BSYNC B0 ;  /* 0x0000000000007941 */ /* 0x000fea0003800000 */
.L_x_1848:
        /* <DEDUP_REMOVED lines=28> */
.L_x_1851:
[----:B------:R-:W-:Y:S05]  /*24a0*/  BSYNC B0 ;  /* 0x0000000000007941 */ /* 0x000fea0003800000 */
.L_x_1850:
        /* <DEDUP_REMOVED lines=15> */
.L_x_1843:
[----:B--2---:R-:W2:Y:S01]  /*25a0*/  LDL R5, [R1+0x8] ;  /* 0x0000080001057983 */ /* 0x004ea20000100800 */
        /* <DEDUP_REMOVED lines=9> */
[----:B------:R-:W-:Y:S01]  /*2640*/  UISETP.NE.AND UP0, UPT, UR8, 0x1, UPT ;  /* 0x000000010800788c */ /* 0x000fe2000bf05270 */
[----:B------:R-:W-:Y:S01]  /*2650*/  @P0 BAR.SYNC.DEFER_BLOCKING 0x0 ;  /* 0x0000000000000b1d */ /* 0x000fe20000010000 */
        /* <DEDUP_REMOVED lines=49> */
.L_x_1854:
[----:B------:R-:W-:Y:S01]  /*2970*/  @!PT LDS RZ, [RZ] ;  /* 0x00000000fffff984 */ /* 0x000fe20000000800 */
[----:B------:R-:W-:Y:S01]  /*2980*/  @!PT LDS RZ, [RZ] ;  /* 0x00000000fffff984 */ /* 0x000fe20000000800 */
[----:B------:R-:W-:Y:S01]  /*2990*/  @!PT LDS RZ, [RZ] ;  /* 0x00000000fffff984 */ /* 0x000fe20000000800 */
[----:B-1----:R1:W-:Y:S04]  /*29a0*/  LDGSTS.E.BYPASS.LTC128B.128 [R230], [R234.64] ;  /* 0x00000000eae67fae */ /* 0x0023e8000b901d44 */
[----:B------:R1:W-:Y:S04]  /*29b0*/  LDGSTS.E.BYPASS.LTC128B.128 [R230+0x2000], [R234.64+0x80] ;  /* 0x02000080eae67fae */ /* 0x0003e8000b901d44 */
[----:B------:R1:W-:Y:S04]  /*29c0*/  LDGSTS.E.BYPASS.LTC128B.128 [R230+0x4000], [R234.64+0x100] ;  /* 0x04000100eae67fae */ /* 0x0003e8000b901d44 */
[----:B------:R1:W-:Y:S02]  /*29d0*/  LDGSTS.E.BYPASS.LTC128B.128 [R230+0x6000], [R234.64+0x180] ;  /* 0x06000180eae67fae */ /* 0x0003e4000b901d44 */
.L_x_1855:
[----:B------:R-:W-:Y:S05]  /*29e0*/  BSYNC B0 ;  /* 0x0000000000007941 */ /* 0x000fea0003800000 */
.L_x_1853:
        /* <DEDUP_REMOVED lines=21> */
.L_x_1857:
        /* <DEDUP_REMOVED lines=9> */
.L_x_1858:
[----:B------:R-:W-:Y:S05]  /*2bd0*/  BSYNC B0 ;  /* 0x0000000000007941 */ /* 0x000fea0003800000 */
.L_x_1856:
[----:B------:R-:W-:Y:S01]  /*2be0*/  ULDC.64 UR10, c[0x0][0x1a0] ;  /* 0x00006800000a7ab9 */ /* 0x000fe20000000a00 */
[----:B------:R-:W-:Y:S01]  /*2bf0*/  IMAD.U32 R4, RZ, RZ, UR23 ;  /* 0x00000017ff047e24 */ /* 0x000fe2000f8e00ff */
[----:B------:R-:W-:Y:S01]  /*2c00*/  ULDC.64 UR18, c[0x0][0x198] ;  /* 0x0000660000127ab9 */ /* 0x000fe20000000a00 */
[----:B--2---:R-:W-:Y:S01]  /*2c10*/  MOV R2, UR23 ;  /* 0x0000001700027c02 */ /* 0x004fe20008000f00 */
[----:B------:R-:W-:Y:S01]  /*2c20*/  UIMAD UR9, UR20, UR10, URZ ;  /* 0x0000000a140972a4 */ /* 0x000fe2000f8e023f */
[--C-:B------:R-:W-:Y:S01]  /*2c30*/  IMAD.WIDE.U32 R4, R4, c[0x0][0x198], R14.reuse ;  /* 0x0000660004047a25 */ /* 0x100fe200078e000e */
[----:B------:R-:W-:Y:S01]  /*2c40*/  UIMAD UR18, UR20, UR18, URZ ;  /* 0x00000012141272a4 */ /* 0x000fe2000f8e023f */
[----:B------:R-:W2:Y:S01]  /*2c50*/  LDL R19, [R1+0xc] ;  /* 0x00000c0001137983 */ /* 0x000ea20000100800 */
[----:B------:R-:W-:Y:S01]  /*2c60*/  UIMAD UR10, UR23, UR11, UR9 ;  /* 0x0000000b170a72a4 */ /* 0x000fe2000f8e0209 */
[----:B------:R-:W-:Y:S01]  /*2c70*/  IMAD.WIDE.U32 R2, R2, c[0x0][0x1a0], R14 ;  /* 0x0000680002027a25 */ /* 0x000fe200078e000e */
[----:B------:R-:W-:Y:S01]  /*2c80*/  UIMAD UR19, UR23, UR19, UR18 ;  /* 0x00000013171372a4 */ /* 0x000fe2000f8e0212 */
[----:B------:R-:W-:Y:S01]  /*2c90*/  IADD3 R6, P3, R4, UR29, RZ ;  /* 0x0000001d04067c10 */ /* 0x000fe2000ff7e0ff */
[----:B------:R-:W-:-:S02]  /*2ca0*/  UIMAD UR9, UR22, -0x40, UR7 ;  /* 0xffffffc0160978a4 */ /* 0x000fc4000f8e0207 */
[----:B------:R-:W-:Y:S02]  /*2cb0*/  IMAD.U32 R8, RZ, RZ, UR10 ;  /* 0x0000000aff087e24 */ /* 0x000fe4000f8e00ff */
[----:B------:R-:W-:Y:S02]  /*2cc0*/  IMAD.U32 R7, RZ, RZ, UR19 ;  /* 0x00000013ff077e24 */ /* 0x000fe4000f8e00ff */
[----:B------:R-:W-:Y:S02]  /*2cd0*/  ISETP.GE.AND P1, PT, R9, UR9, PT ;  /* 0x0000000909007c0c */ /* 0x000fe4000bf26270 */
[----:B------:R-:W-:Y:S02]  /*2ce0*/  IADD3 R4, P2, R2, UR25, RZ ;  /* 0x0000001902047c10 */ /* 0x000fe4000ff5e0ff */
[----:B------:R-:W-:Y:S02]  /*2cf0*/  IADD3.X R7, R5, UR30, R7, P3, !PT ;  /* 0x0000001e05077c10 */ /* 0x000fe40009ffe407 */
[----:B------:R-:W-:Y:S01]  /*2d00*/  IADD3.X R5, R3, UR26, R8, P2, !PT ;  /* 0x0000001a03057c10 */ /* 0x000fe200097fe408 */
[----:B------:R-:W-:Y:S01]  /*2d10*/  IMAD R8, R11, c[0x0][0x1b8], RZ ;  /* 0x00006e000b087a24 */ /* 0x000fe200078e02ff */
[----:B------:R-:W-:Y:S01]  /*2d20*/  ISETP.GE.AND P2, PT, R247, UR9, PT ;  /* 0x00000009f7007c0c */ /* 0x000fe2000bf46270 */
[----:B------:R-:W-:-:S02]  /*2d30*/  IMAD R2, R11, c[0x0][0x1b0], RZ ;  /* 0x00006c000b027a24 */ /* 0x000fc400078e02ff */
[C---:B------:R-:W-:Y:S02]  /*2d40*/  IMAD R8, R0.reuse, c[0x0][0x1bc], R8 ;  /* 0x00006f0000087a24 */ /* 0x040fe400078e0208 */
[----:B------:R-:W-:Y:S01]  /*2d50*/  IMAD.WIDE.U32 R4, R0, c[0x0][0x1b8], R4 ;  /* 0x00006e0000047a25 */ /* 0x000fe200078e0004 */
[----:B------:R-:W-:-:S03]  /*2d60*/  @!P1 IADD3 R14, P3, R247, 0x20, RZ ;  /* 0x00000020f70e9810 */ /* 0x000fc60007f7e0ff */
[C---:B------:R-:W-:Y:S01]  /*2d70*/  IMAD R9, R0.reuse, c[0x0][0x1b4], R2 ;  /* 0x00006d0000097a24 */ /* 0x040fe200078e0202 */
[----:B------:R-:W-:Y:S01]  /*2d80*/  IADD3 R5, R5, R8, RZ ;  /* 0x0000000805057210 */ /* 0x000fe20007ffe0ff */
[----:B------:R-:W-:Y:S01]  /*2d90*/  IMAD.WIDE.U32 R2, R0, c[0x0][0x1b0], R6 ;  /* 0x00006c0000027a25 */ /* 0x000fe200078e0006 */
[-C--:B------:R-:W-:Y:S02]  /*2da0*/  @!P1 IADD3.X R8, RZ, R13.reuse, RZ, P3, !PT ;  /* 0x0000000dff089210 */ /* 0x080fe40001ffe4ff */
[----:B------:R-:W-:Y:S01]  /*2db0*/  @!P1 IADD3 R10, P3, R247, 0x20, RZ ;  /* 0x00000020f70a9810 */ /* 0x000fe20007f7e0ff */
[----:B------:R-:W-:Y:S02]  /*2dc0*/  IMAD.IADD R3, R3, 0x1, R9 ;  /* 0x0000000103037824 */ /* 0x000fe400078e0209 */
[----:B------:R-:W-:Y:S01]  /*2dd0*/  @!P2 IMAD R0, R13, c[0x0][0x198], RZ ;  /* 0x000066000d00aa24 */ /* 0x000fe200078e02ff */
[----:B------:R-:W-:Y:S01]  /*2de0*/  @!P1 IADD3.X R9, RZ, R13, RZ, P3, !PT ;  /* 0x0000000dff099210 */ /* 0x000fe20001ffe4ff */
[----:B------:R-:W-:-:S02]  /*2df0*/  @!P1 IMAD.MOV.U32 R6, RZ, RZ, R2 ;  /* 0x000000ffff069224 */ /* 0x000fc400078e0002 */
[--C-:B------:R-:W-:Y:S02]  /*2e00*/  @!P1 IMAD.MOV.U32 R7, RZ, RZ, R3.reuse ;  /* 0x000000ffff079224 */ /* 0x100fe400078e0003 */
[----:B------:R-:W-:Y:S02]  /*2e10*/  @!P1 IMAD R8, R8, c[0x0][0x198], RZ ;  /* 0x0000660008089a24 */ /* 0x000fe400078e02ff */
[C---:B------:R-:W-:Y:S02]  /*2e20*/  @!P2 IMAD R11, R247.reuse, c[0x0][0x19c], R0 ;  /* 0x00006700f70baa24 */ /* 0x040fe400078e0200 */
[----:B------:R-:W-:-:S04]  /*2e30*/  @!P2 IMAD.WIDE.U32 R2, R247, c[0x0][0x198], R2 ;  /* 0x00006600f702aa25 */ /* 0x000fc800078e0002 */
[----:B------:R-:W-:Y:S02]  /*2e40*/  @!P1 IMAD R0, R9, c[0x0][0x1a0], RZ ;  /* 0x0000680009009a24 */ /* 0x000fe400078e02ff */
[----:B------:R-:W-:Y:S02]  /*2e50*/  @!P1 IMAD.MOV.U32 R16, RZ, RZ, R4 ;  /* 0x000000ffff109224 */ /* 0x000fe400078e0004 */
[----:B------:R-:W-:Y:S02]  /*2e60*/  @!P1 IMAD.MOV.U32 R17, RZ, RZ, R5 ;  /* 0x000000ffff119224 */ /* 0x000fe400078e0005 */
[----:B------:R-:W-:Y:S01]  /*2e70*/  @!P1 IMAD R18, R14, c[0x0][0x19c], R8 ;  /* 0x000067000e129a24 */ /* 0x000fe200078e0208 */
[----:B------:R-:W-:Y:S01]  /*2e80*/  @!P2 LEA R8, P3, R2, c[0x0][0x168], 0x1 ;  /* 0x00005a000208aa11 */ /* 0x000fe200078608ff */
[----:B------:R-:W-:Y:S02]  /*2e90*/  @!P2 IMAD R12, R13, c[0x0][0x1a0], RZ ;  /* 0x000068000d0caa24 */ /* 0x000fe400078e02ff */
[----:B------:R-:W-:-:S04]  /*2ea0*/  @!P1 IMAD.WIDE.U32 R14, R14, c[0x0][0x198], R6 ;  /* 0x000066000e0e9a25 */ /* 0x000fc800078e0006 */
[----:B------:R-:W-:Y:S02]  /*2eb0*/  @!P2 IMAD.IADD R3, R3, 0x1, R11 ;  /* 0x000000010303a824 */ /* 0x000fe400078e020b */
[C---:B------:R-:W-:Y:S02]  /*2ec0*/  @!P1 IMAD R6, R10.reuse, c[0x0][0x1a4], R0 ;  /* 0x000069000a069a24 */ /* 0x040fe400078e0200 */
[----:B------:R-:W-:Y:S01]  /*2ed0*/  @!P1 IMAD.WIDE.U32 R10, R10, c[0x0][0x1a0], R16 ;  /* 0x000068000a0a9a25 */ /* 0x000fe200078e0010 */
[----:B------:R-:W-:-:S03]  /*2ee0*/  @!P2 LEA.HI.X R9, R2, c[0x0][0x16c], R3, 0x1, P3 ;  /* 0x00005b000209aa11 */ /* 0x000fc600018f0c03 */
[C---:B------:R-:W-:Y:S02]  /*2ef0*/  @!P2 IMAD R7, R247.reuse, c[0x0][0x1a4], R12 ;  /* 0x00006900f707aa24 */ /* 0x040fe400078e020c */
[----:B------:R-:W-:-:S04]  /*2f00*/  @!P2 IMAD.WIDE.U32 R12, R247, c[0x0][0x1a0], R4 ;  /* 0x00006800f70caa25 */ /* 0x000fc800078e0004 */
[----:B------:R-:W-:Y:S02]  /*2f10*/  @!P1 IMAD.IADD R3, R15, 0x1, R18 ;  /* 0x000000010f039824 */ /* 0x000fe400078e0212 */
[----:B------:R-:W-:Y:S01]  /*2f20*/  @!P1 IMAD.IADD R11, R11, 0x1, R6 ;  /* 0x000000010b0b9824 */ /* 0x000fe200078e0206 */
[C---:B------:R-:W-:Y:S01]  /*2f30*/  @!P1 LEA R6, P5, R14.reuse, c[0x0][0x168], 0x1 ;  /* 0x00005a000e069a11 */ /* 0x040fe200078a08ff */
[----:B------:R3:W-:Y:S01]  /*2f40*/  @P2 STS.128 [R231+0x18000], RZ ;  /* 0x018000ffe7002388 */ /* 0x0007e20000000c00 */
[----:B------:R-:W-:Y:S02]  /*2f50*/  @!P2 IADD3 R5, R13, R7, RZ ;  /* 0x000000070d05a210 */ /* 0x000fe40007ffe0ff */
[----:B------:R-:W-:Y:S01]  /*2f60*/  @!P1 LEA.HI.X R7, R14, c[0x0][0x16c], R3, 0x1, P5 ;  /* 0x00005b000e079a11 */ /* 0x000fe200028f0c03 */
[----:B------:R3:W-:Y:S01]  /*2f70*/  @P2 STS.128 [R231+0x1a000], RZ ;  /* 0x01a000ffe7002388 */ /* 0x0007e20000000c00 */
[----:B------:R-:W-:-:S03]  /*2f80*/  @!P2 LEA R4, P4, R12, c[0x0][0x170], 0x1 ;  /* 0x00005c000c04aa11 */ /* 0x000fc600078808ff */
[----:B------:R3:W-:Y:S04]  /*2f90*/  @P2 STS.128 [R231+0x1c000], RZ ;  /* 0x01c000ffe7002388 */ /* 0x0007e80000000c00 */
[----:B------:R3:W-:Y:S04]  /*2fa0*/  @P2 STS.128 [R231+0x1e000], RZ ;  /* 0x01e000ffe7002388 */ /* 0x0007e80000000c00 */
[----:B------:R-:W-:Y:S01]  /*2fb0*/  @!PT LDS RZ, [RZ] ;  /* 0x00000000fffff984 */ /* 0x000fe20000000800 */
[----:B------:R-:W-:Y:S01]  /*2fc0*/  @!PT LDS RZ, [RZ] ;  /* 0x00000000fffff984 */ /* 0x000fe20000000800 */
[----:B------:R-:W-:Y:S01]  /*2fd0*/  @!PT LDS RZ, [RZ] ;  /* 0x00000000fffff984 */ /* 0x000fe20000000800 */
[----:B------:R3:W-:Y:S04]  /*2fe0*/  @!P2 LDGSTS.E.BYPASS.LTC128B.128 [R231+0x18000], [R8.64] ;  /* 0x1800000008e7afae */ /* 0x0007e8000b901d44 */
[----:B------:R3:W-:Y:S01]  /*2ff0*/  @!P2 LDGSTS.E.BYPASS.LTC128B.128 [R231+0x1a000], [R8.64+0x80] ;  /* 0x1a00008008e7afae */ /* 0x0007e2000b901d44 */
[----:B------:R-:W-:-:S03]  /*3000*/  IADD3 R0, R251, 0x8, RZ ;  /* 0x00000008fb007810 */ /* 0x000fc60007ffe0ff */
[----:B------:R3:W-:Y:S01]  /*3010*/  @!P2 LDGSTS.E.BYPASS.LTC128B.128 [R231+0x1c000], [R8.64+0x100] ;  /* 0x1c00010008e7afae */ /* 0x0007e2000b901d44 */
[----:B------:R-:W-:-:S03]  /*3020*/  @!P1 LEA R2, P3, R10, c[0x0][0x170], 0x1 ;  /* 0x00005c000a029a11 */ /* 0x000fc600078608ff */
[----:B------:R3:W-:Y:S01]  /*3030*/  @!P2 LDGSTS.E.BYPASS.LTC128B.128 [R231+0x1e000], [R8.64+0x180] ;  /* 0x1e00018008e7afae */ /* 0x0007e2000b901d44 */
[----:B------:R-:W-:-:S03]  /*3040*/  @!P2 LEA.HI.X R5, R12, c[0x0][0x174], R5, 0x1, P4 ;  /* 0x00005d000c05aa11 */ /* 0x000fc600020f0c05 */
        /* <DEDUP_REMOVED lines=9> */
[----:B------:R3:W-:Y:S01]  /*30e0*/  @!P1 LDGSTS.E.BYPASS.LTC128B.128 [R231+0x1b000], [R6.64+0x80] ;  /* 0x1b00008006e79fae */ /* 0x0007e2000b901d44 */
[----:B------:R-:W-:Y:S01]  /*30f0*/  @!P1 LEA.HI.X R3, R10, c[0x0][0x174], R11, 0x1, P3 ;  /* 0x00005d000a039a11 */ /* 0x000fe200018f0c0b */
[----:B------:R-:W-:Y:S02]  /*3100*/  IMAD.SHL.U32 R246, R251, 0x4, RZ ;  /* 0x00000004fbf67824 */ /* 0x000fe400078e00ff */
[----:B------:R3:W-:Y:S01]  /*3110*/  @!P1 LDGSTS.E.BYPASS.LTC128B.128 [R231+0x1d000], [R6.64+0x100] ;  /* 0x1d00010006e79fae */ /* 0x0007e2000b901d44 */
[----:B------:R-:W-:-:S03]  /*3120*/  SHF.R.S32.HI R0, RZ, 0x1f, R251 ;  /* 0x0000001fff007819 */ /* 0x000fc600000114fb */
        /* <DEDUP_REMOVED lines=10> */
[----:B------:R-:W-:-:S03]  /*31d0*/  SHF.L.U64.HI R245, R251, 0x2, R0 ;  /* 0x00000002fbf57819 */ /* 0x000fc60000010200 */
[----:B------:R4:W-:Y:S04]  /*31e0*/  @!P2 LDGSTS.E.BYPASS.LTC128B.128 [R231+0x22000], [R4.64+0x80] ;  /* 0x2200008004e7afae */ /* 0x0009e8000b901d44 */
[----:B------:R4:W-:Y:S04]  /*31f0*/  @!P2 LDGSTS.E.BYPASS.LTC128B.128 [R231+0x24000], [R4.64+0x100] ;  /* 0x2400010004e7afae */ /* 0x0009e8000b901d44 */
[----:B------:R4:W-:Y:S01]  /*3200*/  @!P2 LDGSTS.E.BYPASS.LTC128B.128 [R231+0x26000], [R4.64+0x180] ;  /* 0x2600018004e7afae */ /* 0x0009e2000b901d44 */
[----:B------:R-:W-:Y:S01]  /*3210*/  MOV R243, 0x7f800000 ;  /* 0x7f80000000f37802 */ /* 0x000fe20000000f00 */
[----:B------:R-:W-:Y:S01]  /*3220*/  IMAD.MOV.U32 R244, RZ, RZ, 0x7f800000 ;  /* 0x7f800000fff47424 */ /* 0x000fe200078e00ff */
[----:B----4-:R-:W-:-:S04]  /*3230*/  IADD3 R4, P2, R246, UR14, RZ ;  /* 0x0000000ef6047c10 */ /* 0x010fc8000ff5e0ff */
[----:B------:R-:W-:-:S05]  /*3240*/  IADD3.X R5, R245, UR13, RZ, P2, !PT ;  /* 0x0000000df5057c10 */ /* 0x000fca00097fe4ff */
[----:B------:R3:W5:Y:S04]  /*3250*/  @!P3 LDG.E R243, [R4.64] ;  /* 0x0000000404f3b981 */ /* 0x000768000c1e1900 */
[----:B------:R3:W5:Y:S04]  /*3260*/  @!P6 LDG.E R244, [R4.64+0x20] ;  /* 0x0000200404f4e981 */ /* 0x000768000c1e1900 */
        /* <DEDUP_REMOVED lines=13> */
[----:B------:R-:W-:Y:S01]  /*3340*/  IADD3 R0, R227, 0x4000, RZ ;  /* 0x00004000e3007810 */ /* 0x000fe20007ffe0ff */
[----:B------:R-:W-:-:S03]  /*3350*/  UIADD3 UR18, UR23, UR12, URZ ;  /* 0x0000000c17127290 */ /* 0x000fc6000fffe03f */
[----:B------:R-:W-:Y:S01]  /*3360*/  SEL R0, R0, R227, !P0 ;  /* 0x000000e300007207 */ /* 0x000fe20004000000 */
        /* <DEDUP_REMOVED lines=9> */
[----:B----4-:R-:W-:-:S04]  /*3400*/  IADD3 R2, R226, 0x4000, RZ ;  /* 0x00004000e2027810 */ /* 0x010fc80007ffe0ff */
        /* <DEDUP_REMOVED lines=11> */
[----:B--2---:R-:W-:-:S05]  /*34c0*/  R2P PR, R19, 0x6 ;  /* 0x0000000613007804 */ /* 0x004fca0000000000 */
[----:B------:R-:W-:Y:S02]  /*34d0*/  SEL R221, R221, 0xffffffe0, !P1 ;  /* 0xffffffe0dddd7807 */ /* 0x000fe40004800000 */
[----:B------:R-:W-:Y:S02]  /*34e0*/  SEL R220, R220, 0xffffffc0, !P2 ;  /* 0xffffffc0dcdc7807 */ /* 0x000fe40005000000 */
[----:B------:R-:W-:Y:S01]  /*34f0*/  IADD3 R223, R222, R221, RZ ;  /* 0x000000dddedf7210 */ /* 0x000fe20007ffe0ff */
        /* <DEDUP_REMOVED lines=53> */
[----:B---3--:R-:W-:Y:S02]  /*3850*/  ULDC UR11, c[0x0][0x2e4] ;  /* 0x0000b900000b7ab9 */ /* 0x008fe40000000800 */
.L_x_1863:
        /* <DEDUP_REMOVED lines=10> */
[----:B------:R-:W2:Y:S05]  /*3900*/  LDSM.16.M88.4 R8, [R213+0x18000] ;  /* 0x01800000d508783b */ /* 0x000eaa0000000200 */
[----:B------:R-:W3:Y:S05]  /*3910*/  LDSM.16.M88.4 R84, [R213+0x18800] ;  /* 0x01880000d554783b */ /* 0x000eea0000000200 */
[----:B------:R-:W-:Y:S05]  /*3920*/  LDSM.16.M88.4 R88, [R3] ;  /* 0x000000000358783b */ /* 0x000fea0000000200 */
[----:B------:R-:W4:Y:S05]  /*3930*/  LDSM.16.M88.4 R92, [R214+0x18000] ;  /* 0x01800000d65c783b */ /* 0x000f2a0000000200 */
[----:B------:R-:W1:Y:S05]  /*3940*/  LDSM.16.M88.4 R96, [R214+0x18800] ;  /* 0x01880000d660783b */ /* 0x000e6a0000000200 */
[----:B------:R-:W-:Y:S05]  /*3950*/  LDSM.16.M88.4 R100, [R2] ;  /* 0x000000000264783b */ /* 0x000fea0000000200 */
[----:B------:R-:W1:Y:S05]  /*3960*/  LDSM.16.M88.4 R104, [R216+0x18000] ;  /* 0x01800000d868783b */ /* 0x000e6a0000000200 */
[----:B------:R-:W1:Y:S01]  /*3970*/  LDSM.16.M88.4 R108, [R216+0x18800] ;  /* 0x01880000d86c783b */ /* 0x000e620000000200 */
[C---:B--2---:R-:W-:Y:S04]  /*3980*/  HMMA.16816.F32.BF16 R4, R16.reuse, R8, RZ ;  /* 0x000000081004723c */ /* 0x044fe800000418ff */
[----:B------:R-:W-:Y:S04]  /*3990*/  LDSM.16.M88.4 R112, [R215+0x18800] ;  /* 0x01880000d770783b */ /* 0x000fe80000000200 */
[C---:B------:R-:W-:Y:S08]  /*39a0*/  HMMA.16816.F32.BF16 R8, R16.reuse, R10, RZ ;  /* 0x0000000a1008723c */ /* 0x040ff000000418ff */
[C---:B---3--:R-:W-:Y:S08]  /*39b0*/  HMMA.16816.F32.BF16 R12, R16.reuse, R84, RZ ;  /* 0x00000054100c723c */ /* 0x048ff000000418ff */
[----:B------:R-:W-:Y:S01]  /*39c0*/  HMMA.16816.F32.BF16 R16, R16, R86, RZ ;  /* 0x000000561010723c */ /* 0x000fe200000418ff */
[----:B------:R-:W-:Y:S07]  /*39d0*/  LDSM.16.M88.4 R84, [R0] ;  /* 0x000000000054783b */ /* 0x000fee0000000200 */
[C---:B----4-:R-:W-:Y:S08]  /*39e0*/  HMMA.16816.F32.BF16 R4, R88.reuse, R92, R4 ;  /* 0x0000005c5804723c */ /* 0x050ff00000041804 */
[C---:B------:R-:W-:Y:S01]  /*39f0*/  HMMA.16816.F32.BF16 R8, R88.reuse, R94, R8 ;  /* 0x0000005e5808723c */ /* 0x040fe20000041808 */
[----:B------:R-:W2:Y:S07]  /*3a00*/  LDSM.16.M88.4 R92, [R215+0x18000] ;  /* 0x01800000d75c783b */ /* 0x000eae0000000200 */
[C---:B-1----:R-:W-:Y:S08]  /*3a10*/  HMMA.16816.F32.BF16 R12, R88.reuse, R96, R12 ;  /* 0x00000060580c723c */ /* 0x042ff0000004180c */
[----:B------:R-:W-:Y:S01]  /*3a20*/  HMMA.16816.F32.BF16 R16, R88, R98, R16 ;  /* 0x000000625810723c */ /* 0x000fe20000041810 */
[----:B------:R-:W-:Y:S05]  /*3a30*/  LDSM.16.M88.4 R88, [R217+0x2000] ;  /* 0x00200000d958783b */ /* 0x000fea0000000200 */
[----:B------:R-:W1:Y:S02]  /*3a40*/  LDSM.16.M88.4 R96, [R213+0x1a000] ;  /* 0x01a00000d560783b */ /* 0x000e640000000200 */
[C---:B------:R-:W-:Y:S08]  /*3a50*/  HMMA.16816.F32.BF16 R4, R100.reuse, R104, R4 ;  /* 0x000000686404723c */ /* 0x040ff00000041804 */
[C---:B------:R-:W-:Y:S01]  /*3a60*/  HMMA.16816.F32.BF16 R8, R100.reuse, R106, R8 ;  /* 0x0000006a6408723c */ /* 0x040fe20000041808 */
[----:B------:R-:W3:Y:S07]  /*3a70*/  LDSM.16.M88.4 R104, [R213+0x1a800] ;  /* 0x01a80000d568783b */ /* 0x000eee0000000200 */
        /* <DEDUP_REMOVED lines=9> */
[----:B------:R-:W-:Y:S05]  /*3b10*/  LDSM.16.M88.4 R84, [R2+0x2000] ;  /* 0x002000000254783b */ /* 0x000fea0000000200 */
[----:B------:R-:W-:Y:S02]  /*3b20*/  LDSM.16.M88.4 R112, [R216+0x1a800] ;  /* 0x01a80000d870783b */ /* 0x000fe40000000200 */
[C---:B-1----:R-:W-:Y:S08]  /*3b30*/  HMMA.16816.F32.BF16 R4, R88.reuse, R96, R4 ;  /* 0x000000605804723c */ /* 0x042ff00000041804 */
[C---:B------:R-:W-:Y:S01]  /*3b40*/  HMMA.16816.F32.BF16 R8, R88.reuse, R98, R8 ;  /* 0x000000625808723c */ /* 0x040fe20000041808 */
[----:B------:R-:W1:Y:S07]  /*3b50*/  LDSM.16.M88.4 R96, [R216+0x1a000] ;  /* 0x01a00000d860783b */ /* 0x000e6e0000000200 */
[C---:B---3--:R-:W-:Y:S08]  /*3b60*/  HMMA.16816.F32.BF16 R12, R88.reuse, R104, R12 ;  /* 0x00000068580c723c */ /* 0x048ff0000004180c */
        /* <DEDUP_REMOVED lines=15> */
[----:B------:R-:W3:Y:S05]  /*3c60*/  LDSM.16.M88.4 R84, [R213+0x1c800] ;  /* 0x01c80000d554783b */ /* 0x000eea0000000200 */
[----:B------:R-:W-:Y:S02]  /*3c70*/  LDSM.16.M88.4 R112, [R216+0x1c000] ;  /* 0x01c00000d870783b */ /* 0x000fe40000000200 */
[C---:B--2---:R-:W-:Y:S08]  /*3c80*/  HMMA.16816.F32.BF16 R4, R88.reuse, R100, R4 ;  /* 0x000000645804723c */ /* 0x044ff00000041804 */
[C---:B------:R-:W-:Y:S01]  /*3c90*/  HMMA.16816.F32.BF16 R8, R88.reuse, R102, R8 ;  /* 0x000000665808723c */ /* 0x040fe20000041808 */
[----:B------:R-:W2:Y:S07]  /*3ca0*/  LDSM.16.M88.4 R100, [R3+0x4000] ;  /* 0x004000000364783b */ /* 0x000eae0000000200 */
[C---:B------:R-:W-:Y:S08]  /*3cb0*/  HMMA.16816.F32.BF16 R12, R88.reuse, R104, R12 ;  /* 0x00000068580c723c */ /* 0x040ff0000004180c */
[----:B------:R-:W-:Y:S01]  /*3cc0*/  HMMA.16816.F32.BF16 R16, R88, R106, R16 ;  /* 0x0000006a5810723c */ /* 0x000fe20000041810 */
[----:B------:R-:W-:Y:S06]  /*3cd0*/  LDSM.16.M88.4 R104, [R2+0x4000] ;  /* 0x004000000268783b */ /* 0x000fec0000000200 */
[----:B------:R-:W-:Y:S01]  /*3ce0*/  IADD3 R88, P0, R246, UR16, RZ ;  /* 0x00000010f6587c10 */ /* 0x000fe2000ff1e0ff */
[C---:B-1----:R-:W-:Y:S05]  /*3cf0*/  HMMA.16816.F32.BF16 R4, R92.reuse, R96, R4 ;  /* 0x000000605c04723c */ /* 0x042fea0000041804 */
        /* <DEDUP_REMOVED lines=10> */
[C---:B--2---:R-:W-:Y:S08]  /*3da0*/  HMMA.16816.F32.BF16 R4, R100.reuse, R108, R4 ;  /* 0x0000006c6404723c */ /* 0x044ff00000041804 */
[C---:B------:R-:W-:Y:S01]  /*3db0*/  HMMA.16816.F32.BF16 R8, R100.reuse, R110, R8 ;  /* 0x0000006e6408723c */ /* 0x040fe20000041808 */
[----:B------:R-:W-:Y:S05]  /*3dc0*/  LDSM.16.M88.4 R108, [R213+0x1e000] ;  /* 0x01e00000d56c783b */ /* 0x000fea0000000200 */
[----:B-1----:R-:W1:Y:S02]  /*3dd0*/  LDSM.16.M88.4 R88, [R214+0x1c800] ;  /* 0x01c80000d658783b */ /* 0x002e640000000200 */
        /* <DEDUP_REMOVED lines=97> */
.L_x_1859:
[----:B---34-:R-:W-:Y:S01]  /*43f0*/  IADD3 R2, R251, UR9, RZ ;  /* 0x00000009fb027c10 */ /* 0x018fe2000fffe0ff */
[----:B------:R-:W-:Y:S01]  /*4400*/  UIADD3 UR9, -UR8, UR7, -UR12 ;  /* 0x0000000708097290 */ /* 0x000fe2000fffe90c */
[----:B------:R-:W-:Y:S01]  /*4410*/  IMAD.U32 R0, RZ, RZ, UR22 ;  /* 0x00000016ff007e24 */ /* 0x000fe2000f8e00ff */
[----:B------:R-:W-:Y:S01]  /*4420*/  UMOV UR11, UR8 ;  /* 0x00000008000b7c82 */ /* 0x000fe20008000000 */
[----:B------:R-:W-:Y:S02]  /*4430*/  IADD3 R3, R2, 0x8, RZ ;  /* 0x0000000802037810 */ /* 0x000fe40007ffe0ff */
[----:B------:R-:W-:Y:S01]  /*4440*/  IMAD R0, R0, 0x40, R252 ;  /* 0x0000004000007824 */ /* 0x000fe200078e02fc */
[----:B--2---:R-:W-:Y:S02]  /*4450*/  IADD3 R4, R2, UR9, RZ ;  /* 0x0000000902047c10 */ /* 0x004fe4000fffe0ff */
[----:B------:R-:W-:Y:S01]  /*4460*/  IADD3 R14, R3, UR9, RZ ;  /* 0x00000009030e7c10 */ /* 0x000fe2000fffe0ff */
[----:B------:R-:W-:Y:S01]  /*4470*/  UIADD3 UR9, UR7, 0x1, -UR12 ;  /* 0x0000000107097890 */ /* 0x000fe2000fffe80c */
[C---:B------:R-:W-:Y:S02]  /*4480*/  IADD3 R11, R0.reuse, 0x1, RZ ;  /* 0x00000001000b7810 */ /* 0x040fe40007ffe0ff */
[C---:B------:R-:W-:Y:S01]  /*4490*/  IADD3 R10, R0.reuse, 0x8, RZ ;  /* 0x00000008000a7810 */ /* 0x040fe20007ffe0ff */
[----:B------:R-:W-:Y:S01]  /*44a0*/  UIADD3 UR9, UR9, UR42, URZ ;  /* 0x0000002a09097290 */ /* 0x000fe2000fffe03f */
[C---:B------:R-:W-:Y:S02]  /*44b0*/  IADD3 R9, R0.reuse, 0x9, RZ ;  /* 0x0000000900097810 */ /* 0x040fe40007ffe0ff */
[C---:B------:R-:W-:Y:S02]  /*44c0*/  IADD3 R8, R0.reuse, 0x10, RZ ;  /* 0x0000001000087810 */ /* 0x040fe40007ffe0ff */
[----:B------:R-:W-:Y:S02]  /*44d0*/  IADD3 R7, R0, 0x11, RZ ;  /* 0x0000001100077810 */ /* 0x000fe40007ffe0ff */
[----:B------:R-:W-:Y:S02]  /*44e0*/  IADD3 R12, R2, UR9, RZ ;  /* 0x00000009020c7c10 */ /* 0x000fe4000fffe0ff */
[----:B------:R-:W-:Y:S02]  /*44f0*/  IMNMX R2, RZ, R4, !PT ;  /* 0x00000004ff027217 */ /* 0x000fe40007800200 */
[----:B------:R-:W-:Y:S02]  /*4500*/  IMNMX R4, R12, UR7, PT ;  /* 0x000000070c047c17 */ /* 0x000fe4000b800200 */
[CC--:B------:R-:W-:Y:S02]  /*4510*/  ISETP.GE.AND P1, PT, R0.reuse, R2.reuse, PT ;  /* 0x000000020000720c */ /* 0x0c0fe40003f26270 */
[----:B------:R-:W-:Y:S02]  /*4520*/  ISETP.GE.AND P0, PT, R11, R2, PT ;  /* 0x000000020b00720c */ /* 0x000fe40003f06270 */
[----:B------:R-:W-:Y:S02]  /*4530*/  IADD3 R13, R3, UR9, RZ ;  /* 0x00000009030d7c10 */ /* 0x000fe4000fffe0ff */
        /* <DEDUP_REMOVED lines=50> */
.L_x_1860:
[C---:B------:R-:W-:Y:S01]  /*4860*/  FMUL.FTZ R2, R243.reuse, 1.4426950216293334961 ;  /* 0x3fb8aa3bf3027820 */ /* 0x040fe20000410000 */
[----:B------:R-:W-:Y:S01]  /*4870*/  FSETP.NEU.FTZ.AND P0, PT, R243, -INF , PT ;  /* 0xff800000f300780b */ /* 0x000fe20003f1d000 */
[----:B------:R-:W-:Y:S01]  /*4880*/  FMUL.FTZ R10, R244, 1.4426950216293334961 ;  /* 0x3fb8aa3bf40a7820 */ /* 0x000fe20000410000 */
        /* <DEDUP_REMOVED lines=66> */
[----:B------:R-:W3:Y:S01]  /*4cb0*/  LDSM.16.M88.4 R104, [R216+0x20000] ;  /* 0x02000000d868783b */ /* 0x000ee20000000200 */
[C---:B-1----:R-:W-:Y:S05]  /*4cc0*/  HMMA.16816.F32.BF16 R4, R16.reuse, R8, RZ ;  /* 0x000000081004723c */ /* 0x042fea00000418ff */
[----:B------:R-:W-:Y:S03]  /*4cd0*/  LDSM.16.M88.4 R108, [R215+0x20000] ;  /* 0x02000000d76c783b */ /* 0x000fe60000000200 */
[C---:B------:R-:W-:Y:S03]  /*4ce0*/  HMMA.16816.F32.BF16 R8, R16.reuse, R10, RZ ;  /* 0x0000000a1008723c */ /* 0x040fe600000418ff */
[----:B------:R-:W-:Y:S05]  /*4cf0*/  LDSM.16.M88.4 R112, [R216+0x26000] ;  /* 0x02600000d870783b */ /* 0x000fea0000000200 */
[C---:B----4-:R-:W-:Y:S08]  /*4d00*/  HMMA.16816.F32.BF16 R12, R16.reuse, R84, RZ ;  /* 0x00000054100c723c */ /* 0x050ff000000418ff */
[----:B------:R-:W-:Y:S01]  /*4d10*/  HMMA.16816.F32.BF16 R16, R16, R86, RZ ;  /* 0x000000561010723c */ /* 0x000fe200000418ff */
[----:B------:R-:W1:Y:S07]  /*4d20*/  LDSM.16.M88.4 R84, [R216+0x20800] ;  /* 0x02080000d854783b */ /* 0x000e6e0000000200 */
        /* <DEDUP_REMOVED lines=62> */
[----:B------:R2:W-:Y:S01]  /*5110*/  LDSM.16.M88.4 R92, [R0+0x16000] ;  /* 0x01600000005c783b */ /* 0x0005e20000000200 */
[C---:B----4-:R-:W-:Y:S08]  /*5120*/  HMMA.16816.F32.BF16 R4, R96.reuse, R104, R4 ;  /* 0x000000686004723c */ /* 0x050ff00000041804 */
[C---:B------:R-:W-:Y:S01]  /*5130*/  HMMA.16816.F32.BF16 R8, R96.reuse, R106, R8 ;  /* 0x0000006a6008723c */ /* 0x040fe20000041808 */
[----:B------:R-:W4:Y:S07]  /*5140*/  LDSM.16.M88.4 R104, [R213+0x26000] ;  /* 0x02600000d568783b */ /* 0x000f2e0000000200 */
[C---:B-1----:R-:W-:Y:S04]  /*5150*/  HMMA.16816.F32.BF16 R12, R96.reuse, R84, R12 ;  /* 0x00000054600c723c */ /* 0x042fe8000004180c */
[----:B--2---:R-:W-:Y:S04]  /*5160*/  LEA R0, -R250, RZ, 0x6 ;  /* 0x000000fffa007211 */ /* 0x004fe800078e31ff */
[----:B------:R-:W-:Y:S01]  /*5170*/  HMMA.16816.F32.BF16 R16, R96, R86, R16 ;  /* 0x000000566010723c */ /* 0x000fe20000041810 */
[----:B------:R-:W1:Y:S03]  /*5180*/  LDSM.16.M88.4 R84, [R213+0x26800] ;  /* 0x02680000d554783b */ /* 0x000e660000000200 */
[C---:B------:R-:W-:Y:S03]  /*5190*/  LEA R228, P0, R0.reuse, R228, 0x2 ;  /* 0x000000e400e47211 */ /* 0x040fe600078010ff */
[----:B------:R2:W-:Y:S01]  /*51a0*/  LDSM.16.M88.4 R96, [R2+0x16000] ;  /* 0x016000000260783b */ /* 0x0005e20000000200 */
[C---:B------:R-:W-:Y:S05]  /*51b0*/  HMMA.16816.F32.BF16 R4, R100.reuse, R108, R4 ;  /* 0x0000006c6404723c */ /* 0x040fea0000041804 */
[----:B------:R-:W-:Y:S01]  /*51c0*/  LEA.HI.X.SX32 R229, R0, R229, 0x2, P0 ;  /* 0x000000e500e57211 */ /* 0x000fe200000f16ff */
[----:B------:R-:W-:Y:S02]  /*51d0*/  FFMA.FTZ R0, -R119, R119, 1 ;  /* 0x3f80000077007423 */ /* 0x000fe40000010177 */
[C---:B------:R-:W-:Y:S01]  /*51e0*/  HMMA.16816.F32.BF16 R8, R100.reuse, R110, R8 ;  /* 0x0000006e6408723c */ /* 0x040fe20000041808 */
[----:B------:R-:W1:Y:S03]  /*51f0*/  LDSM.16.M88.4 R108, [R214+0x26000] ;  /* 0x02600000d66c783b */ /* 0x000e660000000200 */
[----:B------:R-:W-:Y:S04]  /*5200*/  FMUL.FTZ R0, R0, c[0x0][0x2ec] ;  /* 0x0000bb0000007a20 */ /* 0x000fe80000410000 */
[C---:B---3--:R-:W-:Y:S04]  /*5210*/  HMMA.16816.F32.BF16 R12, R100.reuse, R88, R12 ;  /* 0x00000058640c723c */ /* 0x048fe8000004180c */
[----:B--2---:R-:W-:Y:S04]  /*5220*/  FFMA.FTZ R2, -R120, R120, 1 ;  /* 0x3f80000078027423 */ /* 0x004fe80000010178 */
[----:B------:R-:W-:Y:S01]  /*5230*/  HMMA.16816.F32.BF16 R16, R100, R90, R16 ;  /* 0x0000005a6410723c */ /* 0x000fe20000041810 */
[----:B------:R-:W2:Y:S03]  /*5240*/  LDSM.16.M88.4 R88, [R214+0x26800] ;  /* 0x02680000d658783b */ /* 0x000ea60000000200 */
[----:B------:R-:W-:Y:S03]  /*5250*/  FMUL.FTZ R2, R2, c[0x0][0x2ec] ;  /* 0x0000bb0002027a20 */ /* 0x000fe60000410000 */
[----:B------:R3:W2:Y:S01]  /*5260*/  LDSM.16.M88.4 R100, [R3+0x16000] ;  /* 0x016000000364783b */ /* 0x0006a20000000200 */
[C---:B----4-:R-:W-:Y:S08]  /*5270*/  HMMA.16816.F32.BF16 R4, R92.reuse, R104, R4 ;  /* 0x000000685c04723c */ /* 0x050ff00000041804 */
[C---:B------:R-:W-:Y:S01]  /*5280*/  HMMA.16816.F32.BF16 R8, R92.reuse, R106, R8 ;  /* 0x0000006a5c08723c */ /* 0x040fe20000041808 */
[----:B------:R-:W-:Y:S07]  /*5290*/  LDSM.16.M88.4 R104, [R215+0x26000] ;  /* 0x02600000d768783b */ /* 0x000fee0000000200 */
[C---:B-1----:R-:W-:Y:S04]  /*52a0*/  HMMA.16816.F32.BF16 R12, R92.reuse, R84, R12 ;  /* 0x000000545c0c723c */ /* 0x042fe8000004180c */
[----:B---3--:R-:W-:Y:S04]  /*52b0*/  FFMA.FTZ R3, -R121, R121, 1 ;  /* 0x3f80000079037423 */ /* 0x008fe80000010179 */
[----:B------:R-:W-:Y:S01]  /*52c0*/  HMMA.16816.F32.BF16 R16, R92, R86, R16 ;  /* 0x000000565c10723c */ /* 0x000fe20000041810 */
[----:B------:R-:W1:Y:S03]  /*52d0*/  LDSM.16.M88.4 R84, [R216+0x26800] ;  /* 0x02680000d854783b */ /* 0x000e660000000200 */
[----:B------:R-:W-:Y:S03]  /*52e0*/  FMUL.FTZ R3, R3, c[0x0][0x2ec] ;  /* 0x0000bb0003037a20 */ /* 0x000fe60000410000 */
[----:B------:R-:W3:Y:S01]  /*52f0*/  LDSM.16.M88.4 R92, [R116+0x16000] ;  /* 0x01600000745c783b */ /* 0x000ee20000000200 */
[C---:B------:R-:W-:Y:S08]  /*5300*/  HMMA.16816.F32.BF16 R4, R96.reuse, R108, R4 ;  /* 0x0000006c6004723c */ /* 0x040ff00000041804 */
[C---:B------:R-:W-:Y:S08]  /*5310*/  HMMA.16816.F32.BF16 R8, R96.reuse, R110, R8 ;  /* 0x0000006e6008723c */ /* 0x040ff00000041808 */
[C---:B--2---:R-:W-:Y:S08]  /*5320*/  HMMA.16816.F32.BF16 R12, R96.reuse, R88, R12 ;  /* 0x00000058600c723c */ /* 0x044ff0000004180c */
[----:B------:R-:W-:Y:S01]  /*5330*/  HMMA.16816.F32.BF16 R16, R96, R90, R16 ;  /* 0x0000005a6010723c */ /* 0x000fe20000041810 */
[----:B------:R-:W2:Y:S07]  /*5340*/  LDSM.16.M88.4 R88, [R215+0x26800] ;  /* 0x02680000d758783b */ /* 0x000eae0000000200 */
[C---:B------:R-:W-:Y:S08]  /*5350*/  HMMA.16816.F32.BF16 R4, R100.reuse, R112, R4 ;  /* 0x000000706404723c */ /* 0x040ff00000041804 */
[C---:B------:R-:W-:Y:S08]  /*5360*/  HMMA.16816.F32.BF16 R8, R100.reuse, R114, R8 ;  /* 0x000000726408723c */ /* 0x040ff00000041808 */
[C---:B-1----:R-:W-:Y:S08]  /*5370*/  HMMA.16816.F32.BF16 R12, R100.reuse, R84, R12 ;  /* 0x00000054640c723c */ /* 0x042ff0000004180c */
[----:B------:R-:W-:Y:S08]  /*5380*/  HMMA.16816.F32.BF16 R16, R100, R86, R16 ;  /* 0x000000566410723c */ /* 0x000ff00000041810 */
[C---:B---3--:R-:W-:Y:S08]  /*5390*/  HMMA.16816.F32.BF16 R4, R92.reuse, R104, R4 ;  /* 0x000000685c04723c */ /* 0x048ff00000041804 */
[C---:B------:R-:W-:Y:S08]  /*53a0*/  HMMA.16816.F32.BF16 R8, R92.reuse, R106, R8 ;  /* 0x0000006a5c08723c */ /* 0x040ff00000041808 */
[C---:B--2---:R-:W-:Y:S08]  /*53b0*/  HMMA.16816.F32.BF16 R12, R92.reuse, R88, R12 ;  /* 0x000000585c0c723c */ /* 0x044ff0000004180c */
        /* <DEDUP_REMOVED lines=27> */
[----:B------:R-:W-:Y:S02]  /*5570*/  FADD.FTZ R13, -R118, R13 ;  /* 0x0000000d760d7221 */ /* 0x000fe40000010100 */
[----:B------:R-:W-:Y:S02]  /*5580*/  FADD.FTZ R15, -R117, R15 ;  /* 0x0000000f750f7221 */ /* 0x000fe40000010100 */
[----:B------:R-:W-:Y:S02]  /*5590*/  FMUL.FTZ R4, R4, c[0x0][0x2ec] ;  /* 0x0000bb0004047a20 */ /* 0x000fe40000410000 */
[----:B------:R-:W-:Y:S02]  /*55a0*/  FMUL.FTZ R3, R3, c[0x0][0x2ec] ;  /* 0x0000bb0003037a20 */ /* 0x000fe40000410000 */
[----:B------:R-:W-:Y:S02]  /*55b0*/  FMUL.FTZ R2, R2, c[0x0][0x2ec] ;  /* 0x0000bb0002027a20 */ /* 0x000fe40000410000 */
[----:B------:R-:W-:Y:S02]  /*55c0*/  FMUL.FTZ R0, R0, c[0x0][0x2ec] ;  /* 0x0000bb0000007a20 */ /* 0x000fe40000410000 */
[----:B------:R-:W-:Y:S02]  /*55d0*/  FADD.FTZ R12, -R118, R12 ;  /* 0x0000000c760c7221 */ /* 0x000fe40000010100 */
[----:B------:R-:W-:Y:S02]  /*55e0*/  FADD.FTZ R14, -R117, R14 ;  /* 0x0000000e750e7221 */ /* 0x000fe40000010100 */
        /* <DEDUP_REMOVED lines=67> */
.L_x_1861:
        /* <DEDUP_REMOVED lines=129> */
.L_x_1862:
[----:B------:R-:W-:Y:S01]  /*6230*/  LDSM.16.M88.4 R128, [R222] ;  /* 0x00000000de80783b */ /* 0x000fe20000000200 */
[----:B-1----:R-:W-:Y:S01]  /*6240*/  @P1 IADD3 R2, P0, R246, UR14, RZ ;  /* 0x0000000ef6021c10 */ /* 0x002fe2000ff1e0ff */
[----:B------:R-:W-:Y:S02]  /*6250*/  ULOP3.LUT UR8, UR6, 0x1, URZ, 0xc0, !UPT ;  /* 0x0000000106087892 */ /* 0x000fe4000f8ec03f */
[----:B------:R-:W-:Y:S01]  /*6260*/  UISETP.GT.AND UP2, UPT, UR6, UR17, UPT ;  /* 0x000000110600728c */ /* 0x000fe2000bf44270 */
[----:B------:R-:W1:Y:S01]  /*6270*/  LDSM.16.MT88.4 R16, [R0+0x18000] ;  /* 0x018000000010783b */ /* 0x000e620000004200 */
[----:B------:R-:W-:Y:S01]  /*6280*/  @P1 IADD3.X R3, R245, UR13, RZ, P0, !PT ;  /* 0x0000000df5031c10 */ /* 0x000fe200087fe4ff */
[----:B------:R-:W-:Y:S02]  /*6290*/  UISETP.NE.U32.AND UP0, UPT, UR8, 0x1, UPT ;  /* 0x000000010800788c */ /* 0x000fe4000bf05070 */
[----:B------:R-:W-:Y:S01]  /*62a0*/  @UP3 UIADD3 UR8, UP1, UR14, -0x100, URZ ;  /* 0xffffff000e083890 */ /* 0x000fe2000ff3e03f */
[----:B------:R-:W2:Y:S01]  /*62b0*/  LDSM.16.M88.4 R124, [R222+0x1000] ;  /* 0x00100000de7c783b */ /* 0x000ea20000000200 */
[----:B------:R-:W-:Y:S04]  /*62c0*/  UIADD3 UR6, UR6, -0x1, URZ ;  /* 0xffffffff06067890 */ /* 0x000fe8000fffe03f */
[----:B------:R-:W3:Y:S01]  /*62d0*/  LDSM.16.MT88.4 R96, [R0+0x1a000] ;  /* 0x01a000000060783b */ /* 0x000ee20000004200 */
[----:B------:R-:W-:Y:S02]  /*62e0*/  @UP3 UMOV UR14, UR8 ;  /* 0x00000008000e3c82 */ /* 0x000fe40008000000 */
[----:B------:R-:W-:Y:S02]  /*62f0*/  @UP3 UIADD3.X UR8, UR13, -0x1, URZ, UP1, !UPT ;  /* 0xffffffff0d083890 */ /* 0x000fe40008ffe43f */
[----:B------:R-:W4:Y:S05]  /*6300*/  LDSM.16.MT88.4 R112, [R0+0x1c000] ;  /* 0x01c000000070783b */ /* 0x000f2a0000004200 */
[----:B------:R-:W3:Y:S01]  /*6310*/  LDSM.16.MT88.4 R196, [R0+0x1e000] ;  /* 0x01e0000000c4783b */ /* 0x000ee20000004200 */
[----:B------:R-:W-:Y:S04]  /*6320*/  @UP3 UMOV UR13, UR8 ;  /* 0x00000008000d3c82 */ /* 0x000fe80008000000 */
[----:B------:R-:W-:Y:S05]  /*6330*/  LDSM.16.M88.4 R200, [R223] ;  /* 0x00000000dfc8783b */ /* 0x000fea0000000200 */
[----:B------:R-:W3:Y:S05]  /*6340*/  LDSM.16.MT88.4 R204, [R0+0x18800] ;  /* 0x0188000000cc783b */ /* 0x000eea0000004200 */
[----:B------:R-:W4:Y:S01]  /*6350*/  LDSM.16.M88.4 R208, [R223+0x1000] ;  /* 0x00100000dfd0783b */ /* 0x000f220000000200 */
[-C--:B-1----:R-:W-:Y:S04]  /*6360*/  HMMA.16816.F32.BF16 R4, R128, R16.reuse, RZ ;  /* 0x000000108004723c */ /* 0x082fe800000418ff */
[----:B------:R1:W5:Y:S05]  /*6370*/  @P1 LDG.E R243, [R2.64+-0x100] ;  /* 0xffff000402f31981 */ /* 0x00036a000c1e1900 */
[----:B------:R1:W5:Y:S01]  /*6380*/  @P1 LDG.E R244, [R2.64+-0xe0] ;  /* 0xffff200402f41981 */ /* 0x000362000c1e1900 */
        /* <DEDUP_REMOVED lines=21> */
[-C--:B--2---:R-:W-:Y:S08]  /*64e0*/  HMMA.16816.F32.BF16 R84, R200, R196.reuse, R84 ;  /* 0x000000c4c854723c */ /* 0x084ff00000041854 */
[C---:B------:R-:W-:Y:S08]  /*64f0*/  HMMA.16816.F32.BF16 R88, R208.reuse, R196, R88 ;  /* 0x000000c4d058723c */ /* 0x040ff00000041858 */
[-C--:B------:R-:W-:Y:S08]  /*6500*/  HMMA.16816.F32.BF16 R92, R208, R198.reuse, R92 ;  /* 0x000000c6d05c723c */ /* 0x080ff0000004185c */
[C---:B------:R-:W-:Y:S01]  /*6510*/  HMMA.16816.F32.BF16 R96, R200.reuse, R198, R96 ;  /* 0x000000c6c860723c */ /* 0x040fe20000041860 */
[----:B------:R-:W2:Y:S07]  /*6520*/  LDSM.16.MT88.4 R196, [R0+0x1e800] ;  /* 0x01e8000000c4783b */ /* 0x000eae0000004200 */
[-C--:B---3--:R-:W-:Y:S08]  /*6530*/  HMMA.16816.F32.BF16 R100, R200, R204.reuse, R100 ;  /* 0x000000ccc864723c */ /* 0x088ff00000041864 */
[C---:B------:R-:W-:Y:S08]  /*6540*/  HMMA.16816.F32.BF16 R104, R208.reuse, R204, R104 ;  /* 0x000000ccd068723c */ /* 0x040ff00000041868 */
[-C--:B------:R-:W-:Y:S08]  /*6550*/  HMMA.16816.F32.BF16 R108, R208, R206.reuse, R108 ;  /* 0x000000ced06c723c */ /* 0x080ff0000004186c */
[C---:B------:R-:W-:Y:S01]  /*6560*/  HMMA.16816.F32.BF16 R112, R200.reuse, R206, R112 ;  /* 0x000000cec870723c */ /* 0x040fe20000041870 */
[----:B------:R-:W-:Y:S07]  /*6570*/  LDSM.16.M88.4 R204, [R224] ;  /* 0x00000000e0cc783b */ /* 0x000fee0000000200 */
[-C--:B--2---:R-:W-:Y:S08]  /*6580*/  HMMA.16816.F32.BF16 R116, R200, R196.reuse, R116 ;  /* 0x000000c4c874723c */ /* 0x084ff00000041874 */
[C---:B------:R-:W-:Y:S08]  /*6590*/  HMMA.16816.F32.BF16 R120, R208.reuse, R196, R120 ;  /* 0x000000c4d078723c */ /* 0x040ff00000041878 */
[-C--:B------:R-:W-:Y:S01]  /*65a0*/  HMMA.16816.F32.BF16 R124, R208, R198.reuse, R124 ;  /* 0x000000c6d07c723c */ /* 0x080fe2000004187c */
[----:B------:R-:W2:Y:S07]  /*65b0*/  LDSM.16.MT88.4 R208, [R0+0x19000] ;  /* 0x0190000000d0783b */ /* 0x000eae0000004200 */
[----:B------:R-:W-:Y:S01]  /*65c0*/  HMMA.16816.F32.BF16 R128, R200, R198, R128 ;  /* 0x000000c6c880723c */ /* 0x000fe20000041880 */
[----:B------:R-:W3:Y:S05]  /*65d0*/  LDSM.16.M88.4 R196, [R224+0x1000] ;  /* 0x00100000e0c4783b */ /* 0x000eea0000000200 */
[----:B------:R-:W4:Y:S02]  /*65e0*/  LDSM.16.MT88.4 R200, [R0+0x1b000] ;  /* 0x01b0000000c8783b */ /* 0x000f240000004200 */
[-C--:B--2---:R-:W-:Y:S08]  /*65f0*/  HMMA.16816.F32.BF16 R4, R204, R208.reuse, R4 ;  /* 0x000000d0cc04723c */ /* 0x084ff00000041804 */
[C---:B---3--:R-:W-:Y:S08]  /*6600*/  HMMA.16816.F32.BF16 R8, R196.reuse, R208, R8 ;  /* 0x000000d0c408723c */ /* 0x048ff00000041808 */
[-C--:B------:R-:W-:Y:S08]  /*6610*/  HMMA.16816.F32.BF16 R12, R196, R210.reuse, R12 ;  /* 0x000000d2c40c723c */ /* 0x080ff0000004180c */
[C---:B------:R-:W-:Y:S01]  /*6620*/  HMMA.16816.F32.BF16 R16, R204.reuse, R210, R16 ;  /* 0x000000d2cc10723c */ /* 0x040fe20000041810 */
[----:B------:R-:W2:Y:S07]  /*6630*/  LDSM.16.MT88.4 R208, [R0+0x1d000] ;  /* 0x01d0000000d0783b */ /* 0x000eae0000004200 */
[-C--:B----4-:R-:W-:Y:S08]  /*6640*/  HMMA.16816.F32.BF16 R84, R204, R200.reuse, R84 ;  /* 0x000000c8cc54723c */ /* 0x090ff00000041854 */
        /* <DEDUP_REMOVED lines=12> */
[----:B------:R-:W2:Y:S07]  /*6710*/  LDSM.16.M88.4 R196, [R225] ;  /* 0x00000000e1c4783b */ /* 0x000eae0000000200 */
[----:B------:R-:W-:Y:S01]  /*6720*/  HMMA.16816.F32.BF16 R128, R204, R202, R128 ;  /* 0x000000cacc80723c */ /* 0x000fe20000041880 */
[----:B------:R-:W3:Y:S05]  /*6730*/  LDSM.16.M88.4 R200, [R225+0x1000] ;  /* 0x00100000e1c8783b */ /* 0x000eea0000000200 */
[----:B------:R-:W4:Y:S02]  /*6740*/  LDSM.16.MT88.4 R204, [R0+0x1b800] ;  /* 0x01b8000000cc783b */ /* 0x000f240000004200 */
[-C--:B--2---:R-:W-:Y:S08]  /*6750*/  HMMA.16816.F32.BF16 R4, R196, R208.reuse, R4 ;  /* 0x000000d0c404723c */ /* 0x084ff00000041804 */
[C---:B---3--:R-:W-:Y:S08]  /*6760*/  HMMA.16816.F32.BF16 R8, R200.reuse, R208, R8 ;  /* 0x000000d0c808723c */ /* 0x048ff00000041808 */
[-C--:B------:R-:W-:Y:S07]  /*6770*/  HMMA.16816.F32.BF16 R12, R200, R210.reuse, R12 ;  /* 0x000000d2c80c723c */ /* 0x080fee000004180c */
[----:B------:R-:W-:Y:S01]  /*6780*/  RED.E.ADD.F32.FTZ.RN.STRONG.GPU [R228.64], R4 ;  /* 0x00000004e400798e */ /* 0x000fe2000c10e784 */
[C---:B------:R-:W-:Y:S04]  /*6790*/  HMMA.16816.F32.BF16 R16, R196.reuse, R210, R16 ;  /* 0x000000d2c410723c */ /* 0x040fe80000041810 */
[----:B------:R-:W2:Y:S04]  /*67a0*/  LDSM.16.MT88.4 R208, [R0+0x1d800] ;  /* 0x01d8000000d0783b */ /* 0x000ea80000004200 */
[-C--:B----4-:R-:W-:Y:S08]  /*67b0*/  HMMA.16816.F32.BF16 R84, R196, R204.reuse, R84 ;  /* 0x000000ccc454723c */ /* 0x090ff00000041854 */
[C---:B------:R-:W-:Y:S08]  /*67c0*/  HMMA.16816.F32.BF16 R88, R200.reuse, R204, R88 ;  /* 0x000000ccc858723c */ /* 0x040ff00000041858 */
[-C--:B------:R-:W-:Y:S08]  /*67d0*/  HMMA.16816.F32.BF16 R92, R200, R206.reuse, R92 ;  /* 0x000000cec85c723c */ /* 0x080ff0000004185c */
[C---:B------:R-:W-:Y:S01]  /*67e0*/  HMMA.16816.F32.BF16 R96, R196.reuse, R206, R96 ;  /* 0x000000cec460723c */ /* 0x040fe20000041860 */
[----:B------:R3:W4:Y:S07]  /*67f0*/  LDSM.16.MT88.4 R204, [R0+0x1f800] ;  /* 0x01f8000000cc783b */ /* 0x00072e0000004200 */
[-C--:B--2---:R-:W-:Y:S08]  /*6800*/  HMMA.16816.F32.BF16 R100, R196, R208.reuse, R100 ;  /* 0x000000d0c464723c */ /* 0x084ff00000041864 */
[C---:B------:R-:W-:Y:S04]  /*6810*/  HMMA.16816.F32.BF16 R104, R200.reuse, R208, R104 ;  /* 0x000000d0c868723c */ /* 0x040fe80000041868 */
[C---:B---3--:R-:W-:Y:S04]  /*6820*/  IMAD R0, R250.reuse, 0x18, RZ ;  /* 0x00000018fa007824 */ /* 0x048fe800078e02ff */
[-C--:B------:R-:W-:Y:S08]  /*6830*/  HMMA.16816.F32.BF16 R108, R200, R210.reuse, R108 ;  /* 0x000000d2c86c723c */ /* 0x080ff0000004186c */
[C---:B------:R-:W-:Y:S08]  /*6840*/  HMMA.16816.F32.BF16 R112, R196.reuse, R210, R112 ;  /* 0x000000d2c470723c */ /* 0x040ff00000041870 */
[-C--:B----4-:R-:W-:Y:S08]  /*6850*/  HMMA.16816.F32.BF16 R116, R196, R204.reuse, R116 ;  /* 0x000000ccc474723c */ /* 0x090ff00000041874 */
[C---:B------:R-:W-:Y:S08]  /*6860*/  HMMA.16816.F32.BF16 R120, R200.reuse, R204, R120 ;  /* 0x000000ccc878723c */ /* 0x040ff00000041878 */
[-C--:B------:R-:W-:Y:S07]  /*6870*/  HMMA.16816.F32.BF16 R124, R200, R206.reuse, R124 ;  /* 0x000000cec87c723c */ /* 0x080fee000004187c */
[----:B------:R-:W-:Y:S01]  /*6880*/  IMAD.SHL.U32 R200, R250, 0x8, RZ ;  /* 0x00000008fac87824 */ /* 0x000fe200078e00ff */
[----:B------:R-:W-:Y:S04]  /*6890*/  HMMA.16816.F32.BF16 R128, R196, R206, R128 ;  /* 0x000000cec480723c */ /* 0x000fe80000041880 */
[-C--:B-1----:R-:W-:Y:S01]  /*68a0*/  LEA R2, P0, R200, R228.reuse, 0x2 ;  /* 0x000000e4c8027211 */ /* 0x082fe200078010ff */
[C---:B------:R-:W-:Y:S02]  /*68b0*/  IMAD.SHL.U32 R201, R250.reuse, 0x10, RZ ;  /* 0x00000010fac97824 */ /* 0x040fe400078e00ff */
[----:B------:R-:W-:Y:S01]  /*68c0*/  IMAD.SHL.U32 R197, R250, 0x20, RZ ;  /* 0x00000020fac57824 */ /* 0x000fe200078e00ff */
[-C--:B------:R-:W-:Y:S01]  /*68d0*/  LEA.HI.X.SX32 R3, R200, R229.reuse, 0x2, P0 ;  /* 0x000000e5c8037211 */ /* 0x080fe200000f16ff */
[----:B------:R-:W-:Y:S03]  /*68e0*/  IMAD R202, R250, 0x28, RZ ;  /* 0x00000028faca7824 */ /* 0x000fe600078e02ff */
        /* <DEDUP_REMOVED lines=512> */
.L_x_1864:
        /* <DEDUP_REMOVED lines=18> */
.L_x_1865:
[----:B-1----:R-:W2:Y:S01]  /*8a10*/  LDL.64 R6, [R1] ;  /* 0x0000000001067983 */ /* 0x002ea20000100a00 */
[----:B------:R-:W-:Y:S01]  /*8a20*/  USHF.R.S32.HI UR10, URZ, 0x1f, UR23 ;  /* 0x0000001f3f0a7899 */ /* 0x000fe20008011417 */
[----:B------:R-:W-:Y:S01]  /*8a30*/  IMAD.U32 R2, RZ, RZ, UR23 ;  /* 0x00000017ff027e24 */ /* 0x000fe2000f8e00ff */
[----:B------:R-:W-:Y:S01]  /*8a40*/  ULDC.64 UR8, c[0x0][0x3a0] ;  /* 0x0000e80000087ab9 */ /* 0x000fe20000000a00 */
[----:B------:R-:W-:Y:S01]  /*8a50*/  BAR.SYNC.DEFER_BLOCKING 0x0 ;  /* 0x0000000000007b1d */ /* 0x000fe20000010000 */
[----:B------:R-:W-:Y:S01]  /*8a60*/  UIMAD UR6, UR10, UR8, URZ ;  /* 0x000000080a0672a4 */ /* 0x000fe2000f8e023f */
[----:B------:R-:W-:Y:S01]  /*8a70*/  SHF.R.S32.HI R11, RZ, 0x1f, R247 ;  /* 0x0000001fff0b7819 */ /* 0x000fe200000114f7 */
[----:B------:R-:W-:Y:S02]  /*8a80*/  UIMAD UR7, UR22, -0x40, UR7 ;  /* 0xffffffc0160778a4 */ /* 0x000fe4000f8e0207 */
[----:B------:R-:W-:Y:S01]  /*8a90*/  UIMAD UR6, UR23, UR9, UR6 ;  /* 0x00000009170672a4 */ /* 0x000fe2000f8e0206 */
[----:B------:R-:W-:Y:S02]  /*8aa0*/  BSSY B0, `(.L_x_1866) ;  /* 0x000002b000007945 */ /* 0x000fe40003800000 */
[----:B------:R-:W-:Y:S01]  /*8ab0*/  ULDC.64 UR8, c[0x0][0x3b8] ;  /* 0x0000ee0000087ab9 */ /* 0x000fe20000000a00 */
[----:B------:R-:W-:-:S02]  /*8ac0*/  ISETP.GE.AND P2, PT, R247, UR7, PT ;  /* 0x00000007f7007c0c */ /* 0x000fc4000bf46270 */
[----:B------:R-:W-:Y:S01]  /*8ad0*/  IMAD.U32 R0, RZ, RZ, UR6 ;  /* 0x00000006ff007e24 */ /* 0x000fe2000f8e00ff */
[----:B------:R-:W-:-:S04]  /*8ae0*/  UIMAD UR6, UR60, UR8, URZ ;  /* 0x000000083c0672a4 */ /* 0x000fc8000f8e023f */
[----:B------:R-:W-:Y:S01]  /*8af0*/  UIMAD UR6, UR38, UR9, UR6 ;  /* 0x00000009260672a4 */ /* 0x000fe2000f8e0206 */
[----:B------:R1:W3:Y:S04]  /*8b00*/  LDS.128 R40, [R231+0x19000] ;  /* 0x01900000e7287984 */ /* 0x0002e80000000c00 */
[----:B------:R1:W4:Y:S04]  /*8b10*/  LDS.128 R36, [R231+0x1b000] ;  /* 0x01b00000e7247984 */ /* 0x0003280000000c00 */
        /* <DEDUP_REMOVED lines=35> */
.L_x_1867:
[----:B-1-34-:R-:W-:Y:S05]  /*8d50*/  BSYNC B0 ;  /* 0x0000000000007941 */ /* 0x01afea0003800000 */
.L_x_1866:
        /* <DEDUP_REMOVED lines=18> */
.L_x_1869:
[----:B------:R-:W-:Y:S05]  /*8e80*/  BSYNC B0 ;  /* 0x0000000000007941 */ /* 0x000fea0003800000 */
.L_x_1868:
        /* <DEDUP_REMOVED lines=28> */
.L_x_1871:
[----:B------:R-:W-:Y:S05]  /*9050*/  BSYNC B0 ;  /* 0x0000000000007941 */ /* 0x000fea0003800000 */
.L_x_1870:
        /* <DEDUP_REMOVED lines=15> */
.L_x_1852:
[----:B------:R-:W-:Y:S05]  /*9150*/  BSYNC B1 ;  /* 0x0000000000017941 */ /* 0x000fea0003800000 */
.L_x_1838:
        /* <DEDUP_REMOVED lines=11> */
.L_x_1872:
[----:B------:R-:W-:Y:S05]  /*9210*/  EXIT ;  /* 0x000000000000794d */ /* 0x000fea0003800000 */
.L_x_1874:
        /* <DEDUP_REMOVED lines=14> */
.L_x_2049:


//--------------------- .text._ZN5flash44flash_bwd_dq_dk_dv_loop_seqk_parallel_kernelI23Flash_bwd_kernel_traitsILi256ELi64ELi64ELi8ELi4ELi2ELi2ELb0ELb0EN7cutlass10bfloat16_tE19Flash_kernel_traitsILi256ELi64ELi64ELi8ES3_EELb1ELb0ELb1ELb1ELb0ELb0ELb0EEEvNS_16Flash_bwd_paramsE --------------------------
	.section	.text._ZN5flash44flash_bwd_dq_dk_dv_loop_seqk_parallel_kernelI23Flash_bwd_kernel_traitsILi256ELi64ELi64ELi8ELi4ELi2ELi2ELb0ELb0EN7cutlass10bfloat16_tE19Flash_kernel_traitsILi256ELi64ELi64ELi8ES3_EELb1ELb0ELb1ELb1ELb0ELb0ELb0EEEvNS_16Flash_bwd_paramsE,"ax",@progbits
	.sectioninfo	@"SHI_REGISTERS=255"
	.align	128
        .global         _ZN5flash44flash_bwd_dq_dk_dv_loop_seqk_parallel_kernelI23Flash_bwd_kernel_traitsILi256ELi64ELi64ELi8ELi4ELi2ELi2ELb0ELb0EN7cutlass10bfloat16_tE19Flash_kernel_traitsILi256ELi64ELi64ELi8ES3_EELb1ELb0ELb1ELb1ELb0ELb0ELb0EEEvNS_16Flash_bwd_paramsE
        .type           _ZN5flash44flash_bwd_dq_dk_dv_loop_seqk_parallel_kernelI23Flash_bwd_kernel_traitsILi256ELi64ELi64ELi8ELi4ELi2ELi2ELb0ELb0EN7cutlass10bfloat16_tE19Flash_kernel_traitsILi256ELi64ELi64ELi8ES3_EELb1ELb0ELb1ELb1ELb0ELb0ELb0EEEvNS_16Flash_bwd_paramsE,@function
        .size           _ZN5flash44flash_bwd_dq_dk_dv_loop_seqk_parallel_kernelI23Flash_bwd_kernel_traitsILi256ELi64ELi64ELi8ELi4ELi2ELi2ELb0ELb0EN7cutlass10bfloat16_tE19Flash_kernel_traitsILi256ELi64ELi64ELi8ES3_EELb1ELb0ELb1ELb1ELb0ELb0ELb0EEEvNS_16Flash_bwd_paramsE,(.L_x_2050 - _ZN5flash44flash_bwd_dq_dk_dv_loop_seqk_parallel_kernelI23Flash_bwd_kernel_traitsILi256ELi64ELi64ELi8ELi4ELi2ELi2ELb0ELb0EN7cutlass10bfloat16_tE19Flash_kernel_traitsILi256ELi64ELi64ELi8ES3_EELb1ELb0ELb1ELb1ELb0ELb0ELb0EEEvNS_16Flash_bwd_paramsE)
        .other          _ZN5flash44flash_bwd_dq_dk_dv_loop_seqk_parallel_kernelI23Flash_bwd_kernel_traitsILi256ELi64ELi64ELi8ELi4ELi2ELi2ELb0ELb0EN7cutlass10bfloat16_tE19Flash_kernel_traitsILi256ELi64ELi64ELi8ES3_EELb1ELb0ELb1ELb1ELb0ELb0ELb0EEEvNS_16Flash_bwd_paramsE,@"STO_CUDA_ENTRY STV_DEFAULT"
_ZN5flash44flash_bwd_dq_dk_dv_loop_seqk_parallel_kernelI23Flash_bwd_kernel_traitsILi256ELi64ELi64ELi8ELi4ELi2ELi2ELb0ELb0EN7cutlass10bfloat16_tE19Flash_kernel_traitsILi256ELi64ELi64ELi8ES3_EELb1ELb0ELb1ELb1ELb0ELb0ELb0EEEvNS_16Flash_bwd_paramsE:
.text._ZN5flash44flash_bwd_dq_dk_dv_loop_seqk_parallel_kernelI23Flash_bwd_kernel_traitsILi256ELi64ELi64ELi8ELi4ELi2ELi2ELb0ELb0EN7cutlass10bfloat16_tE19Flash_kernel_traitsILi256ELi64ELi64ELi8ES3_EELb1ELb0ELb1ELb1ELb0ELb0ELb0EEEvNS_16Flash_bwd_paramsE:
        /* <DEDUP_REMOVED lines=21> */
[----:B------:R-:W-:-:S02]  /*0150*/  ULDC.U8 UR7, c[0x0][0x328] ;  /* 0x0000ca0000077ab9 */ /* 0x000fc40000000000 */
        /* <DEDUP_REMOVED lines=36> */
[----:B------:R-:W-:Y:S01]  /*03a0*/  UIMAD UR4, UR35, UR13, UR36 ;  /* 0x0000000d230472a4 */ /* 0x000fe2000f8e0224 */
        /* <DEDUP_REMOVED lines=9> */
[C---:B------:R-:W-:Y:S01]  /*0440*/  IMAD.IADD R226, R0.reuse, 0x1, -R2 ;  /* 0x0000000100e27824 */ /* 0x040fe200078e0a02 */
[----:B------:R-:W-:Y:S01]  /*0450*/  SHF.R.S32.HI R2, RZ, 0x3, R11 ;  /* 0x00000003ff027819 */ /* 0x000fe2000001140b */
[----:B------:R-:W-:Y:S01]  /*0460*/  IMAD.IADD R16, R0, 0x1, -R7 ;  /* 0x0000000100107824 */ /* 0x000fe200078e0a07 */
[--C-:B------:R-:W-:Y:S01]  /*0470*/  SHF.R.S32.HI R0, RZ, 0x1f, R6.reuse ;  /* 0x0000001fff007819 */ /* 0x100fe20000011406 */
[----:B------:R-:W-:Y:S01]  /*0480*/  IMAD.IADD R12, R5, 0x1, -R3 ;  /* 0x00000001050c7824 */ /* 0x000fe200078e0a03 */
[----:B------:R-:W-:Y:S01]  /*0490*/  SHF.R.S32.HI R3, RZ, 0x2, R6 ;  /* 0x00000002ff037819 */ /* 0x000fe20000011406 */
[----:B------:R-:W-:Y:S01]  /*04a0*/  IMAD.SHL.U32 R2, R2, 0x40, RZ ;  /* 0x0000004002027824 */ /* 0x000fe200078e00ff */
[----:B------:R-:W-:Y:S01]  /*04b0*/  SHF.R.S32.HI R5, RZ, 0x1f, R9 ;  /* 0x0000001fff057819 */ /* 0x000fe20000011409 */
[----:B------:R-:W-:Y:S01]  /*04c0*/  IMAD.SHL.U32 R223, R12, 0x200, RZ ;  /* 0x000002000cdf7824 */ /* 0x000fe200078e00ff */
[----:B------:R-:W-:Y:S01]  /*04d0*/  LEA.HI R0, R0, R3, RZ, 0x3 ;  /* 0x0000000300007211 */ /* 0x000fe200078f18ff */
[----:B------:R-:W-:Y:S01]  /*04e0*/  STL [R1+0x24], R16 ;  /* 0x0000241001007387 */ /* 0x000fe20000100800 */
[----:B------:R-:W-:Y:S01]  /*04f0*/  SHF.R.S32.HI R6, RZ, 0x7, R13 ;  /* 0x00000007ff067819 */ /* 0x000fe2000001140d */
[----:B------:R-:W-:Y:S01]  /*0500*/  @!UP5 UIMAD UR6, UR35, UR14, UR36 ;  /* 0x0000000e2306d2a4 */ /* 0x000fe2000f8e0224 */
[----:B------:R-:W-:Y:S01]  /*0510*/  LOP3.LUT R0, R0, 0xfffffff8, RZ, 0xc0, !PT ;  /* 0xfffffff800007812 */ /* 0x000fe200078ec0ff */
[----:B------:R-:W-:Y:S01]  /*0520*/  USHF.L.U32 UR48, UR49, 0x6, URZ ;  /* 0x0000000631307899 */ /* 0x000fe2000800063f */
        /* <DEDUP_REMOVED lines=8> */
[----:B------:R-:W-:Y:S01]  /*05b0*/  LOP3.LUT R2, R0, 0x38, R242, 0xf8, !PT ;  /* 0x0000003800027812 */ /* 0x000fe200078ef8f2 */
[----:B------:R-:W-:Y:S01]  /*05c0*/  ULDC UR54, c[0x0][0x224] ;  /* 0x0000890000367ab9 */ /* 0x000fe20000000800 */
[----:B------:R-:W-:Y:S01]  /*05d0*/  SHF.R.U32.HI R0, RZ, 0x3, R0 ;  /* 0x00000003ff007819 */ /* 0x000fe20000011600 */
[----:B------:R-:W-:Y:S01]  /*05e0*/  @UP5 UIMAD UR58, UR35, UR53, URZ ;  /* 0x00000035233a52a4 */ /* 0x000fe2000f8e023f */
[----:B------:R-:W-:Y:S01]  /*05f0*/  LEA.HI R244, R3, R10, RZ, 0x2 ;  /* 0x0000000a03f47211 */ /* 0x000fe200078f10ff */
[----:B------:R-:W-:Y:S01]  /*0600*/  UMOV UR40, URZ ;  /* 0x0000003f00287c82 */ /* 0x000fe20008000000 */
[----:B------:R-:W-:Y:S01]  /*0610*/  LEA.HI R10, R5, R9, RZ, 0x3 ;  /* 0x00000009050a7211 */ /* 0x000fe200078f18ff */
[----:B------:R-:W-:Y:S01]  /*0620*/  IMAD.U32 R5, RZ, RZ, UR15 ;  /* 0x0000000fff057e24 */ /* 0x000fe2000f8e00ff */
[----:B------:R-:W-:Y:S01]  /*0630*/  LOP3.LUT R7, R2, R0, RZ, 0x3c, !PT ;  /* 0x0000000002077212 */ /* 0x000fe200078e3cff */
[----:B------:R-:W-:Y:S01]  /*0640*/  IMAD.SHL.U32 R0, R8, 0x40, RZ ;  /* 0x0000004008007824 */ /* 0x000fe200078e00ff */
[----:B------:R-:W-:Y:S01]  /*0650*/  LOP3.LUT R2, R10, 0xfffffff8, RZ, 0xc0, !PT ;  /* 0xfffffff80a027812 */ /* 0x000fe200078ec0ff */
[----:B------:R-:W-:Y:S01]  /*0660*/  ULDC.64 UR8, c[0x0][0x118] ;  /* 0x0000460000087ab9 */ /* 0x000fe20000000a00 */
[----:B------:R-:W-:Y:S01]  /*0670*/  LOP3.LUT R3, R4, 0x1, RZ, 0xc0, !PT ;  /* 0x0000000104037812 */ /* 0x000fe200078ec0ff */
[----:B------:R-:W-:Y:S01]  /*0680*/  ULDC UR42, c[0x0][0x2e8] ;  /* 0x0000ba00002a7ab9 */ /* 0x000fe20000000800 */
[----:B------:R-:W-:Y:S01]  /*0690*/  LOP3.LUT R0, R0, 0x1c0, RZ, 0xc0, !PT ;  /* 0x000001c000007812 */ /* 0x000fe200078ec0ff */
[----:B------:R-:W-:Y:S01]  /*06a0*/  IMAD.IADD R9, R9, 0x1, -R2 ;  /* 0x0000000109097824 */ /* 0x000fe200078e0a02 */
[----:B------:R-:W-:Y:S01]  /*06b0*/  ISETP.NE.U32.AND P0, PT, R3, 0x1, PT ;  /* 0x000000010300780c */ /* 0x000fe20003f05070 */
[----:B------:R-:W-:Y:S01]  /*06c0*/  IMAD.SHL.U32 R2, R226, 0x10, RZ ;  /* 0x00000010e2027824 */ /* 0x000fe200078e00ff */
[----:B------:R-:W-:Y:S01]  /*06d0*/  LOP3.LUT R219, R0, 0x8, R11, 0xf8, !PT ;  /* 0x0000000800db7812 */ /* 0x000fe200078ef80b */
[C---:B------:R-:W-:Y:S01]  /*06e0*/  IMAD.SHL.U32 R3, R4.reuse, 0x40, RZ ;  /* 0x0000004004037824 */ /* 0x040fe200078e00ff */
[----:B------:R-:W-:Y:S01]  /*06f0*/  R2P PR, R4, 0x6 ;  /* 0x0000000604007804 */ /* 0x000fe20000000000 */
[----:B------:R-:W-:Y:S01]  /*0700*/  ULOP3.LUT UR60, UR36, UR60, URZ, 0x3c, !UPT ;  /* 0x0000003c243c7292 */ /* 0x000fe2000f8e3c3f */
[----:B------:R-:W-:Y:S01]  /*0710*/  LOP3.LUT R5, R0, 0x10, R2, 0xf8, !PT ;  /* 0x0000001000057812 */ /* 0x000fe200078ef802 */
[C---:B------:R-:W-:Y:S01]  /*0720*/  IMAD R2, R6.reuse, 0x800, R223 ;  /* 0x0000080006027824 */ /* 0x040fe200078e02df */
[----:B------:R-:W-:Y:S01]  /*0730*/  SHF.R.U32.HI R0, RZ, 0x3, R0 ;  /* 0x00000003ff007819 */ /* 0x000fe20000011600 */
[----:B------:R-:W-:Y:S01]  /*0740*/  USHF.R.S32.HI UR61, URZ, 0x1f, UR36 ;  /* 0x0000001f3f3d7899 */ /* 0x000fe20008011424 */
[----:B------:R-:W-:Y:S01]  /*0750*/  LOP3.LUT R5, R5, 0x8, R11, 0xf8, !PT ;  /* 0x0000000805057812 */ /* 0x000fe200078ef80b */
[----:B------:R-:W-:Y:S01]  /*0760*/  UIMAD.WIDE.U32 UR44, UR38, UR46, URZ ;  /* 0x0000002e262c72a5 */ /* 0x000fe2000f8e003f */
[----:B------:R-:W-:Y:S01]  /*0770*/  LOP3.LUT R219, R219, R0, RZ, 0x3c, !PT ;  /* 0x00000000dbdb7212 */ /* 0x000fe200078e3cff */
[----:B------:R-:W-:Y:S01]  /*0780*/  UIMAD UR55, UR39, UR46, URZ ;  /* 0x0000002e273772a4 */ /* 0x000fe2000f8e023f */
        /* <DEDUP_REMOVED lines=8> */
[----:B------:R-:W-:Y:S01]  /*0810*/  SEL R217, R217, 0xffffffe0, !P3 ;  /* 0xffffffe0d9d97807 */ /* 0x000fe20005800000 */
[----:B------:R-:W-:Y:S01]  /*0820*/  IMAD R4, R2, 0x200, R7 ;  /* 0x0000020002047824 */ /* 0x000fe200078e0207 */
[----:B------:R-:W-:Y:S01]  /*0830*/  SEL R222, R222, 0xffffffc0, !P4 ;  /* 0xffffffc0dede7807 */ /* 0x000fe20006000000 */
[----:B------:R-:W-:Y:S01]  /*0840*/  IMAD.SHL.U32 R2, R2, 0x8, RZ ;  /* 0x0000000802027824 */ /* 0x000fe200078e00ff */
[----:B------:R-:W-:Y:S01]  /*0850*/  SEL R247, R247, 0x10, !P0 ;  /* 0x00000010f7f77807 */ /* 0x000fe20004000000 */
[----:B------:R-:W-:Y:S01]  /*0860*/  IMAD.U32 R7, RZ, RZ, UR7 ;  /* 0x00000007ff077e24 */ /* 0x000fe2000f8e00ff */
[----:B------:R1:W-:Y:S01]  /*0870*/  STL [R1+0x28], R4 ;  /* 0x0000280401007387 */ /* 0x0003e20000100800 */
[C---:B------:R-:W-:Y:S01]  /*0880*/  IMAD R217, R219.reuse, 0x2, R217 ;  /* 0x00000002dbd97824 */ /* 0x040fe200078e02d9 */
[----:B------:R-:W-:Y:S01]  /*0890*/  LOP3.LUT R2, R2, 0x18, RZ, 0xc0, !PT ;  /* 0x0000001802027812 */ /* 0x000fe200078ec0ff */
[----:B------:R-:W-:Y:S01]  /*08a0*/  IMAD R219, R219, 0x2, R222 ;  /* 0x00000002dbdb7824 */ /* 0x000fe200078e02de */
[----:B------:R-:W-:Y:S01]  /*08b0*/  SHF.R.S32.HI R244, RZ, 0x2, R244 ;  /* 0x00000002fff47819 */ /* 0x000fe200000114f4 */
[----:B------:R-:W-:Y:S01]  /*08c0*/  IMAD.IADD R218, R222, 0x1, R217 ;  /* 0x00000001deda7824 */ /* 0x000fe200078e02d9 */
[C---:B------:R-:W-:Y:S01]  /*08d0*/  IADD3 R252, R242.reuse, 0x40, RZ ;  /* 0x00000040f2fc7810 */ /* 0x040fe20007ffe0ff */
[C---:B------:R-:W-:Y:S01]  /*08e0*/  IMAD R222, R223.reuse, 0x2, R222 ;  /* 0x00000002dfde7824 */ /* 0x040fe200078e02de */
[----:B------:R-:W-:Y:S01]  /*08f0*/  IADD3 R251, R242, 0x80, RZ ;  /* 0x00000080f2fb7810 */ /* 0x000fe20007ffe0ff */
[----:B------:R-:W-:Y:S01]  /*0900*/  IMAD R244, R16, 0x10, R244 ;  /* 0x0000001010f47824 */ /* 0x000fe200078e02f4 */
        /* <DEDUP_REMOVED lines=13> */
[----:B------:R-:W-:Y:S02]  /*09e0*/  IMAD R2, R16, 0x400, R0 ;  /* 0x0000040010027824 */ /* 0x000fe400078e0200 */
[----:B------:R-:W-:-:S02]  /*09f0*/  IMAD.SHL.U32 R4, R9, 0x40, RZ ;  /* 0x0000004009047824 */ /* 0x000fc400078e00ff */
        /* <DEDUP_REMOVED lines=12> */
[----:B------:R-:W-:Y:S01]  /*0ac0*/  LOP3.LUT R2, R5, R2, RZ, 0x3c, !PT ;  /* 0x0000000205027212 */ /* 0x000fe200078e3cff */
[--C-:B------:R-:W-:Y:S01]  /*0ad0*/  IMAD R4, R16, 0x400, R0.reuse ;  /* 0x0000040010047824 */ /* 0x100fe200078e0200 */
[----:B------:R-:W-:Y:S01]  /*0ae0*/  LOP3.LUT R231, R3, R0, RZ, 0xfc, !PT ;  /* 0x0000000003e77212 */ /* 0x000fe200078efcff */
[----:B------:R-:W-:Y:S01]  /*0af0*/  IMAD R226, R226, 0x400, R0 ;  /* 0x00000400e2e27824 */ /* 0x000fe200078e0200 */
[----:B------:R-:W-:Y:S01]  /*0b00*/  IADD3 R0, R242, 0xc0, RZ ;  /* 0x000000c0f2007810 */ /* 0x000fe20007ffe0ff */
[----:B------:R-:W-:Y:S01]  /*0b10*/  IMAD.IADD R230, R4, 0x1, R2 ;  /* 0x0000000104e67824 */ /* 0x000fe200078e0202 */
[----:B------:R-:W-:Y:S01]  /*0b20*/  IADD3 R246, R245, 0x20, RZ ;  /* 0x00000020f5f67810 */ /* 0x000fe20007ffe0ff */
[----:B------:R-:W-:Y:S01]  /*0b30*/  IMAD.IADD R226, R2, 0x1, R226 ;  /* 0x0000000102e27824 */ /* 0x000fe200078e02e2 */
[----:B------:R-:W-:Y:S01]  /*0b40*/  LEA R2, R7, 0x18000, 0x1 ;  /* 0x0001800007027811 */ /* 0x000fe200078e08ff */
[----:B------:R1:W-:Y:S01]  /*0b50*/  STL [R1], R0 ;  /* 0x0000000001007387 */ /* 0x0003e20000100800 */
[----:B------:R-:W-:-:S02]  /*0b60*/  @P1 IADD3 R246, R245, -0x20, RZ ;  /* 0xffffffe0f5f61810 */ /* 0x000fc40007ffe0ff */
[----:B------:R-:W-:Y:S01]  /*0b70*/  LEA R226, R226, 0x28000, 0x1 ;  /* 0x00028000e2e27811 */ /* 0x000fe200078e08ff */
[----:B------:R2:W-:Y:S02]  /*0b80*/  STL [R1+0x4], R2 ;  /* 0x0000040201007387 */ /* 0x0005e40000100800 */
[----:B------:R-:W-:Y:S01]  /*0b90*/  IMAD.IADD R247, R247, 0x1, R246 ;  /* 0x00000001f7f77824 */ /* 0x000fe200078e02f6 */
[C---:B-1----:R-:W-:Y:S02]  /*0ba0*/  IADD3 R0, R2.reuse, 0x40, RZ ;  /* 0x0000004002007810 */ /* 0x042fe40007ffe0ff */
[----:B------:R-:W-:-:S05]  /*0bb0*/  @P2 IADD3 R0, R2, -0x40, RZ ;  /* 0xffffffc002002810 */ /* 0x000fca0007ffe0ff */
[----:B------:R2:W-:Y:S02]  /*0bc0*/  STL [R1+0x8], R0 ;  /* 0x0000080001007387 */ /* 0x0005e40000100800 */
.L_x_1923:
        /* <DEDUP_REMOVED lines=66> */
.L_x_1875:
        /* <DEDUP_REMOVED lines=28> */
[----:B------:R-:W-:Y:S02]  /*11b0*/  ULDC UR17, c[0x0][0x2e4] ;  /* 0x0000b90000117ab9 */ /* 0x000fe40000000800 */
[----:B------:R-:W-:Y:S02]  /*11c0*/  USEL UR33, UR6, UR4, !UP3 ;  /* 0x0000000406217287 */ /* 0x000fe4000d800000 */
[----:B------:R-:W-:Y:S02]  /*11d0*/  UIADD3 UR6, UR15, 0x40, UR22 ;  /* 0x000000400f067890 */ /* 0x000fe4000fffe016 */
[----:B------:R-:W-:Y:S02]  /*11e0*/  UIMAD UR4, UR14, UR11, URZ ;  /* 0x0000000b0e0472a4 */ /* 0x000fe4000f8e023f */
[----:B------:R-:W-:-:S02]  /*11f0*/  UIADD3 UR6, UR6, UR17, -UR12 ;  /* 0x0000001106067290 */ /* 0x000fc4000fffe80c */
[----:B------:R-:W-:Y:S02]  /*1200*/  UIADD3 UR32, UR7, UR13, URZ ;  /* 0x0000000d07207290 */ /* 0x000fe4000fffe03f */
        /* <DEDUP_REMOVED lines=33> */
.L_x_1877:
        /* <DEDUP_REMOVED lines=43> */
.L_x_1878:
        /* <DEDUP_REMOVED lines=45> */
.L_x_1879:
[----:B------:R-:W-:-:S04]  /*19a0*/  UMOV UR11, UR54 ;  /* 0x00000036000b7c82 */ /* 0x000fc80008000000 */
.L_x_1880:
[----:B------:R-:W-:Y:S01]  /*19b0*/  UIADD3 UR4, UP4, UP3, UR4, UR48, UR50 ;  /* 0x0000003004047290 */ /* 0x000fe2000fb9e032 */
[----:B------:R-:W-:Y:S01]  /*19c0*/  LEA.HI R2, R23, R24, RZ, 0x5 ;  /* 0x0000001817027211 */ /* 0x000fe200078f28ff */
[----:B------:R-:W-:Y:S01]  /*19d0*/  UIADD3 UR16, UR17, UR16, URZ ;  /* 0x0000001011107290 */ /* 0x000fe2000fffe03f */
[----:B------:R-:W-:Y:S01]  /*19e0*/  IADD3 R9, P0, R12, UR17, RZ ;  /* 0x000000110c097c10 */ /* 0x000fe2000ff1e0ff */
[----:B------:R-:W-:Y:S01]  /*19f0*/  UIADD3 UR14, UP2, UP1, UR18, UR4, UR19 ;  /* 0x00000004120e7290 */ /* 0x000fe2000f95e013 */
[----:B------:R-:W-:Y:S01]  /*1a00*/  LOP3.LUT R0, R2, 0xffffffe0, RZ, 0xc0, !PT ;  /* 0xffffffe002007812 */ /* 0x000fe200078ec0ff */
[----:B------:R-:W-:Y:S01]  /*1a10*/  UIADD3.X UR4, UR7, UR52, UR57, UP4, UP3 ;  /* 0x0000003407047290 */ /* 0x000fe2000a7e6439 */
[----:B------:R-:W-:Y:S01]  /*1a20*/  IMAD.U32 R4, RZ, RZ, UR17 ;  /* 0x00000011ff047e24 */ /* 0x000fe2000f8e00ff */
[----:B------:R-:W-:Y:S01]  /*1a30*/  ULDC.64 UR18, c[0x0][0x3c8] ;  /* 0x0000f20000127ab9 */ /* 0x000fe20000000a00 */
[----:B------:R-:W-:Y:S01]  /*1a40*/  SHF.R.S32.HI R2, RZ, 0x5, R2 ;  /* 0x00000005ff027819 */ /* 0x000fe20000011402 */
[----:B------:R-:W-:Y:S01]  /*1a50*/  UIADD3.X UR13, UR10, UR4, UR13, UP2, UP1 ;  /* 0x000000040a0d7290 */ /* 0x000fe200097e240d */
[----:B------:R-:W-:Y:S01]  /*1a60*/  IMAD.IADD R19, R24, 0x1, -R0 ;  /* 0x0000000118137824 */ /* 0x000fe200078e0a00 */
[----:B------:R-:W-:Y:S01]  /*1a70*/  IADD3.X R13, R21, UR21, RZ, P0, !PT ;  /* 0x00000015150d7c10 */ /* 0x000fe200087fe4ff */
[----:B------:R-:W-:Y:S01]  /*1a80*/  ULDC.64 UR4, c[0x0][0x1a8] ;  /* 0x00006a0000047ab9 */ /* 0x000fe20000000a00 */
[----:B------:R-:W-:Y:S01]  /*1a90*/  SHF.R.S32.HI R243, RZ, 0x1f, R242 ;  /* 0x0000001ffff37819 */ /* 0x000fe200000114f2 */
[----:B------:R-:W-:Y:S01]  /*1aa0*/  UIMAD UR4, UR61, UR4, URZ ;  /* 0x000000043d0472a4 */ /* 0x000fe2000f8e023f */
[----:B------:R-:W-:Y:S01]  /*1ab0*/  IMAD R0, R2, UR49, R19 ;  /* 0x0000003102007c24 */ /* 0x000fe2000f8e0213 */
[----:B------:R-:W-:Y:S01]  /*1ac0*/  IADD3 R2, P2, R242, UR23, RZ ;  /* 0x00000017f2027c10 */ /* 0x000fe2000ff5e0ff */
[----:B------:R-:W-:Y:S01]  /*1ad0*/  IMAD.U32 R7, RZ, RZ, UR36 ;  /* 0x00000024ff077e24 */ /* 0x000fe2000f8e00ff */
[----:B------:R-:W-:Y:S01]  /*1ae0*/  UIMAD UR7, UR36, UR5, UR4 ;  /* 0x00000005240772a4 */ /* 0x000fe2000f8e0204 */
[----:B------:R-:W-:Y:S01]  /*1af0*/  IMAD.U32 R10, RZ, RZ, UR36 ;  /* 0x00000024ff0a7e24 */ /* 0x000fe2000f8e00ff */
[----:B------:R-:W-:Y:S01]  /*1b00*/  IADD3.X R3, R243, UR26, RZ, P2, !PT ;  /* 0x0000001af3037c10 */ /* 0x000fe200097fe4ff */
[----:B------:R-:W-:Y:S01]  /*1b10*/  ULDC.64 UR4, c[0x0][0x370] ;  /* 0x0000dc0000047ab9 */ /* 0x000fe20000000a00 */
[----:B------:R-:W-:Y:S01]  /*1b20*/  IADD3 R8, P0, R0, UR14, RZ ;  /* 0x0000000e00087c10 */ /* 0x000fe2000ff1e0ff */
[----:B------:R-:W-:Y:S01]  /*1b30*/  UIMAD UR4, UR21, UR4, URZ ;  /* 0x00000004150472a4 */ /* 0x000fe2000f8e023f */
[----:B------:R-:W-:Y:S01]  /*1b40*/  BSSY B1, `(.L_x_1876) ;  /* 0x0000a0c000017945 */ /* 0x000fe20003800000 */
[----:B------:R-:W-:Y:S01]  /*1b50*/  IMAD.WIDE.U32 R2, R4, c[0x0][0x370], R2 ;  /* 0x0000dc0004027a25 */ /* 0x000fe200078e0002 */
[----:B------:R-:W-:Y:S01]  /*1b60*/  LEA.HI.X.SX32 R15, R0, UR13, 0x1, P0 ;  /* 0x0000000d000f7c11 */ /* 0x000fe200080f0eff */
[----:B------:R-:W-:-:S02]  /*1b70*/  UIMAD UR10, UR17, UR5, UR4 ;  /* 0x00000005110a72a4 */ /* 0x000fc4000f8e0204 */
[----:B------:R-:W-:Y:S01]  /*1b80*/  IMAD R0, R13, c[0x0][0x190], RZ ;  /* 0x000064000d007a24 */ /* 0x000fe200078e02ff */
[----:B------:R-:W-:Y:S01]  /*1b90*/  ULDC.64 UR4, c[0x0][0x378] ;  /* 0x0000de0000047ab9 */ /* 0x000fe20000000a00 */
[----:B------:R-:W-:Y:S01]  /*1ba0*/  IMAD.WIDE.U32 R4, R9, c[0x0][0x190], R242 ;  /* 0x0000640009047a25 */ /* 0x000fe200078e00f2 */
[----:B------:R-:W-:Y:S01]  /*1bb0*/  UIMAD UR4, UR61, UR4, URZ ;  /* 0x000000043d0472a4 */ /* 0x000fe2000f8e023f */
[----:B------:R-:W-:Y:S01]  /*1bc0*/  IADD3 R3, R3, UR10, RZ ;  /* 0x0000000a03037c10 */ /* 0x000fe2000fffe0ff */
[----:B------:R-:W-:Y:S01]  /*1bd0*/  UIADD3 UR10, UR34, -0x1, URZ ;  /* 0xffffffff220a7890 */ /* 0x000fe2000fffe03f */
[----:B------:R-:W-:Y:S01]  /*1be0*/  IMAD R16, R9, c[0x0][0x194], R0 ;  /* 0x0000650009107a24 */ /* 0x000fe200078e0200 */
[----:B------:R-:W-:Y:S01]  /*1bf0*/  UIMAD UR6, UR36, UR5, UR4 ;  /* 0x00000005240672a4 */ /* 0x000fe2000f8e0204 */
[----:B------:R-:W-:Y:S01]  /*1c00*/  IADD3 R6, P0, R4, UR33, RZ ;  /* 0x0000002104067c10 */ /* 0x000fe2000ff1e0ff */
[----:B------:R-:W-:Y:S01]  /*1c10*/  UIADD3 UR4, UR17, UR11, URZ ;  /* 0x0000000b11047290 */ /* 0x000fe2000fffe03f */
[----:B------:R-:W-:-:S02]  /*1c20*/  IMAD.WIDE.U32 R2, R7, c[0x0][0x378], R2 ;  /* 0x0000de0007027a25 */ /* 0x000fc400078e0002 */
[----:B------:R-:W-:Y:S01]  /*1c30*/  UMOV UR11, 0x4 ;  /* 0x00000004000b7882 */ /* 0x000fe20000000000 */
[----:B------:R-:W-:Y:S01]  /*1c40*/  IADD3.X R7, R5, UR32, R16, P0, !PT ;  /* 0x0000002005077c10 */ /* 0x000fe200087fe410 */
[----:B------:R-:W-:Y:S01]  /*1c50*/  UIMAD.WIDE UR4, UR4, UR11, UR18 ;  /* 0x0000000b040472a5 */ /* 0x000fe2000f8e0212 */
[C---:B------:R-:W-:Y:S01]  /*1c60*/  LEA R232, P0, R8.reuse, c[0x0][0x350], 0x2 ;  /* 0x0000d40008e87a11 */ /* 0x040fe200078010ff */
[----:B------:R-:W-:Y:S01]  /*1c70*/  UIADD3 UR18, UR22, UR15, URZ ;  /* 0x0000000f16127290 */ /* 0x000fe2000fffe03f */
[----:B------:R-:W-:Y:S01]  /*1c80*/  IADD3 R5, R3, UR6, RZ ;  /* 0x0000000603057c10 */ /* 0x000fe2000fffe0ff */
[----:B------:R-:W-:Y:S01]  /*1c90*/  ULDC UR17, c[0x0][0x2e8] ;  /* 0x0000ba0000117ab9 */ /* 0x000fe20000000800 */
[----:B------:R-:W-:Y:S01]  /*1ca0*/  LEA.HI.X R233, R8, c[0x0][0x354], R15, 0x2, P0 ;  /* 0x0000d50008e97a11 */ /* 0x000fe200000f140f */
[----:B------:R-:W-:Y:S01]  /*1cb0*/  IMAD R0, R21, c[0x0][0x370], RZ ;  /* 0x0000dc0015007a24 */ /* 0x000fe200078e02ff */
[----:B------:R-:W-:Y:S01]  /*1cc0*/  UMOV UR20, UR4 ;  /* 0x0000000400147c82 */ /* 0x000fe20008000000 */
[----:B------:R-:W-:Y:S01]  /*1cd0*/  IMAD.MOV.U32 R4, RZ, RZ, R2 ;  /* 0x000000ffff047224 */ /* 0x000fe200078e0002 */
[----:B------:R-:W-:Y:S01]  /*1ce0*/  UIADD3 UR4, UR18, -UR17, -UR12 ;  /* 0x8000001112047290 */ /* 0x000fe2000fffe80c */
[----:B------:R-:W-:Y:S01]  /*1cf0*/  IMAD.WIDE.U32 R10, R10, c[0x0][0x1a8], R6 ;  /* 0x00006a000a0a7a25 */ /* 0x000fe200078e0006 */
[----:B------:R-:W-:-:S02]  /*1d00*/  UMOV UR19, UR5 ;  /* 0x0000000500137c82 */ /* 0x000fc40008000000 */
[----:B------:R-:W-:Y:S01]  /*1d10*/  USHF.R.S32.HI UR21, URZ, 0x1f, UR4 ;  /* 0x0000001f3f157899 */ /* 0x000fe20008011404 */
[C---:B------:R-:W-:Y:S01]  /*1d20*/  IMAD R0, R12.reuse, c[0x0][0x374], R0 ;  /* 0x0000dd000c007a24 */ /* 0x040fe200078e0200 */
[----:B------:R-:W-:Y:S01]  /*1d30*/  IADD3 R15, R11, UR7, RZ ;  /* 0x000000070b0f7c10 */ /* 0x000fe2000fffe0ff */
[----:B------:R-:W-:Y:S01]  /*1d40*/  IMAD.WIDE.U32 R4, R12, c[0x0][0x370], R4 ;  /* 0x0000dc000c047a25 */ /* 0x000fe200078e0004 */
[----:B------:R-:W-:Y:S01]  /*1d50*/  ULEA.HI UR21, UR21, UR4, URZ, 0x6 ;  /* 0x0000000415157291 */ /* 0x000fe2000f8f303f */
[----:B------:R-:W-:Y:S02]  /*1d60*/  LEA R239, P3, R10, c[0x0][0x160], 0x1 ;  /* 0x000058000aef7a11 */ /* 0x000fe400078608ff */
[----:B------:R-:W-:Y:S01]  /*1d70*/  IMAD.IADD R8, R5, 0x1, R0 ;  /* 0x0000000105087824 */ /* 0x000fe200078e0200 */
[----:B------:R-:W-:Y:S01]  /*1d80*/  USHF.R.S32.HI UR21, URZ, 0x6, UR21 ;  /* 0x000000063f157899 */ /* 0x000fe20008011415 */
[----:B------:R-:W-:Y:S01]  /*1d90*/  LEA R238, P2, R4, c[0x0][0x330], 0x1 ;  /* 0x0000cc0004ee7a11 */ /* 0x000fe200078408ff */
[----:B------:R-:W-:Y:S01]  /*1da0*/  ULDC.64 UR4, c[0x0][0x200] ;  /* 0x0000800000047ab9 */ /* 0x000fe20000000a00 */
[----:B------:R-:W-:Y:S01]  /*1db0*/  LEA.HI.X R240, R10, c[0x0][0x164], R15, 0x1, P3 ;  /* 0x000059000af07a11 */ /* 0x000fe200018f0c0f */
[----:B------:R-:W-:Y:S01]  /*1dc0*/  UISETP.LT.AND UP1, UPT, URZ, UR21, UPT ;  /* 0x000000153f00728c */ /* 0x000fe2000bf21270 */
[----:B------:R-:W-:Y:S01]  /*1dd0*/  LEA.HI.X R241, R4, c[0x0][0x334], R8, 0x1, P2 ;  /* 0x0000cd0004f17a11 */ /* 0x000fe200010f0c08 */
[----:B------:R-:W-:-:S02]  /*1de0*/  UIMAD.WIDE UR16, UR16, UR11, UR4 ;  /* 0x0000000b101072a5 */ /* 0x000fc4000f8e0204 */
[----:B------:R-:W-:-:S04]  /*1df0*/  USEL UR21, URZ, UR21, !UP1 ;  /* 0x000000153f157287 */ /* 0x000fc8000c800000 */
[----:B------:R-:W-:-:S06]  /*1e00*/  UISETP.GT.AND UP1, UPT, UR34, UR21, UPT ;  /* 0x000000152200728c */ /* 0x000fcc000bf24270 */
        /* <DEDUP_REMOVED lines=20> */
.L_x_1882:
        /* <DEDUP_REMOVED lines=18> */
.L_x_1883:
[----:B------:R1:W5:Y:S01]  /*2070*/  LDL R10, [R1] ;  /* 0x00000000010a7983 */ /* 0x0003620000100800 */
        /* <DEDUP_REMOVED lines=19> */
[----:B-1----:R-:W-:Y:S01]  /*21b0*/  IMAD R0, R21, c[0x0][0x3a0], RZ ;  /* 0x0000e80015007a24 */ /* 0x002fe200078e02ff */
[----:B------:R-:W-:Y:S01]  /*21c0*/  ISETP.GE.AND P4, PT, R242, c[0x0][0x220], PT ;  /* 0x00008800f2007a0c */ /* 0x000fe20003f86270 */
[----:B------:R-:W-:Y:S01]  /*21d0*/  IMAD.MOV.U32 R2, RZ, RZ, R4 ;  /* 0x000000ffff027224 */ /* 0x000fe200078e0004 */
[----:B------:R-:W-:Y:S01]  /*21e0*/  ISETP.GE.AND P3, PT, R252, c[0x0][0x220], PT ;  /* 0x00008800fc007a0c */ /* 0x000fe20003f66270 */
[----:B------:R-:W-:Y:S01]  /*21f0*/  IMAD.MOV.U32 R3, RZ, RZ, R8 ;  /* 0x000000ffff037224 */ /* 0x000fe200078e0008 */
[----:B------:R-:W-:Y:S01]  /*2200*/  ISETP.GE.AND P2, PT, R251, c[0x0][0x220], PT ;  /* 0x00008800fb007a0c */ /* 0x000fe20003f46270 */
[----:B------:R-:W-:Y:S01]  /*2210*/  IMAD R0, R12, c[0x0][0x3a4], R0 ;  /* 0x0000e9000c007a24 */ /* 0x000fe200078e0200 */
[----:B-----5:R-:W-:Y:S01]  /*2220*/  ISETP.GE.AND P1, PT, R10, c[0x0][0x220], PT ;  /* 0x000088000a007a0c */ /* 0x020fe20003f26270 */
        /* <DEDUP_REMOVED lines=8> */
.L_x_1885:
[----:B-1----:R-:W-:Y:S05]  /*22b0*/  BSYNC B0 ;  /* 0x0000000000007941 */ /* 0x002fea0003800000 */
.L_x_1884:
        /* <DEDUP_REMOVED lines=11> */
[----:B-----5:R-:W-:-:S03]  /*2370*/  ISETP.GE.AND P0, PT, R10, c[0x0][0x220], PT ;  /* 0x000088000a007a0c */ /* 0x020fc60003f06270 */
        /* <DEDUP_REMOVED lines=9> */
.L_x_1887:
[----:B------:R-:W-:Y:S05]  /*2410*/  BSYNC B0 ;  /* 0x0000000000007941 */ /* 0x000fea0003800000 */
.L_x_1886:
        /* <DEDUP_REMOVED lines=31> */
.L_x_1889:
[----:B------:R-:W-:Y:S05]  /*2610*/  BSYNC B0 ;  /* 0x0000000000007941 */ /* 0x000fea0003800000 */
.L_x_1888:
        /* <DEDUP_REMOVED lines=16> */
[----:B-----5:R-:W-:-:S13]  /*2720*/  ISETP.GE.AND P0, PT, R10, c[0x0][0x220], PT ;  /* 0x000088000a007a0c */ /* 0x020fda0003f06270 */
[----:B------:R-:W-:Y:S05]  /*2730*/  @P0 BRA `(.L_x_1890) ;  /* 0x000094c000000947 */ /* 0x000fea0003800000 */
[----:B------:R2:W-:Y:S01]  /*2740*/  STG.E.128 [R2.64+0x180], RZ ;  /* 0x000180ff02007986 */ /* 0x0005e2000c101d08 */
[----:B------:R-:W-:Y:S05]  /*2750*/  BRA `(.L_x_1890) ;  /* 0x000094a000007947 */ /* 0x000fea0003800000 */
.L_x_1881:
        /* <DEDUP_REMOVED lines=16> */
[----:B------:R-:W2:Y:S01]  /*2860*/  LDL R22, [R1] ;  /* 0x0000000001167983 */ /* 0x000ea20000100800 */
        /* <DEDUP_REMOVED lines=8> */
[----:B------:R-:W-:-:S03]  /*28f0*/  ISETP.GE.AND P2, PT, R251, c[0x0][0x220], PT ;  /* 0x00008800fb007a0c */ /* 0x000fc60003f46270 */
        /* <DEDUP_REMOVED lines=23> */
[----:B------:R3:W-:Y:S01]  /*2a70*/  @!P2 LDGSTS.E.BYPASS.LTC128B.128 [R235+0x14000], [R2.64+0x100] ;  /* 0x1400010002ebafae */ /* 0x0007e2000b901d48 */
[----:B--2---:R-:W-:-:S13]  /*2a80*/  ISETP.GE.AND P1, PT, R22, c[0x0][0x220], PT ;  /* 0x0000880016007a0c */ /* 0x004fda0003f26270 */
[----:B------:R3:W-:Y:S01]  /*2a90*/  @P1 STS.128 [R235+0x16000], RZ ;  /* 0x016000ffeb001388 */ /* 0x0007e20000000c00 */
[----:B------:R-:W-:Y:S05]  /*2aa0*/  @P1 BRA `(.L_x_1892) ;  /* 0x0000004000001947 */ /* 0x000fea0003800000 */
[----:B------:R-:W-:Y:S01]  /*2ab0*/  @!PT LDS RZ, [RZ] ;  /* 0x00000000fffff984 */ /* 0x000fe20000000800 */
[----:B------:R-:W-:Y:S01]  /*2ac0*/  @!PT LDS RZ, [RZ] ;  /* 0x00000000fffff984 */ /* 0x000fe20000000800 */
[----:B------:R-:W-:Y:S01]  /*2ad0*/  @!PT LDS RZ, [RZ] ;  /* 0x00000000fffff984 */ /* 0x000fe20000000800 */
[----:B------:R2:W-:Y:S02]  /*2ae0*/  LDGSTS.E.BYPASS.LTC128B.128 [R235+0x16000], [R2.64+0x180] ;  /* 0x1600018002eb7fae */ /* 0x0005e4000b901d48 */
.L_x_1892:
[----:B------:R-:W-:Y:S05]  /*2af0*/  BSYNC B0 ;  /* 0x0000000000007941 */ /* 0x000fea0003800000 */
.L_x_1891:
[----:B------:R-:W-:Y:S01]  /*2b00*/  IADD3 R22, R12, 0x20, RZ ;  /* 0x000000200c167810 */ /* 0x000fe20007ffe0ff */
[----:B------:R-:W-:Y:S01]  /*2b10*/  BSSY B0, `(.L_x_1893) ;  /* 0x0000030000007945 */ /* 0x000fe20003800000 */
[----:B------:R-:W-:Y:S02]  /*2b20*/  IMAD.MOV.U32 R225, RZ, RZ, 0x20 ;  /* 0x00000020ffe17424 */ /* 0x000fe400078e00ff */
[----:B------:R-:W-:-:S13]  /*2b30*/  ISETP.GE.AND P5, PT, R22, UR4, PT ;  /* 0x0000000416007c0c */ /* 0x000fda000bfa6270 */
[----:B------:R4:W-:Y:S04]  /*2b40*/  @P5 STS.128 [R235+0x11000], RZ ;  /* 0x011000ffeb005388 */ /* 0x0009e80000000c00 */
[----:B------:R4:W-:Y:S04]  /*2b50*/  @P5 STS.128 [R235+0x13000], RZ ;  /* 0x013000ffeb005388 */ /* 0x0009e80000000c00 */
[----:B------:R4:W-:Y:S04]  /*2b60*/  @P5 STS.128 [R235+0x15000], RZ ;  /* 0x015000ffeb005388 */ /* 0x0009e80000000c00 */
[----:B------:R4:W-:Y:S01]  /*2b70*/  @P5 STS.128 [R235+0x17000], RZ ;  /* 0x017000ffeb005388 */ /* 0x0009e20000000c00 */
[----:B------:R-:W-:Y:S05]  /*2b80*/  @P5 BRA `(.L_x_1894) ;  /* 0x0000028000005947 */ /* 0x000fea0003800000 */
[----:B------:R-:W5:Y:S01]  /*2b90*/  LDL R13, [R1] ;  /* 0x00000000010d7983 */ /* 0x000f620000100800 */
[----:B------:R-:W-:Y:S01]  /*2ba0*/  ISETP.GE.AND P4, PT, R242, c[0x0][0x220], PT ;  /* 0x00008800f2007a0c */ /* 0x000fe20003f86270 */
[----:B---3--:R-:W-:Y:S01]  /*2bb0*/  IMAD.WIDE.U32 R6, R225, c[0x0][0x370], RZ ;  /* 0x0000dc00e1067a25 */ /* 0x008fe200078e00ff */
[----:B------:R-:W-:-:S02]  /*2bc0*/  ISETP.GE.AND P3, PT, R252, c[0x0][0x220], PT ;  /* 0x00008800fc007a0c */ /* 0x000fc40003f66270 */
[----:B------:R-:W-:Y:S02]  /*2bd0*/  ISETP.GE.AND P2, PT, R251, c[0x0][0x220], PT ;  /* 0x00008800fb007a0c */ /* 0x000fe40003f46270 */
[----:B------:R-:W-:Y:S01]  /*2be0*/  IADD3 R0, P1, R4, R6, RZ ;  /* 0x0000000604007210 */ /* 0x000fe20007f3e0ff */
[----:B------:R-:W-:-:S05]  /*2bf0*/  IMAD R4, R225, c[0x0][0x374], RZ ;  /* 0x0000dd00e1047a24 */ /* 0x000fca00078e02ff */
[----:B------:R-:W-:Y:S01]  /*2c00*/  IADD3.X R8, R8, R7, R4, P1, !PT ;  /* 0x0000000708087210 */ /* 0x000fe20000ffe404 */
[----:B--2---:R-:W-:Y:S01]  /*2c10*/  @!P4 IMAD.MOV.U32 R2, RZ, RZ, c[0x0][0x370] ;  /* 0x0000dc00ff02c624 */ /* 0x004fe200078e00ff */
        /* <DEDUP_REMOVED lines=22> */
[----:B-----5:R-:W-:-:S13]  /*2d80*/  ISETP.GE.AND P0, PT, R13, c[0x0][0x220], PT ;  /* 0x000088000d007a0c */ /* 0x020fda0003f06270 */
        /* <DEDUP_REMOVED lines=8> */
.L_x_1894:
[----:B------:R-:W-:Y:S05]  /*2e10*/  BSYNC B0 ;  /* 0x0000000000007941 */ /* 0x000fea0003800000 */
.L_x_1893:
        /* <DEDUP_REMOVED lines=23> */
.L_x_1896:
[----:B------:R-:W5:Y:S01]  /*2f90*/  LDL R8, [R1] ;  /* 0x0000000001087983 */ /* 0x000f620000100800 */
        /* <DEDUP_REMOVED lines=39> */
[----:B------:R2:W-:Y:S01]  /*3210*/  @!P2 LDGSTS.E.BYPASS.LTC128B.128 [R234+0x4000], [R2.64+0x100] ;  /* 0x0400010002eaafae */ /* 0x0005e2000b901d48 */
[----:B-----5:R-:W-:-:S13]  /*3220*/  ISETP.GE.AND P1, PT, R8, c[0x0][0x220], PT ;  /* 0x0000880008007a0c */ /* 0x020fda0003f26270 */
        /* <DEDUP_REMOVED lines=9> */
.L_x_1897:
[----:B------:R-:W-:Y:S05]  /*32c0*/  BSYNC B0 ;  /* 0x0000000000007941 */ /* 0x000fea0003800000 */
.L_x_1895:
        /* <DEDUP_REMOVED lines=21> */
.L_x_1899:
[----:B------:R-:W2:Y:S01]  /*3420*/  LDL R13, [R1] ;  /* 0x00000000010d7983 */ /* 0x000ea20000100800 */
[----:B------:R-:W-:-:S02]  /*3430*/  ISETP.GE.AND P4, PT, R242, c[0x0][0x220], PT ;  /* 0x00008800f2007a0c */ /* 0x000fc40003f86270 */
[----:B------:R-:W-:Y:S02]  /*3440*/  ISETP.GE.AND P2, PT, R251, c[0x0][0x220], PT ;  /* 0x00008800fb007a0c */ /* 0x000fe40003f46270 */
        /* <DEDUP_REMOVED lines=35> */
[----:B--2---:R-:W-:-:S13]  /*3680*/  ISETP.GE.AND P1, PT, R13, c[0x0][0x220], PT ;  /* 0x000088000d007a0c */ /* 0x004fda0003f26270 */
[----:B------:R3:W-:Y:S04]  /*3690*/  @P1 STS [R234+0x7000], RZ ;  /* 0x007000ffea001388 */ /* 0x0007e80000000800 */
[----:B------:R3:W-:Y:S04]  /*36a0*/  @P1 STS [R234+0x7004], RZ ;  /* 0x007004ffea001388 */ /* 0x0007e80000000800 */
[----:B------:R3:W-:Y:S04]  /*36b0*/  @P1 STS [R234+0x7008], RZ ;  /* 0x007008ffea001388 */ /* 0x0007e80000000800 */
[----:B------:R3:W-:Y:S01]  /*36c0*/  @P1 STS [R234+0x700c], RZ ;  /* 0x00700cffea001388 */ /* 0x0007e20000000800 */
[----:B------:R-:W-:Y:S05]  /*36d0*/  @P1 BRA `(.L_x_1900) ;  /* 0x0000006000001947 */ /* 0x000fea0003800000 */
[----:B---3--:R-:W-:-:S04]  /*36e0*/  LEA R2, P1, R0, c[0x0][0x160], 0x1 ;  /* 0x0000580000027a11 */ /* 0x008fc800078208ff */
[----:B------:R-:W-:-:S05]  /*36f0*/  LEA.HI.X R3, R0, c[0x0][0x164], R8, 0x1, P1 ;  /* 0x0000590000037a11 */ /* 0x000fca00008f0c08 */
[----:B------:R-:W-:Y:S01]  /*3700*/  @!PT LDS RZ, [RZ] ;  /* 0x00000000fffff984 */ /* 0x000fe20000000800 */
[----:B------:R-:W-:Y:S01]  /*3710*/  @!PT LDS RZ, [RZ] ;  /* 0x00000000fffff984 */ /* 0x000fe20000000800 */
[----:B------:R-:W-:Y:S01]  /*3720*/  @!PT LDS RZ, [RZ] ;  /* 0x00000000fffff984 */ /* 0x000fe20000000800 */
[----:B------:R2:W-:Y:S04]  /*3730*/  LDGSTS.E.BYPASS.LTC128B.128 [R234+0x7000], [R2.64+0x180] ;  /* 0x0700018002ea7fae */ /* 0x0005e8000b901d48 */
.L_x_1900:
[----:B------:R-:W-:Y:S05]  /*3740*/  BSYNC B0 ;  /* 0x0000000000007941 */ /* 0x000fea0003800000 */
.L_x_1898:
[C---:B------:R-:W-:Y:S01]  /*3750*/  IADD3 R0, R244.reuse, 0x8, RZ ;  /* 0x00000008f4007810 */ /* 0x040fe20007ffe0ff */
[----:B------:R-:W-:Y:S01]  /*3760*/  USHF.R.S32.HI UR5, URZ, 0x1f, UR22 ;  /* 0x0000001f3f057899 */ /* 0x000fe20008011416 */
[----:B------:R-:W-:Y:S01]  /*3770*/  ISETP.GE.AND P2, PT, R244, UR4, PT ;  /* 0x00000004f4007c0c */ /* 0x000fe2000bf46270 */
        /* <DEDUP_REMOVED lines=27> */
[----:B---3--:R-:W2:Y:S01]  /*3930*/  LDL R25, [R1] ;  /* 0x0000000001197983 */ /* 0x008ea20000100800 */
        /* <DEDUP_REMOVED lines=21> */
[----:B------:R-:W-:Y:S02]  /*3a90*/  IADD3 R0, R13, R5, RZ ;  /* 0x000000050d007210 */ /* 0x000fe40007ffe0ff */
        /* <DEDUP_REMOVED lines=23> */
.L_x_1902:
[----:B---3--:R-:W-:Y:S05]  /*3c10*/  BSYNC B0 ;  /* 0x0000000000007941 */ /* 0x008fea0003800000 */
.L_x_1901:
[----:B------:R-:W-:Y:S01]  /*3c20*/  ISETP.GE.AND P5, PT, R22, UR4, PT ;  /* 0x0000000416007c0c */ /* 0x000fe2000bfa6270 */
[----:B------:R-:W-:-:S12]  /*3c30*/  BSSY B0, `(.L_x_1903) ;  /* 0x0000037000007945 */ /* 0x000fd80003800000 */
[----:B------:R3:W-:Y:S04]  /*3c40*/  @P5 STS.128 [R235+0x19000], RZ ;  /* 0x019000ffeb005388 */ /* 0x0007e80000000c00 */
[----:B------:R3:W-:Y:S04]  /*3c50*/  @P5 STS.128 [R235+0x1b000], RZ ;  /* 0x01b000ffeb005388 */ /* 0x0007e80000000c00 */
[----:B------:R3:W-:Y:S04]  /*3c60*/  @P5 STS.128 [R235+0x1d000], RZ ;  /* 0x01d000ffeb005388 */ /* 0x0007e80000000c00 */
[----:B------:R3:W-:Y:S01]  /*3c70*/  @P5 STS.128 [R235+0x1f000], RZ ;  /* 0x01f000ffeb005388 */ /* 0x0007e20000000c00 */
[----:B------:R-:W-:Y:S05]  /*3c80*/  @P5 BRA `(.L_x_1904) ;  /* 0x0000031000005947 */ /* 0x000fea0003800000 */
[----:B--2---:R-:W2:Y:S01]  /*3c90*/  LDL R10, [R1] ;  /* 0x00000000010a7983 */ /* 0x004ea20000100800 */
[----:B------:R-:W-:Y:S01]  /*3ca0*/  IADD3 R0, P1, R17, 0x20, RZ ;  /* 0x0000002011007810 */ /* 0x000fe20007f3e0ff */
[----:B------:R-:W-:Y:S01]  /*3cb0*/  IMAD.U32 R3, RZ, RZ, UR29 ;  /* 0x0000001dff037e24 */ /* 0x000fe2000f8e00ff */
        /* <DEDUP_REMOVED lines=24> */
[----:B------:R-:W-:-:S05]  /*3e40*/  @!P4 LEA.HI.X R7, R8, c[0x0][0x16c], R0, 0x1, P1 ;  /* 0x00005b000807ca11 */ /* 0x000fca00008f0c00 */
        /* <DEDUP_REMOVED lines=21> */
.L_x_1904:
[----:B------:R-:W-:Y:S05]  /*3fa0*/  BSYNC B0 ;  /* 0x0000000000007941 */ /* 0x000fea0003800000 */
.L_x_1903:
[----:B------:R-:W-:Y:S01]  /*3fb0*/  ULDC.64 UR6, c[0x0][0x1a0] ;  /* 0x0000680000067ab9 */ /* 0x000fe20000000a00 */
[----:B------:R1:W-:Y:S01]  /*3fc0*/  @P6 STS.128 [R235+0x20000], RZ ;  /* 0x020000ffeb006388 */ /* 0x0003e20000000c00 */
[----:B------:R-:W-:Y:S01]  /*3fd0*/  UIMAD UR4, UR5, UR6, URZ ;  /* 0x00000006050472a4 */ /* 0x000fe2000f8e023f */
[----:B-12---:R-:W-:Y:S01]  /*3fe0*/  IMAD.WIDE.U32 R2, R16, c[0x0][0x1a0], R242 ;  /* 0x0000680010027a25 */ /* 0x006fe200078e00f2 */
[----:B------:R-:W-:Y:S01]  /*3ff0*/  BSSY B0, `(.L_x_1905) ;  /* 0x000003b000007945 */ /* 0x000fe20003800000 */
[----:B------:R1:W-:Y:S01]  /*4000*/  @P6 STS.128 [R235+0x22000], RZ ;  /* 0x022000ffeb006388 */ /* 0x0003e20000000c00 */
[----:B------:R-:W-:Y:S02]  /*4010*/  UIMAD UR4, UR22, UR7, UR4 ;  /* 0x00000007160472a4 */ /* 0x000fe4000f8e0204 */
        /* <DEDUP_REMOVED lines=10> */
[----:B------:R-:W2:Y:S01]  /*40c0*/  LDL R22, [R1] ;  /* 0x0000000001167983 */ /* 0x000ea20000100800 */
        /* <DEDUP_REMOVED lines=45> */
.L_x_1906:
[----:B------:R-:W-:Y:S05]  /*43a0*/  BSYNC B0 ;  /* 0x0000000000007941 */ /* 0x000fea0003800000 */
.L_x_1905:
[----:B------:R1:W-:Y:S01]  /*43b0*/  @P5 STS.128 [R235+0x21000], RZ ;  /* 0x021000ffeb005388 */ /* 0x0003e20000000c00 */
[----:B------:R-:W-:Y:S03]  /*43c0*/  BSSY B0, `(.L_x_1907) ;  /* 0x0000035000007945 */ /* 0x000fe60003800000 */
[----:B------:R1:W-:Y:S04]  /*43d0*/  @P5 STS.128 [R235+0x23000], RZ ;  /* 0x023000ffeb005388 */ /* 0x0003e80000000c00 */
[----:B------:R1:W-:Y:S04]  /*43e0*/  @P5 STS.128 [R235+0x25000], RZ ;  /* 0x025000ffeb005388 */ /* 0x0003e80000000c00 */
[----:B------:R1:W-:Y:S01]  /*43f0*/  @P5 STS.128 [R235+0x27000], RZ ;  /* 0x027000ffeb005388 */ /* 0x0003e20000000c00 */
[----:B------:R-:W-:Y:S05]  /*4400*/  @P5 BRA `(.L_x_1908) ;  /* 0x0000030000005947 */ /* 0x000fea0003800000 */
[----:B-12---:R-:W2:Y:S01]  /*4410*/  LDL R10, [R1] ;  /* 0x00000000010a7983 */ /* 0x006ea20000100800 */
[----:B------:R-:W-:Y:S01]  /*4420*/  IADD3 R0, P1, R17, 0x20, RZ ;  /* 0x0000002011007810 */ /* 0x000fe20007f3e0ff */
[----:B------:R-:W-:Y:S01]  /*4430*/  IMAD.U32 R3, RZ, RZ, UR30 ;  /* 0x0000001eff037e24 */ /* 0x000fe2000f8e00ff */
        /* <DEDUP_REMOVED lines=11> */
[----:B------:R-:W-:Y:S02]  /*44f0*/  IMAD R0, R0, c[0x0][0x1a4], R5 ;  /* 0x0000690000007a24 */ /* 0x000fe400078e0205 */
        /* <DEDUP_REMOVED lines=28> */
[----:B------:R1:W-:Y:S04]  /*46c0*/  @P1 STS.128 [R235+0x27000], RZ ;  /* 0x027000ffeb001388 */ /* 0x0003e80000000c00 */
[----:B------:R-:W-:Y:S01]  /*46d0*/  @!PT LDS RZ, [RZ] ;  /* 0x00000000fffff984 */ /* 0x000fe20000000800 */
[----:B------:R-:W-:Y:S01]  /*46e0*/  @!PT LDS RZ, [RZ] ;  /* 0x00000000fffff984 */ /* 0x000fe20000000800 */
[----:B------:R-:W-:Y:S01]  /*46f0*/  @!PT LDS RZ, [RZ] ;  /* 0x00000000fffff984 */ /* 0x000fe20000000800 */
[----:B------:R1:W-:Y:S02]  /*4700*/  @!P1 LDGSTS.E.BYPASS.LTC128B.128 [R235+0x27000], [R2.64+0x180] ;  /* 0x2700018002eb9fae */ /* 0x0003e4000b901d48 */
.L_x_1908:
[----:B------:R-:W-:Y:S05]  /*4710*/  BSYNC B0 ;  /* 0x0000000000007941 */ /* 0x000fea0003800000 */
.L_x_1907:
[----:B------:R-:W-:Y:S02]  /*4720*/  ULDC.64 UR6, c[0x0][0x318] ;  /* 0x0000c60000067ab9 */ /* 0x000fe40000000a00 */
[----:B------:R-:W-:Y:S01]  /*4730*/  ULDC.64 UR22, c[0x0][0x320] ;  /* 0x0000c80000167ab9 */ /* 0x000fe20000000a00 */
[----:B------:R-:W-:Y:S01]  /*4740*/  IMAD.MOV.U32 R8, RZ, RZ, c[0x0][0x308] ;  /* 0x0000c200ff087624 */ /* 0x000fe200078e00ff */
[----:B------:R-:W-:Y:S01]  /*4750*/  UISETP.NE.U32.AND UP1, UPT, URZ, UR6, UPT ;  /* 0x000000063f00728c */ /* 0x000fe2000bf25070 */
[----:B------:R-:W-:Y:S01]  /*4760*/  IMAD.MOV.U32 R9, RZ, RZ, c[0x0][0x30c] ;  /* 0x0000c300ff097624 */ /* 0x000fe200078e00ff */
[----:B------:R-:W-:Y:S01]  /*4770*/  LEA.HI R5, R23, R24, RZ, 0x4 ;  /* 0x0000001817057211 */ /* 0x000fe200078f20ff */
[----:B-1----:R-:W1:Y:S01]  /*4780*/  S2R R7, SR_TID.X ;  /* 0x0000000000077919 */ /* 0x002e620000002100 */
[----:B------:R-:W-:-:S03]  /*4790*/  UISETP.NE.AND.EX UP1, UPT, URZ, UR7, UPT, UP1 ;  /* 0x000000073f00728c */ /* 0x000fc6000bf25310 */
[----:B--2---:R-:W2:Y:S03]  /*47a0*/  LDG.E.64 R10, [R8.64] ;  /* 0x00000008080a7981 */ /* 0x004ea6000c1e1b00 */
[----:B------:R-:W-:Y:S01]  /*47b0*/  PLOP3.LUT P1, PT, PT, PT, UP1, 0x80, 0x0 ;  /* 0x000000000000781c */ /* 0x000fe20003f2f018 */
[----:B------:R-:W0:Y:S04]  /*47c0*/  LDGDEPBAR ;  /* 0x00000000000079af */ /* 0x000e280000000000 */
[----:B------:R-:W-:Y:S02]  /*47d0*/  @UP1 UIMAD UR11, UR37, UR22, URZ ;  /* 0x00000016250b12a4 */ /* 0x000fe4000f8e023f */
[----:B------:R-:W-:-:S02]  /*47e0*/  @UP1 UMOV UR4, UR36 ;  /* 0x0000002400041c82 */ /* 0x000fc40008000000 */
[----:B------:R-:W-:Y:S02]  /*47f0*/  @UP1 UMOV UR5, UR61 ;  /* 0x0000003d00051c82 */ /* 0x000fe40008000000 */
[----:B------:R-:W-:Y:S02]  /*4800*/  @UP1 UIMAD.WIDE.U32 UR4, UR35, UR22, UR4 ;  /* 0x00000016230412a5 */ /* 0x000fe4000f8e0004 */
[----:B------:R-:W-:Y:S02]  /*4810*/  @UP1 UIMAD UR23, UR35, UR23, UR11 ;  /* 0x00000017231712a4 */ /* 0x000fe4000f8e020b */
[----:B------:R-:W-:Y:S02]  /*4820*/  @UP1 ULEA UR6, UP0, UR4, UR6, 0x2 ;  /* 0x0000000604061291 */ /* 0x000fe4000f80103f */
[----:B------:R-:W-:-:S04]  /*4830*/  @UP1 UIADD3 UR23, UR5, UR23, URZ ;  /* 0x0000001705171290 */ /* 0x000fc8000fffe03f */
[----:B------:R-:W-:Y:S01]  /*4840*/  @UP1 ULEA.HI.X UR7, UR4, UR7, UR23, 0x2, UP0 ;  /* 0x0000000704071291 */ /* 0x000fe200080f1417 */
[----:B------:R-:W-:-:S05]  /*4850*/  IMAD.U32 R2, RZ, RZ, UR6 ;  /* 0x00000006ff027e24 */ /* 0x000fca000f8e00ff */
[----:B------:R-:W-:-:S05]  /*4860*/  IMAD.U32 R3, RZ, RZ, UR7 ;  /* 0x00000007ff037e24 */ /* 0x000fca000f8e00ff */
[----:B----4-:R3:W4:Y:S04]  /*4870*/  @P1 LDG.E R0, [R2.64] ;  /* 0x0000000802001981 */ /* 0x010728000c1e1900 */
[----:B---3--:R-:W3:Y:S01]  /*4880*/  LDG.E.64 R2, [R8.64+0x8] ;  /* 0x0000080808027981 */ /* 0x008ee2000c1e1b00 */
[----:B------:R-:W4:Y:S01]  /*4890*/  @P1 MUFU.RCP R4, c[0x0][0x238] ;  /* 0x00008e0000041b08 */ /* 0x000f220000001000 */
[----:B------:R-:W-:Y:S02]  /*48a0*/  LOP3.LUT R5, R5, 0xfffffff0, RZ, 0xc0, !PT ;  /* 0xfffffff005057812 */ /* 0x000fe400078ec0ff */
[----:B------:R-:W-:Y:S01]  /*48b0*/  LEA.HI R6, R23, R24, RZ, 0x7 ;  /* 0x0000001817067211 */ /* 0x000fe200078f38ff */
[----:B------:R-:W-:Y:S01]  /*48c0*/  IMAD.MOV.U32 R224, RZ, RZ, 0x40 ;  /* 0x00000040ffe07424 */ /* 0x000fe200078e00ff */
[----:B------:R-:W-:Y:S01]  /*48d0*/  UIADD3 UR22, -UR12, 0x40, UR18 ;  /* 0x000000400c167890 */ /* 0x000fe2000fffe112 */
        /* <DEDUP_REMOVED lines=68> */
[----:B--2---:R-:W2:Y:S01]  /*4d20*/  R2UR UR14, R11 ;  /* 0x000000000b0e73c2 */ /* 0x004ea200000e0000 */
[----:B----4-:R-:W-:Y:S02]  /*4d30*/  @P1 FMUL.FTZ R4, R0, R4 ;  /* 0x0000000400041220 */ /* 0x010fe40000410000 */
[----:B------:R-:W-:-:S05]  /*4d40*/  IMAD.IADD R0, R24, 0x1, -R5 ;  /* 0x0000000118007824 */ /* 0x000fca00078e0a05 */
[----:B------:R-:W-:-:S04]  /*4d50*/  SHF.R.S32.HI R5, RZ, 0x1f, R0 ;  /* 0x0000001fff057819 */ /* 0x000fc80000011400 */
[----:B------:R-:W-:-:S04]  /*4d60*/  LEA.HI R5, R5, R0, RZ, 0x3 ;  /* 0x0000000005057211 */ /* 0x000fc800078f18ff */
[----:B------:R-:W-:Y:S01]  /*4d70*/  LOP3.LUT R5, R5, 0xfffffff8, RZ, 0xc0, !PT ;  /* 0xfffffff805057812 */ /* 0x000fe200078ec0ff */
[----:B------:R4:W1:Y:S04]  /*4d80*/  @P1 R2UR UR4, R4 ;  /* 0x00000000040413c2 */ /* 0x00086800000e0000 */
[----:B------:R-:W-:-:S05]  /*4d90*/  IMAD.IADD R0, R0, 0x1, -R5 ;  /* 0x0000000100007824 */ /* 0x000fca00078e0a05 */
[----:B------:R-:W-:Y:S02]  /*4da0*/  R2P PR, R0, 0x6 ;  /* 0x0000000600007804 */ /* 0x000fe40000000000 */
[--C-:B------:R-:W-:Y:S02]  /*4db0*/  SHF.R.S32.HI R0, RZ, 0x1f, R19.reuse ;  /* 0x0000001fff007819 */ /* 0x100fe40000011413 */
[----:B---3--:R-:W-:-:S04]  /*4dc0*/  IADD3 R19, P4, P3, R2, UR43, R19 ;  /* 0x0000002b02137c10 */ /* 0x008fc8000fb9e013 */
[----:B------:R-:W-:Y:S02]  /*4dd0*/  IADD3.X R0, R3, UR51, R0, P4, P3 ;  /* 0x0000003303007c10 */ /* 0x000fe4000a7e6400 */
[----:B----4-:R-:W-:Y:S01]  /*4de0*/  SHF.R.S32.HI R4, RZ, 0x7, R6 ;  /* 0x00000007ff047819 */ /* 0x010fe20000011406 */
[----:B-1----:R-:W-:-:S04]  /*4df0*/  IMAD.SHL.U32 R6, R7, 0x2, RZ ;  /* 0x0000000207067824 */ /* 0x002fc800078e00ff */
[----:B------:R-:W-:Y:S01]  /*4e00*/  IMAD.SHL.U32 R8, R4, 0x20, RZ ;  /* 0x0000002004087824 */ /* 0x000fe200078e00ff */
[----:B------:R1:W-:Y:S01]  /*4e10*/  STL [R1+0x20], R0 ;  /* 0x0000200001007387 */ /* 0x0003e20000100800 */
[----:B------:R-:W-:-:S03]  /*4e20*/  IMAD.U32 R7, RZ, RZ, UR25 ;  /* 0x00000019ff077e24 */ /* 0x000fc6000f8e00ff */
[----:B------:R-:W-:Y:S01]  /*4e30*/  LOP3.LUT R8, R8, 0x6, R6, 0xf8, !PT ;  /* 0x0000000608087812 */ /* 0x000fe200078ef806 */
[----:B------:R-:W-:Y:S01]  /*4e40*/  IMAD.U32 R6, RZ, RZ, UR25 ;  /* 0x00000019ff067e24 */ /* 0x000fe2000f8e00ff */
[----:B------:R-:W-:-:S03]  /*4e50*/  IADD3 R2, R231, 0x4000, RZ ;  /* 0x00004000e7027810 */ /* 0x000fc60007ffe0ff */
[----:B------:R-:W-:Y:S01]  /*4e60*/  IMAD R236, R7, 0x40, R8 ;  /* 0x0000004007ec7824 */ /* 0x000fe200078e0208 */
[----:B------:R-:W-:Y:S01]  /*4e70*/  SEL R2, R2, R231, !P0 ;  /* 0x000000e702027207 */ /* 0x000fe20004000000 */
[----:B------:R-:W-:Y:S02]  /*4e80*/  IMAD R6, R6, 0x2, R4 ;  /* 0x0000000206067824 */ /* 0x000fe400078e0204 */
[----:B------:R-:W-:Y:S01]  /*4e90*/  IMAD.WIDE.U32 R4, R19, -0x2daee0ad, RZ ;  /* 0xd2511f5313047825 */ /* 0x000fe200078e00ff */
[----:B------:R-:W-:Y:S02]  /*4ea0*/  IADD3 R3, R244, -UR15, -R236 ;  /* 0x8000000ff4037c10 */ /* 0x000fe4000fffe8ec */
[----:B-1----:R-:W-:-:S04]  /*4eb0*/  IADD3 R0, R230, 0x4000, RZ ;  /* 0x00004000e6007810 */ /* 0x002fc80007ffe0ff */
[----:B------:R-:W-:Y:S01]  /*4ec0*/  SEL R0, R0, R230, !P0 ;  /* 0x000000e600007207 */ /* 0x000fe20004000000 */
[----:B------:R-:W-:Y:S01]  /*4ed0*/  IMAD.SHL.U32 R216, R2, 0x2, RZ ;  /* 0x0000000202d87824 */ /* 0x000fe200078e00ff */
[----:B------:R-:W-:-:S03]  /*4ee0*/  IADD3 R2, R3, UR12, RZ ;  /* 0x0000000c03027c10 */ /* 0x000fc6000fffe0ff */
[----:B------:R-:W-:Y:S01]  /*4ef0*/  IMAD.SHL.U32 R221, R0, 0x2, RZ ;  /* 0x0000000200dd7824 */ /* 0x000fe200078e00ff */
[----:B--2---:R-:W-:Y:S01]  /*4f00*/  LOP3.LUT R0, R6, UR14, RZ, 0x3c, !PT ;  /* 0x0000000e06007c12 */ /* 0x004fe2000f8e3cff */
[----:B------:R1:W-:Y:S03]  /*4f10*/  STL [R1+0x1c], R2 ;  /* 0x00001c0201007387 */ /* 0x0003e60000100800 */
[----:B------:R-:W-:Y:S01]  /*4f20*/  LOP3.LUT R0, R0, R5, RZ, 0x3c, !PT ;  /* 0x0000000500007212 */ /* 0x000fe200078e3cff */
[----:B------:R1:W-:Y:S01]  /*4f30*/  STL.64 [R1+0x10], R4 ;  /* 0x0000100401007387 */ /* 0x0003e20000100a00 */
[----:B------:R1:W2:Y:S03]  /*4f40*/  R2UR UR13, R10 ;  /* 0x000000000a0d73c2 */ /* 0x0002a600000e0000 */
[----:B------:R1:W-:Y:S01]  /*4f50*/  STL [R1+0x18], R0 ;  /* 0x0000180001007387 */ /* 0x0003e20000100800 */
[----:B------:R-:W-:-:S02]  /*4f60*/  SEL R225, R225, 0xffffffe0, !P1 ;  /* 0xffffffe0e1e17807 */ /* 0x000fc40004800000 */
[----:B------:R-:W-:-:S03]  /*4f70*/  SEL R224, R224, 0xffffffc0, !P2 ;  /* 0xffffffc0e0e07807 */ /* 0x000fc60005000000 */
[C---:B------:R-:W-:Y:S01]  /*4f80*/  IMAD.IADD R227, R226.reuse, 0x1, R225 ;  /* 0x00000001e2e37824 */ /* 0x040fe200078e02e1 */
[----:B------:R-:W-:Y:S01]  /*4f90*/  CS2R R24, SRZ ;  /* 0x0000000000187805 */ /* 0x000fe2000001ff00 */
[----:B------:R-:W-:Y:S02]  /*4fa0*/  IMAD.IADD R228, R226, 0x1, R224 ;  /* 0x00000001e2e47824 */ /* 0x000fe400078e02e0 */
[----:B------:R-:W-:Y:S01]  /*4fb0*/  IMAD.IADD R229, R224, 0x1, R227 ;  /* 0x00000001e0e57824 */ /* 0x000fe200078e02e3 */
[----:B-12---:R-:W-:Y:S02]  /*4fc0*/  @UP1 UMOV UR6, UR4 ;  /* 0x0000000400061c82 */ /* 0x006fe40008000000 */
.L_x_1913:
[----:B------:R-:W0:Y:S01]  /*4fd0*/  LDGDEPBAR ;  /* 0x00000000000079af */ /* 0x000e220000000000 */
[C---:B------:R-:W-:Y:S01]  /*4fe0*/  IMAD.IADD R3, R221.reuse, 0x1, R225 ;  /* 0x00000001dd037824 */ /* 0x040fe200078e02e1 */
[----:B------:R-:W-:Y:S01]  /*4ff0*/  USHF.L.U32 UR4, UR10, 0x6, URZ ;  /* 0x000000060a047899 */ /* 0x000fe2000800063f */
[--C-:B------:R-:W-:Y:S01]  /*5000*/  IMAD.IADD R2, R221, 0x1, R224.reuse ;  /* 0x00000001dd027824 */ /* 0x100fe200078e02e0 */
[----:B------:R-:W-:Y:S01]  /*5010*/  ULDC UR5, c[0x0][0x2e4] ;  /* 0x0000b90000057ab9 */ /* 0x000fe20000000800 */
[----:B------:R-:W-:Y:S01]  /*5020*/  IMAD.IADD R0, R3, 0x1, R224 ;  /* 0x0000000103007824 */ /* 0x000fe200078e02e0 */
[----:B------:R-:W2:Y:S01]  /*5030*/  LDL R118, [R1+0x1c] ;  /* 0x00001c0001767983 */ /* 0x000ea20000100800 */
[----:B------:R-:W-:Y:S01]  /*5040*/  UISETP.GE.AND UP0, UPT, UR4, UR22, UPT ;  /* 0x000000160400728c */ /* 0x000fe2000bf06270 */
[----:B------:R-:W-:Y:S04]  /*5050*/  DEPBAR.LE SB0, 0x0 ;  /* 0x000080000000791a */ /* 0x000fe80000000000 */
[----:B------:R-:W-:Y:S06]  /*5060*/  BAR.SYNC.DEFER_BLOCKING 0x0 ;  /* 0x0000000000007b1d */ /* 0x000fec0000010000 */
[----:B------:R-:W-:Y:S05]  /*5070*/  LDSM.16.M88.4 R16, [R221] ;  /* 0x00000000dd10783b */ /* 0x000fea0000000200 */
[----:B------:R-:W1:Y:S05]  /*5080*/  LDSM.16.M88.4 R8, [R220+0x18000] ;  /* 0x01800000dc08783b */ /* 0x000e6a0000000200 */
[----:B------:R-:W3:Y:S05]  /*5090*/  LDSM.16.M88.4 R84, [R220+0x18800] ;  /* 0x01880000dc54783b */ /* 0x000eea0000000200 */
[----:B------:R-:W-:Y:S05]  /*50a0*/  LDSM.16.M88.4 R88, [R3] ;  /* 0x000000000358783b */ /* 0x000fea0000000200 */
[----:B------:R-:W4:Y:S05]  /*50b0*/  LDSM.16.M88.4 R92, [R217+0x18000] ;  /* 0x01800000d95c783b */ /* 0x000f2a0000000200 */
[----:B------:R-:W4:Y:S05]  /*50c0*/  LDSM.16.M88.4 R96, [R217+0x18800] ;  /* 0x01880000d960783b */ /* 0x000f2a0000000200 */
[----:B------:R-:W-:Y:S05]  /*50d0*/  LDSM.16.M88.4 R100, [R2] ;  /* 0x000000000264783b */ /* 0x000fea0000000200 */
[----:B------:R-:W4:Y:S05]  /*50e0*/  LDSM.16.M88.4 R104, [R219+0x18000] ;  /* 0x01800000db68783b */ /* 0x000f2a0000000200 */
[----:B------:R-:W4:Y:S01]  /*50f0*/  LDSM.16.M88.4 R108, [R219+0x18800] ;  /* 0x01880000db6c783b */ /* 0x000f220000000200 */
[C---:B-1----:R-:W-:Y:S04]  /*5100*/  HMMA.16816.F32.BF16 R4, R16.reuse, R8, RZ ;  /* 0x000000081004723c */ /* 0x042fe800000418ff */
[----:B------:R-:W-:Y:S04]  /*5110*/  LDSM.16.M88.4 R112, [R218+0x18800] ;  /* 0x01880000da70783b */ /* 0x000fe80000000200 */
[C---:B------:R-:W-:Y:S08]  /*5120*/  HMMA.16816.F32.BF16 R8, R16.reuse, R10, RZ ;  /* 0x0000000a1008723c */ /* 0x040ff000000418ff */
[C---:B---3--:R-:W-:Y:S08]  /*5130*/  HMMA.16816.F32.BF16 R12, R16.reuse, R84, RZ ;  /* 0x00000054100c723c */ /* 0x048ff000000418ff */
[----:B------:R-:W-:Y:S01]  /*5140*/  HMMA.16816.F32.BF16 R16, R16, R86, RZ ;  /* 0x000000561010723c */ /* 0x000fe200000418ff */
[----:B------:R-:W-:Y:S07]  /*5150*/  LDSM.16.M88.4 R84, [R0] ;  /* 0x000000000054783b */ /* 0x000fee0000000200 */
[C---:B----4-:R-:W-:Y:S08]  /*5160*/  HMMA.16816.F32.BF16 R4, R88.reuse, R92, R4 ;  /* 0x0000005c5804723c */ /* 0x050ff00000041804 */
[C---:B------:R-:W-:Y:S01]  /*5170*/  HMMA.16816.F32.BF16 R8, R88.reuse, R94, R8 ;  /* 0x0000005e5808723c */ /* 0x040fe20000041808 */
[----:B------:R-:W1:Y:S07]  /*5180*/  LDSM.16.M88.4 R92, [R218+0x18000] ;  /* 0x01800000da5c783b */ /* 0x000e6e0000000200 */
[C---:B------:R-:W-:Y:S08]  /*5190*/  HMMA.16816.F32.BF16 R12, R88.reuse, R96, R12 ;  /* 0x00000060580c723c */ /* 0x040ff0000004180c */
[----:B------:R-:W-:Y:S01]  /*51a0*/  HMMA.16816.F32.BF16 R16, R88, R98, R16 ;  /* 0x000000625810723c */ /* 0x000fe20000041810 */
[----:B------:R-:W-:Y:S05]  /*51b0*/  LDSM.16.M88.4 R88, [R221+0x2000] ;  /* 0x00200000dd58783b */ /* 0x000fea0000000200 */
[----:B------:R-:W3:Y:S02]  /*51c0*/  LDSM.16.M88.4 R96, [R220+0x1a000] ;  /* 0x01a00000dc60783b */ /* 0x000ee40000000200 */
[C---:B------:R-:W-:Y:S08]  /*51d0*/  HMMA.16816.F32.BF16 R4, R100.reuse, R104, R4 ;  /* 0x000000686404723c */ /* 0x040ff00000041804 */
[C---:B------:R-:W-:Y:S01]  /*51e0*/  HMMA.16816.F32.BF16 R8, R100.reuse, R106, R8 ;  /* 0x0000006a6408723c */ /* 0x040fe20000041808 */
[----:B------:R-:W4:Y:S07]  /*51f0*/  LDSM.16.M88.4 R104, [R220+0x1a800] ;  /* 0x01a80000dc68783b */ /* 0x000f2e0000000200 */
        /* <DEDUP_REMOVED lines=12> */
[C---:B---3--:R-:W-:Y:S08]  /*52c0*/  HMMA.16816.F32.BF16 R4, R88.reuse, R96, R4 ;  /* 0x000000605804723c */ /* 0x048ff00000041804 */
[C---:B------:R-:W-:Y:S01]  /*52d0*/  HMMA.16816.F32.BF16 R8, R88.reuse, R98, R8 ;  /* 0x000000625808723c */ /* 0x040fe20000041808 */
[----:B------:R-:W3:Y:S07]  /*52e0*/  LDSM.16.M88.4 R96, [R219+0x1a000] ;  /* 0x01a00000db60783b */ /* 0x000eee0000000200 */
[C---:B----4-:R-:W-:Y:S08]  /*52f0*/  HMMA.16816.F32.BF16 R12, R88.reuse, R104, R12 ;  /* 0x00000068580c723c */ /* 0x050ff0000004180c */
[----:B------:R-:W-:Y:S01]  /*5300*/  HMMA.16816.F32.BF16 R16, R88, R106, R16 ;  /* 0x0000006a5810723c */ /* 0x000fe20000041810 */
[----:B------:R-:W4:Y:S05]  /*5310*/  LDSM.16.M88.4 R88, [R219+0x1a800] ;  /* 0x01a80000db58783b */ /* 0x000f2a0000000200 */
[----:B------:R-:W-:Y:S02]  /*5320*/  LDSM.16.M88.4 R104, [R218+0x1a000] ;  /* 0x01a00000da68783b */ /* 0x000fe40000000200 */
[C---:B-1----:R-:W-:Y:S08]  /*5330*/  HMMA.16816.F32.BF16 R4, R92.reuse, R100, R4 ;  /* 0x000000645c04723c */ /* 0x042ff00000041804 */
[C---:B------:R-:W-:Y:S01]  /*5340*/  HMMA.16816.F32.BF16 R8, R92.reuse, R102, R8 ;  /* 0x000000665c08723c */ /* 0x040fe20000041808 */
[----:B------:R-:W1:Y:S07]  /*5350*/  LDSM.16.M88.4 R100, [R0+0x2000] ;  /* 0x002000000064783b */ /* 0x000e6e0000000200 */
[C---:B------:R-:W-:Y:S07]  /*5360*/  HMMA.16816.F32.BF16 R12, R92.reuse, R108, R12 ;  /* 0x0000006c5c0c723c */ /* 0x040fee000004180c */
[C---:B------:R-:W-:Y:S01]  /*5370*/  LEA R108, P0, R244.reuse, R112, 0x2 ;  /* 0x00000070f46c7211 */ /* 0x040fe200078010ff */
[----:B------:R-:W-:Y:S01]  /*5380*/  HMMA.16816.F32.BF16 R16, R92, R110, R16 ;  /* 0x0000006e5c10723c */ /* 0x000fe20000041810 */
[----:B------:R-:W2:Y:S03]  /*5390*/  LDSM.16.M88.4 R92, [R218+0x1a800] ;  /* 0x01a80000da5c783b */ /* 0x000ea60000000200 */
[----:B------:R-:W-:Y:S02]  /*53a0*/  LEA.HI.X.SX32 R109, R244, R113, 0x2, P0 ;  /* 0x00000071f46d7211 */ /* 0x000fe400000f16ff */
[----:B------:R-:W-:Y:S02]  /*53b0*/  LDSM.16.M88.4 R112, [R220+0x1c000] ;  /* 0x01c00000dc70783b */ /* 0x000fe40000000200 */
[C---:B---3--:R-:W-:Y:S03]  /*53c0*/  HMMA.16816.F32.BF16 R4, R84.reuse, R96, R4 ;  /* 0x000000605404723c */ /* 0x048fe60000041804 */
[----:B-----5:R3:W5:Y:S05]  /*53d0*/  LDG.E R117, [R108.64] ;  /* 0x000000086c757981 */ /* 0x02076a000c1e1900 */
[C---:B------:R-:W-:Y:S01]  /*53e0*/  HMMA.16816.F32.BF16 R8, R84.reuse, R98, R8 ;  /* 0x000000625408723c */ /* 0x040fe20000041808 */
[----:B------:R3:W5:Y:S05]  /*53f0*/  LDG.E R116, [R108.64+0x20] ;  /* 0x000020086c747981 */ /* 0x00076a000c1e1900 */
[----:B------:R-:W-:Y:S02]  /*5400*/  LDSM.16.M88.4 R96, [R217+0x1c000] ;  /* 0x01c00000d960783b */ /* 0x000fe40000000200 */
[C---:B----4-:R-:W-:Y:S08]  /*5410*/  HMMA.16816.F32.BF16 R12, R84.reuse, R88, R12 ;  /* 0x00000058540c723c */ /* 0x050ff0000004180c */
[----:B------:R-:W-:Y:S01]  /*5420*/  HMMA.16816.F32.BF16 R16, R84, R90, R16 ;  /* 0x0000005a5410723c */ /* 0x000fe20000041810 */
[----:B------:R-:W-:Y:S05]  /*5430*/  LDSM.16.M88.4 R84, [R220+0x1c800] ;  /* 0x01c80000dc54783b */ /* 0x000fea0000000200 */
[----:B------:R-:W-:Y:S02]  /*5440*/  LDSM.16.M88.4 R88, [R3+0x4000] ;  /* 0x004000000358783b */ /* 0x000fe40000000200 */
[C---:B-1----:R-:W-:Y:S03]  /*5450*/  HMMA.16816.F32.BF16 R4, R100.reuse, R104, R4 ;  /* 0x000000686404723c */ /* 0x042fe60000041804 */
[----:B---3--:R-:W1:Y:S05]  /*5460*/  LDSM.16.M88.4 R108, [R221+0x4000] ;  /* 0x00400000dd6c783b */ /* 0x008e6a0000000200 */
[C---:B------:R-:W-:Y:S01]  /*5470*/  HMMA.16816.F32.BF16 R8, R100.reuse, R106, R8 ;  /* 0x0000006a6408723c */ /* 0x040fe20000041808 */
[----:B------:R-:W-:Y:S07]  /*5480*/  LDSM.16.M88.4 R104, [R219+0x1c000] ;  /* 0x01c00000db68783b */ /* 0x000fee0000000200 */
[C---:B--2---:R-:W-:Y:S08]  /*5490*/  HMMA.16816.F32.BF16 R12, R100.reuse, R92, R12 ;  /* 0x0000005c640c723c */ /* 0x044ff0000004180c */
        /* <DEDUP_REMOVED lines=34> */
[----:B------:R1:W-:Y:S05]  /*56c0*/  LDSM.16.M88.4 R84, [R2+0x6000] ;  /* 0x006000000254783b */ /* 0x0003ea0000000200 */
[----:B------:R-:W4:Y:S02]  /*56d0*/  LDSM.16.M88.4 R92, [R219+0x1e000] ;  /* 0x01e00000db5c783b */ /* 0x000f240000000200 */
[C---:B---3--:R-:W-:Y:S08]  /*56e0*/  HMMA.16816.F32.BF16 R4, R100.reuse, R104, R4 ;  /* 0x000000686404723c */ /* 0x048ff00000041804 */
[C---:B------:R-:W-:Y:S04]  /*56f0*/  HMMA.16816.F32.BF16 R8, R100.reuse, R106, R8 ;  /* 0x0000006a6408723c */ /* 0x040fe80000041808 */
[----:B-1----:R-:W-:Y:S04]  /*5700*/  IADD3 R2, R118, UR4, RZ ;  /* 0x0000000476027c10 */ /* 0x002fe8000fffe0ff */
[C---:B--2---:R-:W-:Y:S04]  /*5710*/  HMMA.16816.F32.BF16 R12, R100.reuse, R88, R12 ;  /* 0x00000058640c723c */ /* 0x044fe8000004180c */
[----:B------:R-:W-:Y:S02]  /*5720*/  IABS R104, R2 ;  /* 0x0000000200687213 */ /* 0x000fe40000000000 */
[C---:B------:R-:W-:Y:S02]  /*5730*/  IADD3 R3, R2.reuse, 0x8, RZ ;  /* 0x0000000802037810 */ /* 0x040fe40007ffe0ff */
[C---:B------:R-:W-:Y:S01]  /*5740*/  IADD3 R105, R2.reuse, 0x7, RZ ;  /* 0x0000000702697810 */ /* 0x040fe20007ffe0ff */
[----:B------:R-:W-:Y:S01]  /*5750*/  IMAD.MOV.U32 R88, RZ, RZ, R104 ;  /* 0x000000ffff587224 */ /* 0x000fe200078e0068 */
[----:B------:R-:W-:Y:S01]  /*5760*/  HMMA.16816.F32.BF16 R16, R100, R90, R16 ;  /* 0x0000005a6410723c */ /* 0x000fe20000041810 */
[----:B------:R-:W-:Y:S02]  /*5770*/  LDSM.16.M88.4 R100, [R218+0x1e000] ;  /* 0x01e00000da64783b */ /* 0x000fe40000000200 */
[----:B------:R1:W-:Y:S01]  /*5780*/  I2F R107, R88 ;  /* 0x00000058006b7306 */ /* 0x0003e20000201400 */
[----:B------:R-:W-:Y:S02]  /*5790*/  ISETP.GE.AND P1, PT, R3, RZ, PT ;  /* 0x000000ff0300720c */ /* 0x000fe40003f26270 */
[C---:B------:R-:W-:Y:S02]  /*57a0*/  IADD3 R104, R2.reuse, -0x1, RZ ;  /* 0xffffffff02687810 */ /* 0x040fe40007ffe0ff */
[----:B------:R-:W-:Y:S01]  /*57b0*/  ISETP.GE.AND P0, PT, R105, RZ, PT ;  /* 0x000000ff6900720c */ /* 0x000fe20003f06270 */
[C---:B----4-:R-:W-:Y:S08]  /*57c0*/  HMMA.16816.F32.BF16 R4, R84.reuse, R92, R4 ;  /* 0x0000005c5404723c */ /* 0x050ff00000041804 */
[----:B------:R-:W-:Y:S02]  /*57d0*/  @!P1 IADD3 R3, -R2, -0x8, RZ ;  /* 0xfffffff802039810 */ /* 0x000fe40007ffe1ff */
[----:B------:R-:W-:Y:S01]  /*57e0*/  ISETP.GE.AND P1, PT, R104, RZ, PT ;  /* 0x000000ff6800720c */ /* 0x000fe20003f26270 */
[C---:B------:R-:W-:Y:S01]  /*57f0*/  HMMA.16816.F32.BF16 R8, R84.reuse, R94, R8 ;  /* 0x0000005e5408723c */ /* 0x040fe20000041808 */
[----:B------:R2:W3:Y:S01]  /*5800*/  I2F R106, R3 ;  /* 0x00000003006a7306 */ /* 0x0004e20000201400 */
[----:B------:R-:W-:Y:S01]  /*5810*/  LDSM.16.M88.4 R92, [R218+0x1e800] ;  /* 0x01e80000da5c783b */ /* 0x000fe20000000200 */
[C---:B------:R-:W-:Y:S04]  /*5820*/  @!P0 IADD3 R105, -R2.reuse, -0x7, RZ ;  /* 0xfffffff902698810 */ /* 0x040fe80007ffe1ff */
[----:B-1----:R1:W4:Y:S01]  /*5830*/  LDSM.16.M88.4 R88, [R0+0x6000] ;  /* 0x006000000058783b */ /* 0x0023220000000200 */
[C---:B------:R-:W-:Y:S03]  /*5840*/  HMMA.16816.F32.BF16 R12, R84.reuse, R96, R12 ;  /* 0x00000060540c723c */ /* 0x040fe6000004180c */
[----:B------:R-:W3:Y:S01]  /*5850*/  I2F R105, R105 ;  /* 0x0000006900697306 */ /* 0x000ee20000201400 */
[C---:B------:R-:W-:Y:S03]  /*5860*/  @!P1 IADD3 R104, -R2.reuse, 0x1, RZ ;  /* 0x0000000102689810 */ /* 0x040fe60007ffe1ff */
[C---:B------:R-:W-:Y:S01]  /*5870*/  IADD3 R96, R2.reuse, -0x10, RZ ;  /* 0xfffffff002607810 */ /* 0x040fe20007ffe0ff */
[----:B------:R-:W-:Y:S05]  /*5880*/  HMMA.16816.F32.BF16 R16, R84, R98, R16 ;  /* 0x000000625410723c */ /* 0x000fea0000041810 */
[----:B------:R-:W3:Y:S02]  /*5890*/  I2F R104, R104 ;  /* 0x0000006800687306 */ /* 0x000ee40000201400 */
[C---:B------:R-:W-:Y:S02]  /*58a0*/  IADD3 R84, R2.reuse, -0x19, RZ ;  /* 0xffffffe702547810 */ /* 0x040fe40007ffe0ff */
[C---:B--2---:R-:W-:Y:S04]  /*58b0*/  IADD3 R3, R2.reuse, -0x8, RZ ;  /* 0xfffffff802037810 */ /* 0x044fe80007ffe0ff */
[----:B------:R-:W-:Y:S02]  /*58c0*/  ISETP.GE.AND P0, PT, R3, RZ, PT ;  /* 0x000000ff0300720c */ /* 0x000fe40003f06270 */
[----:B-1----:R-:W-:Y:S04]  /*58d0*/  IADD3 R0, R2, -0x9, RZ ;  /* 0xfffffff702007810 */ /* 0x002fe80007ffe0ff */
[----:B------:R-:W-:Y:S07]  /*58e0*/  ISETP.GE.AND P1, PT, R0, RZ, PT ;  /* 0x000000ff0000720c */ /* 0x000fee0003f26270 */
[----:B------:R-:W-:Y:S02]  /*58f0*/  @!P0 IADD3 R3, -R2, 0x8, RZ ;  /* 0x0000000802038810 */ /* 0x000fe40007ffe1ff */
[----:B------:R-:W-:Y:S02]  /*5900*/  ISETP.GE.AND P0, PT, R96, RZ, PT ;  /* 0x000000ff6000720c */ /* 0x000fe40003f06270 */
[----:B------:R1:W2:Y:S01]  /*5910*/  I2F R97, R3 ;  /* 0x0000000300617306 */ /* 0x0002a20000201400 */
[C---:B----4-:R-:W-:Y:S05]  /*5920*/  HMMA.16816.F32.BF16 R4, R88.reuse, R100, R4 ;  /* 0x000000645804723c */ /* 0x050fea0000041804 */
[C---:B------:R-:W-:Y:S03]  /*5930*/  @!P1 IADD3 R0, -R2.reuse, 0x9, RZ ;  /* 0x0000000902009810 */ /* 0x040fe60007ffe1ff */
[C---:B------:R-:W-:Y:S01]  /*5940*/  HMMA.16816.F32.BF16 R8, R88.reuse, R102, R8 ;  /* 0x000000665808723c */ /* 0x040fe20000041808 */
[----:B------:R4:W2:Y:S03]  /*5950*/  I2F R85, R0 ;  /* 0x0000000000557306 */ /* 0x0008a60000201400 */
[----:B------:R-:W-:Y:S02]  /*5960*/  @!P0 IADD3 R96, -R2, 0x10, RZ ;  /* 0x0000001002608810 */ /* 0x000fe40007ffe1ff */
[----:B------:R-:W-:Y:S02]  /*5970*/  ISETP.GE.AND P0, PT, R84, RZ, PT ;  /* 0x000000ff5400720c */ /* 0x000fe40003f06270 */
[C---:B------:R-:W-:Y:S03]  /*5980*/  HMMA.16816.F32.BF16 R12, R88.reuse, R92, R12 ;  /* 0x0000005c580c723c */ /* 0x040fe6000004180c */
[----:B------:R-:W2:Y:S01]  /*5990*/  I2F R96, R96 ;  /* 0x0000006000607306 */ /* 0x000ea20000201400 */
[----:B-1----:R-:W-:Y:S04]  /*59a0*/  IADD3 R3, R2, -0x11, RZ ;  /* 0xffffffef02037810 */ /* 0x002fe80007ffe0ff */
[----:B---3--:R-:W-:Y:S01]  /*59b0*/  FFMA.FTZ R6, R106, -UR6, R6 ;  /* 0x800000066a067c23 */ /* 0x008fe20008010006 */
[----:B------:R-:W-:Y:S03]  /*59c0*/  HMMA.16816.F32.BF16 R16, R88, R94, R16 ;  /* 0x0000005e5810723c */ /* 0x000fe60000041810 */
[----:B------:R-:W-:Y:S01]  /*59d0*/  ISETP.GE.AND P2, PT, R3, RZ, PT ;  /* 0x000000ff0300720c */ /* 0x000fe20003f46270 */
[----:B------:R-:W-:Y:S01]  /*59e0*/  FFMA.FTZ R7, R105, -UR6, R7 ;  /* 0x8000000669077c23 */ /* 0x000fe20008010007 */
[----:B------:R-:W-:Y:S01]  /*59f0*/  @!P0 IADD3 R84, -R2, 0x19, RZ ;  /* 0x0000001902548810 */ /* 0x000fe20007ffe1ff */
[----:B------:R-:W-:Y:S01]  /*5a00*/  FFMA.FTZ R5, R104, -UR6, R5 ;  /* 0x8000000668057c23 */ /* 0x000fe20008010005 */
[----:B------:R-:W-:Y:S01]  /*5a10*/  PLOP3.LUT P0, PT, PT, PT, UP0, 0x80, 0x0 ;  /* 0x000000000000781c */ /* 0x000fe20003f0f008 */
[C---:B------:R-:W-:Y:S01]  /*5a20*/  FFMA.FTZ R4, R107.reuse, -UR6, R4 ;  /* 0x800000066b047c23 */ /* 0x040fe20008010004 */
[----:B----4-:R-:W-:Y:S02]  /*5a30*/  IADD3 R0, R2, -0x18, RZ ;  /* 0xffffffe802007810 */ /* 0x010fe40007ffe0ff */
[----:B------:R-:W1:Y:S01]  /*5a40*/  I2F R84, R84 ;  /* 0x0000005400547306 */ /* 0x000e620000201400 */
[----:B------:R-:W-:Y:S01]  /*5a50*/  FFMA.FTZ R11, R104, -UR6, R11 ;  /* 0x80000006680b7c23 */ /* 0x000fe2000801000b */
[----:B------:R-:W-:Y:S01]  /*5a60*/  ISETP.GE.AND P1, PT, R0, RZ, PT ;  /* 0x000000ff0000720c */ /* 0x000fe20003f26270 */
[----:B------:R-:W-:Y:S02]  /*5a70*/  FFMA.FTZ R10, R107, -UR6, R10 ;  /* 0x800000066b0a7c23 */ /* 0x000fe4000801000a */
[----:B------:R-:W-:Y:S01]  /*5a80*/  @!P2 IADD3 R3, -R2, 0x11, RZ ;  /* 0x000000110203a810 */ /* 0x000fe20007ffe1ff */
[----:B--2---:R-:W-:Y:S02]  /*5a90*/  FFMA.FTZ R8, R97, -UR6, R8 ;  /* 0x8000000661087c23 */ /* 0x004fe40008010008 */
[----:B------:R-:W-:Y:S02]  /*5aa0*/  FFMA.FTZ R9, R85, -UR6, R9 ;  /* 0x8000000655097c23 */ /* 0x000fe40008010009 */
[----:B------:R-:W-:Y:S01]  /*5ab0*/  FFMA.FTZ R14, R97, -UR6, R14 ;  /* 0x80000006610e7c23 */ /* 0x000fe2000801000e */
[----:B------:R-:W2:Y:S01]  /*5ac0*/  I2F R3, R3 ;  /* 0x0000000300037306 */ /* 0x000ea20000201400 */
[----:B------:R-:W-:Y:S02]  /*5ad0*/  FFMA.FTZ R15, R85, -UR6, R15 ;  /* 0x80000006550f7c23 */ /* 0x000fe4000801000f */
[----:B------:R-:W-:Y:S01]  /*5ae0*/  FFMA.FTZ R12, R96, -UR6, R12 ;  /* 0x80000006600c7c23 */ /* 0x000fe2000801000c */
[----:B------:R-:W-:Y:S01]  /*5af0*/  @!P1 IADD3 R0, -R2, 0x18, RZ ;  /* 0x0000001802009810 */ /* 0x000fe20007ffe1ff */
[----:B------:R-:W-:Y:S05]  /*5b00*/  FFMA.FTZ R18, R96, -UR6, R18 ;  /* 0x8000000660127c23 */ /* 0x000fea0008010012 */
[----:B------:R-:W3:Y:S01]  /*5b10*/  I2F R0, R0 ;  /* 0x0000000000007306 */ /* 0x000ee20000201400 */
[----:B-1----:R-:W-:Y:S02]  /*5b20*/  FFMA.FTZ R17, R84, -UR6, R17 ;  /* 0x8000000654117c23 */ /* 0x002fe40008010011 */
[C---:B--2---:R-:W-:Y:S02]  /*5b30*/  FFMA.FTZ R13, R3.reuse, -UR6, R13 ;  /* 0x80000006030d7c23 */ /* 0x044fe4000801000d */
[----:B------:R-:W-:Y:S02]  /*5b40*/  FFMA.FTZ R19, R3, -UR6, R19 ;  /* 0x8000000603137c23 */ /* 0x000fe40008010013 */
[----:B---3--:R-:W-:Y:S01]  /*5b50*/  FFMA.FTZ R16, R0, -UR6, R16 ;  /* 0x8000000600107c23 */ /* 0x008fe20008010010 */
        /* <DEDUP_REMOVED lines=13> */
.L_x_1909:
[----:B------:R-:W-:Y:S01]  /*5c30*/  IADD3 R0, R244, UR4, RZ ;  /* 0x00000004f4007c10 */ /* 0x000fe2000fffe0ff */
[----:B------:R-:W-:Y:S01]  /*5c40*/  UIADD3 UR4, -UR5, UR12, -UR15 ;  /* 0x0000000c05047290 */ /* 0x000fe2000fffe90f */
[----:B------:R-:W-:Y:S01]  /*5c50*/  IADD3 R90, R236, 0x1, RZ ;  /* 0x00000001ec5a7810 */ /* 0x000fe20007ffe0ff */
[----:B------:R-:W-:Y:S01]  /*5c60*/  UMOV UR18, UR5 ;  /* 0x0000000500127c82 */ /* 0x000fe20008000000 */
[----:B------:R-:W-:Y:S02]  /*5c70*/  IADD3 R2, R0, 0x8, RZ ;  /* 0x0000000800027810 */ /* 0x000fe40007ffe0ff */
[----:B------:R-:W-:Y:S02]  /*5c80*/  IADD3 R89, R236, 0x8, RZ ;  /* 0x00000008ec597810 */ /* 0x000fe40007ffe0ff */
[----:B------:R-:W-:Y:S02]  /*5c90*/  IADD3 R3, R0, UR4, RZ ;  /* 0x0000000400037c10 */ /* 0x000fe4000fffe0ff */
        /* <DEDUP_REMOVED lines=11> */
[-C--:B------:R-:W-:Y:S02]  /*5d50*/  ISETP.GE.AND P0, PT, R236, R0.reuse, PT ;  /* 0x00000000ec00720c */ /* 0x080fe40003f06270 */
[-C--:B------:R-:W-:Y:S02]  /*5d60*/  ISETP.GE.AND P6, PT, R90, R0.reuse, PT ;  /* 0x000000005a00720c */ /* 0x080fe40003fc6270 */
[----:B------:R-:W-:Y:S02]  /*5d70*/  IADD3 R92, R2, UR4, RZ ;  /* 0x00000004025c7c10 */ /* 0x000fe4000fffe0ff */
[----:B------:R-:W-:Y:S02]  /*5d80*/  IMNMX R2, RZ, R93, !PT ;  /* 0x0000005dff027217 */ /* 0x000fe40007800200 */
[-C--:B------:R-:W-:Y:S02]  /*5d90*/  ISETP.GE.OR P0, PT, R236, R3.reuse, !P0 ;  /* 0x00000003ec00720c */ /* 0x080fe40004706670 */
[-C--:B------:R-:W-:Y:S02]  /*5da0*/  ISETP.GE.OR P6, PT, R90, R3.reuse, !P6 ;  /* 0x000000035a00720c */ /* 0x080fe400077c6670 */
        /* <DEDUP_REMOVED lines=45> */
.L_x_1910:
[----:B------:R-:W2:Y:S01]  /*6080*/  LDL R3, [R1+0x24] ;  /* 0x0000240001037983 */ /* 0x000ea20000100800 */
[----:B------:R-:W-:Y:S01]  /*6090*/  IMAD.U32 R0, RZ, RZ, UR10 ;  /* 0x0000000aff007e24 */ /* 0x000fe2000f8e00ff */
[----:B------:R-:W-:Y:S01]  /*60a0*/  UIADD3 UR4, UR13, -0x61c88647, URZ ;  /* 0x9e3779b90d047890 */ /* 0x000fe2000fffe03f */
[----:B------:R-:W-:Y:S01]  /*60b0*/  FSETP.NEU.FTZ.AND P0, PT, R249, -INF , PT ;  /* 0xff800000f900780b */ /* 0x000fe20003f1d000 */
[----:B------:R-:W3:Y:S01]  /*60c0*/  LDL R2, [R1+0x18] ;  /* 0x0000180001027983 */ /* 0x000ee20000100800 */
[----:B------:R-:W-:Y:S03]  /*60d0*/  UISETP.GT.AND UP2, UPT, UR10, UR21, UPT ;  /* 0x000000150a00728c */ /* 0x000fe6000bf44270 */
[----:B------:R-:W4:Y:S04]  /*60e0*/  LDL R89, [R1+0x20] ;  /* 0x0000200001597983 */ /* 0x000f280000100800 */
[----:B------:R-:W4:Y:S01]  /*60f0*/  LDL.64 R86, [R1+0x10] ;  /* 0x0000100001567983 */ /* 0x000f220000100a00 */
[----:B--2---:R-:W-:Y:S02]  /*6100*/  IMAD R0, R0, 0x4, R3 ;  /* 0x0000000400007824 */ /* 0x004fe400078e0203 */
[----:B---3--:R-:W-:Y:S04]  /*6110*/  IMAD.WIDE.U32 R84, R2, -0x326172a9, RZ ;  /* 0xcd9e8d5702547825 */ /* 0x008fe800078e00ff */
[----:B------:R-:W-:Y:S04]  /*6120*/  IMAD.WIDE.U32 R2, R0, -0x326172a9, RZ ;  /* 0xcd9e8d5700027825 */ /* 0x000fe800078e00ff */
[----:B------:R-:W-:Y:S01]  /*6130*/  FMUL.FTZ R0, R250, 1.4426950216293334961 ;  /* 0x3fb8aa3bfa007820 */ /* 0x000fe20000410000 */
[----:B------:R-:W-:Y:S01]  /*6140*/  LOP3.LUT R88, R85, UR4, R2, 0x96, !PT ;  /* 0x0000000455587c12 */ /* 0x000fe2000f8e9602 */
[----:B------:R-:W-:Y:S01]  /*6150*/  UIADD3 UR4, UR14, -0x4498517b, URZ ;  /* 0xbb67ae850e047890 */ /* 0x000fe2000fffe03f */
[----:B----4-:R-:W-:Y:S03]  /*6160*/  LOP3.LUT R2, R3, UR13, R89, 0x96, !PT ;  /* 0x0000000d03027c12 */ /* 0x010fe6000f8e9659 */
        /* <DEDUP_REMOVED lines=27> */
[----:B------:R-:W-:Y:S04]  /*6320*/  UIADD3 UR4, UR14, 0x646e171e, URZ ;  /* 0x646e171e0e047890 */ /* 0x000fe8000fffe03f */
        /* <DEDUP_REMOVED lines=8> */
[----:B------:R-:W-:Y:S01]  /*63b0*/  FSEL R0, R0, RZ, P0 ;  /* 0x000000ff00007208 */ /* 0x000fe20000000000 */
[--C-:B------:R-:W-:Y:S01]  /*63c0*/  FFMA.FTZ R4, R4, c[0x0][0x23c], -R2.reuse ;  /* 0x00008f0004047a23 */ /* 0x100fe20000010802 */
[----:B------:R-:W-:Y:S01]  /*63d0*/  ULDC.U8 UR4, c[0x0][0x2d8] ;  /* 0x0000b60000047ab9 */ /* 0x000fe20000000000 */
[----:B------:R1:W2:Y:S01]  /*63e0*/  MUFU.EX2 R128, R8 ;  /* 0x0000000800807308 */ /* 0x0002a20000000800 */
[----:B------:R-:W-:Y:S02]  /*63f0*/  FFMA.FTZ R16, R16, c[0x0][0x23c], -R2 ;  /* 0x00008f0010107a23 */ /* 0x000fe40000010802 */
[--C-:B------:R-:W-:Y:S02]  /*6400*/  FFMA.FTZ R7, R7, c[0x0][0x23c], -R0.reuse ;  /* 0x00008f0007077a23 */ /* 0x100fe40000010800 */
[--C-:B------:R-:W-:Y:S02]  /*6410*/  FFMA.FTZ R6, R6, c[0x0][0x23c], -R0.reuse ;  /* 0x00008f0006067a23 */ /* 0x100fe40000010800 */
[----:B------:R-:W-:Y:S02]  /*6420*/  FFMA.FTZ R11, R11, c[0x0][0x23c], -R0 ;  /* 0x00008f000b0b7a23 */ /* 0x000fe40000010800 */
[--C-:B------:R-:W-:Y:S01]  /*6430*/  FFMA.FTZ R5, R5, c[0x0][0x23c], -R2.reuse ;  /* 0x00008f0005057a23 */ /* 0x100fe20000010802 */
[----:B------:R3:W-:Y:S01]  /*6440*/  MUFU.EX2 R125, R4 ;  /* 0x00000004007d7308 */ /* 0x0007e20000000800 */
[--C-:B------:R-:W-:Y:S02]  /*6450*/  FFMA.FTZ R9, R9, c[0x0][0x23c], -R2.reuse ;  /* 0x00008f0009097a23 */ /* 0x100fe40000010802 */
[--C-:B------:R-:W-:Y:S02]  /*6460*/  FFMA.FTZ R12, R12, c[0x0][0x23c], -R2.reuse ;  /* 0x00008f000c0c7a23 */ /* 0x100fe40000010802 */
[--C-:B------:R-:W-:Y:S02]  /*6470*/  FFMA.FTZ R13, R13, c[0x0][0x23c], -R2.reuse ;  /* 0x00008f000d0d7a23 */ /* 0x100fe40000010802 */
[----:B------:R-:W-:Y:S02]  /*6480*/  FFMA.FTZ R2, R17, c[0x0][0x23c], -R2 ;  /* 0x00008f0011027a23 */ /* 0x000fe40000010802 */
[--C-:B------:R-:W-:Y:S01]  /*6490*/  FFMA.FTZ R19, R19, c[0x0][0x23c], -R0.reuse ;  /* 0x00008f0013137a23 */ /* 0x100fe20000010800 */
[----:B------:R4:W-:Y:S01]  /*64a0*/  MUFU.EX2 R126, R7 ;  /* 0x00000007007e7308 */ /* 0x0009e20000000800 */
[--C-:B------:R-:W-:Y:S02]  /*64b0*/  FFMA.FTZ R10, R10, c[0x0][0x23c], -R0.reuse ;  /* 0x00008f000a0a7a23 */ /* 0x100fe40000010800 */
[--C-:B------:R-:W-:Y:S01]  /*64c0*/  FFMA.FTZ R15, R15, c[0x0][0x23c], -R0.reuse ;  /* 0x00008f000f0f7a23 */ /* 0x100fe20000010800 */
[----:B-1----:R-:W-:Y:S01]  /*64d0*/  LOP3.LUT R8, R86, 0xff, RZ, 0xc0, !PT ;  /* 0x000000ff56087812 */ /* 0x002fe200078ec0ff */
[--C-:B------:R-:W-:Y:S02]  /*64e0*/  FFMA.FTZ R14, R14, c[0x0][0x23c], -R0.reuse ;  /* 0x00008f000e0e7a23 */ /* 0x100fe40000010800 */
[----:B------:R-:W-:Y:S01]  /*64f0*/  FFMA.FTZ R0, R18, c[0x0][0x23c], -R0 ;  /* 0x00008f0012007a23 */ /* 0x000fe20000010800 */
[----:B------:R-:W-:Y:S02]  /*6500*/  ISETP.LE.U32.AND P6, PT, R8, UR4, PT ;  /* 0x0000000408007c0c */ /* 0x000fe4000bfc3070 */
[----:B------:R1:W-:Y:S01]  /*6510*/  MUFU.EX2 R123, R6 ;  /* 0x00000006007b7308 */ /* 0x0003e20000000800 */
[----:B------:R-:W-:Y:S02]  /*6520*/  SHF.R.U32.HI R8, RZ, 0x10, R84 ;  /* 0x00000010ff087819 */ /* 0x000fe40000011654 */
[----:B---3--:R-:W-:Y:S04]  /*6530*/  LOP3.LUT R4, R84, 0xff, RZ, 0xc0, !PT ;  /* 0x000000ff54047812 */ /* 0x008fe800078ec0ff */
[----:B------:R-:W-:Y:S03]  /*6540*/  ISETP.LE.U32.AND P1, PT, R4, UR4, PT ;  /* 0x0000000404007c0c */ /* 0x000fe6000bf23070 */
[----:B------:R-:W3:Y:S01]  /*6550*/  MUFU.EX2 R130, R16 ;  /* 0x0000001000827308 */ /* 0x000ee20000000800 */
[----:B------:R-:W-:Y:S02]  /*6560*/  LOP3.LUT R4, R3, 0xff, RZ, 0xc0, !PT ;  /* 0x000000ff03047812 */ /* 0x000fe400078ec0ff */
[----:B----4-:R-:W-:Y:S02]  /*6570*/  SHF.R.U32.HI R7, RZ, 0x18, R86 ;  /* 0x00000018ff077819 */ /* 0x010fe40000011656 */
[----:B------:R-:W-:Y:S02]  /*6580*/  ISETP.LE.U32.AND P5, PT, R4, UR4, PT ;  /* 0x0000000404007c0c */ /* 0x000fe4000bfa3070 */
[----:B------:R-:W-:Y:S03]  /*6590*/  SHF.R.U32.HI R4, RZ, 0x18, R88 ;  /* 0x00000018ff047819 */ /* 0x000fe60000011658 */
[----:B------:R-:W4:Y:S01]  /*65a0*/  MUFU.EX2 R129, R11 ;  /* 0x0000000b00817308 */ /* 0x000f220000000800 */
[----:B------:R-:W-:Y:S01]  /*65b0*/  ISETP.LE.U32.AND P0, PT, R7, UR4, PT ;  /* 0x0000000407007c0c */ /* 0x000fe2000bf03070 */
[----:B--2---:R-:W-:Y:S01]  /*65c0*/  @!P1 FADD.FTZ R128, -R128, -RZ ;  /* 0x800000ff80809221 */ /* 0x004fe20000010100 */
[----:B------:R-:W-:Y:S02]  /*65d0*/  SHF.R.U32.HI R7, RZ, 0x18, R84 ;  /* 0x00000018ff077819 */ /* 0x000fe40000011654 */
[--C-:B-1----:R-:W-:Y:S02]  /*65e0*/  SHF.R.U32.HI R6, RZ, 0x18, R3.reuse ;  /* 0x00000018ff067819 */ /* 0x102fe40000011603 */
[----:B------:R-:W-:Y:S02]  /*65f0*/  ISETP.LE.U32.AND P2, PT, R4, UR4, PT ;  /* 0x0000000404007c0c */ /* 0x000fe4000bf43070 */
[----:B------:R-:W-:Y:S01]  /*6600*/  ISETP.LE.U32.AND P3, PT, R6, UR4, PT ;  /* 0x0000000406007c0c */ /* 0x000fe2000bf63070 */
[----:B------:R1:W2:Y:S01]  /*6610*/  MUFU.EX2 R121, R5 ;  /* 0x0000000500797308 */ /* 0x0002a20000000800 */
[----:B------:R-:W-:Y:S02]  /*6620*/  LOP3.LUT R6, R88, 0xff, RZ, 0xc0, !PT ;  /* 0x000000ff58067812 */ /* 0x000fe400078ec0ff */
[----:B------:R-:W-:Y:S01]  /*6630*/  LOP3.LUT R4, R8, 0xff, RZ, 0xc0, !PT ;  /* 0x000000ff08047812 */ /* 0x000fe200078ec0ff */
[----:B---3--:R-:W-:Y:S01]  /*6640*/  @!P6 FADD.FTZ R130, -R130, -RZ ;  /* 0x800000ff8282e221 */ /* 0x008fe20000010100 */
[----:B------:R-:W-:Y:S02]  /*6650*/  ISETP.LE.U32.AND P4, PT, R7, UR4, PT ;  /* 0x0000000407007c0c */ /* 0x000fe4000bf83070 */
[----:B------:R-:W-:Y:S02]  /*6660*/  ISETP.LE.U32.AND P6, PT, R6, UR4, PT ;  /* 0x0000000406007c0c */ /* 0x000fe4000bfc3070 */
[----:B------:R-:W-:Y:S01]  /*6670*/  ISETP.LE.U32.AND P1, PT, R4, UR4, PT ;  /* 0x0000000404007c0c */ /* 0x000fe2000bf23070 */
[----:B------:R-:W3:Y:S01]  /*6680*/  MUFU.EX2 R124, R9 ;  /* 0x00000009007c7308 */ /* 0x000ee20000000800 */
[----:B------:R-:W-:Y:S01]  /*6690*/  SHF.R.U32.HI R4, RZ, 0x10, R88 ;  /* 0x00000010ff047819 */ /* 0x000fe20000011658 */
[----:B------:R-:W-:Y:S01]  /*66a0*/  @!P2 FADD.FTZ R126, -R126, -RZ ;  /* 0x800000ff7e7ea221 */ /* 0x000fe20000010100 */
[----:B------:R-:W-:Y:S02]  /*66b0*/  LOP3.LUT R88, R88, 0xffff, RZ, 0xc0, !PT ;  /* 0x0000ffff58587812 */ /* 0x000fe400078ec0ff */
[----:B------:R-:W-:Y:S02]  /*66c0*/  LOP3.LUT R84, R84, 0xffff, RZ, 0xc0, !PT ;  /* 0x0000ffff54547812 */ /* 0x000fe400078ec0ff */
[----:B------:R-:W-:Y:S01]  /*66d0*/  LOP3.LUT R6, R4, 0xff, RZ, 0xc0, !PT ;  /* 0x000000ff04067812 */ /* 0x000fe200078ec0ff */
[----:B----4-:R-:W-:Y:S01]  /*66e0*/  @!P4 FADD.FTZ R129, -R129, -RZ ;  /* 0x800000ff8181c221 */ /* 0x010fe20000010100 */
[----:B------:R-:W-:Y:S01]  /*66f0*/  SHF.R.U32.HI R4, RZ, 0x8, R88 ;  /* 0x00000008ff047819 */ /* 0x000fe20000011658 */
[----:B------:R4:W-:Y:S01]  /*6700*/  MUFU.EX2 R119, R2 ;  /* 0x0000000200777308 */ /* 0x0009e20000000800 */
[----:B------:R-:W-:Y:S01]  /*6710*/  SHF.R.U32.HI R7, RZ, 0x8, R84 ;  /* 0x00000008ff077819 */ /* 0x000fe20000011654 */
[----:B------:R-:W-:Y:S01]  /*6720*/  @!P6 FADD.FTZ R125, -R125, -RZ ;  /* 0x800000ff7d7de221 */ /* 0x000fe20000010100 */
[----:B------:R-:W-:Y:S02]  /*6730*/  LOP3.LUT R4, R4, 0xffff, RZ, 0xc0, !PT ;  /* 0x0000ffff04047812 */ /* 0x000fe400078ec0ff */
[----:B------:R-:W-:Y:S02]  /*6740*/  ISETP.LE.U32.AND P4, PT, R6, UR4, PT ;  /* 0x0000000406007c0c */ /* 0x000fe4000bf83070 */
[----:B------:R-:W-:Y:S02]  /*6750*/  ISETP.LE.U32.AND P6, PT, R4, UR4, PT ;  /* 0x0000000404007c0c */ /* 0x000fe4000bfc3070 */
[----:B-1----:R-:W-:Y:S01]  /*6760*/  LOP3.LUT R5, R7, 0xffff, RZ, 0xc0, !PT ;  /* 0x0000ffff07057812 */ /* 0x002fe200078ec0ff */
[----:B------:R1:W-:Y:S03]  /*6770*/  MUFU.EX2 R114, R0 ;  /* 0x0000000000727308 */ /* 0x0003e60000000800 */
[----:B------:R-:W-:Y:S02]  /*6780*/  ISETP.LE.U32.AND P2, PT, R5, UR4, PT ;  /* 0x0000000405007c0c */ /* 0x000fe4000bf43070 */
[----:B------:R-:W-:Y:S02]  /*6790*/  SHF.R.U32.HI R5, RZ, 0x10, R3 ;  /* 0x00000010ff057819 */ /* 0x000fe40000011603 */
[----:B------:R-:W-:Y:S01]  /*67a0*/  LOP3.LUT R3, R3, 0xffff, RZ, 0xc0, !PT ;  /* 0x0000ffff03037812 */ /* 0x000fe200078ec0ff */
[----:B------:R-:W-:Y:S01]  /*67b0*/  @!P4 FADD.FTZ R123, -R123, -RZ ;  /* 0x800000ff7b7bc221 */ /* 0x000fe20000010100 */
[----:B------:R-:W-:Y:S01]  /*67c0*/  LOP3.LUT R5, R5, 0xff, RZ, 0xc0, !PT ;  /* 0x000000ff05057812 */ /* 0x000fe200078ec0ff */
[----:B--2---:R-:W-:Y:S01]  /*67d0*/  @!P6 FADD.FTZ R121, -R121, -RZ ;  /* 0x800000ff7979e221 */ /* 0x004fe20000010100 */
[----:B------:R-:W-:Y:S01]  /*67e0*/  SHF.R.U32.HI R3, RZ, 0x8, R3 ;  /* 0x00000008ff037819 */ /* 0x000fe20000011603 */
[----:B------:R-:W2:Y:S01]  /*67f0*/  MUFU.EX2 R127, R10 ;  /* 0x0000000a007f7308 */ /* 0x000ea20000000800 */
[----:B------:R-:W-:Y:S02]  /*6800*/  ISETP.LE.U32.AND P4, PT, R5, UR4, PT ;  /* 0x0000000405007c0c */ /* 0x000fe4000bf83070 */
[----:B------:R-:W-:Y:S01]  /*6810*/  LOP3.LUT R3, R3, 0xffff, RZ, 0xc0, !PT ;  /* 0x0000ffff03037812 */ /* 0x000fe200078ec0ff */
[----:B---3--:R-:W-:Y:S01]  /*6820*/  @!P2 FADD.FTZ R124, -R124, -RZ ;  /* 0x800000ff7c7ca221 */ /* 0x008fe20000010100 */
[----:B----4-:R-:W-:Y:S02]  /*6830*/  F2FP.RELU.BF16.PACK_AB R2, R126, R123 ;  /* 0x0000007b7e02723e */ /* 0x010fe400000018ff */
[----:B------:R-:W-:Y:S02]  /*6840*/  ISETP.LE.U32.AND P6, PT, R3, UR4, PT ;  /* 0x0000000403007c0c */ /* 0x000fe4000bfc3070 */
[----:B------:R-:W-:Y:S01]  /*6850*/  F2FP.RELU.BF16.PACK_AB R3, R121, R125 ;  /* 0x0000007d7903723e */ /* 0x000fe200000018ff */
[----:B------:R-:W-:Y:S01]  /*6860*/  STS [R245+0x2a400], R2 ;  /* 0x02a40002f5007388 */ /* 0x000fe20000000800 */
[----:B------:R-:W3:Y:S01]  /*6870*/  MUFU.EX2 R118, R12 ;  /* 0x0000000c00767308 */ /* 0x000ee20000000800 */
[----:B-1----:R-:W-:Y:S02]  /*6880*/  F2FP.RELU.BF16.PACK_AB R0, R124, R128 ;  /* 0x000000807c00723e */ /* 0x002fe400000018ff */
[----:B------:R-:W-:Y:S04]  /*6890*/  STS [R245+0x2a000], R3 ;  /* 0x02a00003f5007388 */ /* 0x000fe80000000800 */
[----:B------:R1:W-:Y:S03]  /*68a0*/  STS [R248+0x2a000], R0 ;  /* 0x02a00000f8007388 */ /* 0x0003e60000000800 */
[----:B------:R-:W4:Y:S01]  /*68b0*/  MUFU.EX2 R120, R15 ;  /* 0x0000000f00787308 */ /* 0x000f220000000800 */
[----:B--2---:R-:W-:Y:S01]  /*68c0*/  @!P1 FADD.FTZ R127, -R127, -RZ ;  /* 0x800000ff7f7f9221 */ /* 0x004fe20000010100 */
[----:B------:R-:W-:Y:S02]  /*68d0*/  SHF.R.U32.HI R10, RZ, 0x10, R86 ;  /* 0x00000010ff0a7819 */ /* 0x000fe40000011656 */
[----:B------:R-:W-:Y:S02]  /*68e0*/  LOP3.LUT R86, R86, 0xffff, RZ, 0xc0, !PT ;  /* 0x0000ffff56567812 */ /* 0x000fe400078ec0ff */
[----:B------:R-:W-:Y:S04]  /*68f0*/  LOP3.LUT R4, R10, 0xff, RZ, 0xc0, !PT ;  /* 0x000000ff0a047812 */ /* 0x000fe800078ec0ff */
[----:B------:R-:W2:Y:S01]  /*6900*/  MUFU.EX2 R113, R13 ;  /* 0x0000000d00717308 */ /* 0x000ea20000000800 */
[----:B------:R-:W-:Y:S02]  /*6910*/  SHF.R.U32.HI R6, RZ, 0x8, R86 ;  /* 0x00000008ff067819 */ /* 0x000fe40000011656 */
[----:B------:R-:W-:Y:S01]  /*6920*/  ISETP.LE.U32.AND P1, PT, R4, UR4, PT ;  /* 0x0000000404007c0c */ /* 0x000fe2000bf23070 */
[----:B---3--:R-:W-:Y:S01]  /*6930*/  @!P5 FADD.FTZ R118, -R118, -RZ ;  /* 0x800000ff7676d221 */ /* 0x008fe20000010100 */
[----:B------:R-:W-:Y:S04]  /*6940*/  LOP3.LUT R4, R6, 0xffff, RZ, 0xc0, !PT ;  /* 0x0000ffff06047812 */ /* 0x000fe800078ec0ff */
[----:B------:R-:W-:Y:S01]  /*6950*/  ISETP.LE.U32.AND P2, PT, R4, UR4, PT ;  /* 0x0000000404007c0c */ /* 0x000fe2000bf43070 */
[----:B------:R-:W3:Y:S01]  /*6960*/  MUFU.EX2 R115, R14 ;  /* 0x0000000e00737308 */ /* 0x000ee20000000800 */
[----:B-1----:R-:W-:Y:S01]  /*6970*/  F2FP.RELU.BF16.PACK_AB R0, R129, R127 ;  /* 0x0000007f8100723e */ /* 0x002fe200000018ff */
[----:B----4-:R-:W-:Y:S01]  /*6980*/  @!P3 FADD.FTZ R120, -R120, -RZ ;  /* 0x800000ff7878b221 */ /* 0x010fe20000010100 */
[----:B------:R-:W-:Y:S03]  /*6990*/  FSETP.GE.FTZ.AND P3, PT, R125, RZ, PT ;  /* 0x000000ff7d00720b */ /* 0x000fe60003f76000 */
[----:B------:R-:W-:Y:S01]  /*69a0*/  @!P1 FADD.FTZ R114, -R114, -RZ ;  /* 0x800000ff72729221 */ /* 0x000fe20000010100 */
[----:B------:R1:W-:Y:S01]  /*69b0*/  STS [R248+0x2a400], R0 ;  /* 0x02a40000f8007388 */ /* 0x0003e20000000800 */
[----:B------:R-:W-:Y:S02]  /*69c0*/  FSETP.GE.FTZ.AND P1, PT, R123, RZ, PT ;  /* 0x000000ff7b00720b */ /* 0x000fe40003f36000 */
[----:B------:R-:W4:Y:S02]  /*69d0*/  MUFU.EX2 R122, R19 ;  /* 0x00000013007a7308 */ /* 0x000f240000000800 */
[----:B------:R-:W-:Y:S01]  /*69e0*/  @!P2 FADD.FTZ R119, -R119, -RZ ;  /* 0x800000ff7777a221 */ /* 0x000fe20000010100 */
[----:B------:R-:W-:Y:S01]  /*69f0*/  FSETP.GE.FTZ.AND P2, PT, R121, RZ, PT ;  /* 0x000000ff7900720b */ /* 0x000fe20003f56000 */
[----:B--2---:R-:W-:Y:S03]  /*6a00*/  @!P6 FADD.FTZ R113, -R113, -RZ ;  /* 0x800000ff7171e221 */ /* 0x004fe60000010100 */
[----:B------:R-:W-:Y:S02]  /*6a10*/  F2FP.RELU.BF16.PACK_AB R3, R119, R130 ;  /* 0x000000827703723e */ /* 0x000fe400000018ff */
[----:B------:R-:W-:Y:S01]  /*6a20*/  F2FP.RELU.BF16.PACK_AB R5, R113, R118 ;  /* 0x000000767105723e */ /* 0x000fe200000018ff */
[----:B---3--:R-:W-:Y:S04]  /*6a30*/  @!P4 FADD.FTZ R115, -R115, -RZ ;  /* 0x800000ff7373c221 */ /* 0x008fe80000010100 */
[----:B------:R-:W-:Y:S01]  /*6a40*/  STS [R246+0x2a000], R5 ;  /* 0x02a00005f6007388 */ /* 0x000fe20000000800 */
[----:B------:R-:W-:Y:S02]  /*6a50*/  FSETP.GE.FTZ.AND P4, PT, R124, RZ, PT ;  /* 0x000000ff7c00720b */ /* 0x000fe40003f96000 */
[----:B------:R-:W-:Y:S01]  /*6a60*/  F2FP.RELU.BF16.PACK_AB R4, R120, R115 ;  /* 0x000000737804723e */ /* 0x000fe200000018ff */
[----:B-1----:R-:W-:Y:S02]  /*6a70*/  IMAD.SHL.U32 R0, R230, 0x2, RZ ;  /* 0x00000002e6007824 */ /* 0x002fe400078e00ff */
[----:B----4-:R-:W-:Y:S02]  /*6a80*/  @!P0 FADD.FTZ R122, -R122, -RZ ;  /* 0x800000ff7a7a8221 */ /* 0x010fe40000010100 */
[----:B------:R-:W-:Y:S03]  /*6a90*/  STS [R246+0x2a400], R4 ;  /* 0x02a40004f6007388 */ /* 0x000fe60000000800 */
[----:B------:R-:W-:Y:S01]  /*6aa0*/  F2FP.RELU.BF16.PACK_AB R2, R122, R114 ;  /* 0x000000727a02723e */ /* 0x000fe200000018ff */
[----:B------:R1:W-:Y:S04]  /*6ab0*/  STS [R247+0x2a000], R3 ;  /* 0x02a00003f7007388 */ /* 0x0003e80000000800 */
[----:B------:R2:W-:Y:S04]  /*6ac0*/  STS [R247+0x2a400], R2 ;  /* 0x02a40002f7007388 */ /* 0x0005e80000000800 */
[----:B------:R-:W-:Y:S08]  /*6ad0*/  LDSM.16.M88.4 R16, [R0+0x10000] ;  /* 0x010000000010783b */ /* 0x000ff00000000200 */
[----:B------:R-:W3:Y:S08]  /*6ae0*/  LDSM.16.M88.4 R8, [R220+0x20000] ;  /* 0x02000000dc08783b */ /* 0x000ef00000000200 */
[----:B------:R-:W4:Y:S01]  /*6af0*/  LDSM.16.M88.4 R84, [R220+0x20800] ;  /* 0x02080000dc54783b */ /* 0x000f220000000200 */
[C-C-:B-1----:R-:W-:Y:S02]  /*6b00*/  IMAD.IADD R3, R224.reuse, 0x1, R0.reuse ;  /* 0x00000001e0037824 */ /* 0x142fe400078e0200 */
[----:B--2---:R-:W-:Y:S05]  /*6b10*/  IMAD.IADD R2, R225, 0x1, R0 ;  /* 0x00000001e1027824 */ /* 0x004fea00078e0200 */
[----:B------:R-:W-:Y:S01]  /*6b20*/  LDSM.16.M88.4 R92, [R217+0x20000] ;  /* 0x02000000d95c783b */ /* 0x000fe20000000200 */
[----:B------:R-:W-:Y:S07]  /*6b30*/  IMAD.IADD R112, R224, 0x1, R2 ;  /* 0x00000001e0707824 */ /* 0x000fee00078e0202 */
[----:B------:R-:W1:Y:S08]  /*6b40*/  LDSM.16.M88.4 R88, [R2+0x10000] ;  /* 0x010000000258783b */ /* 0x000e700000000200 */
[----:B------:R-:W2:Y:S01]  /*6b50*/  LDSM.16.M88.4 R96, [R217+0x20800] ;  /* 0x02080000d960783b */ /* 0x000ea20000000200 */
[C---:B---3--:R-:W-:Y:S07]  /*6b60*/  HMMA.16816.F32.BF16 R4, R16.reuse, R8, RZ ;  /* 0x000000081004723c */ /* 0x048fee00000418ff */
[----:B------:R-:W-:Y:S01]  /*6b70*/  LDSM.16.M88.4 R100, [R3+0x10000] ;  /* 0x010000000364783b */ /* 0x000fe20000000200 */
[C---:B------:R-:W-:Y:S07]  /*6b80*/  HMMA.16816.F32.BF16 R8, R16.reuse, R10, RZ ;  /* 0x0000000a1008723c */ /* 0x040fee00000418ff */
[----:B------:R-:W3:Y:S01]  /*6b90*/  LDSM.16.M88.4 R104, [R219+0x20000] ;  /* 0x02000000db68783b */ /* 0x000ee20000000200 */
[C---:B----4-:R-:W-:Y:S07]  /*6ba0*/  HMMA.16816.F32.BF16 R12, R16.reuse, R84, RZ ;  /* 0x00000054100c723c */ /* 0x050fee00000418ff */
[----:B------:R-:W-:Y:S01]  /*6bb0*/  LDSM.16.M88.4 R108, [R218+0x20000] ;  /* 0x02000000da6c783b */ /* 0x000fe20000000200 */
[----:B------:R-:W-:Y:S07]  /*6bc0*/  HMMA.16816.F32.BF16 R16, R16, R86, RZ ;  /* 0x000000561010723c */ /* 0x000fee00000418ff */
[----:B------:R-:W4:Y:S01]  /*6bd0*/  LDSM.16.M88.4 R84, [R219+0x20800] ;  /* 0x02080000db54783b */ /* 0x000f220000000200 */
[C---:B-1----:R-:W-:Y:S08]  /*6be0*/  HMMA.16816.F32.BF16 R4, R88.reuse, R92, R4 ;  /* 0x0000005c5804723c */ /* 0x042ff00000041804 */
        /* <DEDUP_REMOVED lines=62> */
[----:B------:R3:W-:Y:S07]  /*6fd0*/  LDSM.16.M88.4 R92, [R0+0x16000] ;  /* 0x01600000005c783b */ /* 0x0007ee0000000200 */
[C---:B------:R-:W-:Y:S01]  /*6fe0*/  HMMA.16816.F32.BF16 R8, R96.reuse, R106, R8 ;  /* 0x0000006a6008723c */ /* 0x040fe20000041808 */
[----:B------:R-:W2:Y:S07]  /*6ff0*/  LDSM.16.M88.4 R104, [R220+0x26000] ;  /* 0x02600000dc68783b */ /* 0x000eae0000000200 */
[C---:B----4-:R-:W-:Y:S08]  /*7000*/  HMMA.16816.F32.BF16 R12, R96.reuse, R84, R12 ;  /* 0x00000054600c723c */ /* 0x050ff0000004180c */
[----:B------:R-:W-:Y:S01]  /*7010*/  HMMA.16816.F32.BF16 R16, R96, R86, R16 ;  /* 0x000000566010723c */ /* 0x000fe20000041810 */
[----:B------:R-:W4:Y:S03]  /*7020*/  LDSM.16.M88.4 R84, [R220+0x26800] ;  /* 0x02680000dc54783b */ /* 0x000f260000000200 */
[----:B---3--:R-:W-:Y:S04]  /*7030*/  IMAD.MOV.U32 R0, RZ, RZ, c[0x0][0x22c] ;  /* 0x00008b00ff007624 */ /* 0x008fe800078e00ff */
[C---:B-1----:R-:W-:Y:S01]  /*7040*/  HMMA.16816.F32.BF16 R4, R100.reuse, R108, R4 ;  /* 0x0000006c6404723c */ /* 0x042fe20000041804 */
[----:B------:R-:W-:Y:S04]  /*7050*/  LDSM.16.M88.4 R96, [R2+0x16000] ;  /* 0x016000000260783b */ /* 0x000fe80000000200 */
[----:B------:R-:W-:Y:S03]  /*7060*/  IMAD R131, R0, c[0x0][0x1c0], RZ ;  /* 0x0000700000837a24 */ /* 0x000fe600078e02ff */
[C---:B------:R-:W-:Y:S01]  /*7070*/  HMMA.16816.F32.BF16 R8, R100.reuse, R110, R8 ;  /* 0x0000006e6408723c */ /* 0x040fe20000041808 */
[----:B------:R-:W1:Y:S03]  /*7080*/  LDSM.16.M88.4 R108, [R217+0x26000] ;  /* 0x02600000d96c783b */ /* 0x000e660000000200 */
[----:B------:R-:W-:Y:S04]  /*7090*/  IMAD.U32 R0, R131, -0x40, RZ ;  /* 0xffffffc083007824 */ /* 0x000fe800078e00ff */
[C---:B--2---:R-:W-:Y:S04]  /*70a0*/  HMMA.16816.F32.BF16 R12, R100.reuse, R88, R12 ;  /* 0x00000058640c723c */ /* 0x044fe8000004180c */
[C---:B------:R-:W-:Y:S04]  /*70b0*/  LEA R232, P0, R0.reuse, R232, 0x2 ;  /* 0x000000e800e87211 */ /* 0x040fe800078010ff */
[----:B------:R-:W-:Y:S01]  /*70c0*/  HMMA.16816.F32.BF16 R16, R100, R90, R16 ;  /* 0x0000005a6410723c */ /* 0x000fe20000041810 */
[----:B------:R-:W2:Y:S03]  /*70d0*/  LDSM.16.M88.4 R88, [R217+0x26800] ;  /* 0x02680000d958783b */ /* 0x000ea60000000200 */
[----:B------:R-:W-:Y:S02]  /*70e0*/  LEA.HI.X.SX32 R233, R0, R233, 0x2, P0 ;  /* 0x000000e900e97211 */ /* 0x000fe400000f16ff */
[----:B------:R-:W-:Y:S02]  /*70f0*/  FSETP.GE.FTZ.AND P0, PT, R126, RZ, PT ;  /* 0x000000ff7e00720b */ /* 0x000fe40003f16000 */
[C---:B------:R-:W-:Y:S01]  /*7100*/  HMMA.16816.F32.BF16 R4, R92.reuse, R104, R4 ;  /* 0x000000685c04723c */ /* 0x040fe20000041804 */
[----:B------:R-:W-:Y:S07]  /*7110*/  LDSM.16.M88.4 R100, [R3+0x16000] ;  /* 0x016000000364783b */ /* 0x000fee0000000200 */
[C---:B------:R-:W-:Y:S01]  /*7120*/  HMMA.16816.F32.BF16 R8, R92.reuse, R106, R8 ;  /* 0x0000006a5c08723c */ /* 0x040fe20000041808 */
[----:B------:R-:W3:Y:S07]  /*7130*/  LDSM.16.M88.4 R104, [R219+0x26000] ;  /* 0x02600000db68783b */ /* 0x000eee0000000200 */
[C---:B----4-:R-:W-:Y:S08]  /*7140*/  HMMA.16816.F32.BF16 R12, R92.reuse, R84, R12 ;  /* 0x000000545c0c723c */ /* 0x050ff0000004180c */
[----:B------:R-:W-:Y:S01]  /*7150*/  HMMA.16816.F32.BF16 R16, R92, R86, R16 ;  /* 0x000000565c10723c */ /* 0x000fe20000041810 */
[----:B------:R4:W-:Y:S07]  /*7160*/  LDSM.16.M88.4 R92, [R112+0x16000] ;  /* 0x01600000705c783b */ /* 0x0009ee0000000200 */
[C---:B-1----:R-:W-:Y:S01]  /*7170*/  HMMA.16816.F32.BF16 R4, R96.reuse, R108, R4 ;  /* 0x0000006c6004723c */ /* 0x042fe20000041804 */
[----:B------:R-:W1:Y:S07]  /*7180*/  LDSM.16.M88.4 R84, [R219+0x26800] ;  /* 0x02680000db54783b */ /* 0x000e6e0000000200 */
[C---:B------:R-:W-:Y:S01]  /*7190*/  HMMA.16816.F32.BF16 R8, R96.reuse, R110, R8 ;  /* 0x0000006e6008723c */ /* 0x040fe20000041808 */
[----:B------:R-:W1:Y:S07]  /*71a0*/  LDSM.16.M88.4 R108, [R218+0x26000] ;  /* 0x02600000da6c783b */ /* 0x000e6e0000000200 */
[C---:B--2---:R-:W-:Y:S01]  /*71b0*/  HMMA.16816.F32.BF16 R12, R96.reuse, R88, R12 ;  /* 0x00000058600c723c */ /* 0x044fe2000004180c */
[----:B----4-:R2:W5:Y:S07]  /*71c0*/  LDL R112, [R1] ;  /* 0x0000000001707983 */ /* 0x01056e0000100800 */
[----:B------:R-:W-:Y:S01]  /*71d0*/  HMMA.16816.F32.BF16 R16, R96, R90, R16 ;  /* 0x0000005a6010723c */ /* 0x000fe20000041810 */
[----:B------:R-:W4:Y:S07]  /*71e0*/  LDSM.16.M88.4 R88, [R218+0x26800] ;  /* 0x02680000da58783b */ /* 0x000f2e0000000200 */
[C---:B---3--:R-:W-:Y:S08]  /*71f0*/  HMMA.16816.F32.BF16 R4, R100.reuse, R104, R4 ;  /* 0x000000686404723c */ /* 0x048ff00000041804 */
[C---:B------:R-:W-:Y:S08]  /*7200*/  HMMA.16816.F32.BF16 R8, R100.reuse, R106, R8 ;  /* 0x0000006a6408723c */ /* 0x040ff00000041808 */
[C---:B-1----:R-:W-:Y:S08]  /*7210*/  HMMA.16816.F32.BF16 R12, R100.reuse, R84, R12 ;  /* 0x00000054640c723c */ /* 0x042ff0000004180c */
[----:B------:R-:W-:Y:S08]  /*7220*/  HMMA.16816.F32.BF16 R16, R100, R86, R16 ;  /* 0x000000566410723c */ /* 0x000ff00000041810 */
[C---:B------:R-:W-:Y:S08]  /*7230*/  HMMA.16816.F32.BF16 R4, R92.reuse, R108, R4 ;  /* 0x0000006c5c04723c */ /* 0x040ff00000041804 */
[C---:B------:R-:W-:Y:S08]  /*7240*/  HMMA.16816.F32.BF16 R8, R92.reuse, R110, R8 ;  /* 0x0000006e5c08723c */ /* 0x040ff00000041808 */
[C---:B----4-:R-:W-:Y:S08]  /*7250*/  HMMA.16816.F32.BF16 R12, R92.reuse, R88, R12 ;  /* 0x000000585c0c723c */ /* 0x050ff0000004180c */
[----:B-----5:R-:W-:Y:S01]  /*7260*/  FADD.FTZ R0, -R116, R7 ;  /* 0x0000000774007221 */ /* 0x020fe20000010100 */
[----:B------:R-:W-:Y:S03]  /*7270*/  HMMA.16816.F32.BF16 R16, R92, R90, R16 ;  /* 0x0000005a5c10723c */ /* 0x000fe60000041810 */
[C---:B------:R-:W-:Y:S01]  /*7280*/  FADD.FTZ R3, -R117.reuse, R5 ;  /* 0x0000000575037221 */ /* 0x040fe20000010100 */
[----:B------:R-:W-:Y:S01]  /*7290*/  FSEL R0, R0, R116, P0 ;  /* 0x0000007400007208 */ /* 0x000fe20000000000 */
[----:B------:R-:W-:Y:S01]  /*72a0*/  FADD.FTZ R2, -R116, R6 ;  /* 0x0000000674027221 */ /* 0x000fe20000010100 */
[----:B------:R-:W-:Y:S01]  /*72b0*/  FSETP.GE.FTZ.AND P0, PT, R128, RZ, PT ;  /* 0x000000ff8000720b */ /* 0x000fe20003f16000 */
[----:B------:R-:W-:Y:S01]  /*72c0*/  FADD.FTZ R8, -R117, R8 ;  /* 0x0000000875087221 */ /* 0x000fe20000010100 */
[-C--:B------:R-:W-:Y:S01]  /*72d0*/  FSEL R3, R3, R117.reuse, P2 ;  /* 0x0000007503037208 */ /* 0x080fe20001000000 */
[----:B------:R-:W-:Y:S01]  /*72e0*/  FADD.FTZ R11, -R116, R11 ;  /* 0x0000000b740b7221 */ /* 0x000fe20000010100 */
[----:B------:R-:W-:Y:S02]  /*72f0*/  FSETP.GE.FTZ.AND P2, PT, R113, RZ, PT ;  /* 0x000000ff7100720b */ /* 0x000fe40003f56000 */
[----:B------:R-:W-:Y:S01]  /*7300*/  FMUL.FTZ R90, R126, R0 ;  /* 0x000000007e5a7220 */ /* 0x000fe20000410000 */
[----:B------:R-:W-:Y:S01]  /*7310*/  FSEL R0, R8, R117, P0 ;  /* 0x0000007508007208 */ /* 0x000fe20000000000 */
[----:B------:R-:W-:Y:S01]  /*7320*/  FMUL.FTZ R92, R121, R3 ;  /* 0x00000003795c7220 */ /* 0x000fe20000410000 */
[----:B------:R-:W-:Y:S01]  /*7330*/  FSETP.GE.FTZ.AND P0, PT, R129, RZ, PT ;  /* 0x000000ff8100720b */ /* 0x000fe20003f16000 */
[----:B------:R-:W-:Y:S01]  /*7340*/  FADD.FTZ R3, -R117, R13 ;  /* 0x0000000d75037221 */ /* 0x000fe20000010100 */
[----:B------:R-:W-:Y:S01]  /*7350*/  FSEL R2, R2, R116, P1 ;  /* 0x0000007402027208 */ /* 0x000fe20000800000 */
[----:B------:R-:W-:Y:S01]  /*7360*/  FADD.FTZ R10, -R116, R10 ;  /* 0x0000000a740a7221 */ /* 0x000fe20000010100 */
[----:B------:R-:W-:Y:S01]  /*7370*/  FSETP.GE.FTZ.AND P1, PT, R127, RZ, PT ;  /* 0x000000ff7f00720b */ /* 0x000fe20003f36000 */
[----:B------:R-:W-:Y:S01]  /*7380*/  FADD.FTZ R4, -R117, R4 ;  /* 0x0000000475047221 */ /* 0x000fe20000010100 */
[-C--:B------:R-:W-:Y:S01]  /*7390*/  FSEL R3, R3, R117.reuse, P2 ;  /* 0x0000007503037208 */ /* 0x080fe20001000000 */
[----:B------:R-:W-:Y:S01]  /*73a0*/  FMUL.FTZ R89, R128, R0 ;  /* 0x0000000080597220 */ /* 0x000fe20000410000 */
[----:B------:R-:W-:Y:S01]  /*73b0*/  FSEL R0, R11, R116, P0 ;  /* 0x000000740b007208 */ /* 0x000fe20000000000 */
        /* <DEDUP_REMOVED lines=38> */
[----:B--2---:R-:W-:Y:S01]  /*7620*/  ISETP.GE.AND P5, PT, R242, c[0x0][0x220], PT ;  /* 0x00008800f2007a0c */ /* 0x004fe20003fa6270 */
        /* <DEDUP_REMOVED lines=15> */
[CC--:B------:R-:W-:Y:S02]  /*7720*/  @!P3 LEA R8, P0, R0.reuse, R239.reuse, 0x1 ;  /* 0x000000ef0008b211 */ /* 0x0c0fe400078008ff */
[--C-:B------:R-:W-:Y:S02]  /*7730*/  LEA.HI.X R4, R13, R4, R17.reuse, 0x5, P6 ;  /* 0x000000040d047211 */ /* 0x100fe400030f2c11 */
[----:B------:R-:W-:Y:S02]  /*7740*/  @!P4 LEA R10, P6, R0, R239, 0x1 ;  /* 0x000000ef000ac211 */ /* 0x000fe400078c08ff */
[----:B------:R-:W-:Y:S02]  /*7750*/  IADD3 R234, R234, UR4, RZ ;  /* 0x00000004eaea7c10 */ /* 0x000fe4000fffe0ff */
[----:B------:R-:W-:Y:S02]  /*7760*/  IADD3 R237, R237, UR4, RZ ;  /* 0x00000004eded7c10 */ /* 0x000fe4000fffe0ff */
[C-C-:B------:R-:W-:Y:S01]  /*7770*/  @!P3 LEA.HI.X R9, R0.reuse, R240, R4.reuse, 0x1, P0 ;  /* 0x000000f00009b211 */ /* 0x140fe200000f0c04 */
[----:B------:R1:W-:Y:S01]  /*7780*/  @P5 STS [R234], RZ ;  /* 0x000000ffea005388 */ /* 0x0003e20000000800 */
[C---:B------:R-:W-:Y:S02]  /*7790*/  @!P5 LEA R12, P0, R13.reuse, R2, 0x6 ;  /* 0x000000020d0cd211 */ /* 0x040fe400078030ff */
[CC--:B------:R-:W-:Y:S01]  /*77a0*/  @!P4 LEA.HI.X R11, R0.reuse, R240.reuse, R4, 0x1, P6 ;  /* 0x000000f0000bc211 */ /* 0x0c0fe200030f0c04 */
        /* <DEDUP_REMOVED lines=70> */
.L_x_1911:
[----:B-12---:R-:W-:Y:S02]  /*7c10*/  F2FP.BF16.PACK_AB R6, R92, R93 ;  /* 0x0000005d5c06723e */ /* 0x006fe400000010ff */
        /* <DEDUP_REMOVED lines=172> */
.L_x_1912:
        /* <DEDUP_REMOVED lines=11> */
[----:B------:R-:W-:Y:S03]  /*8790*/  ULOP3.LUT UR4, UR10, 0x1, URZ, 0xc0, !UPT ;  /* 0x000000010a047892 */ /* 0x000fe6000f8ec03f */
[----:B------:R-:W4:Y:S01]  /*87a0*/  LDSM.16.MT88.4 R112, [R0+0x1c000] ;  /* 0x01c000000070783b */ /* 0x000f220000004200 */
[----:B------:R-:W-:Y:S02]  /*87b0*/  UISETP.NE.U32.AND UP0, UPT, UR4, 0x1, UPT ;  /* 0x000000010400788c */ /* 0x000fe4000bf05070 */
[----:B------:R-:W-:Y:S02]  /*87c0*/  UIADD3 UR4, UR10, -0x1, URZ ;  /* 0xffffffff0a047890 */ /* 0x000fe4000fffe03f */
[----:B------:R-:W3:Y:S05]  /*87d0*/  LDSM.16.MT88.4 R196, [R0+0x1e000] ;  /* 0x01e0000000c4783b */ /* 0x000eea0000004200 */
[----:B------:R-:W-:Y:S01]  /*87e0*/  LDSM.16.M88.4 R200, [R227] ;  /* 0x00000000e3c8783b */ /* 0x000fe20000000200 */
[----:B------:R-:W-:Y:S04]  /*87f0*/  UMOV UR10, UR4 ;  /* 0x00000004000a7c82 */ /* 0x000fe80008000000 */
[----:B------:R-:W3:Y:S05]  /*8800*/  LDSM.16.MT88.4 R204, [R0+0x18800] ;  /* 0x0188000000cc783b */ /* 0x000eea0000004200 */
[----:B------:R-:W4:Y:S01]  /*8810*/  LDSM.16.M88.4 R208, [R227+0x1000] ;  /* 0x00100000e3d0783b */ /* 0x000f220000000200 */
[-C--:B-1----:R-:W-:Y:S04]  /*8820*/  HMMA.16816.F32.BF16 R4, R128, R16.reuse, RZ ;  /* 0x000000108004723c */ /* 0x082fe800000418ff */
[----:B------:R-:W1:Y:S05]  /*8830*/  LDSM.16.MT88.4 R212, [R0+0x1a800] ;  /* 0x01a8000000d4783b */ /* 0x000e6a0000004200 */
[----:B------:R1:W5:Y:S01]  /*8840*/  @P1 LDG.E R249, [R2.64] ;  /* 0x0000000802f91981 */ /* 0x000362000c1e1900 */
[C---:B--2---:R-:W-:Y:S04]  /*8850*/  HMMA.16816.F32.BF16 R8, R124.reuse, R16, RZ ;  /* 0x000000107c08723c */ /* 0x044fe800000418ff */
[----:B------:R2:W5:Y:S04]  /*8860*/  @P1 LDG.E R250, [R2.64+0x20] ;  /* 0x0000200802fa1981 */ /* 0x000568000c1e1900 */
        /* <DEDUP_REMOVED lines=14> */
[----:B------:R-:W3:Y:S07]  /*8950*/  LDSM.16.MT88.4 R196, [R0+0x1c800] ;  /* 0x01c8000000c4783b */ /* 0x000eee0000004200 */
[-C--:B------:R-:W-:Y:S08]  /*8960*/  HMMA.16816.F32.BF16 R4, R200, R204.reuse, R4 ;  /* 0x000000ccc804723c */ /* 0x080ff00000041804 */
[C---:B------:R-:W-:Y:S08]  /*8970*/  HMMA.16816.F32.BF16 R8, R208.reuse, R204, R8 ;  /* 0x000000ccd008723c */ /* 0x040ff00000041808 */
[-C--:B------:R-:W-:Y:S08]  /*8980*/  HMMA.16816.F32.BF16 R12, R208, R206.reuse, R12 ;  /* 0x000000ced00c723c */ /* 0x080ff0000004180c */
[C---:B------:R-:W-:Y:S01]  /*8990*/  HMMA.16816.F32.BF16 R16, R200.reuse, R206, R16 ;  /* 0x000000cec810723c */ /* 0x040fe20000041810 */
[----:B------:R-:W4:Y:S07]  /*89a0*/  LDSM.16.MT88.4 R204, [R0+0x1e800] ;  /* 0x01e8000000cc783b */ /* 0x000f2e0000004200 */
[-C--:B-1----:R-:W-:Y:S08]  /*89b0*/  HMMA.16816.F32.BF16 R84, R200, R212.reuse, R84 ;  /* 0x000000d4c854723c */ /* 0x082ff00000041854 */
[C---:B------:R-:W-:Y:S08]  /*89c0*/  HMMA.16816.F32.BF16 R88, R208.reuse, R212, R88 ;  /* 0x000000d4d058723c */ /* 0x040ff00000041858 */
[-C--:B------:R-:W-:Y:S08]  /*89d0*/  HMMA.16816.F32.BF16 R92, R208, R214.reuse, R92 ;  /* 0x000000d6d05c723c */ /* 0x080ff0000004185c */
[C---:B------:R-:W-:Y:S01]  /*89e0*/  HMMA.16816.F32.BF16 R96, R200.reuse, R214, R96 ;  /* 0x000000d6c860723c */ /* 0x040fe20000041860 */
[----:B------:R-:W-:Y:S07]  /*89f0*/  LDSM.16.M88.4 R212, [R228+0x1000] ;  /* 0x00100000e4d4783b */ /* 0x000fee0000000200 */
[-C--:B---3--:R-:W-:Y:S08]  /*8a00*/  HMMA.16816.F32.BF16 R100, R200, R196.reuse, R100 ;  /* 0x000000c4c864723c */ /* 0x088ff00000041864 */
[C---:B------:R-:W-:Y:S08]  /*8a10*/  HMMA.16816.F32.BF16 R104, R208.reuse, R196, R104 ;  /* 0x000000c4d068723c */ /* 0x040ff00000041868 */
[-C--:B------:R-:W-:Y:S08]  /*8a20*/  HMMA.16816.F32.BF16 R108, R208, R198.reuse, R108 ;  /* 0x000000c6d06c723c */ /* 0x080ff0000004186c */
[C---:B------:R-:W-:Y:S01]  /*8a30*/  HMMA.16816.F32.BF16 R112, R200.reuse, R198, R112 ;  /* 0x000000c6c870723c */ /* 0x040fe20000041870 */
[----:B------:R-:W-:Y:S07]  /*8a40*/  LDSM.16.M88.4 R196, [R228] ;  /* 0x00000000e4c4783b */ /* 0x000fee0000000200 */
[-C--:B----4-:R-:W-:Y:S08]  /*8a50*/  HMMA.16816.F32.BF16 R116, R200, R204.reuse, R116 ;  /* 0x000000ccc874723c */ /* 0x090ff00000041874 */
[C---:B------:R-:W-:Y:S08]  /*8a60*/  HMMA.16816.F32.BF16 R120, R208.reuse, R204, R120 ;  /* 0x000000ccd078723c */ /* 0x040ff00000041878 */
[-C--:B------:R-:W-:Y:S01]  /*8a70*/  HMMA.16816.F32.BF16 R124, R208, R206.reuse, R124 ;  /* 0x000000ced07c723c */ /* 0x080fe2000004187c */
[----:B------:R-:W1:Y:S07]  /*8a80*/  LDSM.16.MT88.4 R208, [R0+0x19000] ;  /* 0x0190000000d0783b */ /* 0x000e6e0000004200 */
[----:B------:R-:W-:Y:S01]  /*8a90*/  HMMA.16816.F32.BF16 R128, R200, R206, R128 ;  /* 0x000000cec880723c */ /* 0x000fe20000041880 */
[----:B------:R-:W3:Y:S05]  /*8aa0*/  LDSM.16.MT88.4 R200, [R0+0x1b000] ;  /* 0x01b0000000c8783b */ /* 0x000eea0000004200 */
[----:B------:R-:W4:Y:S02]  /*8ab0*/  LDSM.16.MT88.4 R204, [R0+0x1d000] ;  /* 0x01d0000000cc783b */ /* 0x000f240000004200 */
[-C--:B-1----:R-:W-:Y:S08]  /*8ac0*/  HMMA.16816.F32.BF16 R4, R196, R208.reuse, R4 ;  /* 0x000000d0c404723c */ /* 0x082ff00000041804 */
[C---:B------:R-:W-:Y:S08]  /*8ad0*/  HMMA.16816.F32.BF16 R8, R212.reuse, R208, R8 ;  /* 0x000000d0d408723c */ /* 0x040ff00000041808 */
        /* <DEDUP_REMOVED lines=12> */
[----:B------:R-:W3:Y:S07]  /*8ba0*/  LDSM.16.MT88.4 R204, [R0+0x19800] ;  /* 0x0198000000cc783b */ /* 0x000eee0000004200 */
[-C--:B-1----:R-:W-:Y:S08]  /*8bb0*/  HMMA.16816.F32.BF16 R116, R196, R208.reuse, R116 ;  /* 0x000000d0c474723c */ /* 0x082ff00000041874 */
[C---:B------:R-:W-:Y:S08]  /*8bc0*/  HMMA.16816.F32.BF16 R120, R212.reuse, R208, R120 ;  /* 0x000000d0d478723c */ /* 0x040ff00000041878 */
[-C--:B------:R-:W-:Y:S01]  /*8bd0*/  HMMA.16816.F32.BF16 R124, R212, R210.reuse, R124 ;  /* 0x000000d2d47c723c */ /* 0x080fe2000004187c */
[----:B------:R-:W1:Y:S07]  /*8be0*/  LDSM.16.M88.4 R212, [R229+0x1000] ;  /* 0x00100000e5d4783b */ /* 0x000e6e0000000200 */
[----:B------:R-:W-:Y:S01]  /*8bf0*/  HMMA.16816.F32.BF16 R128, R196, R210, R128 ;  /* 0x000000d2c480723c */ /* 0x000fe20000041880 */
[----:B------:R-:W4:Y:S05]  /*8c00*/  LDSM.16.MT88.4 R196, [R0+0x1b800] ;  /* 0x01b8000000c4783b */ /* 0x000f2a0000004200 */
[----:B------:R-:W2:Y:S02]  /*8c10*/  LDSM.16.MT88.4 R208, [R0+0x1d800] ;  /* 0x01d8000000d0783b */ /* 0x000ea40000004200 */
[-C--:B---3--:R-:W-:Y:S11]  /*8c20*/  HMMA.16816.F32.BF16 R4, R200, R204.reuse, R4 ;  /* 0x000000ccc804723c */ /* 0x088ff60000041804 */
[----:B------:R-:W-:Y:S11]  /*8c30*/  @!UPT UIADD3 URZ, URZ, URZ, URZ ;  /* 0x0000003f3f3ff290 */ /* 0x000ff6000fffe03f */
[----:B------:R-:W-:Y:S01]  /*8c40*/  @!UPT UIADD3 URZ, URZ, URZ, URZ ;  /* 0x0000003f3f3ff290 */ /* 0x000fe2000fffe03f */
[----:B------:R-:W-:Y:S01]  /*8c50*/  RED.E.ADD.F32.FTZ.RN.STRONG.GPU [R232.64], R4 ;  /* 0x00000004e800798e */ /* 0x000fe2000c10e788 */
[C---:B-1----:R-:W-:Y:S08]  /*8c60*/  HMMA.16816.F32.BF16 R8, R212.reuse, R204, R8 ;  /* 0x000000ccd408723c */ /* 0x042ff00000041808 */
[-C--:B------:R-:W-:Y:S08]  /*8c70*/  HMMA.16816.F32.BF16 R12, R212, R206.reuse, R12 ;  /* 0x000000ced40c723c */ /* 0x080ff0000004180c */
[C---:B------:R-:W-:Y:S01]  /*8c80*/  HMMA.16816.F32.BF16 R16, R200.reuse, R206, R16 ;  /* 0x000000cec810723c */ /* 0x040fe20000041810 */
[----:B------:R1:W3:Y:S07]  /*8c90*/  LDSM.16.MT88.4 R204, [R0+0x1f800] ;  /* 0x01f8000000cc783b */ /* 0x0002ee0000004200 */
[-C--:B----4-:R-:W-:Y:S08]  /*8ca0*/  HMMA.16816.F32.BF16 R84, R200, R196.reuse, R84 ;  /* 0x000000c4c854723c */ /* 0x090ff00000041854 */
[C---:B------:R-:W-:Y:S08]  /*8cb0*/  HMMA.16816.F32.BF16 R88, R212.reuse, R196, R88 ;  /* 0x000000c4d458723c */ /* 0x040ff00000041858 */
[-C--:B------:R-:W-:Y:S08]  /*8cc0*/  HMMA.16816.F32.BF16 R92, R212, R198.reuse, R92 ;  /* 0x000000c6d45c723c */ /* 0x080ff0000004185c */
[C---:B------:R-:W-:Y:S08]  /*8cd0*/  HMMA.16816.F32.BF16 R96, R200.reuse, R198, R96 ;  /* 0x000000c6c860723c */ /* 0x040ff00000041860 */
[-C--:B--2---:R-:W-:Y:S08]  /*8ce0*/  HMMA.16816.F32.BF16 R100, R200, R208.reuse, R100 ;  /* 0x000000d0c864723c */ /* 0x084ff00000041864 */
[C---:B------:R-:W-:Y:S07]  /*8cf0*/  HMMA.16816.F32.BF16 R104, R212.reuse, R208, R104 ;  /* 0x000000d0d468723c */ /* 0x040fee0000041868 */
[----:B------:R-:W-:Y:S01]  /*8d00*/  IMAD.MOV.U32 R209, RZ, RZ, c[0x0][0x22c] ;  /* 0x00008b00ffd17624 */ /* 0x000fe200078e00ff */
[-C--:B------:R-:W-:Y:S04]  /*8d10*/  HMMA.16816.F32.BF16 R108, R212, R210.reuse, R108 ;  /* 0x000000d2d46c723c */ /* 0x080fe8000004186c */
[----:B------:R-:W-:Y:S04]  /*8d20*/  IMAD R209, R209, c[0x0][0x1c0], RZ ;  /* 0x00007000d1d17a24 */ /* 0x000fe800078e02ff */
[C---:B------:R-:W-:Y:S04]  /*8d30*/  HMMA.16816.F32.BF16 R112, R200.reuse, R210, R112 ;  /* 0x000000d2c870723c */ /* 0x040fe80000041870 */
[C---:B-1----:R-:W-:Y:S02]  /*8d40*/  IMAD R0, R209.reuse, 0x18, RZ ;  /* 0x00000018d1007824 */ /* 0x042fe400078e02ff */
[C---:B------:R-:W-:Y:S02]  /*8d50*/  IMAD.SHL.U32 R197, R209.reuse, 0x20, RZ ;  /* 0x00000020d1c57824 */ /* 0x040fe400078e00ff */
[-C--:B---3--:R-:W-:Y:S08]  /*8d60*/  HMMA.16816.F32.BF16 R116, R200, R204.reuse, R116 ;  /* 0x000000ccc874723c */ /* 0x088ff00000041874 */
[C---:B------:R-:W-:Y:S07]  /*8d70*/  HMMA.16816.F32.BF16 R120, R212.reuse, R204, R120 ;  /* 0x000000ccd478723c */ /* 0x040fee0000041878 */
[C---:B------:R-:W-:Y:S01]  /*8d80*/  IMAD.SHL.U32 R204, R209.reuse, 0x8, RZ ;  /* 0x00000008d1cc7824 */ /* 0x040fe200078e00ff */
[-C--:B------:R-:W-:Y:S04]  /*8d90*/  HMMA.16816.F32.BF16 R124, R212, R206.reuse, R124 ;  /* 0x000000ced47c723c */ /* 0x080fe8000004187c */
[CC--:B------:R-:W-:Y:S01]  /*8da0*/  LEA R2, P0, R204.reuse, R232.reuse, 0x2 ;  /* 0x000000e8cc027211 */ /* 0x0c0fe200078010ff */
[----:B------:R-:W-:Y:S03]  /*8db0*/  IMAD.SHL.U32 R205, R209, 0x10, RZ ;  /* 0x00000010d1cd7824 */ /* 0x000fe600078e00ff */
[----:B------:R-:W-:Y:S04]  /*8dc0*/  HMMA.16816.F32.BF16 R128, R200, R206, R128 ;  /* 0x000000cec880723c */ /* 0x000fe80000041880 */
[-C--:B------:R-:W-:Y:S02]  /*8dd0*/  LEA.HI.X.SX32 R3, R204, R233.reuse, 0x2, P0 ;  /* 0x000000e9cc037211 */ /* 0x080fe400000f16ff */
[-C--:B------:R-:W-:Y:S01]  /*8de0*/  LEA R198, P1, R205, R232.reuse, 0x2 ;  /* 0x000000e8cdc67211 */ /* 0x080fe200078210ff */
[----:B------:R-:W-:Y:S01]  /*8df0*/  IMAD R200, R209, 0x28, RZ ;  /* 0x00000028d1c87824 */ /* 0x000fe200078e02ff */
[CC--:B------:R-:W-:Y:S01]  /*8e00*/  LEA R4, P0, R0.reuse, R232.reuse, 0x2 ;  /* 0x000000e800047211 */ /* 0x0c0fe200078010ff */
[----:B------:R1:W-:Y:S03]  /*8e10*/  RED.E.ADD.F32.FTZ.RN.STRONG.GPU [R2.64], R5 ;  /* 0x000000050200798e */ /* 0x0003e6000c10e788 */
[-C--:B------:R-:W-:Y:S02]  /*8e20*/  LEA.HI.X.SX32 R199, R205, R233.reuse, 0x2, P1 ;  /* 0x000000e9cdc77211 */ /* 0x080fe400008f16ff */
[CC--:B------:R-:W-:Y:S03]  /*8e30*/  LEA R196, P1, R197.reuse, R232.reuse, 0x2 ;  /* 0x000000e8c5c47211 */ /* 0x0c0fe600078210ff */
[----:B------:R2:W-:Y:S01]  /*8e40*/  RED.E.ADD.F32.FTZ.RN.STRONG.GPU [R198.64], R6 ;  /* 0x00000006c600798e */ /* 0x0005e2000c10e788 */
[-C--:B------:R-:W-:Y:S02]  /*8e50*/  LEA.HI.X.SX32 R197, R197, R233.reuse, 0x2, P1 ;  /* 0x000000e9c5c57211 */ /* 0x080fe400008f16ff */
[-C--:B-1----:R-:W-:Y:S01]  /*8e60*/  LEA.HI.X.SX32 R5, R0, R233.reuse, 0x2, P0 ;  /* 0x000000e900057211 */ /* 0x082fe200000f16ff */
[C---:B------:R-:W-:Y:S04]  /*8e70*/  IMAD R0, R209.reuse, 0x38, RZ ;  /* 0x00000038d1007824 */ /* 0x040fe800078e02ff */
[----:B------:R1:W-:Y:S01]  /*8e80*/  RED.E.ADD.F32.FTZ.RN.STRONG.GPU [R4.64], R7 ;  /* 0x000000070400798e */ /* 0x0003e2000c10e788 */
[CC--:B--2---:R-:W-:Y:S01]  /*8e90*/  LEA R6, P0, R200.reuse, R232.reuse, 0x2 ;  /* 0x000000e8c8067211 */ /* 0x0c4fe200078010ff */
        /* <DEDUP_REMOVED lines=568> */
.L_x_1914:
        /* <DEDUP_REMOVED lines=19> */
.L_x_1915:
[----:B-1----:R-:W2:Y:S01]  /*b350*/  LDL R0, [R1+0x28] ;  /* 0x0000280001007983 */ /* 0x002ea20000100800 */
[----:B------:R-:W-:Y:S02]  /*b360*/  USHF.L.U32 UR4, UR25, 0x6, URZ ;  /* 0x0000000619047899 */ /* 0x000fe4000800063f */
[----:B------:R-:W-:Y:S01]  /*b370*/  ULDC.64 UR6, c[0x0][0x3a0] ;  /* 0x0000e80000067ab9 */ /* 0x000fe20000000a00 */
[----:B------:R1:W5:Y:S04]  /*b380*/  LDL R78, [R1] ;  /* 0x00000000014e7983 */ /* 0x0003680000100800 */
[----:B------:R-:W3:Y:S01]  /*b390*/  S2R R7, SR_TID.X ;  /* 0x0000000000077919 */ /* 0x000ee20000002100 */
[----:B------:R-:W-:Y:S01]  /*b3a0*/  USHF.R.S32.HI UR10, URZ, 0x1f, UR4 ;  /* 0x0000001f3f0a7899 */ /* 0x000fe20008011404 */
[----:B------:R-:W-:Y:S01]  /*b3b0*/  SHF.R.S32.HI R5, RZ, 0x1f, R242 ;  /* 0x0000001fff057819 */ /* 0x000fe200000114f2 */
[----:B------:R-:W-:-:S02]  /*b3c0*/  IMAD.U32 R11, RZ, RZ, UR4 ;  /* 0x00000004ff0b7e24 */ /* 0x000fc4000f8e00ff */
[----:B------:R-:W-:Y:S01]  /*b3d0*/  UIMAD UR5, UR10, UR6, URZ ;  /* 0x000000060a0572a4 */ /* 0x000fe2000f8e023f */
[----:B------:R-:W-:-:S03]  /*b3e0*/  IMAD.MOV.U32 R4, RZ, RZ, R242 ;  /* 0x000000ffff047224 */ /* 0x000fc600078e00f2 */
[----:B------:R-:W-:Y:S01]  /*b3f0*/  UIMAD UR5, UR4, UR7, UR5 ;  /* 0x00000007040572a4 */ /* 0x000fe2000f8e0205 */
[----:B------:R-:W-:Y:S01]  /*b400*/  IMAD.WIDE.U32 R2, R11, c[0x0][0x3a0], R4 ;  /* 0x0000e8000b027a25 */ /* 0x000fe200078e0004 */
[----:B------:R-:W-:Y:S02]  /*b410*/  UIMAD UR12, UR25, -0x40, UR12 ;  /* 0xffffffc0190c78a4 */ /* 0x000fe4000f8e020c */
[----:B------:R-:W-:Y:S02]  /*b420*/  USHF.R.S32.HI UR16, URZ, 0x1f, UR36 ;  /* 0x0000001f3f107899 */ /* 0x000fe40008011424 */
[----:B------:R-:W-:Y:S01]  /*b430*/  IMAD.U32 R6, RZ, RZ, UR5 ;  /* 0x00000005ff067e24 */ /* 0x000fe2000f8e00ff */
[----:B------:R-:W-:Y:S01]  /*b440*/  BAR.SYNC.DEFER_BLOCKING 0x0 ;  /* 0x0000000000007b1d */ /* 0x000fe20000010000 */
[----:B------:R-:W-:-:S05]  /*b450*/  IADD3 R2, P0, R2, UR14, RZ ;  /* 0x0000000e02027c10 */ /* 0x000fca000ff1e0ff */
[----:B------:R-:W-:Y:S01]  /*b460*/  ULDC.64 UR6, c[0x0][0x3b8] ;  /* 0x0000ee0000067ab9 */ /* 0x000fe20000000a00 */
[----:B------:R-:W-:Y:S01]  /*b470*/  IADD3.X R3, R3, UR15, R6, P0, !PT ;  /* 0x0000000f03037c10 */ /* 0x000fe200087fe406 */
[----:B------:R-:W-:Y:S01]  /*b480*/  UIMAD UR5, UR16, UR6, URZ ;  /* 0x00000006100572a4 */ /* 0x000fe2000f8e023f */
[----:B------:R-:W-:-:S03]  /*b490*/  IMAD.U32 R6, RZ, RZ, UR36 ;  /* 0x00000024ff067e24 */ /* 0x000fc6000f8e00ff */
[----:B------:R-:W-:Y:S01]  /*b4a0*/  UIMAD UR5, UR36, UR7, UR5 ;  /* 0x00000007240572a4 */ /* 0x000fe2000f8e0205 */
[----:B------:R-:W-:Y:S01]  /*b4b0*/  BSSY B0, `(.L_x_1916) ;  /* 0x000002a000007945 */ /* 0x000fe20003800000 */
[----:B--2---:R-:W-:-:S05]  /*b4c0*/  IMAD.SHL.U32 R8, R0, 0x2, RZ ;  /* 0x0000000200087824 */ /* 0x004fca00078e00ff */
[----:B------:R1:W2:Y:S04]  /*b4d0*/  LDS.128 R40, [R8+0x19000] ;  /* 0x0190000008287984 */ /* 0x0002a80000000c00 */
        /* <DEDUP_REMOVED lines=11> */
[----:B---3--:R-:W-:-:S04]  /*b590*/  SHF.R.S32.HI R0, RZ, 0x1f, R7 ;  /* 0x0000001fff007819 */ /* 0x008fc80000011407 */
[----:B------:R-:W-:-:S04]  /*b5a0*/  LEA.HI R0, R0, R7, RZ, 0x3 ;  /* 0x0000000700007211 */ /* 0x000fc800078f18ff */
[----:B------:R-:W-:-:S04]  /*b5b0*/  SHF.R.S32.HI R0, RZ, 0x3, R0 ;  /* 0x00000003ff007819 */ /* 0x000fc80000011400 */
[----:B------:R-:W-:Y:S01]  /*b5c0*/  ISETP.GE.AND P5, PT, R0, UR12, PT ;  /* 0x0000000c00007c0c */ /* 0x000fe2000bfa6270 */
[----:B------:R-:W-:Y:S01]  /*b5d0*/  IMAD.WIDE.U32 R6, R6, c[0x0][0x3b8], R2 ;  /* 0x0000ee0006067a25 */ /* 0x000fe200078e0002 */
[----:B------:R-:W-:-:S04]  /*b5e0*/  SHF.R.S32.HI R76, RZ, 0x1f, R0 ;  /* 0x0000001fff4c7819 */ /* 0x000fc80000011400 */
[----:B------:R-:W-:-:S07]  /*b5f0*/  IADD3 R10, R7, UR5, RZ ;  /* 0x00000005070a7c10 */ /* 0x000fce000fffe0ff */
[----:B------:R-:W-:Y:S05]  /*b600*/  @P5 BRA `(.L_x_1917) ;  /* 0x0000014000005947 */ /* 0x000fea0003800000 */
[----:B--2-4-:R-:W-:Y:S01]  /*b610*/  ISETP.GE.AND P3, PT, R242, c[0x0][0x220], PT ;  /* 0x00008800f2007a0c */ /* 0x014fe20003f66270 */
[----:B------:R-:W2:Y:S01]  /*b620*/  LDS.128 R24, [R8+0x1a000] ;  /* 0x01a0000008187984 */ /* 0x000ea20000000c00 */
[----:B------:R-:W-:Y:S01]  /*b630*/  IMAD.MOV.U32 R2, RZ, RZ, R6 ;  /* 0x000000ffff027224 */ /* 0x000fe200078e0006 */
[----:B------:R-:W-:Y:S01]  /*b640*/  ISETP.GE.AND P2, PT, R252, c[0x0][0x220], PT ;  /* 0x00008800fc007a0c */ /* 0x000fe20003f46270 */
[----:B------:R-:W-:Y:S01]  /*b650*/  IMAD.MOV.U32 R3, RZ, RZ, R10 ;  /* 0x000000ffff037224 */ /* 0x000fe200078e000a */
[----:B------:R-:W3:Y:S01]  /*b660*/  LDS.128 R20, [R8+0x1c000] ;  /* 0x01c0000008147984 */ /* 0x000ee20000000c00 */
[----:B------:R-:W-:Y:S01]  /*b670*/  IMAD R77, R76, c[0x0][0x3a0], RZ ;  /* 0x0000e8004c4d7a24 */ /* 0x000fe200078e02ff */
[----:B------:R-:W-:Y:S02]  /*b680*/  ISETP.GE.AND P1, PT, R251, c[0x0][0x220], PT ;  /* 0x00008800fb007a0c */ /* 0x000fe40003f26270 */
[----:B------:R-:W-:Y:S01]  /*b690*/  LDS.128 R12, [R8+0x1e000] ;  /* 0x01e00000080c7984 */ /* 0x000fe20000000c00 */
[----:B-----5:R-:W-:-:S03]  /*b6a0*/  ISETP.GE.AND P0, PT, R78, c[0x0][0x220], PT ;  /* 0x000088004e007a0c */ /* 0x020fc60003f06270 */
        /* <DEDUP_REMOVED lines=10> */
.L_x_1917:
[----:B--2-4-:R-:W-:Y:S05]  /*b750*/  BSYNC B0 ;  /* 0x0000000000007941 */ /* 0x014fea0003800000 */
.L_x_1916:
        /* <DEDUP_REMOVED lines=21> */
.L_x_1919:
[----:B------:R-:W-:Y:S05]  /*b8b0*/  BSYNC B0 ;  /* 0x0000000000007941 */ /* 0x000fea0003800000 */
.L_x_1918:
        /* <DEDUP_REMOVED lines=23> */
[----:B-----5:R-:W-:-:S03]  /*ba30*/  ISETP.GE.AND P0, PT, R78, c[0x0][0x220], PT ;  /* 0x000088004e007a0c */ /* 0x020fc60003f06270 */
        /* <DEDUP_REMOVED lines=8> */
.L_x_1921:
[----:B------:R-:W-:Y:S05]  /*bac0*/  BSYNC B0 ;  /* 0x0000000000007941 */ /* 0x000fea0003800000 */
.L_x_1920:
[----:B------:R-:W-:Y:S05]  /*bad0*/  @P4 BRA `(.L_x_1890) ;  /* 0x0000012000004947 */ /* 0x000fea0003800000 */
[----:B------:R-:W-:Y:S01]  /*bae0*/  IADD3 R0, P0, R0, 0x20, RZ ;  /* 0x0000002000007810 */ /* 0x000fe20007f1e0ff */
[----:B-1----:R-:W-:Y:S01]  /*baf0*/  IMAD.MOV.U32 R3, RZ, RZ, R8 ;  /* 0x000000ffff037224 */ /* 0x002fe200078e0008 */
[----:B------:R-:W-:-:S02]  /*bb00*/  ISETP.GE.AND P3, PT, R242, c[0x0][0x220], PT ;  /* 0x00008800f2007a0c */ /* 0x000fc40003f66270 */
[----:B------:R-:W-:Y:S01]  /*bb10*/  ISETP.GE.AND P2, PT, R252, c[0x0][0x220], PT ;  /* 0x00008800fc007a0c */ /* 0x000fe20003f46270 */
[----:B------:R-:W-:Y:S01]  /*bb20*/  IMAD.X R2, RZ, RZ, R76, P0 ;  /* 0x000000ffff027224 */ /* 0x000fe200000e064c */
[----:B------:R-:W-:Y:S02]  /*bb30*/  ISETP.GE.AND P1, PT, R251, c[0x0][0x220], PT ;  /* 0x00008800fb007a0c */ /* 0x000fe40003f26270 */
[----:B-----5:R-:W-:Y:S01]  /*bb40*/  ISETP.GE.AND P0, PT, R78, c[0x0][0x220], PT ;  /* 0x000088004e007a0c */ /* 0x020fe20003f06270 */
        /* <DEDUP_REMOVED lines=11> */
.L_x_1890:
[----:B------:R-:W-:Y:S05]  /*bc00*/  BSYNC B1 ;  /* 0x0000000000017941 */ /* 0x000fea0003800000 */
.L_x_1876:
        /* <DEDUP_REMOVED lines=12> */
.L_x_1922:
[----:B------:R-:W-:Y:S05]  /*bcd0*/  EXIT ;  /* 0x000000000000794d */ /* 0x000fea0003800000 */
.L_x_1924:
        /* <DEDUP_REMOVED lines=10> */
.L_x_2050:


//--------------------- .text._ZN5flash44flash_bwd_dq_dk_dv_loop_seqk_parallel_kernelI23Flash_bwd_kernel_traitsILi256ELi64ELi64ELi8ELi4ELi2ELi2ELb0ELb0EN7cutlass10bfloat16_tE19Flash_kernel_traitsILi256ELi64ELi64ELi8ES3_EELb0ELb0ELb1ELb1ELb0ELb0ELb1EEEvNS_16Flash_bwd_paramsE --------------------------
	.section	.text._ZN5flash44flash_bwd_dq_dk_dv_loop_seqk_parallel_kernelI23Flash_bwd_kernel_traitsILi256ELi64ELi64ELi8ELi4ELi2ELi2ELb0ELb0EN7cutlass10bfloat16_tE19Flash_kernel_traitsILi256ELi64ELi64ELi8ES3_EELb0ELb0ELb1ELb1ELb0ELb0ELb1EEEvNS_16Flash_bwd_paramsE,"ax",@progbits
	.sectioninfo	@"SHI_REGISTERS=255"
	.align	128
        .global         _ZN5flash44flash_bwd_dq_dk_dv_loop_seqk_parallel_kernelI23Flash_bwd_kernel_traitsILi256ELi64ELi64ELi8ELi4ELi2ELi2ELb0ELb0EN7cutlass10bfloat16_tE19Flash_kernel_traitsILi256ELi64ELi64ELi8ES3_EELb0ELb0ELb1ELb1ELb0ELb0ELb1EEEvNS_16Flash_bwd_paramsE
        .type           _ZN5flash44flash_bwd_dq_dk_dv_loop_seqk_parallel_kernelI23Flash_bwd_kernel_traitsILi256ELi64ELi64ELi8ELi4ELi2ELi2ELb0ELb0EN7cutlass10bfloat16_tE19Flash_kernel_traitsILi256ELi64ELi64ELi8ES3_EELb0ELb0ELb1ELb1ELb0ELb0ELb1EEEvNS_16Flash_bwd_paramsE,@function
        .size           _ZN5flash44flash_bwd_dq_dk_dv_loop_seqk_parallel_kernelI23Flash_bwd_kernel_traitsILi256ELi64ELi64ELi8ELi4ELi2ELi2ELb0ELb0EN7cutlass10bfloat16_tE19Flash_kernel_traitsILi256ELi64ELi64ELi8ES3_EELb0ELb0ELb1ELb1ELb0ELb0ELb1EEEvNS_16Flash_bwd_paramsE,(.L_x_2051 - _ZN5flash44flash_bwd_dq_dk_dv_loop_seqk_parallel_kernelI23Flash_bwd_kernel_traitsILi256ELi64ELi64ELi8ELi4ELi2ELi2ELb0ELb0EN7cutlass10bfloat16_tE19Flash_kernel_traitsILi256ELi64ELi64ELi8ES3_EELb0ELb0ELb1ELb1ELb0ELb0ELb1EEEvNS_16Flash_bwd_paramsE)
        .other          _ZN5flash44flash_bwd_dq_dk_dv_loop_seqk_parallel_kernelI23Flash_bwd_kernel_traitsILi256ELi64ELi64ELi8ELi4ELi2ELi2ELb0ELb0EN7cutlass10bfloat16_tE19Flash_kernel_traitsILi256ELi64ELi64ELi8ES3_EELb0ELb0ELb1ELb1ELb0ELb0ELb1EEEvNS_16Flash_bwd_paramsE,@"STO_CUDA_ENTRY STV_DEFAULT"
_ZN5flash44flash_bwd_dq_dk_dv_loop_seqk_parallel_kernelI23Flash_bwd_kernel_traitsILi256ELi64ELi64ELi8ELi4ELi2ELi2ELb0ELb0EN7cutlass10bfloat16_tE19Flash_kernel_traitsILi256ELi64ELi64ELi8ES3_EELb0ELb0ELb1ELb1ELb0ELb0ELb1EEEvNS_16Flash_bwd_paramsE:
.text._ZN5flash44flash_bwd_dq_dk_dv_loop_seqk_parallel_kernelI23Flash_bwd_kernel_traitsILi256ELi64ELi64ELi8ELi4ELi2ELi2ELb0ELb0EN7cutlass10bfloat16_tE19Flash_kernel_traitsILi256ELi64ELi64ELi8ES3_EELb0ELb0ELb1ELb1ELb0ELb0ELb1EEEvNS_16Flash_bwd_paramsE:
        /* <DEDUP_REMOVED lines=66> */
[----:B------:R-:W-:-:S02]  /*0420*/  @UP5 UIMAD UR56, UR35, UR51, URZ ;  /* 0x00000033233852a4 */ /* 0x000fc4000f8e023f */
[----:B------:R-:W-:Y:S01]  /*0430*/  UMOV UR40, URZ ;  /* 0x0000003f00287c82 */ /* 0x000fe20008000000 */
[----:B------:R-:W-:Y:S01]  /*0440*/  SHF.R.S32.HI R3, RZ, 0x1f, R0 ;  /* 0x0000001fff037819 */ /* 0x000fe20000011400 */
[----:B------:R-:W-:Y:S01]  /*0450*/  IMAD.IADD R6, R5, 0x1, -R2 ;  /* 0x0000000105067824 */ /* 0x000fe200078e0a02 */
[----:B------:R-:W-:Y:S01]  /*0460*/  LOP3.LUT R2, R7, 0xfffffff0, RZ, 0xc0, !PT ;  /* 0xfffffff007027812 */ /* 0x000fe200078ec0ff */
[----:B------:R-:W-:Y:S01]  /*0470*/  ULDC.64 UR4, c[0x0][0x118] ;  /* 0x0000460000047ab9 */ /* 0x000fe20000000a00 */
[----:B------:R-:W-:Y:S01]  /*0480*/  LEA.HI R16, R3, R0, RZ, 0x2 ;  /* 0x0000000003107211 */ /* 0x000fe200078f10ff */
[----:B------:R-:W-:Y:S01]  /*0490*/  ULDC UR42, c[0x0][0x2e8] ;  /* 0x0000ba00002a7ab9 */ /* 0x000fe20000000800 */
[----:B------:R-:W-:Y:S01]  /*04a0*/  SHF.R.S32.HI R3, RZ, 0x3, R11 ;  /* 0x00000003ff037819 */ /* 0x000fe2000001140b */
[----:B------:R-:W-:Y:S01]  /*04b0*/  IMAD.IADD R2, R14, 0x1, -R2 ;  /* 0x000000010e027824 */ /* 0x000fe200078e0a02 */
[----:B------:R-:W-:Y:S01]  /*04c0*/  LOP3.LUT R0, R11, 0xfffffff8, RZ, 0xc0, !PT ;  /* 0xfffffff80b007812 */ /* 0x000fe200078ec0ff */
[----:B------:R-:W-:-:S02]  /*04d0*/  ULOP3.LUT UR58, UR36, UR58, URZ, 0x3c, !UPT ;  /* 0x0000003a243a7292 */ /* 0x000fc4000f8e3c3f */
[----:B------:R-:W-:Y:S01]  /*04e0*/  IMAD.SHL.U32 R3, R3, 0x40, RZ ;  /* 0x0000004003037824 */ /* 0x000fe200078e00ff */
[----:B------:R-:W-:Y:S01]  /*04f0*/  SHF.R.S32.HI R4, RZ, 0x1f, R2 ;  /* 0x0000001fff047819 */ /* 0x000fe20000011402 */
[----:B------:R-:W-:Y:S01]  /*0500*/  IMAD.IADD R0, R14, 0x1, -R0 ;  /* 0x000000010e007824 */ /* 0x000fe200078e0a00 */
[----:B------:R-:W-:Y:S02]  /*0510*/  UISETP.NE.AND UP6, UPT, UR10, URZ, UPT ;  /* 0x0000003f0a00728c */ /* 0x000fe4000bfc5270 */
        /* <DEDUP_REMOVED lines=84> */
[----:B------:R-:W-:-:S02]  /*0a60*/  LOP3.LUT R3, R2, R7, R3, 0x1e, !PT ;  /* 0x0000000702037212 */ /* 0x000fc400078e1e03 */
[----:B------:R-:W-:Y:S01]  /*0a70*/  LOP3.LUT R2, R6, R2, RZ, 0x3c, !PT ;  /* 0x0000000206027212 */ /* 0x000fe200078e3cff */
[--C-:B------:R-:W-:Y:S01]  /*0a80*/  IMAD R218, R218, 0x400, R0.reuse ;  /* 0x00000400dada7824 */ /* 0x100fe200078e0200 */
[----:B------:R-:W-:Y:S01]  /*0a90*/  IADD3 R239, R238, 0x20, RZ ;  /* 0x00000020eeef7810 */ /* 0x000fe20007ffe0ff */
        /* <DEDUP_REMOVED lines=8> */
[----:B-1----:R-:W-:Y:S02]  /*0b20*/  @P2 IADD3 R250, R249, -0x40, RZ ;  /* 0xffffffc0f9fa2810 */ /* 0x002fe40007ffe0ff */
.L_x_1973:
        /* <DEDUP_REMOVED lines=66> */
.L_x_1925:
        /* <DEDUP_REMOVED lines=67> */
.L_x_1927:
        /* <DEDUP_REMOVED lines=43> */
.L_x_1928:
        /* <DEDUP_REMOVED lines=45> */
.L_x_1929:
[----:B------:R-:W-:-:S04]  /*1900*/  UMOV UR13, UR52 ;  /* 0x00000034000d7c82 */ /* 0x000fc80008000000 */
.L_x_1930:
        /* <DEDUP_REMOVED lines=12> */
[----:B------:R-:W-:Y:S01]  /*19d0*/  IMAD.U32 R7, RZ, RZ, UR36 ;  /* 0x00000024ff077e24 */ /* 0x000fe2000f8e00ff */
[----:B------:R-:W-:Y:S01]  /*19e0*/  ULDC.64 UR6, c[0x0][0x1a8] ;  /* 0x00006a0000067ab9 */ /* 0x000fe20000000a00 */
[----:B------:R-:W-:Y:S01]  /*19f0*/  IMAD.U32 R11, RZ, RZ, UR36 ;  /* 0x00000024ff0b7e24 */ /* 0x000fe2000f8e00ff */
[----:B------:R-:W-:Y:S01]  /*1a00*/  UIMAD UR6, UR59, UR6, URZ ;  /* 0x000000063b0672a4 */ /* 0x000fe2000f8e023f */
[----:B------:R-:W-:Y:S01]  /*1a10*/  BSSY B1, `(.L_x_1926) ;  /* 0x0000983000017945 */ /* 0x000fe20003800000 */
[----:B------:R-:W-:-:S02]  /*1a20*/  IADD3 R243, R234, 0x40, RZ ;  /* 0x00000040eaf37810 */ /* 0x000fc40007ffe0ff */
[----:B------:R-:W-:Y:S01]  /*1a30*/  UIMAD UR10, UR36, UR7, UR6 ;  /* 0x00000007240a72a4 */ /* 0x000fe2000f8e0206 */
[C---:B------:R-:W-:Y:S02]  /*1a40*/  IADD3 R242, R234.reuse, 0x80, RZ ;  /* 0x00000080eaf27810 */ /* 0x040fe40007ffe0ff */
[----:B------:R-:W-:Y:S01]  /*1a50*/  ULDC.64 UR6, c[0x0][0x370] ;  /* 0x0000dc0000067ab9 */ /* 0x000fe20000000a00 */
[----:B------:R-:W-:Y:S01]  /*1a60*/  IADD3 R244, R234, 0xc0, RZ ;  /* 0x000000c0eaf47810 */ /* 0x000fe20007ffe0ff */
[----:B------:R-:W-:-:S04]  /*1a70*/  UIMAD UR6, UR33, UR6, URZ ;  /* 0x00000006210672a4 */ /* 0x000fc8000f8e023f */
[----:B------:R-:W-:-:S03]  /*1a80*/  UIMAD UR11, UR19, UR7, UR6 ;  /* 0x00000007130b72a4 */ /* 0x000fc6000f8e0206 */
[----:B------:R-:W-:Y:S02]  /*1a90*/  ULDC.64 UR6, c[0x0][0x378] ;  /* 0x0000de0000067ab9 */ /* 0x000fe40000000a00 */
[----:B------:R-:W-:-:S04]  /*1aa0*/  UIMAD UR6, UR59, UR6, URZ ;  /* 0x000000063b0672a4 */ /* 0x000fc8000f8e023f */
[----:B------:R-:W-:Y:S02]  /*1ab0*/  UIMAD UR9, UR36, UR7, UR6 ;  /* 0x00000007240972a4 */ /* 0x000fe4000f8e0206 */
[----:B------:R-:W-:-:S03]  /*1ac0*/  UIADD3 UR6, UR19, UR13, URZ ;  /* 0x0000000d13067290 */ /* 0x000fc6000fffe03f */
[----:B------:R-:W-:Y:S02]  /*1ad0*/  ULDC UR13, c[0x0][0x2e8] ;  /* 0x0000ba00000d7ab9 */ /* 0x000fe40000000800 */
[----:B------:R-:W-:-:S03]  /*1ae0*/  UIMAD.WIDE UR6, UR6, UR16, UR4 ;  /* 0x00000010060672a5 */ /* 0x000fc6000f8e0204 */
[----:B------:R-:W-:-:S04]  /*1af0*/  ULDC.64 UR4, c[0x0][0x200] ;  /* 0x0000800000047ab9 */ /* 0x000fc80000000a00 */
[----:B------:R-:W-:Y:S02]  /*1b00*/  UMOV UR18, UR6 ;  /* 0x0000000600127c82 */ /* 0x000fe40008000000 */
[----:B------:R-:W-:Y:S02]  /*1b10*/  UIADD3 UR6, UR19, UR15, URZ ;  /* 0x0000000f13067290 */ /* 0x000fe4000fffe03f */
[----:B------:R-:W-:Y:S02]  /*1b20*/  UMOV UR17, UR7 ;  /* 0x0000000700117c82 */ /* 0x000fe40008000000 */
[----:B------:R-:W-:Y:S01]  /*1b30*/  UIMAD.WIDE UR6, UR6, UR16, UR4 ;  /* 0x00000010060672a5 */ /* 0x000fe2000f8e0204 */
[----:B------:R1:W2:Y:S06]  /*1b40*/  R2UR UR5, R2 ;  /* 0x00000000020573c2 */ /* 0x0002ac00000e0000 */
[----:B------:R-:W-:-:S02]  /*1b50*/  UMOV UR16, UR6 ;  /* 0x0000000600107c82 */ /* 0x000fc40008000000 */
[----:B------:R3:W4:Y:S01]  /*1b60*/  R2UR UR4, R0 ;  /* 0x00000000000473c2 */ /* 0x00072200000e0000 */
[----:B------:R-:W-:Y:S02]  /*1b70*/  UIADD3 UR6, -UR8, UR12, UR26 ;  /* 0x0000000c08067290 */ /* 0x000fe4000fffe11a */
[----:B------:R-:W-:Y:S02]  /*1b80*/  UMOV UR15, UR7 ;  /* 0x00000007000f7c82 */ /* 0x000fe40008000000 */
[----:B------:R-:W-:Y:S02]  /*1b90*/  UIADD3 UR6, UR6, -UR13, URZ ;  /* 0x8000000d06067290 */ /* 0x000fe4000fffe03f */
[----:B------:R-:W-:Y:S02]  /*1ba0*/  UIADD3 UR7, UR34, -0x1, URZ ;  /* 0xffffffff22077890 */ /* 0x000fe4000fffe03f */
[----:B------:R-:W-:-:S04]  /*1bb0*/  USHF.R.S32.HI UR19, URZ, 0x1f, UR6 ;  /* 0x0000001f3f137899 */ /* 0x000fc80008011406 */
[----:B------:R-:W-:Y:S01]  /*1bc0*/  ULEA.HI UR19, UR19, UR6, URZ, 0x6 ;  /* 0x0000000613137291 */ /* 0x000fe2000f8f303f */
[----:B-1----:R-:W-:-:S03]  /*1bd0*/  LEA.HI R2, R22, R23, RZ, 0x5 ;  /* 0x0000001716027211 */ /* 0x002fc600078f28ff */
[----:B------:R-:W-:-:S04]  /*1be0*/  USHF.R.S32.HI UR19, URZ, 0x6, UR19 ;  /* 0x000000063f137899 */ /* 0x000fc80008011413 */
[----:B------:R-:W-:Y:S01]  /*1bf0*/  UISETP.LT.AND UP1, UPT, URZ, UR19, UPT ;  /* 0x000000133f00728c */ /* 0x000fe2000bf21270 */
[----:B---3--:R-:W-:Y:S02]  /*1c00*/  LOP3.LUT R0, R2, 0xffffffe0, RZ, 0xc0, !PT ;  /* 0xffffffe002007812 */ /* 0x008fe400078ec0ff */
[----:B------:R-:W-:Y:S01]  /*1c10*/  SHF.R.S32.HI R2, RZ, 0x5, R2 ;  /* 0x00000005ff027819 */ /* 0x000fe20000011402 */
[----:B------:R-:W-:Y:S02]  /*1c20*/  USEL UR19, URZ, UR19, !UP1 ;  /* 0x000000133f137287 */ /* 0x000fe4000c800000 */
[----:B------:R-:W-:Y:S02]  /*1c30*/  IMAD.IADD R0, R23, 0x1, -R0 ;  /* 0x0000000117007824 */ /* 0x000fe400078e0a00 */
[----:B------:R-:W-:Y:S02]  /*1c40*/  UISETP.GT.AND UP1, UPT, UR34, UR19, UPT ;  /* 0x000000132200728c */ /* 0x000fe4000bf24270 */
        /* <DEDUP_REMOVED lines=47> */
.L_x_1932:
        /* <DEDUP_REMOVED lines=18> */
.L_x_1933:
        /* <DEDUP_REMOVED lines=35> */
.L_x_1935:
[----:B------:R-:W-:Y:S05]  /*2290*/  BSYNC B0 ;  /* 0x0000000000007941 */ /* 0x000fea0003800000 */
.L_x_1934:
        /* <DEDUP_REMOVED lines=21> */
.L_x_1937:
[----:B------:R-:W-:Y:S05]  /*23f0*/  BSYNC B0 ;  /* 0x0000000000007941 */ /* 0x000fea0003800000 */
.L_x_1936:
        /* <DEDUP_REMOVED lines=31> */
.L_x_1939:
[----:B------:R-:W-:Y:S05]  /*25f0*/  BSYNC B0 ;  /* 0x0000000000007941 */ /* 0x000fea0003800000 */
.L_x_1938:
        /* <DEDUP_REMOVED lines=20> */
.L_x_1931:
        /* <DEDUP_REMOVED lines=56> */
.L_x_1942:
[----:B------:R-:W-:Y:S05]  /*2ac0*/  BSYNC B0 ;  /* 0x0000000000007941 */ /* 0x000fea0003800000 */
.L_x_1941:
        /* <DEDUP_REMOVED lines=48> */
.L_x_1944:
[----:B------:R-:W-:Y:S05]  /*2dd0*/  BSYNC B0 ;  /* 0x0000000000007941 */ /* 0x000fea0003800000 */
.L_x_1943:
        /* <DEDUP_REMOVED lines=23> */
.L_x_1946:
        /* <DEDUP_REMOVED lines=50> */
.L_x_1947:
[----:B------:R-:W-:Y:S05]  /*3270*/  BSYNC B0 ;  /* 0x0000000000007941 */ /* 0x000fea0003800000 */
.L_x_1945:
        /* <DEDUP_REMOVED lines=21> */
.L_x_1949:
        /* <DEDUP_REMOVED lines=49> */
.L_x_1950:
[----:B------:R-:W-:Y:S05]  /*36e0*/  BSYNC B0 ;  /* 0x0000000000007941 */ /* 0x000fea0003800000 */
.L_x_1948:
        /* <DEDUP_REMOVED lines=8> */
[----:B--23--:R-:W-:Y:S01]  /*3770*/  IADD3 R2, P1, R248, UR16, RZ ;  /* 0x00000010f8027c10 */ /* 0x00cfe2000ff3e0ff */
        /* <DEDUP_REMOVED lines=15> */
[----:B--2---:R-:W-:-:S05]  /*3870*/  IMAD.WIDE.U32 R2, R16, c[0x0][0x198], R234 ;  /* 0x0000660010027a25 */ /* 0x004fca00078e00ea */
[----:B------:R-:W-:Y:S01]  /*3880*/  IADD3 R2, P1, R2, UR27, RZ ;  /* 0x0000001b02027c10 */ /* 0x000fe2000ff3e0ff */
[----:B------:R-:W-:-:S03]  /*3890*/  IMAD R0, R19, c[0x0][0x1b0], RZ ;  /* 0x00006c0013007a24 */ /* 0x000fc600078e02ff */
[----:B------:R-:W-:Y:S01]  /*38a0*/  IADD3.X R3, R3, UR28, R4, P1, !PT ;  /* 0x0000001c03037c10 */ /* 0x000fe20008ffe404 */
[C---:B------:R-:W-:Y:S01]  /*38b0*/  IMAD R13, R14.reuse, c[0x0][0x1b4], R0 ;  /* 0x00006d000e0d7a24 */ /* 0x040fe200078e0200 */
[----:B------:R-:W-:Y:S03]  /*38c0*/  BSSY B0, `(.L_x_1951) ;  /* 0x0000031000007945 */ /* 0x000fe60003800000 */
        /* <DEDUP_REMOVED lines=48> */
.L_x_1952:
[----:B---3--:R-:W-:Y:S05]  /*3bd0*/  BSYNC B0 ;  /* 0x0000000000007941 */ /* 0x008fea0003800000 */
.L_x_1951:
        /* <DEDUP_REMOVED lines=55> */
.L_x_1954:
[----:B------:R-:W-:Y:S05]  /*3f50*/  BSYNC B0 ;  /* 0x0000000000007941 */ /* 0x000fea0003800000 */
.L_x_1953:
        /* <DEDUP_REMOVED lines=62> */
.L_x_1956:
[----:B------:R-:W-:Y:S05]  /*4340*/  BSYNC B0 ;  /* 0x0000000000007941 */ /* 0x000fea0003800000 */
.L_x_1955:
        /* <DEDUP_REMOVED lines=54> */
.L_x_1958:
[----:B------:R-:W-:Y:S05]  /*46b0*/  BSYNC B0 ;  /* 0x0000000000007941 */ /* 0x000fea0003800000 */
.L_x_1957:
[----:B------:R-:W-:Y:S01]  /*46c0*/  ULDC.64 UR20, c[0x0][0x318] ;  /* 0x0000c60000147ab9 */ /* 0x000fe20000000a00 */
[----:B--2---:R-:W2:Y:S01]  /*46d0*/  LDL R5, [R1+0x4] ;  /* 0x0000040001057983 */ /* 0x004ea20000100800 */
[----:B------:R-:W-:-:S02]  /*46e0*/  UISETP.NE.U32.AND UP1, UPT, URZ, UR20, UPT ;  /* 0x000000143f00728c */ /* 0x000fc4000bf25070 */
[----:B------:R-:W-:Y:S01]  /*46f0*/  ULDC.64 UR24, c[0x0][0x320] ;  /* 0x0000c80000187ab9 */ /* 0x000fe20000000a00 */
[----:B------:R-:W-:Y:S01]  /*4700*/  LEA.HI R0, R22, R23, RZ, 0x4 ;  /* 0x0000001716007211 */ /* 0x000fe200078f20ff */
        /* <DEDUP_REMOVED lines=14> */
[----:B------:R-:W-:Y:S01]  /*47f0*/  LOP3.LUT R0, R0, 0xfffffff0, RZ, 0xc0, !PT ;  /* 0xfffffff000007812 */ /* 0x000fe200078ec0ff */
[----:B------:R-:W3:Y:S01]  /*4800*/  @P3 MUFU.RCP R4, c[0x0][0x238] ;  /* 0x00008e0000043b08 */ /* 0x000ee20000001000 */
[----:B------:R-:W-:Y:S01]  /*4810*/  IMAD.MOV.U32 R216, RZ, RZ, 0x40 ;  /* 0x00000040ffd87424 */ /* 0x000fe200078e00ff */
[----:B------:R-:W-:Y:S01]  /*4820*/  IADD3 R213, R222, 0x4000, RZ ;  /* 0x00004000ded57810 */ /* 0x000fe20007ffe0ff */
[----:B------:R-:W-:Y:S01]  /*4830*/  UIADD3 UR9, UR26, UR12, URZ ;  /* 0x0000000c1a097290 */ /* 0x000fe2000fffe03f */
[----:B------:R-:W-:Y:S01]  /*4840*/  IMAD.IADD R0, R23, 0x1, -R0 ;  /* 0x0000000117007824 */ /* 0x000fe200078e0a00 */
[----:B------:R-:W-:Y:S01]  /*4850*/  CS2R R190, SRZ ;  /* 0x0000000000be7805 */ /* 0x000fe2000001ff00 */
[----:B------:R-:W-:Y:S01]  /*4860*/  SEL R213, R213, R222, !P0 ;  /* 0x000000ded5d57207 */ /* 0x000fe20004000000 */
        /* <DEDUP_REMOVED lines=16> */
[----:B-1----:R-:W-:Y:S01]  /*4970*/  SHF.R.S32.HI R2, RZ, 0x1f, R0 ;  /* 0x0000001fff027819 */ /* 0x002fe20000011400 */
        /* <DEDUP_REMOVED lines=19> */
[----:B------:R-:W-:Y:S01]  /*4ab0*/  IADD3 R2, R223, 0x4000, RZ ;  /* 0x00004000df027810 */ /* 0x000fe20007ffe0ff */
[----:B------:R-:W-:Y:S01]  /*4ac0*/  CS2R R134, SRZ ;  /* 0x0000000000867805 */ /* 0x000fe2000001ff00 */
        /* <DEDUP_REMOVED lines=40> */
[----:B------:R-:W-:Y:S01]  /*4d50*/  UMOV UR6, URZ ;  /* 0x0000003f00067c82 */ /* 0x000fe20008000000 */
[----:B------:R-:W-:Y:S01]  /*4d60*/  IMAD.IADD R220, R218, 0x1, R216 ;  /* 0x00000001dadc7824 */ /* 0x000fe200078e02d8 */
[----:B------:R-:W-:Y:S01]  /*4d70*/  ULDC UR14, c[0x0][0x2e4] ;  /* 0x0000b900000e7ab9 */ /* 0x000fe20000000800 */
[----:B------:R-:W-:Y:S01]  /*4d80*/  IMAD.IADD R221, R216, 0x1, R219 ;  /* 0x00000001d8dd7824 */ /* 0x000fe200078e02db */
[----:B------:R-:W-:Y:S01]  /*4d90*/  UIADD3 UR20, UR9, -UR13, URZ ;  /* 0x8000000d09147290 */ /* 0x000fe2000fffe03f */
[----:B---3--:R-:W-:-:S04]  /*4da0*/  @P3 FMUL.FTZ R0, R3, R4 ;  /* 0x0000000403003220 */ /* 0x008fc80000410000 */
[----:B------:R1:W3:Y:S02]  /*4db0*/  @P3 R2UR UR10, R0 ;  /* 0x00000000000a33c2 */ /* 0x0002e400000e0000 */
[----:B-1----:R-:W-:Y:S01]  /*4dc0*/  IMAD.U32 R0, RZ, RZ, UR22 ;  /* 0x00000016ff007e24 */ /* 0x002fe2000f8e00ff */
[----:B---3--:R-:W-:-:S03]  /*4dd0*/  @UP1 UMOV UR6, UR10 ;  /* 0x0000000a00061c82 */ /* 0x008fc60008000000 */
[----:B--2---:R-:W-:-:S05]  /*4de0*/  IMAD R0, R0, 0x40, R5 ;  /* 0x0000004000007824 */ /* 0x004fca00078e0205 */
[----:B------:R-:W-:-:S04]  /*4df0*/  IADD3 R0, R252, -UR12, -R0 ;  /* 0x8000000cfc007c10 */ /* 0x000fc8000fffe800 */
[----:B------:R-:W-:-:S05]  /*4e00*/  IADD3 R0, R0, UR8, RZ ;  /* 0x0000000800007c10 */ /* 0x000fca000fffe0ff */
[----:B------:R1:W-:Y:S02]  /*4e10*/  STL [R1], R0 ;  /* 0x0000000001007387 */ /* 0x0003e40000100800 */
.L_x_1963:
[----:B------:R-:W0:Y:S01]  /*4e20*/  LDGDEPBAR ;  /* 0x00000000000079af */ /* 0x000e220000000000 */
[C---:B------:R-:W-:Y:S01]  /*4e30*/  IADD3 R3, R213.reuse, R217, RZ ;  /* 0x000000d9d5037210 */ /* 0x040fe20007ffe0ff */
[----:B------:R-:W-:Y:S01]  /*4e40*/  USHF.L.U32 UR9, UR7, 0x6, URZ ;  /* 0x0000000607097899 */ /* 0x000fe2000800063f */
[-C--:B------:R-:W-:Y:S01]  /*4e50*/  IADD3 R2, R213, R216.reuse, RZ ;  /* 0x000000d8d5027210 */ /* 0x080fe20007ffe0ff */
[----:B------:R-:W-:Y:S01]  /*4e60*/  ULDC UR10, c[0x0][0x2e4] ;  /* 0x0000b900000a7ab9 */ /* 0x000fe20000000800 */
[----:B-1----:R-:W-:Y:S01]  /*4e70*/  IADD3 R0, R3, R216, RZ ;  /* 0x000000d803007210 */ /* 0x002fe20007ffe0ff */
[----:B------:R-:W-:Y:S02]  /*4e80*/  UISETP.GE.AND UP0, UPT, UR9, UR20, UPT ;  /* 0x000000140900728c */ /* 0x000fe4000bf06270 */
[----:B------:R-:W2:Y:S01]  /*4e90*/  LDL R112, [R1] ;  /* 0x0000000001707983 */ /* 0x000ea20000100800 */
[----:B------:R-:W-:Y:S04]  /*4ea0*/  DEPBAR.LE SB0, 0x0 ;  /* 0x000080000000791a */ /* 0x000fe80000000000 */
[----:B------:R-:W-:Y:S08]  /*4eb0*/  BAR.SYNC.DEFER_BLOCKING 0x0 ;  /* 0x0000000000007b1d */ /* 0x000ff00000010000 */
[----:B------:R-:W-:Y:S08]  /*4ec0*/  LDSM.16.M88.4 R16, [R213] ;  /* 0x00000000d510783b */ /* 0x000ff00000000200 */
[----:B------:R-:W1:Y:S08]  /*4ed0*/  LDSM.16.M88.4 R8, [R209+0x18000] ;  /* 0x01800000d108783b */ /* 0x000e700000000200 */
[----:B------:R-:W3:Y:S08]  /*4ee0*/  LDSM.16.M88.4 R84, [R209+0x18800] ;  /* 0x01880000d154783b */ /* 0x000ef00000000200 */
[----:B------:R-:W-:Y:S08]  /*4ef0*/  LDSM.16.M88.4 R88, [R3] ;  /* 0x000000000358783b */ /* 0x000ff00000000200 */
[----:B------:R-:W4:Y:S08]  /*4f00*/  LDSM.16.M88.4 R92, [R210+0x18000] ;  /* 0x01800000d25c783b */ /* 0x000f300000000200 */
[----:B------:R-:W4:Y:S01]  /*4f10*/  LDSM.16.M88.4 R96, [R210+0x18800] ;  /* 0x01880000d260783b */ /* 0x000f220000000200 */
[C---:B-1----:R-:W-:Y:S07]  /*4f20*/  HMMA.16816.F32.BF16 R4, R16.reuse, R8, RZ ;  /* 0x000000081004723c */ /* 0x042fee00000418ff */
[----:B------:R-:W-:Y:S01]  /*4f30*/  LDSM.16.M88.4 R100, [R2] ;  /* 0x000000000264783b */ /* 0x000fe20000000200 */
[C---:B------:R-:W-:Y:S07]  /*4f40*/  HMMA.16816.F32.BF16 R8, R16.reuse, R10, RZ ;  /* 0x0000000a1008723c */ /* 0x040fee00000418ff */
[----:B------:R-:W1:Y:S01]  /*4f50*/  LDSM.16.M88.4 R104, [R212+0x18000] ;  /* 0x01800000d468783b */ /* 0x000e620000000200 */
[C---:B---3--:R-:W-:Y:S07]  /*4f60*/  HMMA.16816.F32.BF16 R12, R16.reuse, R84, RZ ;  /* 0x00000054100c723c */ /* 0x048fee00000418ff */
[----:B------:R-:W-:Y:S01]  /*4f70*/  LDSM.16.M88.4 R108, [R211+0x18000] ;  /* 0x01800000d36c783b */ /* 0x000fe20000000200 */
[----:B------:R-:W-:Y:S07]  /*4f80*/  HMMA.16816.F32.BF16 R16, R16, R86, RZ ;  /* 0x000000561010723c */ /* 0x000fee00000418ff */
[----:B------:R-:W3:Y:S01]  /*4f90*/  LDSM.16.M88.4 R84, [R212+0x18800] ;  /* 0x01880000d454783b */ /* 0x000ee20000000200 */
[C---:B----4-:R-:W-:Y:S08]  /*4fa0*/  HMMA.16816.F32.BF16 R4, R88.reuse, R92, R4 ;  /* 0x0000005c5804723c */ /* 0x050ff00000041804 */
[C---:B------:R-:W-:Y:S01]  /*4fb0*/  HMMA.16816.F32.BF16 R8, R88.reuse, R94, R8 ;  /* 0x0000005e5808723c */ /* 0x040fe20000041808 */
[----:B------:R-:W4:Y:S07]  /*4fc0*/  LDSM.16.M88.4 R92, [R0] ;  /* 0x00000000005c783b */ /* 0x000f2e0000000200 */
[C---:B------:R-:W-:Y:S08]  /*4fd0*/  HMMA.16816.F32.BF16 R12, R88.reuse, R96, R12 ;  /* 0x00000060580c723c */ /* 0x040ff0000004180c */
[----:B------:R-:W-:Y:S01]  /*4fe0*/  HMMA.16816.F32.BF16 R16, R88, R98, R16 ;  /* 0x000000625810723c */ /* 0x000fe20000041810 */
[----:B------:R-:W4:Y:S07]  /*4ff0*/  LDSM.16.M88.4 R88, [R211+0x18800] ;  /* 0x01880000d358783b */ /* 0x000f2e0000000200 */
[C---:B-1----:R-:W-:Y:S01]  /*5000*/  HMMA.16816.F32.BF16 R4, R100.reuse, R104, R4 ;  /* 0x000000686404723c */ /* 0x042fe20000041804 */
[----:B------:R-:W-:Y:S07]  /*5010*/  LDSM.16.M88.4 R96, [R213+0x2000] ;  /* 0x00200000d560783b */ /* 0x000fee0000000200 */
[C---:B------:R-:W-:Y:S01]  /*5020*/  HMMA.16816.F32.BF16 R8, R100.reuse, R106, R8 ;  /* 0x0000006a6408723c */ /* 0x040fe20000041808 */
[----:B------:R-:W1:Y:S07]  /*5030*/  LDSM.16.M88.4 R104, [R209+0x1a000] ;  /* 0x01a00000d168783b */ /* 0x000e6e0000000200 */
[C---:B---3--:R-:W-:Y:S08]  /*5040*/  HMMA.16816.F32.BF16 R12, R100.reuse, R84, R12 ;  /* 0x00000054640c723c */ /* 0x048ff0000004180c */
[----:B------:R-:W-:Y:S01]  /*5050*/  HMMA.16816.F32.BF16 R16, R100, R86, R16 ;  /* 0x000000566410723c */ /* 0x000fe20000041810 */
[----:B------:R-:W3:Y:S07]  /*5060*/  LDSM.16.M88.4 R84, [R209+0x1a800] ;  /* 0x01a80000d154783b */ /* 0x000eee0000000200 */
[C---:B----4-:R-:W-:Y:S01]  /*5070*/  HMMA.16816.F32.BF16 R4, R92.reuse, R108, R4 ;  /* 0x0000006c5c04723c */ /* 0x050fe20000041804 */
[----:B------:R-:W-:Y:S07]  /*5080*/  LDSM.16.M88.4 R100, [R3+0x2000] ;  /* 0x002000000364783b */ /* 0x000fee0000000200 */
[C---:B------:R-:W-:Y:S01]  /*5090*/  HMMA.16816.F32.BF16 R8, R92.reuse, R110, R8 ;  /* 0x0000006e5c08723c */ /* 0x040fe20000041808 */
[----:B------:R-:W4:Y:S07]  /*50a0*/  LDSM.16.M88.4 R108, [R210+0x1a000] ;  /* 0x01a00000d26c783b */ /* 0x000f2e0000000200 */
        /* <DEDUP_REMOVED lines=16> */
[----:B------:R-:W2:Y:S07]  /*51b0*/  LDSM.16.M88.4 R88, [R211+0x1a800] ;  /* 0x01a80000d358783b */ /* 0x000eae0000000200 */
        /* <DEDUP_REMOVED lines=11> */
[C---:B--2---:R-:W-:Y:S08]  /*5270*/  HMMA.16816.F32.BF16 R12, R96.reuse, R88, R12 ;  /* 0x00000058600c723c */ /* 0x044ff0000004180c */
        /* <DEDUP_REMOVED lines=15> */
[----:B------:R-:W2:Y:S06]  /*5370*/  LDSM.16.M88.4 R88, [R211+0x1c800] ;  /* 0x01c80000d358783b */ /* 0x000eac0000000200 */
[----:B------:R-:W-:Y:S01]  /*5380*/  IADD3 R92, P0, R248, UR18, RZ ;  /* 0x00000012f85c7c10 */ /* 0x000fe2000ff1e0ff */
[C---:B-1----:R-:W-:Y:S05]  /*5390*/  HMMA.16816.F32.BF16 R4, R96.reuse, R104, R4 ;  /* 0x000000686004723c */ /* 0x042fea0000041804 */
[----:B------:R-:W-:Y:S03]  /*53a0*/  IADD3.X R93, R247, UR17, RZ, P0, !PT ;  /* 0x00000011f75d7c10 */ /* 0x000fe600087fe4ff */
[C---:B------:R-:W-:Y:S01]  /*53b0*/  HMMA.16816.F32.BF16 R8, R96.reuse, R106, R8 ;  /* 0x0000006a6008723c */ /* 0x040fe20000041808 */
[----:B------:R-:W-:Y:S07]  /*53c0*/  LDSM.16.M88.4 R104, [R209+0x1e000] ;  /* 0x01e00000d168783b */ /* 0x000fee0000000200 */
[C---:B---3--:R-:W-:Y:S01]  /*53d0*/  HMMA.16816.F32.BF16 R12, R96.reuse, R84, R12 ;  /* 0x00000054600c723c */ /* 0x048fe2000004180c */
[----:B-----5:R1:W5:Y:S04]  /*53e0*/  LDG.E R114, [R92.64] ;  /* 0x000000045c727981 */ /* 0x020368000c1e1900 */
[----:B------:R1:W5:Y:S03]  /*53f0*/  LDG.E R113, [R92.64+0x20] ;  /* 0x000020045c717981 */ /* 0x000366000c1e1900 */
[----:B------:R-:W-:Y:S01]  /*5400*/  HMMA.16816.F32.BF16 R16, R96, R86, R16 ;  /* 0x000000566010723c */ /* 0x000fe20000041810 */
[----:B------:R-:W-:Y:S07]  /*5410*/  LDSM.16.M88.4 R84, [R209+0x1e800] ;  /* 0x01e80000d154783b */ /* 0x000fee0000000200 */
[C---:B----4-:R-:W-:Y:S01]  /*5420*/  HMMA.16816.F32.BF16 R4, R100.reuse, R108, R4 ;  /* 0x0000006c6404723c */ /* 0x050fe20000041804 */
[----:B------:R-:W-:Y:S07]  /*5430*/  LDSM.16.M88.4 R96, [R3+0x6000] ;  /* 0x006000000360783b */ /* 0x000fee0000000200 */
[C---:B------:R-:W-:Y:S01]  /*5440*/  HMMA.16816.F32.BF16 R8, R100.reuse, R110, R8 ;  /* 0x0000006e6408723c */ /* 0x040fe20000041808 */
[----:B------:R-:W-:Y:S07]  /*5450*/  LDSM.16.M88.4 R108, [R210+0x1e000] ;  /* 0x01e00000d26c783b */ /* 0x000fee0000000200 */
[C---:B--2---:R-:W-:Y:S01]  /*5460*/  HMMA.16816.F32.BF16 R12, R100.reuse, R88, R12 ;  /* 0x00000058640c723c */ /* 0x044fe2000004180c */
[----:B-1----:R-:W1:Y:S07]  /*5470*/  LDSM.16.M88.4 R92, [R213+0x6000] ;  /* 0x00600000d55c783b */ /* 0x002e6e0000000200 */
[----:B------:R-:W-:Y:S01]  /*5480*/  HMMA.16816.F32.BF16 R16, R100, R90, R16 ;  /* 0x0000005a6410723c */ /* 0x000fe20000041810 */
[----:B------:R-:W2:Y:S07]  /*5490*/  LDSM.16.M88.4 R88, [R210+0x1e800] ;  /* 0x01e80000d258783b */ /* 0x000eae0000000200 */
[C---:B-1----:R-:W-:Y:S08]  /*54a0*/  HMMA.16816.F32.BF16 R4, R92.reuse, R104, R4 ;  /* 0x000000685c04723c */ /* 0x042ff00000041804 */
[C---:B------:R-:W-:Y:S08]  /*54b0*/  HMMA.16816.F32.BF16 R8, R92.reuse, R106, R8 ;  /* 0x0000006a5c08723c */ /* 0x040ff00000041808 */
[C---:B------:R-:W-:Y:S08]  /*54c0*/  HMMA.16816.F32.BF16 R12, R92.reuse, R84, R12 ;  /* 0x000000545c0c723c */ /* 0x040ff0000004180c */
[----:B------:R-:W-:Y:S01]  /*54d0*/  HMMA.16816.F32.BF16 R16, R92, R86, R16 ;  /* 0x000000565c10723c */ /* 0x000fe20000041810 */
[----:B------:R1:W-:Y:S07]  /*54e0*/  LDSM.16.M88.4 R84, [R2+0x6000] ;  /* 0x006000000254783b */ /* 0x0003ee0000000200 */
[C---:B------:R-:W-:Y:S01]  /*54f0*/  HMMA.16816.F32.BF16 R4, R96.reuse, R108, R4 ;  /* 0x0000006c6004723c */ /* 0x040fe20000041804 */
[----:B------:R-:W3:Y:S07]  /*5500*/  LDSM.16.M88.4 R92, [R212+0x1e000] ;  /* 0x01e00000d45c783b */ /* 0x000eee0000000200 */
[C---:B------:R-:W-:Y:S08]  /*5510*/  HMMA.16816.F32.BF16 R8, R96.reuse, R110, R8 ;  /* 0x0000006e6008723c */ /* 0x040ff00000041808 */
[C---:B--2---:R-:W-:Y:S04]  /*5520*/  HMMA.16816.F32.BF16 R12, R96.reuse, R88, R12 ;  /* 0x00000058600c723c */ /* 0x044fe8000004180c */
[----:B-1----:R-:W-:Y:S04]  /*5530*/  IADD3 R2, R112, UR9, RZ ;  /* 0x0000000970027c10 */ /* 0x002fe8000fffe0ff */
[----:B------:R-:W-:Y:S01]  /*5540*/  IABS R100, R2 ;  /* 0x0000000200647213 */ /* 0x000fe20000000000 */
[----:B------:R-:W-:Y:S01]  /*5550*/  HMMA.16816.F32.BF16 R16, R96, R90, R16 ;  /* 0x0000005a6010723c */ /* 0x000fe20000041810 */
[----:B------:R1:W-:Y:S02]  /*5560*/  LDSM.16.M88.4 R88, [R0+0x6000] ;  /* 0x006000000058783b */ /* 0x0003e40000000200 */
[----:B------:R2:W-:Y:S01]  /*5570*/  I2F R107, R100 ;  /* 0x00000064006b7306 */ /* 0x0005e20000201400 */
[C---:B------:R-:W-:Y:S02]  /*5580*/  IADD3 R3, R2.reuse, 0x8, RZ ;  /* 0x0000000802037810 */ /* 0x040fe40007ffe0ff */
[C---:B------:R-:W-:Y:S02]  /*5590*/  IADD3 R105, R2.reuse, 0x7, RZ ;  /* 0x0000000702697810 */ /* 0x040fe40007ffe0ff */
[----:B------:R-:W-:Y:S01]  /*55a0*/  ISETP.GE.AND P1, PT, R3, RZ, PT ;  /* 0x000000ff0300720c */ /* 0x000fe20003f26270 */
[----:B------:R-:W-:Y:S01]  /*55b0*/  LDSM.16.M88.4 R96, [R211+0x1e000] ;  /* 0x01e00000d360783b */ /* 0x000fe20000000200 */
[----:B------:R-:W-:Y:S02]  /*55c0*/  ISETP.GE.AND P0, PT, R105, RZ, PT ;  /* 0x000000ff6900720c */ /* 0x000fe40003f06270 */
[C---:B------:R-:W-:Y:S01]  /*55d0*/  IADD3 R104, R2.reuse, -0x1, RZ ;  /* 0xffffffff02687810 */ /* 0x040fe20007ffe0ff */
[C---:B---3--:R-:W-:Y:S08]  /*55e0*/  HMMA.16816.F32.BF16 R4, R84.reuse, R92, R4 ;  /* 0x0000005c5404723c */ /* 0x048ff00000041804 */
[----:B------:R-:W-:Y:S02]  /*55f0*/  @!P1 IADD3 R3, -R2, -0x8, RZ ;  /* 0xfffffff802039810 */ /* 0x000fe40007ffe1ff */
[----:B------:R-:W-:Y:S01]  /*5600*/  ISETP.GE.AND P1, PT, R104, RZ, PT ;  /* 0x000000ff6800720c */ /* 0x000fe20003f26270 */
[C---:B------:R-:W-:Y:S01]  /*5610*/  HMMA.16816.F32.BF16 R8, R84.reuse, R94, R8 ;  /* 0x0000005e5408723c */ /* 0x040fe20000041808 */
[----:B------:R3:W-:Y:S01]  /*5620*/  I2F R106, R3 ;  /* 0x00000003006a7306 */ /* 0x0007e20000201400 */
[----:B--2---:R-:W2:Y:S01]  /*5630*/  LDSM.16.M88.4 R100, [R212+0x1e800] ;  /* 0x01e80000d464783b */ /* 0x004ea20000000200 */
[C---:B-1----:R-:W-:Y:S02]  /*5640*/  IADD3 R0, R2.reuse, -0x9, RZ ;  /* 0xfffffff702007810 */ /* 0x042fe40007ffe0ff */
[C---:B------:R-:W-:Y:S02]  /*5650*/  @!P0 IADD3 R105, -R2.reuse, -0x7, RZ ;  /* 0xfffffff902698810 */ /* 0x040fe40007ffe1ff */
[C---:B------:R-:W-:Y:S04]  /*5660*/  IADD3 R93, R2.reuse, -0x10, RZ ;  /* 0xfffffff0025d7810 */ /* 0x040fe80007ffe0ff */
[----:B------:R-:W-:Y:S01]  /*5670*/  I2F R105, R105 ;  /* 0x0000006900697306 */ /* 0x000fe20000201400 */
[----:B------:R-:W-:Y:S02]  /*5680*/  @!P1 IADD3 R104, -R2, 0x1, RZ ;  /* 0x0000000102689810 */ /* 0x000fe40007ffe1ff */
[----:B------:R-:W-:Y:S02]  /*5690*/  ISETP.GE.AND P1, PT, R0, RZ, PT ;  /* 0x000000ff0000720c */ /* 0x000fe40003f26270 */
[----:B------:R-:W-:Y:S04]  /*56a0*/  IADD3 R92, R2, -0x11, RZ ;  /* 0xffffffef025c7810 */ /* 0x000fe80007ffe0ff */
[----:B------:R-:W-:Y:S01]  /*56b0*/  ISETP.GE.AND P2, PT, R92, RZ, PT ;  /* 0x000000ff5c00720c */ /* 0x000fe20003f46270 */
[----:B------:R-:W-:Y:S01]  /*56c0*/  I2F R104, R104 ;  /* 0x0000006800687306 */ /* 0x000fe20000201400 */
[C---:B---3--:R-:W-:Y:S05]  /*56d0*/  IADD3 R3, R2.reuse, -0x8, RZ ;  /* 0xfffffff802037810 */ /* 0x048fea0007ffe0ff */
[C---:B------:R-:W-:Y:S02]  /*56e0*/  @!P1 IADD3 R0, -R2.reuse, 0x9, RZ ;  /* 0x0000000902009810 */ /* 0x040fe40007ffe1ff */
[----:B------:R-:W-:Y:S02]  /*56f0*/  ISETP.GE.AND P0, PT, R3, RZ, PT ;  /* 0x000000ff0300720c */ /* 0x000fe40003f06270 */
[----:B------:R1:W-:Y:S02]  /*5700*/  I2F R94, R0 ;  /* 0x00000000005e7306 */ /* 0x0003e40000201400 */
[C---:B------:R-:W-:Y:S08]  /*5710*/  @!P2 IADD3 R92, -R2.reuse, 0x11, RZ ;  /* 0x00000011025ca810 */ /* 0x040ff00007ffe1ff */
[----:B------:R-:W-:Y:S01]  /*5720*/  I2F R92, R92 ;  /* 0x0000005c005c7306 */ /* 0x000fe20000201400 */
[C---:B--2---:R-:W-:Y:S03]  /*5730*/  HMMA.16816.F32.BF16 R12, R84.reuse, R100, R12 ;  /* 0x00000064540c723c */ /* 0x044fe6000004180c */
[C---:B------:R-:W-:Y:S02]  /*5740*/  @!P0 IADD3 R3, -R2.reuse, 0x8, RZ ;  /* 0x0000000802038810 */ /* 0x040fe40007ffe1ff */
[----:B------:R-:W-:Y:S03]  /*5750*/  ISETP.GE.AND P0, PT, R93, RZ, PT ;  /* 0x000000ff5d00720c */ /* 0x000fe60003f06270 */
[----:B------:R-:W-:Y:S01]  /*5760*/  HMMA.16816.F32.BF16 R16, R84, R102, R16 ;  /* 0x000000665410723c */ /* 0x000fe20000041810 */
[----:B------:R2:W-:Y:S01]  /*5770*/  I2F R95, R3 ;  /* 0x00000003005f7306 */ /* 0x0005e20000201400 */
[----:B------:R-:W3:Y:S02]  /*5780*/  LDSM.16.M88.4 R84, [R211+0x1e800] ;  /* 0x01e80000d354783b */ /* 0x000ee40000000200 */
[C---:B-1----:R-:W-:Y:S04]  /*5790*/  IADD3 R0, R2.reuse, -0x19, RZ ;  /* 0xffffffe702007810 */ /* 0x042fe80007ffe0ff */
[C---:B------:R-:W-:Y:S05]  /*57a0*/  HMMA.16816.F32.BF16 R4, R88.reuse, R96, R4 ;  /* 0x000000605804723c */ /* 0x040fea0000041804 */
[----:B------:R-:W-:Y:S02]  /*57b0*/  @!P0 IADD3 R93, -R2, 0x10, RZ ;  /* 0x00000010025d8810 */ /* 0x000fe40007ffe1ff */
[----:B------:R-:W-:Y:S01]  /*57c0*/  ISETP.GE.AND P0, PT, R0, RZ, PT ;  /* 0x000000ff0000720c */ /* 0x000fe20003f06270 */
[C---:B------:R-:W-:Y:S03]  /*57d0*/  HMMA.16816.F32.BF16 R8, R88.reuse, R98, R8 ;  /* 0x000000625808723c */ /* 0x040fe60000041808 */
[----:B------:R-:W-:Y:S01]  /*57e0*/  I2F R93, R93 ;  /* 0x0000005d005d7306 */ /* 0x000fe20000201400 */
[C---:B--2---:R-:W-:Y:S08]  /*57f0*/  IADD3 R3, R2.reuse, -0x18, RZ ;  /* 0xffffffe802037810 */ /* 0x044ff00007ffe0ff */
[----:B------:R-:W-:Y:S02]  /*5800*/  @!P0 IADD3 R0, -R2, 0x19, RZ ;  /* 0x0000001902008810 */ /* 0x000fe40007ffe1ff */
[----:B------:R-:W-:Y:S02]  /*5810*/  ISETP.GE.AND P1, PT, R3, RZ, PT ;  /* 0x000000ff0300720c */ /* 0x000fe40003f26270 */
[----:B------:R-:W-:Y:S01]  /*5820*/  FMUL.FTZ R4, R4, c[0x0][0x2ec] ;  /* 0x0000bb0004047a20 */ /* 0x000fe20000410000 */
[----:B------:R-:W-:Y:S01]  /*5830*/  PLOP3.LUT P0, PT, PT, PT, UP0, 0x80, 0x0 ;  /* 0x000000000000781c */ /* 0x000fe20003f0f008 */
[----:B------:R-:W-:Y:S01]  /*5840*/  I2F R0, R0 ;  /* 0x0000000000007306 */ /* 0x000fe20000201400 */
[----:B------:R-:W-:Y:S05]  /*5850*/  FMUL.FTZ R5, R5, c[0x0][0x2ec] ;  /* 0x0000bb0005057a20 */ /* 0x000fea0000410000 */
[----:B------:R-:W-:Y:S01]  /*5860*/  FMUL.FTZ R10, R10, c[0x0][0x2ec] ;  /* 0x0000bb000a0a7a20 */ /* 0x000fe20000410000 */
[C---:B---3--:R-:W-:Y:S03]  /*5870*/  HMMA.16816.F32.BF16 R12, R88.reuse, R84, R12 ;  /* 0x00000054580c723c */ /* 0x048fe6000004180c */
[----:B------:R1:W2:Y:S01]  /*5880*/  MUFU.TANH R99, R10 ;  /* 0x0000000a00637308 */ /* 0x0002a20000002400 */
[----:B------:R-:W-:Y:S01]  /*5890*/  FMUL.FTZ R9, R9, c[0x0][0x2ec] ;  /* 0x0000bb0009097a20 */ /* 0x000fe20000410000 */
[----:B------:R-:W-:Y:S01]  /*58a0*/  @!P1 IADD3 R3, -R2, 0x18, RZ ;  /* 0x0000001802039810 */ /* 0x000fe20007ffe1ff */
[----:B------:R-:W-:Y:S02]  /*58b0*/  FMUL.FTZ R2, R6, c[0x0][0x2ec] ;  /* 0x0000bb0006027a20 */ /* 0x000fe40000410000 */
[----:B------:R-:W-:Y:S01]  /*58c0*/  FMUL.FTZ R6, R7, c[0x0][0x2ec] ;  /* 0x0000bb0007067a20 */ /* 0x000fe20000410000 */
[----:B------:R-:W-:Y:S04]  /*58d0*/  HMMA.16816.F32.BF16 R16, R88, R86, R16 ;  /* 0x000000565810723c */ /* 0x000fe80000041810 */
[----:B------:R3:W4:Y:S01]  /*58e0*/  MUFU.TANH R97, R9 ;  /* 0x0000000900617308 */ /* 0x0007220000002400 */
[----:B------:R-:W-:Y:S02]  /*58f0*/  FMUL.FTZ R8, R8, c[0x0][0x2ec] ;  /* 0x0000bb0008087a20 */ /* 0x000fe40000410000 */
[----:B------:R-:W-:Y:S07]  /*5900*/  FMUL.FTZ R7, R11, c[0x0][0x2ec] ;  /* 0x0000bb000b077a20 */ /* 0x000fee0000410000 */
[----:B------:R-:W4:Y:S01]  /*5910*/  MUFU.TANH R2, R2 ;  /* 0x0000000200027308 */ /* 0x000f220000002400 */
[----:B------:R-:W-:Y:S02]  /*5920*/  FMUL.FTZ R13, R13, c[0x0][0x2ec] ;  /* 0x0000bb000d0d7a20 */ /* 0x000fe40000410000 */
[----:B-1----:R-:W-:Y:S02]  /*5930*/  FMUL.FTZ R10, R14, c[0x0][0x2ec] ;  /* 0x0000bb000e0a7a20 */ /* 0x002fe40000410000 */
[----:B------:R-:W-:Y:S05]  /*5940*/  FMUL.FTZ R12, R12, c[0x0][0x2ec] ;  /* 0x0000bb000c0c7a20 */ /* 0x000fea0000410000 */
[----:B------:R-:W1:Y:S01]  /*5950*/  MUFU.TANH R6, R6 ;  /* 0x0000000600067308 */ /* 0x000e620000002400 */
[----:B------:R-:W-:Y:S02]  /*5960*/  FMUL.FTZ R14, R17, c[0x0][0x2ec] ;  /* 0x0000bb00110e7a20 */ /* 0x000fe40000410000 */
[----:B------:R-:W-:Y:S02]  /*5970*/  FMUL.FTZ R11, R19, c[0x0][0x2ec] ;  /* 0x0000bb00130b7a20 */ /* 0x000fe40000410000 */
[----:B---3--:R-:W-:Y:S02]  /*5980*/  FMUL.FTZ R9, R15, c[0x0][0x2ec] ;  /* 0x0000bb000f097a20 */ /* 0x008fe40000410000 */
[----:B------:R-:W-:Y:S02]  /*5990*/  FMUL.FTZ R15, R16, c[0x0][0x2ec] ;  /* 0x0000bb00100f7a20 */ /* 0x000fe40000410000 */
[----:B------:R-:W-:Y:S01]  /*59a0*/  FMUL.FTZ R18, R18, c[0x0][0x2ec] ;  /* 0x0000bb0012127a20 */ /* 0x000fe20000410000 */
[----:B------:R-:W3:Y:S01]  /*59b0*/  MUFU.TANH R4, R4 ;  /* 0x0000000400047308 */ /* 0x000ee20000002400 */
[----:B--2---:R-:W-:Y:S02]  /*59c0*/  FFMA.FTZ R19, R107, -UR6, R99 ;  /* 0x800000066b137c23 */ /* 0x004fe40008010063 */
[----:B----4-:R-:W-:Y:S02]  /*59d0*/  FFMA.FTZ R90, R94, -UR6, R97 ;  /* 0x800000065e5a7c23 */ /* 0x010fe40008010061 */
[----:B------:R-:W-:Y:S05]  /*59e0*/  FFMA.FTZ R85, R106, -UR6, R2 ;  /* 0x800000066a557c23 */ /* 0x000fea0008010002 */
[----:B------:R2:W4:Y:S01]  /*59f0*/  MUFU.TANH R98, R5 ;  /* 0x0000000500627308 */ /* 0x0005220000002400 */
[----:B-1----:R-:W-:Y:S09]  /*5a00*/  FFMA.FTZ R84, R105, -UR6, R6 ;  /* 0x8000000669547c23 */ /* 0x002ff20008010006 */
[----:B------:R1:W-:Y:S10]  /*5a10*/  MUFU.TANH R88, R13 ;  /* 0x0000000d00587308 */ /* 0x0003f40000002400 */
[----:B------:R-:W4:Y:S01]  /*5a20*/  MUFU.TANH R96, R8 ;  /* 0x0000000800607308 */ /* 0x000f220000002400 */
[----:B--2---:R-:W-:Y:S02]  /*5a30*/  FFMA.FTZ R5, -R2, R2, 1 ;  /* 0x3f80000002057423 */ /* 0x004fe40000010102 */
[----:B------:R-:W-:Y:S02]  /*5a40*/  FFMA.FTZ R2, -R6, R6, 1 ;  /* 0x3f80000006027423 */ /* 0x000fe40000010106 */
[----:B---3--:R-:W-:Y:S05]  /*5a50*/  FFMA.FTZ R6, -R4, R4, 1 ;  /* 0x3f80000004067423 */ /* 0x008fea0000010104 */
[----:B------:R-:W-:Y:S01]  /*5a60*/  I2F R3, R3 ;  /* 0x0000000300037306 */ /* 0x000fe20000201400 */
[----:B------:R-:W-:Y:S02]  /*5a70*/  FMUL.FTZ R125, R2, c[0x0][0x2ec] ;  /* 0x0000bb00027d7a20 */ /* 0x000fe40000410000 */
[----:B------:R-:W-:Y:S02]  /*5a80*/  FFMA.FTZ R2, -R97, R97, 1 ;  /* 0x3f80000061027423 */ /* 0x000fe40000010161 */
[----:B-1----:R-:W-:Y:S02]  /*5a90*/  FFMA.FTZ R13, R107, -UR6, R4 ;  /* 0x800000066b0d7c23 */ /* 0x002fe40008010004 */
[----:B----4-:R-:W-:Y:S02]  /*5aa0*/  FFMA.FTZ R4, -R98, R98, 1 ;  /* 0x3f80000062047423 */ /* 0x010fe40000010162 */
[----:B------:R-:W-:Y:S01]  /*5ab0*/  FMUL.FTZ R126, R5, c[0x0][0x2ec] ;  /* 0x0000bb00057e7a20 */ /* 0x000fe20000410000 */
[----:B------:R-:W-:Y:S01]  /*5ac0*/  MUFU.TANH R7, R7 ;  /* 0x0000000700077308 */ /* 0x000fe20000002400 */
[----:B------:R-:W-:Y:S02]  /*5ad0*/  FMUL.FTZ R117, R4, c[0x0][0x2ec] ;  /* 0x0000bb0004757a20 */ /* 0x000fe40000410000 */
[----:B------:R-:W-:Y:S02]  /*5ae0*/  FMUL.FTZ R119, R6, c[0x0][0x2ec] ;  /* 0x0000bb0006777a20 */ /* 0x000fe40000410000 */
[----:B------:R-:W-:Y:S02]  /*5af0*/  FFMA.FTZ R4, -R96, R96, 1 ;  /* 0x3f80000060047423 */ /* 0x000fe40000010160 */
[----:B------:R-:W-:Y:S02]  /*5b00*/  FFMA.FTZ R8, -R99, R99, 1 ;  /* 0x3f80000063087423 */ /* 0x000fe40000010163 */
[----:B------:R-:W-:Y:S01]  /*5b10*/  FMUL.FTZ R128, R4, c[0x0][0x2ec] ;  /* 0x0000bb0004807a20 */ /* 0x000fe20000410000 */
[----:B------:R-:W1:Y:S01]  /*5b20*/  MUFU.TANH R10, R10 ;  /* 0x0000000a000a7308 */ /* 0x000e620000002400 */
[----:B------:R-:W-:Y:S02]  /*5b30*/  FMUL.FTZ R127, R2, c[0x0][0x2ec] ;  /* 0x0000bb00027f7a20 */ /* 0x000fe40000410000 */
[----:B------:R-:W-:Y:S02]  /*5b40*/  FFMA.FTZ R5, -R88, R88, 1 ;  /* 0x3f80000058057423 */ /* 0x000fe40000010158 */
[----:B------:R-:W-:Y:S02]  /*5b50*/  FFMA.FTZ R91, R95, -UR6, R96 ;  /* 0x800000065f5b7c23 */ /* 0x000fe40008010060 */
[----:B------:R-:W-:Y:S02]  /*5b60*/  FFMA.FTZ R88, R92, -UR6, R88 ;  /* 0x800000065c587c23 */ /* 0x000fe40008010058 */
[----:B------:R-:W-:Y:S01]  /*5b70*/  FMUL.FTZ R130, R8, c[0x0][0x2ec] ;  /* 0x0000bb0008827a20 */ /* 0x000fe20000410000 */
[----:B------:R-:W2:Y:S01]  /*5b80*/  MUFU.TANH R9, R9 ;  /* 0x0000000900097308 */ /* 0x000ea20000002400 */
[----:B------:R-:W-:Y:S09]  /*5b90*/  FMUL.FTZ R115, R5, c[0x0][0x2ec] ;  /* 0x0000bb0005737a20 */ /* 0x000ff20000410000 */
[----:B------:R-:W3:Y:S01]  /*5ba0*/  MUFU.TANH R89, R12 ;  /* 0x0000000c00597308 */ /* 0x000ee20000002400 */
[----:B-1----:R-:W-:Y:S02]  /*5bb0*/  FFMA.FTZ R17, R95, -UR6, R10 ;  /* 0x800000065f117c23 */ /* 0x002fe4000801000a */
[----:B------:R-:W-:Y:S04]  /*5bc0*/  FFMA.FTZ R10, -R10, R10, 1 ;  /* 0x3f8000000a0a7423 */ /* 0x000fe8000001010a */
[----:B------:R-:W-:Y:S03]  /*5bd0*/  FMUL.FTZ R124, R10, c[0x0][0x2ec] ;  /* 0x0000bb000a7c7a20 */ /* 0x000fe60000410000 */
[----:B------:R-:W1:Y:S01]  /*5be0*/  MUFU.TANH R15, R15 ;  /* 0x0000000f000f7308 */ /* 0x000e620000002400 */
[----:B--2---:R-:W-:Y:S02]  /*5bf0*/  FFMA.FTZ R16, R94, -UR6, R9 ;  /* 0x800000065e107c23 */ /* 0x004fe40008010009 */
[----:B------:R-:W-:Y:S04]  /*5c00*/  FFMA.FTZ R9, -R9, R9, 1 ;  /* 0x3f80000009097423 */ /* 0x000fe80000010109 */
[----:B------:R-:W-:Y:S03]  /*5c10*/  FMUL.FTZ R123, R9, c[0x0][0x2ec] ;  /* 0x0000bb00097b7a20 */ /* 0x000fe60000410000 */
[----:B------:R2:W4:Y:S01]  /*5c20*/  MUFU.TANH R86, R18 ;  /* 0x0000001200567308 */ /* 0x0005220000002400 */
[----:B---3--:R-:W-:Y:S02]  /*5c30*/  FFMA.FTZ R6, -R89, R89, 1 ;  /* 0x3f80000059067423 */ /* 0x008fe40000010159 */
[----:B------:R-:W-:Y:S02]  /*5c40*/  FFMA.FTZ R12, R104, -UR6, R98 ;  /* 0x80000006680c7c23 */ /* 0x000fe40008010062 */
[----:B------:R-:W-:Y:S02]  /*5c50*/  FFMA.FTZ R89, R93, -UR6, R89 ;  /* 0x800000065d597c23 */ /* 0x000fe40008010059 */
[----:B------:R-:W-:Y:S03]  /*5c60*/  FMUL.FTZ R116, R6, c[0x0][0x2ec] ;  /* 0x0000bb0006747a20 */ /* 0x000fe60000410000 */
[----:B------:R-:W3:Y:S01]  /*5c70*/  MUFU.TANH R14, R14 ;  /* 0x0000000e000e7308 */ /* 0x000ee20000002400 */
[----:B-1----:R-:W-:Y:S02]  /*5c80*/  FFMA.FTZ R87, R3, -UR6, R15 ;  /* 0x8000000603577c23 */ /* 0x002fe4000801000f */
[----:B------:R-:W-:Y:S04]  /*5c90*/  FFMA.FTZ R4, -R15, R15, 1 ;  /* 0x3f8000000f047423 */ /* 0x000fe8000001010f */
[----:B------:R-:W-:Y:S03]  /*5ca0*/  FMUL.FTZ R121, R4, c[0x0][0x2ec] ;  /* 0x0000bb0004797a20 */ /* 0x000fe60000410000 */
[----:B------:R-:W1:Y:S01]  /*5cb0*/  MUFU.TANH R11, R11 ;  /* 0x0000000b000b7308 */ /* 0x000e620000002400 */
[----:B--2---:R-:W-:Y:S02]  /*5cc0*/  FFMA.FTZ R18, R104, -UR6, R7 ;  /* 0x8000000668127c23 */ /* 0x004fe40008010007 */
[----:B------:R-:W-:Y:S02]  /*5cd0*/  FFMA.FTZ R7, -R7, R7, 1 ;  /* 0x3f80000007077423 */ /* 0x000fe40000010107 */
[----:B----4-:R-:W-:Y:S02]  /*5ce0*/  FFMA.FTZ R15, R93, -UR6, R86 ;  /* 0x800000065d0f7c23 */ /* 0x010fe40008010056 */
[----:B------:R-:W-:Y:S02]  /*5cf0*/  FFMA.FTZ R3, -R86, R86, 1 ;  /* 0x3f80000056037423 */ /* 0x000fe40000010156 */
[----:B------:R-:W-:Y:S02]  /*5d00*/  FMUL.FTZ R129, R7, c[0x0][0x2ec] ;  /* 0x0000bb0007817a20 */ /* 0x000fe40000410000 */
[----:B---3--:R-:W-:Y:S02]  /*5d10*/  FFMA.FTZ R86, R0, -UR6, R14 ;  /* 0x8000000600567c23 */ /* 0x008fe4000801000e */
[----:B------:R-:W-:Y:S02]  /*5d20*/  FFMA.FTZ R2, -R14, R14, 1 ;  /* 0x3f8000000e027423 */ /* 0x000fe4000001010e */
[----:B------:R-:W-:Y:S02]  /*5d30*/  FMUL.FTZ R122, R3, c[0x0][0x2ec] ;  /* 0x0000bb00037a7a20 */ /* 0x000fe40000410000 */
[----:B------:R-:W-:Y:S02]  /*5d40*/  FMUL.FTZ R118, R2, c[0x0][0x2ec] ;  /* 0x0000bb0002767a20 */ /* 0x000fe40000410000 */
[----:B-1----:R-:W-:Y:S02]  /*5d50*/  FFMA.FTZ R0, -R11, R11, 1 ;  /* 0x3f8000000b007423 */ /* 0x002fe4000001010b */
[----:B------:R-:W-:Y:S02]  /*5d60*/  FFMA.FTZ R14, R92, -UR6, R11 ;  /* 0x800000065c0e7c23 */ /* 0x000fe4000801000b */
[----:B------:R-:W-:Y:S01]  /*5d70*/  FMUL.FTZ R120, R0, c[0x0][0x2ec] ;  /* 0x0000bb0000787a20 */ /* 0x000fe20000410000 */
        /* <DEDUP_REMOVED lines=13> */
.L_x_1959:
[----:B------:R-:W-:Y:S01]  /*5e50*/  IADD3 R2, R252, UR9, RZ ;  /* 0x00000009fc027c10 */ /* 0x000fe2000fffe0ff */
[----:B------:R-:W2:Y:S01]  /*5e60*/  LDL R5, [R1+0x4] ;  /* 0x0000040001057983 */ /* 0x000ea20000100800 */
[----:B------:R-:W-:Y:S01]  /*5e70*/  UIADD3 UR13, UR8, 0x1, -UR12 ;  /* 0x00000001080d7890 */ /* 0x000fe2000fffe80c */
[----:B------:R-:W-:Y:S01]  /*5e80*/  IMAD.U32 R0, RZ, RZ, UR22 ;  /* 0x00000016ff007e24 */ /* 0x000fe2000f8e00ff */
[C---:B------:R-:W-:Y:S01]  /*5e90*/  IADD3 R3, R2.reuse, 0x8, RZ ;  /* 0x0000000802037810 */ /* 0x040fe20007ffe0ff */
[----:B------:R-:W-:Y:S02]  /*5ea0*/  UIADD3 UR11, -UR10, UR8, -UR12 ;  /* 0x000000080a0b7290 */ /* 0x000fe4000fffe90c */
[----:B------:R-:W-:Y:S02]  /*5eb0*/  UIADD3 UR9, UR13, UR42, URZ ;  /* 0x0000002a0d097290 */ /* 0x000fe4000fffe03f */
[----:B------:R-:W-:Y:S02]  /*5ec0*/  UMOV UR14, UR10 ;  /* 0x0000000a000e7c82 */ /* 0x000fe40008000000 */
[C---:B------:R-:W-:Y:S02]  /*5ed0*/  IADD3 R4, R2.reuse, UR11, RZ ;  /* 0x0000000b02047c10 */ /* 0x040fe4000fffe0ff */
[----:B------:R-:W-:Y:S02]  /*5ee0*/  IADD3 R94, R2, UR9, RZ ;  /* 0x00000009025e7c10 */ /* 0x000fe4000fffe0ff */
[----:B------:R-:W-:Y:S02]  /*5ef0*/  IMNMX R2, RZ, R4, !PT ;  /* 0x00000004ff027217 */ /* 0x000fe40007800200 */
[C---:B------:R-:W-:Y:S02]  /*5f00*/  IADD3 R93, R3.reuse, UR11, RZ ;  /* 0x0000000b035d7c10 */ /* 0x040fe4000fffe0ff */
[----:B------:R-:W-:Y:S02]  /*5f10*/  IMNMX R4, R94, UR8, PT ;  /* 0x000000085e047c17 */ /* 0x000fe4000b800200 */
[----:B------:R-:W-:Y:S02]  /*5f20*/  IADD3 R92, R3, UR9, RZ ;  /* 0x00000009035c7c10 */ /* 0x000fe4000fffe0ff */
[----:B------:R-:W-:Y:S01]  /*5f30*/  IMNMX R3, RZ, R93, !PT ;  /* 0x0000005dff037217 */ /* 0x000fe20007800200 */
[----:B--2---:R-:W-:Y:S05]  /*5f40*/  IMAD R0, R0, 0x40, R5 ;  /* 0x0000004000007824 */ /* 0x004fea00078e0205 */
[C---:B------:R-:W-:Y:S02]  /*5f50*/  IADD3 R11, R0.reuse, 0x1, RZ ;  /* 0x00000001000b7810 */ /* 0x040fe40007ffe0ff */
[CC--:B------:R-:W-:Y:S02]  /*5f60*/  ISETP.GE.AND P1, PT, R0.reuse, R2.reuse, PT ;  /* 0x000000020000720c */ /* 0x0c0fe40003f26270 */
[C---:B------:R-:W-:Y:S02]  /*5f70*/  ISETP.GE.AND P0, PT, R11.reuse, R2, PT ;  /* 0x000000020b00720c */ /* 0x040fe40003f06270 */
[C---:B------:R-:W-:Y:S02]  /*5f80*/  IADD3 R10, R0.reuse, 0x8, RZ ;  /* 0x00000008000a7810 */ /* 0x040fe40007ffe0ff */
[C---:B------:R-:W-:Y:S02]  /*5f90*/  IADD3 R9, R0.reuse, 0x9, RZ ;  /* 0x0000000900097810 */ /* 0x040fe40007ffe0ff */
[C---:B------:R-:W-:Y:S02]  /*5fa0*/  IADD3 R8, R0.reuse, 0x10, RZ ;  /* 0x0000001000087810 */ /* 0x040fe40007ffe0ff */
[C---:B------:R-:W-:Y:S02]  /*5fb0*/  IADD3 R7, R0.reuse, 0x11, RZ ;  /* 0x0000001100077810 */ /* 0x040fe40007ffe0ff */
[C---:B------:R-:W-:Y:S02]  /*5fc0*/  IADD3 R6, R0.reuse, 0x18, RZ ;  /* 0x0000001800067810 */ /* 0x040fe40007ffe0ff */
[C---:B------:R-:W-:Y:S02]  /*5fd0*/  IADD3 R5, R0.reuse, 0x19, RZ ;  /* 0x0000001900057810 */ /* 0x040fe40007ffe0ff */
        /* <DEDUP_REMOVED lines=47> */
.L_x_1960:
        /* <DEDUP_REMOVED lines=29> */
[----:B------:R-:W1:Y:S10]  /*64a0*/  MUFU.EX2 R201, R12 ;  /* 0x0000000c00c97308 */ /* 0x000e740000000800 */
[----:B------:R-:W-:Y:S10]  /*64b0*/  MUFU.EX2 R200, R91 ;  /* 0x0000005b00c87308 */ /* 0x000ff40000000800 */
[----:B------:R-:W2:Y:S10]  /*64c0*/  MUFU.EX2 R199, R90 ;  /* 0x0000005a00c77308 */ /* 0x000eb40000000800 */
[----:B------:R2:W-:Y:S10]  /*64d0*/  MUFU.EX2 R207, R2 ;  /* 0x0000000200cf7308 */ /* 0x0005f40000000800 */
[----:B------:R-:W-:Y:S10]  /*64e0*/  MUFU.EX2 R197, R19 ;  /* 0x0000001300c57308 */ /* 0x000ff40000000800 */
[----:B------:R-:W3:Y:S10]  /*64f0*/  MUFU.EX2 R131, R18 ;  /* 0x0000001200837308 */ /* 0x000ef40000000800 */
[----:B------:R3:W-:Y:S10]  /*6500*/  MUFU.EX2 R203, R0 ;  /* 0x0000000000cb7308 */ /* 0x0007f40000000800 */
[----:B------:R-:W-:Y:S10]  /*6510*/  MUFU.EX2 R237, R89 ;  /* 0x0000005900ed7308 */ /* 0x000ff40000000800 */
[----:B------:R-:W4:Y:S10]  /*6520*/  MUFU.EX2 R233, R88 ;  /* 0x0000005800e97308 */ /* 0x000f340000000800 */
[----:B------:R-:W-:Y:S10]  /*6530*/  MUFU.EX2 R206, R17 ;  /* 0x0000001100ce7308 */ /* 0x000ff40000000800 */
[----:B------:R-:W2:Y:S10]  /*6540*/  MUFU.EX2 R205, R16 ;  /* 0x0000001000cd7308 */ /* 0x000eb40000000800 */
[----:B------:R-:W4:Y:S10]  /*6550*/  MUFU.EX2 R236, R87 ;  /* 0x0000005700ec7308 */ /* 0x000f340000000800 */
[----:B------:R-:W4:Y:S01]  /*6560*/  MUFU.EX2 R204, R15 ;  /* 0x0000000f00cc7308 */ /* 0x000f220000000800 */
[----:B-1----:R-:W-:Y:S02]  /*6570*/  F2FP.BF16.PACK_AB R4, R201, R202 ;  /* 0x000000cac904723e */ /* 0x002fe400000010ff */
[----:B------:R-:W-:Y:S02]  /*6580*/  F2FP.BF16.PACK_AB R3, R196, R198 ;  /* 0x000000c6c403723e */ /* 0x000fe400000010ff */
[----:B--2---:R-:W-:Y:S01]  /*6590*/  F2FP.BF16.PACK_AB R2, R199, R200 ;  /* 0x000000c8c702723e */ /* 0x004fe200000010ff */
[----:B------:R1:W-:Y:S01]  /*65a0*/  STS [R238+0x2a000], R4 ;  /* 0x02a00004ee007388 */ /* 0x0003e20000000800 */
[----:B---3--:R-:W-:Y:S02]  /*65b0*/  F2FP.BF16.PACK_AB R0, R131, R197 ;  /* 0x000000c58300723e */ /* 0x008fe400000010ff */
[----:B----4-:R-:W-:Y:S03]  /*65c0*/  F2FP.BF16.PACK_AB R5, R233, R237 ;  /* 0x000000ede905723e */ /* 0x010fe600000010ff */
[----:B------:R2:W-:Y:S06]  /*65d0*/  STS [R238+0x2a400], R3 ;  /* 0x02a40003ee007388 */ /* 0x0005ec0000000800 */
[----:B------:R3:W-:Y:S06]  /*65e0*/  STS [R241+0x2a000], R2 ;  /* 0x02a00002f1007388 */ /* 0x0007ec0000000800 */
[----:B------:R4:W-:Y:S06]  /*65f0*/  STS [R241+0x2a400], R0 ;  /* 0x02a40000f1007388 */ /* 0x0009ec0000000800 */
[----:B------:R-:W-:Y:S01]  /*6600*/  STS [R239+0x2a000], R5 ;  /* 0x02a00005ef007388 */ /* 0x000fe20000000800 */
[----:B-1----:R-:W-:Y:S05]  /*6610*/  F2FP.BF16.PACK_AB R4, R205, R206 ;  /* 0x000000cecd04723e */ /* 0x002fea00000010ff */
[----:B------:R-:W-:Y:S01]  /*6620*/  STS [R239+0x2a400], R4 ;  /* 0x02a40004ef007388 */ /* 0x000fe20000000800 */
[----:B--2---:R-:W-:Y:S05]  /*6630*/  F2FP.BF16.PACK_AB R3, R207, R236 ;  /* 0x000000eccf03723e */ /* 0x004fea00000010ff */
[----:B------:R-:W-:Y:S01]  /*6640*/  STS [R240+0x2a000], R3 ;  /* 0x02a00003f0007388 */ /* 0x000fe20000000800 */
[----:B---3--:R-:W-:Y:S05]  /*6650*/  F2FP.BF16.PACK_AB R2, R203, R204 ;  /* 0x000000cccb02723e */ /* 0x008fea00000010ff */
[----:B------:R1:W-:Y:S01]  /*6660*/  STS [R240+0x2a400], R2 ;  /* 0x02a40002f0007388 */ /* 0x0003e20000000800 */
[----:B----4-:R-:W-:Y:S04]  /*6670*/  SHF.L.U32 R0, R222, 0x1, RZ ;  /* 0x00000001de007819 */ /* 0x010fe800000006ff */
[CC--:B------:R-:W-:Y:S01]  /*6680*/  IADD3 R112, R216.reuse, R0.reuse, RZ ;  /* 0x00000000d8707210 */ /* 0x0c0fe20007ffe0ff */
[----:B------:R-:W-:Y:S06]  /*6690*/  LDSM.16.M88.4 R16, [R0+0x10000] ;  /* 0x010000000010783b */ /* 0x000fec0000000200 */
[----:B------:R-:W2:Y:S06]  /*66a0*/  LDSM.16.M88.4 R8, [R209+0x20000] ;  /* 0x02000000d108783b */ /* 0x000eac0000000200 */
[----:B------:R-:W3:Y:S06]  /*66b0*/  LDSM.16.M88.4 R84, [R209+0x20800] ;  /* 0x02080000d154783b */ /* 0x000eec0000000200 */
[----:B------:R-:W-:Y:S01]  /*66c0*/  LDSM.16.M88.4 R92, [R210+0x20000] ;  /* 0x02000000d25c783b */ /* 0x000fe20000000200 */
[----:B-1----:R-:W-:Y:S04]  /*66d0*/  IADD3 R2, R217, R0, RZ ;  /* 0x00000000d9027210 */ /* 0x002fe80007ffe0ff */
[----:B------:R-:W-:Y:S01]  /*66e0*/  IADD3 R3, R216, R2, RZ ;  /* 0x00000002d8037210 */ /* 0x000fe20007ffe0ff */
[----:B------:R-:W1:Y:S06]  /*66f0*/  LDSM.16.M88.4 R88, [R2+0x10000] ;  /* 0x010000000258783b */ /* 0x000e6c0000000200 */
[----:B------:R-:W4:Y:S06]  /*6700*/  LDSM.16.M88.4 R96, [R210+0x20800] ;  /* 0x02080000d260783b */ /* 0x000f2c0000000200 */
[----:B------:R-:W-:Y:S06]  /*6710*/  LDSM.16.M88.4 R100, [R212+0x20000] ;  /* 0x02000000d464783b */ /* 0x000fec0000000200 */
[----:B------:R-:W-:Y:S01]  /*6720*/  LDSM.16.M88.4 R104, [R212+0x20800] ;  /* 0x02080000d468783b */ /* 0x000fe20000000200 */
[C---:B--2---:R-:W-:Y:S05]  /*6730*/  HMMA.16816.F32.BF16 R4, R16.reuse, R8, RZ ;  /* 0x000000081004723c */ /* 0x044fea00000418ff */
[----:B------:R-:W-:Y:S03]  /*6740*/  LDSM.16.M88.4 R108, [R210+0x26000] ;  /* 0x02600000d26c783b */ /* 0x000fe60000000200 */
[C---:B------:R-:W-:Y:S08]  /*6750*/  HMMA.16816.F32.BF16 R8, R16.reuse, R10, RZ ;  /* 0x0000000a1008723c */ /* 0x040ff000000418ff */
[C---:B---3--:R-:W-:Y:S08]  /*6760*/  HMMA.16816.F32.BF16 R12, R16.reuse, R84, RZ ;  /* 0x00000054100c723c */ /* 0x048ff000000418ff */
[----:B------:R-:W-:Y:S01]  /*6770*/  HMMA.16816.F32.BF16 R16, R16, R86, RZ ;  /* 0x000000561010723c */ /* 0x000fe200000418ff */
[----:B------:R-:W2:Y:S07]  /*6780*/  LDSM.16.M88.4 R84, [R112+0x10000] ;  /* 0x010000007054783b */ /* 0x000eae0000000200 */
[C---:B-1----:R-:W-:Y:S08]  /*6790*/  HMMA.16816.F32.BF16 R4, R88.reuse, R92, R4 ;  /* 0x0000005c5804723c */ /* 0x042ff00000041804 */
[C---:B------:R-:W-:Y:S01]  /*67a0*/  HMMA.16816.F32.BF16 R8, R88.reuse, R94, R8 ;  /* 0x0000005e5808723c */ /* 0x040fe20000041808 */
[----:B------:R-:W-:Y:S07]  /*67b0*/  LDSM.16.M88.4 R92, [R211+0x20000] ;  /* 0x02000000d35c783b */ /* 0x000fee0000000200 */
[C---:B----4-:R-:W-:Y:S08]  /*67c0*/  HMMA.16816.F32.BF16 R12, R88.reuse, R96, R12 ;  /* 0x00000060580c723c */ /* 0x050ff0000004180c */
[----:B------:R-:W-:Y:S01]  /*67d0*/  HMMA.16816.F32.BF16 R16, R88, R98, R16 ;  /* 0x000000625810723c */ /* 0x000fe20000041810 */
[----:B------:R-:W1:Y:S06]  /*67e0*/  LDSM.16.M88.4 R88, [R3+0x10000] ;  /* 0x010000000358783b */ /* 0x000e6c0000000200 */
        /* <DEDUP_REMOVED lines=62> */
[----:B------:R2:W4:Y:S06]  /*6bd0*/  LDSM.16.M88.4 R84, [R0+0x16000] ;  /* 0x016000000054783b */ /* 0x00052c0000000200 */
[----:B------:R-:W4:Y:S01]  /*6be0*/  LDSM.16.M88.4 R104, [R209+0x26800] ;  /* 0x02680000d168783b */ /* 0x000f220000000200 */
[C---:B-1----:R-:W-:Y:S08]  /*6bf0*/  HMMA.16816.F32.BF16 R4, R88.reuse, R92, R4 ;  /* 0x0000005c5804723c */ /* 0x042ff00000041804 */
[C---:B------:R-:W-:Y:S01]  /*6c00*/  HMMA.16816.F32.BF16 R8, R88.reuse, R94, R8 ;  /* 0x0000005e5808723c */ /* 0x040fe20000041808 */
[----:B------:R-:W1:Y:S07]  /*6c10*/  LDSM.16.M88.4 R92, [R2+0x16000] ;  /* 0x01600000025c783b */ /* 0x000e6e0000000200 */
[C---:B---3--:R-:W-:Y:S04]  /*6c20*/  HMMA.16816.F32.BF16 R12, R88.reuse, R96, R12 ;  /* 0x00000060580c723c */ /* 0x048fe8000004180c */
[----:B--2---:R-:W-:Y:S04]  /*6c30*/  LEA R0, -R251, RZ, 0x6 ;  /* 0x000000fffb007211 */ /* 0x004fe800078e31ff */
[----:B------:R-:W-:Y:S01]  /*6c40*/  HMMA.16816.F32.BF16 R16, R88, R98, R16 ;  /* 0x000000625810723c */ /* 0x000fe20000041810 */
[----:B------:R-:W2:Y:S03]  /*6c50*/  LDSM.16.M88.4 R88, [R210+0x26800] ;  /* 0x02680000d258783b */ /* 0x000ea60000000200 */
[C---:B------:R-:W-:Y:S03]  /*6c60*/  LEA R224, P0, R0.reuse, R224, 0x2 ;  /* 0x000000e000e07211 */ /* 0x040fe600078010ff */
[----:B------:R-:W-:Y:S01]  /*6c70*/  LDSM.16.M88.4 R96, [R112+0x16000] ;  /* 0x016000007060783b */ /* 0x000fe20000000200 */
[----:B------:R-:W-:Y:S01]  /*6c80*/  LEA.HI.X.SX32 R225, R0, R225, 0x2, P0 ;  /* 0x000000e100e17211 */ /* 0x000fe200000f16ff */
[C---:B----4-:R-:W-:Y:S08]  /*6c90*/  HMMA.16816.F32.BF16 R4, R84.reuse, R100, R4 ;  /* 0x000000645404723c */ /* 0x050ff00000041804 */
[C---:B------:R-:W-:Y:S01]  /*6ca0*/  HMMA.16816.F32.BF16 R8, R84.reuse, R102, R8 ;  /* 0x000000665408723c */ /* 0x040fe20000041808 */
[----:B------:R-:W3:Y:S07]  /*6cb0*/  LDSM.16.M88.4 R100, [R212+0x26000] ;  /* 0x02600000d464783b */ /* 0x000eee0000000200 */
[C---:B------:R-:W-:Y:S08]  /*6cc0*/  HMMA.16816.F32.BF16 R12, R84.reuse, R104, R12 ;  /* 0x00000068540c723c */ /* 0x040ff0000004180c */
[----:B------:R-:W-:Y:S01]  /*6cd0*/  HMMA.16816.F32.BF16 R16, R84, R106, R16 ;  /* 0x0000006a5410723c */ /* 0x000fe20000041810 */
[----:B------:R-:W4:Y:S06]  /*6ce0*/  LDSM.16.M88.4 R84, [R212+0x26800] ;  /* 0x02680000d454783b */ /* 0x000f2c0000000200 */
[----:B------:R-:W-:Y:S01]  /*6cf0*/  LDSM.16.M88.4 R104, [R3+0x16000] ;  /* 0x016000000368783b */ /* 0x000fe20000000200 */
[C---:B-1----:R-:W-:Y:S08]  /*6d00*/  HMMA.16816.F32.BF16 R4, R92.reuse, R108, R4 ;  /* 0x0000006c5c04723c */ /* 0x042ff00000041804 */
        /* <DEDUP_REMOVED lines=14> */
[----:B------:R-:W-:Y:S02]  /*6df0*/  FADD.FTZ R5, -R114, R5 ;  /* 0x0000000572057221 */ /* 0x000fe40000010100 */
[C---:B------:R-:W-:Y:S02]  /*6e00*/  FADD.FTZ R6, -R113.reuse, R6 ;  /* 0x0000000671067221 */ /* 0x040fe40000010100 */
[C---:B------:R-:W-:Y:S02]  /*6e10*/  FADD.FTZ R7, -R113.reuse, R7 ;  /* 0x0000000771077221 */ /* 0x040fe40000010100 */
[----:B------:R-:W-:Y:S03]  /*6e20*/  FMUL.FTZ R4, R202, R4 ;  /* 0x00000004ca047220 */ /* 0x000fe60000410000 */
        /* <DEDUP_REMOVED lines=139> */
.L_x_1961:
        /* <DEDUP_REMOVED lines=173> */
.L_x_1962:
        /* <DEDUP_REMOVED lines=9> */
[----:B------:R-:W-:Y:S02]  /*8240*/  UIADD3 UR7, UR7, -0x1, URZ ;  /* 0xffffffff07077890 */ /* 0x000fe4000fffe03f */
[----:B------:R-:W-:Y:S02]  /*8250*/  @UP0 UIADD3.X UR9, UR15, -0x1, URZ, UP2, !UPT ;  /* 0xffffffff0f090890 */ /* 0x000fe400097fe43f */
[----:B------:R-:W3:Y:S01]  /*8260*/  LDSM.16.MT88.4 R96, [R0+0x1a000] ;  /* 0x01a000000060783b */ /* 0x000ee20000004200 */
[----:B------:R-:W-:Y:S04]  /*8270*/  @UP0 UMOV UR16, UR10 ;  /* 0x0000000a00100c82 */ /* 0x000fe80008000000 */
[----:B------:R-:W4:Y:S01]  /*8280*/  LDSM.16.MT88.4 R112, [R0+0x1c000] ;  /* 0x01c000000070783b */ /* 0x000f220000004200 */
[----:B------:R-:W-:Y:S04]  /*8290*/  @UP0 UMOV UR15, UR9 ;  /* 0x00000009000f0c82 */ /* 0x000fe80008000000 */
        /* <DEDUP_REMOVED lines=87> */
[C---:B------:R-:W-:Y:S01]  /*8810*/  IMAD.SHL.U32 R200, R251.reuse, 0x8, RZ ;  /* 0x00000008fbc87824 */ /* 0x040fe200078e00ff */
[----:B------:R-:W-:Y:S04]  /*8820*/  HMMA.16816.F32.BF16 R128, R204, R198, R128 ;  /* 0x000000c6cc80723c */ /* 0x000fe80000041880 */
[CC--:B-1----:R-:W-:Y:S01]  /*8830*/  LEA R2, P0, R200.reuse, R224.reuse, 0x2 ;  /* 0x000000e0c8027211 */ /* 0x0c2fe200078010ff */
        /* <DEDUP_REMOVED lines=515> */
.L_x_1964:
        /* <DEDUP_REMOVED lines=18> */
.L_x_1965:
        /* <DEDUP_REMOVED lines=20> */
[----:B------:R-:W-:-:S03]  /*aad0*/  IADD3 R10, R234, 0x40, RZ ;  /* 0x00000040ea0a7810 */ /* 0x000fc60007ffe0ff */
[----:B------:R-:W-:Y:S01]  /*aae0*/  IADD3.X R3, R3, UR16, R6, P0, !PT ;  /* 0x0000001003037c10 */ /* 0x000fe200087fe406 */
[----:B------:R-:W-:Y:S01]  /*aaf0*/  IMAD.U32 R6, RZ, RZ, UR36 ;  /* 0x00000024ff067e24 */ /* 0x000fe2000f8e00ff */
        /* <DEDUP_REMOVED lines=42> */
.L_x_1967:
[----:B--23--:R-:W-:Y:S05]  /*ada0*/  BSYNC B0 ;  /* 0x0000000000007941 */ /* 0x00cfea0003800000 */
.L_x_1966:
        /* <DEDUP_REMOVED lines=21> */
.L_x_1969:
[----:B------:R-:W-:Y:S05]  /*af00*/  BSYNC B0 ;  /* 0x0000000000007941 */ /* 0x000fea0003800000 */
.L_x_1968:
        /* <DEDUP_REMOVED lines=31> */
.L_x_1971:
[----:B------:R-:W-:Y:S05]  /*b100*/  BSYNC B0 ;  /* 0x0000000000007941 */ /* 0x000fea0003800000 */
.L_x_1970:
        /* <DEDUP_REMOVED lines=19> */
.L_x_1940:
[----:B------:R-:W-:Y:S05]  /*b240*/  BSYNC B1 ;  /* 0x0000000000017941 */ /* 0x000fea0003800000 */
.L_x_1926:
        /* <DEDUP_REMOVED lines=12> */
.L_x_1972:
[----:B------:R-:W-:Y:S05]  /*b310*/  EXIT ;  /* 0x000000000000794d */ /* 0x000fea0003800000 */
.L_x_1974:
        /* <DEDUP_REMOVED lines=14> */
.L_x_2051:


//--------------------- .text._ZN5flash25flash_bwd_dot_do_o_kernelILb0E23Flash_bwd_kernel_traitsILi256ELi64ELi64ELi8ELi4ELi2ELi2ELb0ELb0EN7cutlass10bfloat16_tE19Flash_kernel_traitsILi256ELi64ELi64ELi8ES3_EEEEvNS_16Flash_bwd_paramsE --------------------------
	.section	.text._ZN5flash25flash_bwd_dot_do_o_kernelILb0E23Flash_bwd_kernel_traitsILi256ELi64ELi64ELi8ELi4ELi2ELi2ELb0ELb0EN7cutlass10bfloat16_tE19Flash_kernel_traitsILi256ELi64ELi64ELi8ES3_EEEEvNS_16Flash_bwd_paramsE,"ax",@progbits
	.sectioninfo	@"SHI_REGISTERS=79"
	.align	128
        .global         _ZN5flash25flash_bwd_dot_do_o_kernelILb0E23Flash_bwd_kernel_traitsILi256ELi64ELi64ELi8ELi4ELi2ELi2ELb0ELb0EN7cutlass10bfloat16_tE19Flash_kernel_traitsILi256ELi64ELi64ELi8ES3_EEEEvNS_16Flash_bwd_paramsE
        .type           _ZN5flash25flash_bwd_dot_do_o_kernelILb0E23Flash_bwd_kernel_traitsILi256ELi64ELi64ELi8ELi4ELi2ELi2ELb0ELb0EN7cutlass10bfloat16_tE19Flash_kernel_traitsILi256ELi64ELi64ELi8ES3_EEEEvNS_16Flash_bwd_paramsE,@function
        .size           _ZN5flash25flash_bwd_dot_do_o_kernelILb0E23Flash_bwd_kernel_traitsILi256ELi64ELi64ELi8ELi4ELi2ELi2ELb0ELb0EN7cutlass10bfloat16_tE19Flash_kernel_traitsILi256ELi64ELi64ELi8ES3_EEEEvNS_16Flash_bwd_paramsE,(.L_x_2052 - _ZN5flash25flash_bwd_dot_do_o_kernelILb0E23Flash_bwd_kernel_traitsILi256ELi64ELi64ELi8ELi4ELi2ELi2ELb0ELb0EN7cutlass10bfloat16_tE19Flash_kernel_traitsILi256ELi64ELi64ELi8ES3_EEEEvNS_16Flash_bwd_paramsE)
        .other          _ZN5flash25flash_bwd_dot_do_o_kernelILb0E23Flash_bwd_kernel_traitsILi256ELi64ELi64ELi8ELi4ELi2ELi2ELb0ELb0EN7cutlass10bfloat16_tE19Flash_kernel_traitsILi256ELi64ELi64ELi8ES3_EEEEvNS_16Flash_bwd_paramsE,@"STO_CUDA_ENTRY STV_DEFAULT"
_ZN5flash25flash_bwd_dot_do_o_kernelILb0E23Flash_bwd_kernel_traitsILi256ELi64ELi64ELi8ELi4ELi2ELi2ELb0ELb0EN7cutlass10bfloat16_tE19Flash_kernel_traitsILi256ELi64ELi64ELi8ES3_EEEEvNS_16Flash_bwd_paramsE:
.text._ZN5flash25flash_bwd_dot_do_o_kernelILb0E23Flash_bwd_kernel_traitsILi256ELi64ELi64ELi8ELi4ELi2ELi2ELb0ELb0EN7cutlass10bfloat16_tE19Flash_kernel_traitsILi256ELi64ELi64ELi8ES3_EEEEvNS_16Flash_bwd_paramsE:
        /* <DEDUP_REMOVED lines=50> */
.L_x_1975:
[----:B01----:R-:W-:-:S04]  /*0320*/  IMAD R0, R0, c[0x0][0x1c0], R11 ;  /* 0x0000700000007a24 */ /* 0x003fc800078e020b */
[----:B------:R-:W-:Y:S02]  /*0330*/  IMAD R0, R0, c[0x0][0x224], RZ ;  /* 0x0000890000007a24 */ /* 0x000fe400078e02ff */
.L_x_1976:
        /* <DEDUP_REMOVED lines=68> */
.L_x_1978:
[----:B------:R-:W-:Y:S05]  /*0780*/  BSYNC B0 ;  /* 0x0000000000007941 */ /* 0x000fea0003800000 */
.L_x_1977:
        /* <DEDUP_REMOVED lines=21> */
.L_x_1980:
[----:B------:R-:W-:Y:S05]  /*08e0*/  BSYNC B0 ;  /* 0x0000000000007941 */ /* 0x000fea0003800000 */
.L_x_1979:
        /* <DEDUP_REMOVED lines=28> */
.L_x_1982:
[----:B------:R-:W-:Y:S05]  /*0ab0*/  BSYNC B0 ;  /* 0x0000000000007941 */ /* 0x000fea0003800000 */
.L_x_1981:
        /* <DEDUP_REMOVED lines=29> */
.L_x_1984:
[----:B------:R-:W-:Y:S05]  /*0c90*/  BSYNC B0 ;  /* 0x0000000000007941 */ /* 0x000fea0003800000 */
.L_x_1983:
        /* <DEDUP_REMOVED lines=216> */
.L_x_1985:
        /* <DEDUP_REMOVED lines=14> */
.L_x_2052:


//--------------------- .text._ZN5flash25flash_bwd_dot_do_o_kernelILb1E23Flash_bwd_kernel_traitsILi256ELi64ELi64ELi8ELi4ELi2ELi2ELb0ELb0EN7cutlass10bfloat16_tE19Flash_kernel_traitsILi256ELi64ELi64ELi8ES3_EEEEvNS_16Flash_bwd_paramsE --------------------------
	.section	.text._ZN5flash25flash_bwd_dot_do_o_kernelILb1E23Flash_bwd_kernel_traitsILi256ELi64ELi64ELi8ELi4ELi2ELi2ELb0ELb0EN7cutlass10bfloat16_tE19Flash_kernel_traitsILi256ELi64ELi64ELi8ES3_EEEEvNS_16Flash_bwd_paramsE,"ax",@progbits
	.sectioninfo	@"SHI_REGISTERS=81"
	.align	128
        .global         _ZN5flash25flash_bwd_dot_do_o_kernelILb1E23Flash_bwd_kernel_traitsILi256ELi64ELi64ELi8ELi4ELi2ELi2ELb0ELb0EN7cutlass10bfloat16_tE19Flash_kernel_traitsILi256ELi64ELi64ELi8ES3_EEEEvNS_16Flash_bwd_paramsE
        .type           _ZN5flash25flash_bwd_dot_do_o_kernelILb1E23Flash_bwd_kernel_traitsILi256ELi64ELi64ELi8ELi4ELi2ELi2ELb0ELb0EN7cutlass10bfloat16_tE19Flash_kernel_traitsILi256ELi64ELi64ELi8ES3_EEEEvNS_16Flash_bwd_paramsE,@function
        .size           _ZN5flash25flash_bwd_dot_do_o_kernelILb1E23Flash_bwd_kernel_traitsILi256ELi64ELi64ELi8ELi4ELi2ELi2ELb0ELb0EN7cutlass10bfloat16_tE19Flash_kernel_traitsILi256ELi64ELi64ELi8ES3_EEEEvNS_16Flash_bwd_paramsE,(.L_x_2053 - _ZN5flash25flash_bwd_dot_do_o_kernelILb1E23Flash_bwd_kernel_traitsILi256ELi64ELi64ELi8ELi4ELi2ELi2ELb0ELb0EN7cutlass10bfloat16_tE19Flash_kernel_traitsILi256ELi64ELi64ELi8ES3_EEEEvNS_16Flash_bwd_paramsE)
        .other          _ZN5flash25flash_bwd_dot_do_o_kernelILb1E23Flash_bwd_kernel_traitsILi256ELi64ELi64ELi8ELi4ELi2ELi2ELb0ELb0EN7cutlass10bfloat16_tE19Flash_kernel_traitsILi256ELi64ELi64ELi8ES3_EEEEvNS_16Flash_bwd_paramsE,@"STO_CUDA_ENTRY STV_DEFAULT"
_ZN5flash25flash_bwd_dot_do_o_kernelILb1E23Flash_bwd_kernel_traitsILi256ELi64ELi64ELi8ELi4ELi2ELi2ELb0ELb0EN7cutlass10bfloat16_tE19Flash_kernel_traitsILi256ELi64ELi64ELi8ES3_EEEEvNS_16Flash_bwd_paramsE:
.text._ZN5flash25flash_bwd_dot_do_o_kernelILb1E23Flash_bwd_kernel_traitsILi256ELi64ELi64ELi8ELi4ELi2ELi2ELb0ELb0EN7cutlass10bfloat16_tE19Flash_kernel_traitsILi256ELi64ELi64ELi8ES3_EEEEvNS_16Flash_bwd_paramsE:
        /* <DEDUP_REMOVED lines=85> */
.L_x_1986:
[----:B-1----:R-:W-:-:S04]  /*0550*/  IMAD R0, R17, c[0x0][0x1c0], R74 ;  /* 0x0000700011007a24 */ /* 0x002fc800078e024a */
[----:B------:R-:W-:Y:S02]  /*0560*/  IMAD R0, R0, c[0x0][0x224], RZ ;  /* 0x0000890000007a24 */ /* 0x000fe400078e02ff */
.L_x_1987:
        /* <DEDUP_REMOVED lines=79> */
.L_x_1989:
[----:B------:R-:W-:Y:S05]  /*0a60*/  BSYNC B0 ;  /* 0x0000000000007941 */ /* 0x000fea0003800000 */
.L_x_1988:
        /* <DEDUP_REMOVED lines=22> */
.L_x_1991:
[----:B------:R-:W-:Y:S05]  /*0bd0*/  BSYNC B0 ;  /* 0x0000000000007941 */ /* 0x000fea0003800000 */
.L_x_1990:
        /* <DEDUP_REMOVED lines=28> */
.L_x_1993:
[----:B------:R-:W-:Y:S05]  /*0da0*/  BSYNC B0 ;  /* 0x0000000000007941 */ /* 0x000fea0003800000 */
.L_x_1992:
        /* <DEDUP_REMOVED lines=30> */
.L_x_1995:
[----:B------:R-:W-:Y:S05]  /*0f90*/  BSYNC B0 ;  /* 0x0000000000007941 */ /* 0x000fea0003800000 */
.L_x_1994:
        /* <DEDUP_REMOVED lines=238> */
.L_x_1996:
        /* <DEDUP_REMOVED lines=16> */
.L_x_2053:


//--------------------- .nv.shared._ZN5flash27flash_bwd_convert_dq_kernelI23Flash_bwd_kernel_traitsILi256ELi64ELi32ELi8ELi4ELi1ELi2ELb1ELb1EN7cutlass10bfloat16_tE19Flash_kernel_traitsILi256ELi64ELi32ELi8ES3_EEEEvNS_16Flash_bwd_paramsEi --------------------------
	.section	.nv.shared._ZN5flash27flash_bwd_convert_dq_kernelI23Flash_bwd_kernel_traitsILi256ELi64ELi32ELi8ELi4ELi1ELi2ELb1ELb1EN7cutlass10bfloat16_tE19Flash_kernel_traitsILi256ELi64ELi32ELi8ES3_EEEEvNS_16Flash_bwd_paramsEi,"aw",@nobits
	.sectionflags	@""
	.align	16


//--------------------- .nv.global                --------------------------
	.section	.nv.global,"aw",@nobits
.nv.global:
	.type		_ZN66_INTERNAL_8dd3f9e9_30_flash_bwd_hdim256_bf16_sm80_cu_d53ad458_28184cute1_E,@object
	.size		_ZN66_INTERNAL_8dd3f9e9_30_flash_bwd_hdim256_bf16_sm80_cu_d53ad458_28184cute1_E,(_ZN66_INTERNAL_8dd3f9e9_30_flash_bwd_hdim256_bf16_sm80_cu_d53ad458_28184cuda3std3__45__cpo6cbeginE - _ZN66_INTERNAL_8dd3f9e9_30_flash_bwd_hdim256_bf16_sm80_cu_d53ad458_28184cute1_E)
_ZN66_INTERNAL_8dd3f9e9_30_flash_bwd_hdim256_bf16_sm80_cu_d53ad458_28184cute1_E:
	.zero		1
	.type		_ZN66_INTERNAL_8dd3f9e9_30_flash_bwd_hdim256_bf16_sm80_cu_d53ad458_28184cuda3std3__45__cpo6cbeginE,@object
	.size		_ZN66_INTERNAL_8dd3f9e9_30_flash_bwd_hdim256_bf16_sm80_cu_d53ad458_28184cuda3std3__45__cpo6cbeginE,(_ZN66_INTERNAL_8dd3f9e9_30_flash_bwd_hdim256_bf16_sm80_cu_d53ad458_28184cuda3std3__48in_placeE - _ZN66_INTERNAL_8dd3f9e9_30_flash_bwd_hdim256_bf16_sm80_cu_d53ad458_28184cuda3std3__45__cpo6cbeginE)
_ZN66_INTERNAL_8dd3f9e9_30_flash_bwd_hdim256_bf16_sm80_cu_d53ad458_28184cuda3std3__45__cpo6cbeginE:
	.zero		1
	.type		_ZN66_INTERNAL_8dd3f9e9_30_flash_bwd_hdim256_bf16_sm80_cu_d53ad458_28184cuda3std3__48in_placeE,@object
	.size		_ZN66_INTERNAL_8dd3f9e9_30_flash_bwd_hdim256_bf16_sm80_cu_d53ad458_28184cuda3std3__48in_placeE,(_ZN66_INTERNAL_8dd3f9e9_30_flash_bwd_hdim256_bf16_sm80_cu_d53ad458_28184cuda3std6ranges3__45__cpo9iter_moveE - _ZN66_INTERNAL_8dd3f9e9_30_flash_bwd_hdim256_bf16_sm80_cu_d53ad458_28184cuda3std3__48in_placeE)
_ZN66_INTERNAL_8dd3f9e9_30_flash_bwd_hdim256_bf16_sm80_cu_d53ad458_28184cuda3std3__48in_placeE:
	.zero		1
	.type		_ZN66_INTERNAL_8dd3f9e9_30_flash_bwd_hdim256_bf16_sm80_cu_d53ad458_28184cuda3std6ranges3__45__cpo9iter_moveE,@object
	.size		_ZN66_INTERNAL_8dd3f9e9_30_flash_bwd_hdim256_bf16_sm80_cu_d53ad458_28184cuda3std6ranges3__45__cpo9iter_moveE,(_ZN66_INTERNAL_8dd3f9e9_30_flash_bwd_hdim256_bf16_sm80_cu_d53ad458_28184cuda3std3__45__cpo5beginE - _ZN66_INTERNAL_8dd3f9e9_30_flash_bwd_hdim256_bf16_sm80_cu_d53ad458_28184cuda3std6ranges3__45__cpo9iter_moveE)
_ZN66_INTERNAL_8dd3f9e9_30_flash_bwd_hdim256_bf16_sm80_cu_d53ad458_28184cuda3std6ranges3__45__cpo9iter_moveE:
	.zero		1
	.type		_ZN66_INTERNAL_8dd3f9e9_30_flash_bwd_hdim256_bf16_sm80_cu_d53ad458_28184cuda3std3__45__cpo5beginE,@object
	.size		_ZN66_INTERNAL_8dd3f9e9_30_flash_bwd_hdim256_bf16_sm80_cu_d53ad458_28184cuda3std3__45__cpo5beginE,(_ZN66_INTERNAL_8dd3f9e9_30_flash_bwd_hdim256_bf16_sm80_cu_d53ad458_28184cuda3std3__468_GLOBAL__N__8dd3f9e9_30_flash_bwd_hdim256_bf16_sm80_cu_d53ad458_28186ignoreE - _ZN66_INTERNAL_8dd3f9e9_30_flash_bwd_hdim256_bf16_sm80_cu_d53ad458_28184cuda3std3__45__cpo5beginE)
_ZN66_INTERNAL_8dd3f9e9_30_flash_bwd_hdim256_bf16_sm80_cu_d53ad458_28184cuda3std3__45__cpo5beginE:
	.zero		1
	.type		_ZN66_INTERNAL_8dd3f9e9_30_flash_bwd_hdim256_bf16_sm80_cu_d53ad458_28184cuda3std3__468_GLOBAL__N__8dd3f9e9_30_flash_bwd_hdim256_bf16_sm80_cu_d53ad458_28186ignoreE,@object
	.size		_ZN66_INTERNAL_8dd3f9e9_30_flash_bwd_hdim256_bf16_sm80_cu_d53ad458_28184cuda3std3__468_GLOBAL__N__8dd3f9e9_30_flash_bwd_hdim256_bf16_sm80_cu_d53ad458_28186ignoreE,(_ZN66_INTERNAL_8dd3f9e9_30_flash_bwd_hdim256_bf16_sm80_cu_d53ad458_28184cute7productE - _ZN66_INTERNAL_8dd3f9e9_30_flash_bwd_hdim256_bf16_sm80_cu_d53ad458_28184cuda3std3__468_GLOBAL__N__8dd3f9e9_30_flash_bwd_hdim256_bf16_sm80_cu_d53ad458_28186ignoreE)
_ZN66_INTERNAL_8dd3f9e9_30_flash_bwd_hdim256_bf16_sm80_cu_d53ad458_28184cuda3std3__468_GLOBAL__N__8dd3f9e9_30_flash_bwd_hdim256_bf16_sm80_cu_d53ad458_28186ignoreE:
	.zero		1
	.type		_ZN66_INTERNAL_8dd3f9e9_30_flash_bwd_hdim256_bf16_sm80_cu_d53ad458_28184cute7productE,@object
	.size		_ZN66_INTERNAL_8dd3f9e9_30_flash_bwd_hdim256_bf16_sm80_cu_d53ad458_28184cute7productE,(_ZN66_INTERNAL_8dd3f9e9_30_flash_bwd_hdim256_bf16_sm80_cu_d53ad458_28184cuda3std3__45__cpo3endE - _ZN66_INTERNAL_8dd3f9e9_30_flash_bwd_hdim256_bf16_sm80_cu_d53ad458_28184cute7productE)
_ZN66_INTERNAL_8dd3f9e9_30_flash_bwd_hdim256_bf16_sm80_cu_d53ad458_28184cute7productE:
	.zero		1
	.type		_ZN66_INTERNAL_8dd3f9e9_30_flash_bwd_hdim256_bf16_sm80_cu_d53ad458_28184cuda3std3__45__cpo3endE,@object
	.size		_ZN66_INTERNAL_8dd3f9e9_30_flash_bwd_hdim256_bf16_sm80_cu_d53ad458_28184cuda3std3__45__cpo3endE,(_ZN66_INTERNAL_8dd3f9e9_30_flash_bwd_hdim256_bf16_sm80_cu_d53ad458_28184cuda3std3__419piecewise_constructE - _ZN66_INTERNAL_8dd3f9e9_30_flash_bwd_hdim256_bf16_sm80_cu_d53ad458_28184cuda3std3__45__cpo3endE)
_ZN66_INTERNAL_8dd3f9e9_30_flash_bwd_hdim256_bf16_sm80_cu_d53ad458_28184cuda3std3__45__cpo3endE:
	.zero		1
	.type		_ZN66_INTERNAL_8dd3f9e9_30_flash_bwd_hdim256_bf16_sm80_cu_d53ad458_28184cuda3std3__419piecewise_constructE,@object
	.size		_ZN66_INTERNAL_8dd3f9e9_30_flash_bwd_hdim256_bf16_sm80_cu_d53ad458_28184cuda3std3__419piecewise_constructE,(_ZN66_INTERNAL_8dd3f9e9_30_flash_bwd_hdim256_bf16_sm80_cu_d53ad458_28184cuda3std3__45__cpo4cendE - _ZN66_INTERNAL_8dd3f9e9_30_flash_bwd_hdim256_bf16_sm80_cu_d53ad458_28184cuda3std3__419piecewise_constructE)
_ZN66_INTERNAL_8dd3f9e9_30_flash_bwd_hdim256_bf16_sm80_cu_d53ad458_28184cuda3std3__419piecewise_constructE:
	.zero		1
	.type		_ZN66_INTERNAL_8dd3f9e9_30_flash_bwd_hdim256_bf16_sm80_cu_d53ad458_28184cuda3std3__45__cpo4cendE,@object
	.size		_ZN66_INTERNAL_8dd3f9e9_30_flash_bwd_hdim256_bf16_sm80_cu_d53ad458_28184cuda3std3__45__cpo4cendE,(_ZN66_INTERNAL_8dd3f9e9_30_flash_bwd_hdim256_bf16_sm80_cu_d53ad458_28184cuda3std6ranges3__45__cpo4swapE - _ZN66_INTERNAL_8dd3f9e9_30_flash_bwd_hdim256_bf16_sm80_cu_d53ad458_28184cuda3std3__45__cpo4cendE)
_ZN66_INTERNAL_8dd3f9e9_30_flash_bwd_hdim256_bf16_sm80_cu_d53ad458_28184cuda3std3__45__cpo4cendE:
	.zero		1
	.type		_ZN66_INTERNAL_8dd3f9e9_30_flash_bwd_hdim256_bf16_sm80_cu_d53ad458_28184cuda3std6ranges3__45__cpo4swapE,@object
	.size		_ZN66_INTERNAL_8dd3f9e9_30_flash_bwd_hdim256_bf16_sm80_cu_d53ad458_28184cuda3std6ranges3__45__cpo4swapE,(.L_7 - _ZN66_INTERNAL_8dd3f9e9_30_flash_bwd_hdim256_bf16_sm80_cu_d53ad458_28184cuda3std6ranges3__45__cpo4swapE)
_ZN66_INTERNAL_8dd3f9e9_30_flash_bwd_hdim256_bf16_sm80_cu_d53ad458_28184cuda3std6ranges3__45__cpo4swapE:
	.zero		1
.L_7:


//--------------------- .nv.shared._ZN5flash44flash_bwd_dq_dk_dv_loop_seqk_parallel_kernelI23Flash_bwd_kernel_traitsILi256ELi64ELi32ELi8ELi4ELi1ELi2ELb1ELb1EN7cutlass10bfloat16_tE19Flash_kernel_traitsILi256ELi64ELi32ELi8ES3_EELb0ELb0ELb0ELb0ELb0ELb0ELb0EEEvNS_16Flash_bwd_paramsE --------------------------
	.section	.nv.shared._ZN5flash44flash_bwd_dq_dk_dv_loop_seqk_parallel_kernelI23Flash_bwd_kernel_traitsILi256ELi64ELi32ELi8ELi4ELi1ELi2ELb1ELb1EN7cutlass10bfloat16_tE19Flash_kernel_traitsILi256ELi64ELi32ELi8ES3_EELb0ELb0ELb0ELb0ELb0ELb0ELb0EEEvNS_16Flash_bwd_paramsE,"aw",@nobits
	.sectionflags	@""
	.align	16


//--------------------- .nv.shared._ZN5flash44flash_bwd_dq_dk_dv_loop_seqk_parallel_kernelI23Flash_bwd_kernel_traitsILi256ELi64ELi32ELi8ELi4ELi1ELi2ELb1ELb1EN7cutlass10bfloat16_tE19Flash_kernel_traitsILi256ELi64ELi32ELi8ES3_EELb0ELb0ELb0ELb0ELb0ELb0ELb1EEEvNS_16Flash_bwd_paramsE --------------------------
	.section	.nv.shared._ZN5flash44flash_bwd_dq_dk_dv_loop_seqk_parallel_kernelI23Flash_bwd_kernel_traitsILi256ELi64ELi32ELi8ELi4ELi1ELi2ELb1ELb1EN7cutlass10bfloat16_tE19Flash_kernel_traitsILi256ELi64ELi32ELi8ES3_EELb0ELb0ELb0ELb0ELb0ELb0ELb1EEEvNS_16Flash_bwd_paramsE,"aw",@nobits
	.sectionflags	@""
	.align	16


//--------------------- .nv.shared._ZN5flash44flash_bwd_dq_dk_dv_loop_seqk_parallel_kernelI23Flash_bwd_kernel_traitsILi256ELi64ELi32ELi8ELi4ELi1ELi2ELb1ELb1EN7cutlass10bfloat16_tE19Flash_kernel_traitsILi256ELi64ELi32ELi8ES3_EELb0ELb0ELb1ELb0ELb0ELb0ELb0EEEvNS_16Flash_bwd_paramsE --------------------------
	.section	.nv.shared._ZN5flash44flash_bwd_dq_dk_dv_loop_seqk_parallel_kernelI23Flash_bwd_kernel_traitsILi256ELi64ELi32ELi8ELi4ELi1ELi2ELb1ELb1EN7cutlass10bfloat16_tE19Flash_kernel_traitsILi256ELi64ELi32ELi8ES3_EELb0ELb0ELb1ELb0ELb0ELb0ELb0EEEvNS_16Flash_bwd_paramsE,"aw",@nobits
	.sectionflags	@""
	.align	16


//--------------------- .nv.shared._ZN5flash44flash_bwd_dq_dk_dv_loop_seqk_parallel_kernelI23Flash_bwd_kernel_traitsILi256ELi64ELi32ELi8ELi4ELi1ELi2ELb1ELb1EN7cutlass10bfloat16_tE19Flash_kernel_traitsILi256ELi64ELi32ELi8ES3_EELb0ELb0ELb1ELb0ELb0ELb0ELb1EEEvNS_16Flash_bwd_paramsE --------------------------
	.section	.nv.shared._ZN5flash44flash_bwd_dq_dk_dv_loop_seqk_parallel_kernelI23Flash_bwd_kernel_traitsILi256ELi64ELi32ELi8ELi4ELi1ELi2ELb1ELb1EN7cutlass10bfloat16_tE19Flash_kernel_traitsILi256ELi64ELi32ELi8ES3_EELb0ELb0ELb1ELb0ELb0ELb0ELb1EEEvNS_16Flash_bwd_paramsE,"aw",@nobits
	.sectionflags	@""
	.align	16


//--------------------- .nv.shared._ZN5flash44flash_bwd_dq_dk_dv_loop_seqk_parallel_kernelI23Flash_bwd_kernel_traitsILi256ELi64ELi32ELi8ELi4ELi1ELi2ELb1ELb1EN7cutlass10bfloat16_tE19Flash_kernel_traitsILi256ELi64ELi32ELi8ES3_EELb0ELb0ELb0ELb0ELb0ELb1ELb0EEEvNS_16Flash_bwd_paramsE --------------------------
	.section	.nv.shared._ZN5flash44flash_bwd_dq_dk_dv_loop_seqk_parallel_kernelI23Flash_bwd_kernel_traitsILi256ELi64ELi32ELi8ELi4ELi1ELi2ELb1ELb1EN7cutlass10bfloat16_tE19Flash_kernel_traitsILi256ELi64ELi32ELi8ES3_EELb0ELb0ELb0ELb0ELb0ELb1ELb0EEEvNS_16Flash_bwd_paramsE,"aw",@nobits
	.sectionflags	@""
	.align	16


//--------------------- .nv.shared._ZN5flash44flash_bwd_dq_dk_dv_loop_seqk_parallel_kernelI23Flash_bwd_kernel_traitsILi256ELi64ELi32ELi8ELi4ELi1ELi2ELb1ELb1EN7cutlass10bfloat16_tE19Flash_kernel_traitsILi256ELi64ELi32ELi8ES3_EELb0ELb0ELb0ELb0ELb0ELb1ELb1EEEvNS_16Flash_bwd_paramsE --------------------------
	.section	.nv.shared._ZN5flash44flash_bwd_dq_dk_dv_loop_seqk_parallel_kernelI23Flash_bwd_kernel_traitsILi256ELi64ELi32ELi8ELi4ELi1ELi2ELb1ELb1EN7cutlass10bfloat16_tE19Flash_kernel_traitsILi256ELi64ELi32ELi8ES3_EELb0ELb0ELb0ELb0ELb0ELb1ELb1EEEvNS_16Flash_bwd_paramsE,"aw",@nobits
	.sectionflags	@""
	.align	16


//--------------------- .nv.shared._ZN5flash44flash_bwd_dq_dk_dv_loop_seqk_parallel_kernelI23Flash_bwd_kernel_traitsILi256ELi64ELi32ELi8ELi4ELi1ELi2ELb1ELb1EN7cutlass10bfloat16_tE19Flash_kernel_traitsILi256ELi64ELi32ELi8ES3_EELb0ELb0ELb0ELb1ELb0ELb0ELb0EEEvNS_16Flash_bwd_paramsE --------------------------
	.section	.nv.shared._ZN5flash44flash_bwd_dq_dk_dv_loop_seqk_parallel_kernelI23Flash_bwd_kernel_traitsILi256ELi64ELi32ELi8ELi4ELi1ELi2ELb1ELb1EN7cutlass10bfloat16_tE19Flash_kernel_traitsILi256ELi64ELi32ELi8ES3_EELb0ELb0ELb0ELb1ELb0ELb0ELb0EEEvNS_16Flash_bwd_paramsE,"aw",@nobits
	.sectionflags	@""
	.align	16


//--------------------- .nv.shared._ZN5flash44flash_bwd_dq_dk_dv_loop_seqk_parallel_kernelI23Flash_bwd_kernel_traitsILi256ELi64ELi32ELi8ELi4ELi1ELi2ELb1ELb1EN7cutlass10bfloat16_tE19Flash_kernel_traitsILi256ELi64ELi32ELi8ES3_EELb0ELb0ELb0ELb1ELb0ELb0ELb1EEEvNS_16Flash_bwd_paramsE --------------------------
	.section	.nv.shared._ZN5flash44flash_bwd_dq_dk_dv_loop_seqk_parallel_kernelI23Flash_bwd_kernel_traitsILi256ELi64ELi32ELi8ELi4ELi1ELi2ELb1ELb1EN7cutlass10bfloat16_tE19Flash_kernel_traitsILi256ELi64ELi32ELi8ES3_EELb0ELb0ELb0ELb1ELb0ELb0ELb1EEEvNS_16Flash_bwd_paramsE,"aw",@nobits
	.sectionflags	@""
	.align	16


//--------------------- .nv.shared._ZN5flash44flash_bwd_dq_dk_dv_loop_seqk_parallel_kernelI23Flash_bwd_kernel_traitsILi256ELi64ELi32ELi8ELi4ELi1ELi2ELb1ELb1EN7cutlass10bfloat16_tE19Flash_kernel_traitsILi256ELi64ELi32ELi8ES3_EELb0ELb0ELb1ELb0ELb0ELb1ELb0EEEvNS_16Flash_bwd_paramsE --------------------------
	.section	.nv.shared._ZN5flash44flash_bwd_dq_dk_dv_loop_seqk_parallel_kernelI23Flash_bwd_kernel_traitsILi256ELi64ELi32ELi8ELi4ELi1ELi2ELb1ELb1EN7cutlass10bfloat16_tE19Flash_kernel_traitsILi256ELi64ELi32ELi8ES3_EELb0ELb0ELb1ELb0ELb0ELb1ELb0EEEvNS_16Flash_bwd_paramsE,"aw",@nobits
	.sectionflags	@""
	.align	16


//--------------------- .nv.shared._ZN5flash44flash_bwd_dq_dk_dv_loop_seqk_parallel_kernelI23Flash_bwd_kernel_traitsILi256ELi64ELi32ELi8ELi4ELi1ELi2ELb1ELb1EN7cutlass10bfloat16_tE19Flash_kernel_traitsILi256ELi64ELi32ELi8ES3_EELb0ELb0ELb1ELb0ELb0ELb1ELb1EEEvNS_16Flash_bwd_paramsE --------------------------
	.section	.nv.shared._ZN5flash44flash_bwd_dq_dk_dv_loop_seqk_parallel_kernelI23Flash_bwd_kernel_traitsILi256ELi64ELi32ELi8ELi4ELi1ELi2ELb1ELb1EN7cutlass10bfloat16_tE19Flash_kernel_traitsILi256ELi64ELi32ELi8ES3_EELb0ELb0ELb1ELb0ELb0ELb1ELb1EEEvNS_16Flash_bwd_paramsE,"aw",@nobits
	.sectionflags	@""
	.align	16


//--------------------- .nv.shared._ZN5flash44flash_bwd_dq_dk_dv_loop_seqk_parallel_kernelI23Flash_bwd_kernel_traitsILi256ELi64ELi32ELi8ELi4ELi1ELi2ELb1ELb1EN7cutlass10bfloat16_tE19Flash_kernel_traitsILi256ELi64ELi32ELi8ES3_EELb0ELb0ELb1ELb1ELb0ELb0ELb0EEEvNS_16Flash_bwd_paramsE --------------------------
	.section	.nv.shared._ZN5flash44flash_bwd_dq_dk_dv_loop_seqk_parallel_kernelI23Flash_bwd_kernel_traitsILi256ELi64ELi32ELi8ELi4ELi1ELi2ELb1ELb1EN7cutlass10bfloat16_tE19Flash_kernel_traitsILi256ELi64ELi32ELi8ES3_EELb0ELb0ELb1ELb1ELb0ELb0ELb0EEEvNS_16Flash_bwd_paramsE,"aw",@nobits
	.sectionflags	@""
	.align	16


//--------------------- .nv.shared._ZN5flash44flash_bwd_dq_dk_dv_loop_seqk_parallel_kernelI23Flash_bwd_kernel_traitsILi256ELi64ELi32ELi8ELi4ELi1ELi2ELb1ELb1EN7cutlass10bfloat16_tE19Flash_kernel_traitsILi256ELi64ELi32ELi8ES3_EELb0ELb0ELb1ELb1ELb0ELb0ELb1EEEvNS_16Flash_bwd_paramsE --------------------------
	.section	.nv.shared._ZN5flash44flash_bwd_dq_dk_dv_loop_seqk_parallel_kernelI23Flash_bwd_kernel_traitsILi256ELi64ELi32ELi8ELi4ELi1ELi2ELb1ELb1EN7cutlass10bfloat16_tE19Flash_kernel_traitsILi256ELi64ELi32ELi8ES3_EELb0ELb0ELb1ELb1ELb0ELb0ELb1EEEvNS_16Flash_bwd_paramsE,"aw",@nobits
	.sectionflags	@""
	.align	16


//--------------------- .nv.shared._ZN5flash25flash_bwd_dot_do_o_kernelILb0E23Flash_bwd_kernel_traitsILi256ELi64ELi32ELi8ELi4ELi1ELi2ELb1ELb1EN7cutlass10bfloat16_tE19Flash_kernel_traitsILi256ELi64ELi32ELi8ES3_EEEEvNS_16Flash_bwd_paramsE --------------------------
	.section	.nv.shared._ZN5flash25flash_bwd_dot_do_o_kernelILb0E23Flash_bwd_kernel_traitsILi256ELi64ELi32ELi8ELi4ELi1ELi2ELb1ELb1EN7cutlass10bfloat16_tE19Flash_kernel_traitsILi256ELi64ELi32ELi8ES3_EEEEvNS_16Flash_bwd_paramsE,"aw",@nobits
	.sectionflags	@""
	.align	16


//--------------------- .nv.shared._ZN5flash25flash_bwd_dot_do_o_kernelILb1E23Flash_bwd_kernel_traitsILi256ELi64ELi32ELi8ELi4ELi1ELi2ELb1ELb1EN7cutlass10bfloat16_tE19Flash_kernel_traitsILi256ELi64ELi32ELi8ES3_EEEEvNS_16Flash_bwd_paramsE --------------------------
	.section	.nv.shared._ZN5flash25flash_bwd_dot_do_o_kernelILb1E23Flash_bwd_kernel_traitsILi256ELi64ELi32ELi8ELi4ELi1ELi2ELb1ELb1EN7cutlass10bfloat16_tE19Flash_kernel_traitsILi256ELi64ELi32ELi8ES3_EEEEvNS_16Flash_bwd_paramsE,"aw",@nobits
	.sectionflags	@""
	.align	16


//--------------------- .nv.shared._ZN5flash44flash_bwd_dq_dk_dv_loop_seqk_parallel_kernelI23Flash_bwd_kernel_traitsILi256ELi64ELi64ELi8ELi4ELi2ELi2ELb0ELb1EN7cutlass10bfloat16_tE19Flash_kernel_traitsILi256ELi64ELi64ELi8ES3_EELb0ELb0ELb0ELb0ELb0ELb0ELb0EEEvNS_16Flash_bwd_paramsE --------------------------
	.section	.nv.shared._ZN5flash44flash_bwd_dq_dk_dv_loop_seqk_parallel_kernelI23Flash_bwd_kernel_traitsILi256ELi64ELi64ELi8ELi4ELi2ELi2ELb0ELb1EN7cutlass10bfloat16_tE19Flash_kernel_traitsILi256ELi64ELi64ELi8ES3_EELb0ELb0ELb0ELb0ELb0ELb0ELb0EEEvNS_16Flash_bwd_paramsE,"aw",@nobits
	.sectionflags	@""
	.align	16


//--------------------- .nv.shared._ZN5flash44flash_bwd_dq_dk_dv_loop_seqk_parallel_kernelI23Flash_bwd_kernel_traitsILi256ELi64ELi64ELi8ELi4ELi2ELi2ELb0ELb1EN7cutlass10bfloat16_tE19Flash_kernel_traitsILi256ELi64ELi64ELi8ES3_EELb0ELb0ELb1ELb0ELb0ELb0ELb0EEEvNS_16Flash_bwd_paramsE --------------------------
	.section	.nv.shared._ZN5flash44flash_bwd_dq_dk_dv_loop_seqk_parallel_kernelI23Flash_bwd_kernel_traitsILi256ELi64ELi64ELi8ELi4ELi2ELi2ELb0ELb1EN7cutlass10bfloat16_tE19Flash_kernel_traitsILi256ELi64ELi64ELi8ES3_EELb0ELb0ELb1ELb0ELb0ELb0ELb0EEEvNS_16Flash_bwd_paramsE,"aw",@nobits
	.sectionflags	@""
	.align	16


//--------------------- .nv.shared._ZN5flash44flash_bwd_dq_dk_dv_loop_seqk_parallel_kernelI23Flash_bwd_kernel_traitsILi256ELi64ELi64ELi8ELi4ELi2ELi2ELb0ELb1EN7cutlass10bfloat16_tE19Flash_kernel_traitsILi256ELi64ELi64ELi8ES3_EELb0ELb0ELb0ELb0ELb0ELb1ELb0EEEvNS_16Flash_bwd_paramsE --------------------------
	.section	.nv.shared._ZN5flash44flash_bwd_dq_dk_dv_loop_seqk_parallel_kernelI23Flash_bwd_kernel_traitsILi256ELi64ELi64ELi8ELi4ELi2ELi2ELb0ELb1EN7cutlass10bfloat16_tE19Flash_kernel_traitsILi256ELi64ELi64ELi8ES3_EELb0ELb0ELb0ELb0ELb0ELb1ELb0EEEvNS_16Flash_bwd_paramsE,"aw",@nobits
	.sectionflags	@""
	.align	16


//--------------------- .nv.shared._ZN5flash44flash_bwd_dq_dk_dv_loop_seqk_parallel_kernelI23Flash_bwd_kernel_traitsILi256ELi64ELi64ELi8ELi4ELi2ELi2ELb0ELb1EN7cutlass10bfloat16_tE19Flash_kernel_traitsILi256ELi64ELi64ELi8ES3_EELb0ELb0ELb0ELb1ELb0ELb0ELb0EEEvNS_16Flash_bwd_paramsE --------------------------
	.section	.nv.shared._ZN5flash44flash_bwd_dq_dk_dv_loop_seqk_parallel_kernelI23Flash_bwd_kernel_traitsILi256ELi64ELi64ELi8ELi4ELi2ELi2ELb0ELb1EN7cutlass10bfloat16_tE19Flash_kernel_traitsILi256ELi64ELi64ELi8ES3_EELb0ELb0ELb0ELb1ELb0ELb0ELb0EEEvNS_16Flash_bwd_paramsE,"aw",@nobits
	.sectionflags	@""
	.align	16


//--------------------- .nv.shared._ZN5flash44flash_bwd_dq_dk_dv_loop_seqk_parallel_kernelI23Flash_bwd_kernel_traitsILi256ELi64ELi64ELi8ELi4ELi2ELi2ELb0ELb1EN7cutlass10bfloat16_tE19Flash_kernel_traitsILi256ELi64ELi64ELi8ES3_EELb0ELb0ELb1ELb0ELb0ELb1ELb0EEEvNS_16Flash_bwd_paramsE --------------------------
	.section	.nv.shared._ZN5flash44flash_bwd_dq_dk_dv_loop_seqk_parallel_kernelI23Flash_bwd_kernel_traitsILi256ELi64ELi64ELi8ELi4ELi2ELi2ELb0ELb1EN7cutlass10bfloat16_tE19Flash_kernel_traitsILi256ELi64ELi64ELi8ES3_EELb0ELb0ELb1ELb0ELb0ELb1ELb0EEEvNS_16Flash_bwd_paramsE,"aw",@nobits
	.sectionflags	@""
	.align	16


//--------------------- .nv.shared._ZN5flash44flash_bwd_dq_dk_dv_loop_seqk_parallel_kernelI23Flash_bwd_kernel_traitsILi256ELi64ELi64ELi8ELi4ELi2ELi2ELb0ELb1EN7cutlass10bfloat16_tE19Flash_kernel_traitsILi256ELi64ELi64ELi8ES3_EELb0ELb0ELb1ELb1ELb0ELb0ELb0EEEvNS_16Flash_bwd_paramsE --------------------------
	.section	.nv.shared._ZN5flash44flash_bwd_dq_dk_dv_loop_seqk_parallel_kernelI23Flash_bwd_kernel_traitsILi256ELi64ELi64ELi8ELi4ELi2ELi2ELb0ELb1EN7cutlass10bfloat16_tE19Flash_kernel_traitsILi256ELi64ELi64ELi8ES3_EELb0ELb0ELb1ELb1ELb0ELb0ELb0EEEvNS_16Flash_bwd_paramsE,"aw",@nobits
	.sectionflags	@""
	.align	16


//--------------------- .nv.shared._ZN5flash44flash_bwd_dq_dk_dv_loop_seqk_parallel_kernelI23Flash_bwd_kernel_traitsILi256ELi64ELi64ELi8ELi4ELi2ELi2ELb0ELb0EN7cutlass10bfloat16_tE19Flash_kernel_traitsILi256ELi64ELi64ELi8ES3_EELb0ELb0ELb0ELb0ELb0ELb0ELb0EEEvNS_16Flash_bwd_paramsE --------------------------
	.section	.nv.shared._ZN5flash44flash_bwd_dq_dk_dv_loop_seqk_parallel_kernelI23Flash_bwd_kernel_traitsILi256ELi64ELi64ELi8ELi4ELi2ELi2ELb0ELb0EN7cutlass10bfloat16_tE19Flash_kernel_traitsILi256ELi64ELi64ELi8ES3_EELb0ELb0ELb0ELb0ELb0ELb0ELb0EEEvNS_16Flash_bwd_paramsE,"aw",@nobits
	.sectionflags	@""
	.align	16


//--------------------- .nv.shared._ZN5flash44flash_bwd_dq_dk_dv_loop_seqk_parallel_kernelI23Flash_bwd_kernel_traitsILi256ELi64ELi64ELi8ELi4ELi2ELi2ELb0ELb0EN7cutlass10bfloat16_tE19Flash_kernel_traitsILi256ELi64ELi64ELi8ES3_EELb0ELb0ELb1ELb0ELb0ELb0ELb0EEEvNS_16Flash_bwd_paramsE --------------------------
	.section	.nv.shared._ZN5flash44flash_bwd_dq_dk_dv_loop_seqk_parallel_kernelI23Flash_bwd_kernel_traitsILi256ELi64ELi64ELi8ELi4ELi2ELi2ELb0ELb0EN7cutlass10bfloat16_tE19Flash_kernel_traitsILi256ELi64ELi64ELi8ES3_EELb0ELb0ELb1ELb0ELb0ELb0ELb0EEEvNS_16Flash_bwd_paramsE,"aw",@nobits
	.sectionflags	@""
	.align	16


//--------------------- .nv.shared._ZN5flash44flash_bwd_dq_dk_dv_loop_seqk_parallel_kernelI23Flash_bwd_kernel_traitsILi256ELi64ELi64ELi8ELi4ELi2ELi2ELb0ELb0EN7cutlass10bfloat16_tE19Flash_kernel_traitsILi256ELi64ELi64ELi8ES3_EELb0ELb0ELb0ELb0ELb0ELb1ELb0EEEvNS_16Flash_bwd_paramsE --------------------------
	.section	.nv.shared._ZN5flash44flash_bwd_dq_dk_dv_loop_seqk_parallel_kernelI23Flash_bwd_kernel_traitsILi256ELi64ELi64ELi8ELi4ELi2ELi2ELb0ELb0EN7cutlass10bfloat16_tE19Flash_kernel_traitsILi256ELi64ELi64ELi8ES3_EELb0ELb0ELb0ELb0ELb0ELb1ELb0EEEvNS_16Flash_bwd_paramsE,"aw",@nobits
	.sectionflags	@""
	.align	16


//--------------------- .nv.shared._ZN5flash44flash_bwd_dq_dk_dv_loop_seqk_parallel_kernelI23Flash_bwd_kernel_traitsILi256ELi64ELi64ELi8ELi4ELi2ELi2ELb0ELb0EN7cutlass10bfloat16_tE19Flash_kernel_traitsILi256ELi64ELi64ELi8ES3_EELb0ELb0ELb0ELb1ELb0ELb0ELb0EEEvNS_16Flash_bwd_paramsE --------------------------
	.section	.nv.shared._ZN5flash44flash_bwd_dq_dk_dv_loop_seqk_parallel_kernelI23Flash_bwd_kernel_traitsILi256ELi64ELi64ELi8ELi4ELi2ELi2ELb0ELb0EN7cutlass10bfloat16_tE19Flash_kernel_traitsILi256ELi64ELi64ELi8ES3_EELb0ELb0ELb0ELb1ELb0ELb0ELb0EEEvNS_16Flash_bwd_paramsE,"aw",@nobits
	.sectionflags	@""
	.align	16


//--------------------- .nv.shared._ZN5flash44flash_bwd_dq_dk_dv_loop_seqk_parallel_kernelI23Flash_bwd_kernel_traitsILi256ELi64ELi64ELi8ELi4ELi2ELi2ELb0ELb0EN7cutlass10bfloat16_tE19Flash_kernel_traitsILi256ELi64ELi64ELi8ES3_EELb0ELb0ELb1ELb0ELb0ELb1ELb0EEEvNS_16Flash_bwd_paramsE --------------------------
	.section	.nv.shared._ZN5flash44flash_bwd_dq_dk_dv_loop_seqk_parallel_kernelI23Flash_bwd_kernel_traitsILi256ELi64ELi64ELi8ELi4ELi2ELi2ELb0ELb0EN7cutlass10bfloat16_tE19Flash_kernel_traitsILi256ELi64ELi64ELi8ES3_EELb0ELb0ELb1ELb0ELb0ELb1ELb0EEEvNS_16Flash_bwd_paramsE,"aw",@nobits
	.sectionflags	@""
	.align	16


//--------------------- .nv.shared._ZN5flash44flash_bwd_dq_dk_dv_loop_seqk_parallel_kernelI23Flash_bwd_kernel_traitsILi256ELi64ELi64ELi8ELi4ELi2ELi2ELb0ELb0EN7cutlass10bfloat16_tE19Flash_kernel_traitsILi256ELi64ELi64ELi8ES3_EELb0ELb0ELb1ELb1ELb0ELb0ELb0EEEvNS_16Flash_bwd_paramsE --------------------------
	.section	.nv.shared._ZN5flash44flash_bwd_dq_dk_dv_loop_seqk_parallel_kernelI23Flash_bwd_kernel_traitsILi256ELi64ELi64ELi8ELi4ELi2ELi2ELb0ELb0EN7cutlass10bfloat16_tE19Flash_kernel_traitsILi256ELi64ELi64ELi8ES3_EELb0ELb0ELb1ELb1ELb0ELb0ELb0EEEvNS_16Flash_bwd_paramsE,"aw",@nobits
	.sectionflags	@""
	.align	16


//--------------------- .nv.shared._ZN5flash27flash_bwd_convert_dq_kernelI23Flash_bwd_kernel_traitsILi256ELi64ELi64ELi8ELi4ELi2ELi2ELb0ELb1EN7cutlass10bfloat16_tE19Flash_kernel_traitsILi256ELi64ELi64ELi8ES3_EEEEvNS_16Flash_bwd_paramsEi --------------------------
	.section	.nv.shared._ZN5flash27flash_bwd_convert_dq_kernelI23Flash_bwd_kernel_traitsILi256ELi64ELi64ELi8ELi4ELi2ELi2ELb0ELb1EN7cutlass10bfloat16_tE19Flash_kernel_traitsILi256ELi64ELi64ELi8ES3_EEEEvNS_16Flash_bwd_paramsEi,"aw",@nobits
	.sectionflags	@""
	.align	16


//--------------------- .nv.shared._ZN5flash44flash_bwd_dq_dk_dv_loop_seqk_parallel_kernelI23Flash_bwd_kernel_traitsILi256ELi64ELi64ELi8ELi4ELi2ELi2ELb0ELb1EN7cutlass10bfloat16_tE19Flash_kernel_traitsILi256ELi64ELi64ELi8ES3_EELb1ELb0ELb0ELb0ELb0ELb0ELb0EEEvNS_16Flash_bwd_paramsE --------------------------
	.section	.nv.shared._ZN5flash44flash_bwd_dq_dk_dv_loop_seqk_parallel_kernelI23Flash_bwd_kernel_traitsILi256ELi64ELi64ELi8ELi4ELi2ELi2ELb0ELb1EN7cutlass10bfloat16_tE19Flash_kernel_traitsILi256ELi64ELi64ELi8ES3_EELb1ELb0ELb0ELb0ELb0ELb0ELb0EEEvNS_16Flash_bwd_paramsE,"aw",@nobits
	.sectionflags	@""
	.align	16


//--------------------- .nv.shared._ZN5flash44flash_bwd_dq_dk_dv_loop_seqk_parallel_kernelI23Flash_bwd_kernel_traitsILi256ELi64ELi64ELi8ELi4ELi2ELi2ELb0ELb1EN7cutlass10bfloat16_tE19Flash_kernel_traitsILi256ELi64ELi64ELi8ES3_EELb0ELb0ELb0ELb0ELb0ELb0ELb1EEEvNS_16Flash_bwd_paramsE --------------------------
	.section	.nv.shared._ZN5flash44flash_bwd_dq_dk_dv_loop_seqk_parallel_kernelI23Flash_bwd_kernel_traitsILi256ELi64ELi64ELi8ELi4ELi2ELi2ELb0ELb1EN7cutlass10bfloat16_tE19Flash_kernel_traitsILi256ELi64ELi64ELi8ES3_EELb0ELb0ELb0ELb0ELb0ELb0ELb1EEEvNS_16Flash_bwd_paramsE,"aw",@nobits
	.sectionflags	@""
	.align	16


//--------------------- .nv.shared._ZN5flash44flash_bwd_dq_dk_dv_loop_seqk_parallel_kernelI23Flash_bwd_kernel_traitsILi256ELi64ELi64ELi8ELi4ELi2ELi2ELb0ELb1EN7cutlass10bfloat16_tE19Flash_kernel_traitsILi256ELi64ELi64ELi8ES3_EELb1ELb0ELb1ELb0ELb0ELb0ELb0EEEvNS_16Flash_bwd_paramsE --------------------------
	.section	.nv.shared._ZN5flash44flash_bwd_dq_dk_dv_loop_seqk_parallel_kernelI23Flash_bwd_kernel_traitsILi256ELi64ELi64ELi8ELi4ELi2ELi2ELb0ELb1EN7cutlass10bfloat16_tE19Flash_kernel_traitsILi256ELi64ELi64ELi8ES3_EELb1ELb0ELb1ELb0ELb0ELb0ELb0EEEvNS_16Flash_bwd_paramsE,"aw",@nobits
	.sectionflags	@""
	.align	16


//--------------------- .nv.shared._ZN5flash44flash_bwd_dq_dk_dv_loop_seqk_parallel_kernelI23Flash_bwd_kernel_traitsILi256ELi64ELi64ELi8ELi4ELi2ELi2ELb0ELb1EN7cutlass10bfloat16_tE19Flash_kernel_traitsILi256ELi64ELi64ELi8ES3_EELb0ELb0ELb1ELb0ELb0ELb0ELb1EEEvNS_16Flash_bwd_paramsE --------------------------
	.section	.nv.shared._ZN5flash44flash_bwd_dq_dk_dv_loop_seqk_parallel_kernelI23Flash_bwd_kernel_traitsILi256ELi64ELi64ELi8ELi4ELi2ELi2ELb0ELb1EN7cutlass10bfloat16_tE19Flash_kernel_traitsILi256ELi64ELi64ELi8ES3_EELb0ELb0ELb1ELb0ELb0ELb0ELb1EEEvNS_16Flash_bwd_paramsE,"aw",@nobits
	.sectionflags	@""
	.align	16


//--------------------- .nv.shared._ZN5flash44flash_bwd_dq_dk_dv_loop_seqk_parallel_kernelI23Flash_bwd_kernel_traitsILi256ELi64ELi64ELi8ELi4ELi2ELi2ELb0ELb1EN7cutlass10bfloat16_tE19Flash_kernel_traitsILi256ELi64ELi64ELi8ES3_EELb1ELb0ELb0ELb0ELb0ELb1ELb0EEEvNS_16Flash_bwd_paramsE --------------------------
	.section	.nv.shared._ZN5flash44flash_bwd_dq_dk_dv_loop_seqk_parallel_kernelI23Flash_bwd_kernel_traitsILi256ELi64ELi64ELi8ELi4ELi2ELi2ELb0ELb1EN7cutlass10bfloat16_tE19Flash_kernel_traitsILi256ELi64ELi64ELi8ES3_EELb1ELb0ELb0ELb0ELb0ELb1ELb0EEEvNS_16Flash_bwd_paramsE,"aw",@nobits
	.sectionflags	@""
	.align	16


//--------------------- .nv.shared._ZN5flash44flash_bwd_dq_dk_dv_loop_seqk_parallel_kernelI23Flash_bwd_kernel_traitsILi256ELi64ELi64ELi8ELi4ELi2ELi2ELb0ELb1EN7cutlass10bfloat16_tE19Flash_kernel_traitsILi256ELi64ELi64ELi8ES3_EELb0ELb0ELb0ELb0ELb0ELb1ELb1EEEvNS_16Flash_bwd_paramsE --------------------------
	.section	.nv.shared._ZN5flash44flash_bwd_dq_dk_dv_loop_seqk_parallel_kernelI23Flash_bwd_kernel_traitsILi256ELi64ELi64ELi8ELi4ELi2ELi2ELb0ELb1EN7cutlass10bfloat16_tE19Flash_kernel_traitsILi256ELi64ELi64ELi8ES3_EELb0ELb0ELb0ELb0ELb0ELb1ELb1EEEvNS_16Flash_bwd_paramsE,"aw",@nobits
	.sectionflags	@""
	.align	16


//--------------------- .nv.shared._ZN5flash44flash_bwd_dq_dk_dv_loop_seqk_parallel_kernelI23Flash_bwd_kernel_traitsILi256ELi64ELi64ELi8ELi4ELi2ELi2ELb0ELb1EN7cutlass10bfloat16_tE19Flash_kernel_traitsILi256ELi64ELi64ELi8ES3_EELb1ELb0ELb0ELb1ELb0ELb0ELb0EEEvNS_16Flash_bwd_paramsE --------------------------
	.section	.nv.shared._ZN5flash44flash_bwd_dq_dk_dv_loop_seqk_parallel_kernelI23Flash_bwd_kernel_traitsILi256ELi64ELi64ELi8ELi4ELi2ELi2ELb0ELb1EN7cutlass10bfloat16_tE19Flash_kernel_traitsILi256ELi64ELi64ELi8ES3_EELb1ELb0ELb0ELb1ELb0ELb0ELb0EEEvNS_16Flash_bwd_paramsE,"aw",@nobits
	.sectionflags	@""
	.align	16


//--------------------- .nv.shared._ZN5flash44flash_bwd_dq_dk_dv_loop_seqk_parallel_kernelI23Flash_bwd_kernel_traitsILi256ELi64ELi64ELi8ELi4ELi2ELi2ELb0ELb1EN7cutlass10bfloat16_tE19Flash_kernel_traitsILi256ELi64ELi64ELi8ES3_EELb0ELb0ELb0ELb1ELb0ELb0ELb1EEEvNS_16Flash_bwd_paramsE --------------------------
	.section	.nv.shared._ZN5flash44flash_bwd_dq_dk_dv_loop_seqk_parallel_kernelI23Flash_bwd_kernel_traitsILi256ELi64ELi64ELi8ELi4ELi2ELi2ELb0ELb1EN7cutlass10bfloat16_tE19Flash_kernel_traitsILi256ELi64ELi64ELi8ES3_EELb0ELb0ELb0ELb1ELb0ELb0ELb1EEEvNS_16Flash_bwd_paramsE,"aw",@nobits
	.sectionflags	@""
	.align	16


//--------------------- .nv.shared._ZN5flash44flash_bwd_dq_dk_dv_loop_seqk_parallel_kernelI23Flash_bwd_kernel_traitsILi256ELi64ELi64ELi8ELi4ELi2ELi2ELb0ELb1EN7cutlass10bfloat16_tE19Flash_kernel_traitsILi256ELi64ELi64ELi8ES3_EELb1ELb0ELb1ELb0ELb0ELb1ELb0EEEvNS_16Flash_bwd_paramsE --------------------------
	.section	.nv.shared._ZN5flash44flash_bwd_dq_dk_dv_loop_seqk_parallel_kernelI23Flash_bwd_kernel_traitsILi256ELi64ELi64ELi8ELi4ELi2ELi2ELb0ELb1EN7cutlass10bfloat16_tE19Flash_kernel_traitsILi256ELi64ELi64ELi8ES3_EELb1ELb0ELb1ELb0ELb0ELb1ELb0EEEvNS_16Flash_bwd_paramsE,"aw",@nobits
	.sectionflags	@""
	.align	16


//--------------------- .nv.shared._ZN5flash44flash_bwd_dq_dk_dv_loop_seqk_parallel_kernelI23Flash_bwd_kernel_traitsILi256ELi64ELi64ELi8ELi4ELi2ELi2ELb0ELb1EN7cutlass10bfloat16_tE19Flash_kernel_traitsILi256ELi64ELi64ELi8ES3_EELb0ELb0ELb1ELb0ELb0ELb1ELb1EEEvNS_16Flash_bwd_paramsE --------------------------
	.section	.nv.shared._ZN5flash44flash_bwd_dq_dk_dv_loop_seqk_parallel_kernelI23Flash_bwd_kernel_traitsILi256ELi64ELi64ELi8ELi4ELi2ELi2ELb0ELb1EN7cutlass10bfloat16_tE19Flash_kernel_traitsILi256ELi64ELi64ELi8ES3_EELb0ELb0ELb1ELb0ELb0ELb1ELb1EEEvNS_16Flash_bwd_paramsE,"aw",@nobits
	.sectionflags	@""
	.align	16


//--------------------- .nv.shared._ZN5flash44flash_bwd_dq_dk_dv_loop_seqk_parallel_kernelI23Flash_bwd_kernel_traitsILi256ELi64ELi64ELi8ELi4ELi2ELi2ELb0ELb1EN7cutlass10bfloat16_tE19Flash_kernel_traitsILi256ELi64ELi64ELi8ES3_EELb1ELb0ELb1ELb1ELb0ELb0ELb0EEEvNS_16Flash_bwd_paramsE --------------------------
	.section	.nv.shared._ZN5flash44flash_bwd_dq_dk_dv_loop_seqk_parallel_kernelI23Flash_bwd_kernel_traitsILi256ELi64ELi64ELi8ELi4ELi2ELi2ELb0ELb1EN7cutlass10bfloat16_tE19Flash_kernel_traitsILi256ELi64ELi64ELi8ES3_EELb1ELb0ELb1ELb1ELb0ELb0ELb0EEEvNS_16Flash_bwd_paramsE,"aw",@nobits
	.sectionflags	@""
	.align	16


//--------------------- .nv.shared._ZN5flash44flash_bwd_dq_dk_dv_loop_seqk_parallel_kernelI23Flash_bwd_kernel_traitsILi256ELi64ELi64ELi8ELi4ELi2ELi2ELb0ELb1EN7cutlass10bfloat16_tE19Flash_kernel_traitsILi256ELi64ELi64ELi8ES3_EELb0ELb0ELb1ELb1ELb0ELb0ELb1EEEvNS_16Flash_bwd_paramsE --------------------------
	.section	.nv.shared._ZN5flash44flash_bwd_dq_dk_dv_loop_seqk_parallel_kernelI23Flash_bwd_kernel_traitsILi256ELi64ELi64ELi8ELi4ELi2ELi2ELb0ELb1EN7cutlass10bfloat16_tE19Flash_kernel_traitsILi256ELi64ELi64ELi8ES3_EELb0ELb0ELb1ELb1ELb0ELb0ELb1EEEvNS_16Flash_bwd_paramsE,"aw",@nobits
	.sectionflags	@""
	.align	16


//--------------------- .nv.shared._ZN5flash25flash_bwd_dot_do_o_kernelILb0E23Flash_bwd_kernel_traitsILi256ELi64ELi64ELi8ELi4ELi2ELi2ELb0ELb1EN7cutlass10bfloat16_tE19Flash_kernel_traitsILi256ELi64ELi64ELi8ES3_EEEEvNS_16Flash_bwd_paramsE --------------------------
	.section	.nv.shared._ZN5flash25flash_bwd_dot_do_o_kernelILb0E23Flash_bwd_kernel_traitsILi256ELi64ELi64ELi8ELi4ELi2ELi2ELb0ELb1EN7cutlass10bfloat16_tE19Flash_kernel_traitsILi256ELi64ELi64ELi8ES3_EEEEvNS_16Flash_bwd_paramsE,"aw",@nobits
	.sectionflags	@""
	.align	16


//--------------------- .nv.shared._ZN5flash25flash_bwd_dot_do_o_kernelILb1E23Flash_bwd_kernel_traitsILi256ELi64ELi64ELi8ELi4ELi2ELi2ELb0ELb1EN7cutlass10bfloat16_tE19Flash_kernel_traitsILi256ELi64ELi64ELi8ES3_EEEEvNS_16Flash_bwd_paramsE --------------------------
	.section	.nv.shared._ZN5flash25flash_bwd_dot_do_o_kernelILb1E23Flash_bwd_kernel_traitsILi256ELi64ELi64ELi8ELi4ELi2ELi2ELb0ELb1EN7cutlass10bfloat16_tE19Flash_kernel_traitsILi256ELi64ELi64ELi8ES3_EEEEvNS_16Flash_bwd_paramsE,"aw",@nobits
	.sectionflags	@""
	.align	16


//--------------------- .nv.shared._ZN5flash27flash_bwd_convert_dq_kernelI23Flash_bwd_kernel_traitsILi256ELi64ELi64ELi8ELi4ELi2ELi2ELb0ELb0EN7cutlass10bfloat16_tE19Flash_kernel_traitsILi256ELi64ELi64ELi8ES3_EEEEvNS_16Flash_bwd_paramsEi --------------------------
	.section	.nv.shared._ZN5flash27flash_bwd_convert_dq_kernelI23Flash_bwd_kernel_traitsILi256ELi64ELi64ELi8ELi4ELi2ELi2ELb0ELb0EN7cutlass10bfloat16_tE19Flash_kernel_traitsILi256ELi64ELi64ELi8ES3_EEEEvNS_16Flash_bwd_paramsEi,"aw",@nobits
	.sectionflags	@""
	.align	16


//--------------------- .nv.shared._ZN5flash44flash_bwd_dq_dk_dv_loop_seqk_parallel_kernelI23Flash_bwd_kernel_traitsILi256ELi64ELi64ELi8ELi4ELi2ELi2ELb0ELb0EN7cutlass10bfloat16_tE19Flash_kernel_traitsILi256ELi64ELi64ELi8ES3_EELb1ELb0ELb0ELb0ELb0ELb0ELb0EEEvNS_16Flash_bwd_paramsE --------------------------
	.section	.nv.shared._ZN5flash44flash_bwd_dq_dk_dv_loop_seqk_parallel_kernelI23Flash_bwd_kernel_traitsILi256ELi64ELi64ELi8ELi4ELi2ELi2ELb0ELb0EN7cutlass10bfloat16_tE19Flash_kernel_traitsILi256ELi64ELi64ELi8ES3_EELb1ELb0ELb0ELb0ELb0ELb0ELb0EEEvNS_16Flash_bwd_paramsE,"aw",@nobits
	.sectionflags	@""
	.align	16


//--------------------- .nv.shared._ZN5flash44flash_bwd_dq_dk_dv_loop_seqk_parallel_kernelI23Flash_bwd_kernel_traitsILi256ELi64ELi64ELi8ELi4ELi2ELi2ELb0ELb0EN7cutlass10bfloat16_tE19Flash_kernel_traitsILi256ELi64ELi64ELi8ES3_EELb0ELb0ELb0ELb0ELb0ELb0ELb1EEEvNS_16Flash_bwd_paramsE --------------------------
	.section	.nv.shared._ZN5flash44flash_bwd_dq_dk_dv_loop_seqk_parallel_kernelI23Flash_bwd_kernel_traitsILi256ELi64ELi64ELi8ELi4ELi2ELi2ELb0ELb0EN7cutlass10bfloat16_tE19Flash_kernel_traitsILi256ELi64ELi64ELi8ES3_EELb0ELb0ELb0ELb0ELb0ELb0ELb1EEEvNS_16Flash_bwd_paramsE,"aw",@nobits
	.sectionflags	@""
	.align	16


//--------------------- .nv.shared._ZN5flash44flash_bwd_dq_dk_dv_loop_seqk_parallel_kernelI23Flash_bwd_kernel_traitsILi256ELi64ELi64ELi8ELi4ELi2ELi2ELb0ELb0EN7cutlass10bfloat16_tE19Flash_kernel_traitsILi256ELi64ELi64ELi8ES3_EELb1ELb0ELb1ELb0ELb0ELb0ELb0EEEvNS_16Flash_bwd_paramsE --------------------------
	.section	.nv.shared._ZN5flash44flash_bwd_dq_dk_dv_loop_seqk_parallel_kernelI23Flash_bwd_kernel_traitsILi256ELi64ELi64ELi8ELi4ELi2ELi2ELb0ELb0EN7cutlass10bfloat16_tE19Flash_kernel_traitsILi256ELi64ELi64ELi8ES3_EELb1ELb0ELb1ELb0ELb0ELb0ELb0EEEvNS_16Flash_bwd_paramsE,"aw",@nobits
	.sectionflags	@""
	.align	16


//--------------------- .nv.shared._ZN5flash44flash_bwd_dq_dk_dv_loop_seqk_parallel_kernelI23Flash_bwd_kernel_traitsILi256ELi64ELi64ELi8ELi4ELi2ELi2ELb0ELb0EN7cutlass10bfloat16_tE19Flash_kernel_traitsILi256ELi64ELi64ELi8ES3_EELb0ELb0ELb1ELb0ELb0ELb0ELb1EEEvNS_16Flash_bwd_paramsE --------------------------
	.section	.nv.shared._ZN5flash44flash_bwd_dq_dk_dv_loop_seqk_parallel_kernelI23Flash_bwd_kernel_traitsILi256ELi64ELi64ELi8ELi4ELi2ELi2ELb0ELb0EN7cutlass10bfloat16_tE19Flash_kernel_traitsILi256ELi64ELi64ELi8ES3_EELb0ELb0ELb1ELb0ELb0ELb0ELb1EEEvNS_16Flash_bwd_paramsE,"aw",@nobits
	.sectionflags	@""
	.align	16


//--------------------- .nv.shared._ZN5flash44flash_bwd_dq_dk_dv_loop_seqk_parallel_kernelI23Flash_bwd_kernel_traitsILi256ELi64ELi64ELi8ELi4ELi2ELi2ELb0ELb0EN7cutlass10bfloat16_tE19Flash_kernel_traitsILi256ELi64ELi64ELi8ES3_EELb1ELb0ELb0ELb0ELb0ELb1ELb0EEEvNS_16Flash_bwd_paramsE --------------------------
	.section	.nv.shared._ZN5flash44flash_bwd_dq_dk_dv_loop_seqk_parallel_kernelI23Flash_bwd_kernel_traitsILi256ELi64ELi64ELi8ELi4ELi2ELi2ELb0ELb0EN7cutlass10bfloat16_tE19Flash_kernel_traitsILi256ELi64ELi64ELi8ES3_EELb1ELb0ELb0ELb0ELb0ELb1ELb0EEEvNS_16Flash_bwd_paramsE,"aw",@nobits
	.sectionflags	@""
	.align	16


//--------------------- .nv.shared._ZN5flash44flash_bwd_dq_dk_dv_loop_seqk_parallel_kernelI23Flash_bwd_kernel_traitsILi256ELi64ELi64ELi8ELi4ELi2ELi2ELb0ELb0EN7cutlass10bfloat16_tE19Flash_kernel_traitsILi256ELi64ELi64ELi8ES3_EELb0ELb0ELb0ELb0ELb0ELb1ELb1EEEvNS_16Flash_bwd_paramsE --------------------------
	.section	.nv.shared._ZN5flash44flash_bwd_dq_dk_dv_loop_seqk_parallel_kernelI23Flash_bwd_kernel_traitsILi256ELi64ELi64ELi8ELi4ELi2ELi2ELb0ELb0EN7cutlass10bfloat16_tE19Flash_kernel_traitsILi256ELi64ELi64ELi8ES3_EELb0ELb0ELb0ELb0ELb0ELb1ELb1EEEvNS_16Flash_bwd_paramsE,"aw",@nobits
	.sectionflags	@""
	.align	16


//--------------------- .nv.shared._ZN5flash44flash_bwd_dq_dk_dv_loop_seqk_parallel_kernelI23Flash_bwd_kernel_traitsILi256ELi64ELi64ELi8ELi4ELi2ELi2ELb0ELb0EN7cutlass10bfloat16_tE19Flash_kernel_traitsILi256ELi64ELi64ELi8ES3_EELb1ELb0ELb0ELb1ELb0ELb0ELb0EEEvNS_16Flash_bwd_paramsE --------------------------
	.section	.nv.shared._ZN5flash44flash_bwd_dq_dk_dv_loop_seqk_parallel_kernelI23Flash_bwd_kernel_traitsILi256ELi64ELi64ELi8ELi4ELi2ELi2ELb0ELb0EN7cutlass10bfloat16_tE19Flash_kernel_traitsILi256ELi64ELi64ELi8ES3_EELb1ELb0ELb0ELb1ELb0ELb0ELb0EEEvNS_16Flash_bwd_paramsE,"aw",@nobits
	.sectionflags	@""
	.align	16


//--------------------- .nv.shared._ZN5flash44flash_bwd_dq_dk_dv_loop_seqk_parallel_kernelI23Flash_bwd_kernel_traitsILi256ELi64ELi64ELi8ELi4ELi2ELi2ELb0ELb0EN7cutlass10bfloat16_tE19Flash_kernel_traitsILi256ELi64ELi64ELi8ES3_EELb0ELb0ELb0ELb1ELb0ELb0ELb1EEEvNS_16Flash_bwd_paramsE --------------------------
	.section	.nv.shared._ZN5flash44flash_bwd_dq_dk_dv_loop_seqk_parallel_kernelI23Flash_bwd_kernel_traitsILi256ELi64ELi64ELi8ELi4ELi2ELi2ELb0ELb0EN7cutlass10bfloat16_tE19Flash_kernel_traitsILi256ELi64ELi64ELi8ES3_EELb0ELb0ELb0ELb1ELb0ELb0ELb1EEEvNS_16Flash_bwd_paramsE,"aw",@nobits
	.sectionflags	@""
	.align	16


//--------------------- .nv.shared._ZN5flash44flash_bwd_dq_dk_dv_loop_seqk_parallel_kernelI23Flash_bwd_kernel_traitsILi256ELi64ELi64ELi8ELi4ELi2ELi2ELb0ELb0EN7cutlass10bfloat16_tE19Flash_kernel_traitsILi256ELi64ELi64ELi8ES3_EELb1ELb0ELb1ELb0ELb0ELb1ELb0EEEvNS_16Flash_bwd_paramsE --------------------------
	.section	.nv.shared._ZN5flash44flash_bwd_dq_dk_dv_loop_seqk_parallel_kernelI23Flash_bwd_kernel_traitsILi256ELi64ELi64ELi8ELi4ELi2ELi2ELb0ELb0EN7cutlass10bfloat16_tE19Flash_kernel_traitsILi256ELi64ELi64ELi8ES3_EELb1ELb0ELb1ELb0ELb0ELb1ELb0EEEvNS_16Flash_bwd_paramsE,"aw",@nobits
	.sectionflags	@""
	.align	16


//--------------------- .nv.shared._ZN5flash44flash_bwd_dq_dk_dv_loop_seqk_parallel_kernelI23Flash_bwd_kernel_traitsILi256ELi64ELi64ELi8ELi4ELi2ELi2ELb0ELb0EN7cutlass10bfloat16_tE19Flash_kernel_traitsILi256ELi64ELi64ELi8ES3_EELb0ELb0ELb1ELb0ELb0ELb1ELb1EEEvNS_16Flash_bwd_paramsE --------------------------
	.section	.nv.shared._ZN5flash44flash_bwd_dq_dk_dv_loop_seqk_parallel_kernelI23Flash_bwd_kernel_traitsILi256ELi64ELi64ELi8ELi4ELi2ELi2ELb0ELb0EN7cutlass10bfloat16_tE19Flash_kernel_traitsILi256ELi64ELi64ELi8ES3_EELb0ELb0ELb1ELb0ELb0ELb1ELb1EEEvNS_16Flash_bwd_paramsE,"aw",@nobits
	.sectionflags	@""
	.align	16


//--------------------- .nv.shared._ZN5flash44flash_bwd_dq_dk_dv_loop_seqk_parallel_kernelI23Flash_bwd_kernel_traitsILi256ELi64ELi64ELi8ELi4ELi2ELi2ELb0ELb0EN7cutlass10bfloat16_tE19Flash_kernel_traitsILi256ELi64ELi64ELi8ES3_EELb1ELb0ELb1ELb1ELb0ELb0ELb0EEEvNS_16Flash_bwd_paramsE --------------------------
	.section	.nv.shared._ZN5flash44flash_bwd_dq_dk_dv_loop_seqk_parallel_kernelI23Flash_bwd_kernel_traitsILi256ELi64ELi64ELi8ELi4ELi2ELi2ELb0ELb0EN7cutlass10bfloat16_tE19Flash_kernel_traitsILi256ELi64ELi64ELi8ES3_EELb1ELb0ELb1ELb1ELb0ELb0ELb0EEEvNS_16Flash_bwd_paramsE,"aw",@nobits
	.sectionflags	@""
	.align	16


//--------------------- .nv.shared._ZN5flash44flash_bwd_dq_dk_dv_loop_seqk_parallel_kernelI23Flash_bwd_kernel_traitsILi256ELi64ELi64ELi8ELi4ELi2ELi2ELb0ELb0EN7cutlass10bfloat16_tE19Flash_kernel_traitsILi256ELi64ELi64ELi8ES3_EELb0ELb0ELb1ELb1ELb0ELb0ELb1EEEvNS_16Flash_bwd_paramsE --------------------------
	.section	.nv.shared._ZN5flash44flash_bwd_dq_dk_dv_loop_seqk_parallel_kernelI23Flash_bwd_kernel_traitsILi256ELi64ELi64ELi8ELi4ELi2ELi2ELb0ELb0EN7cutlass10bfloat16_tE19Flash_kernel_traitsILi256ELi64ELi64ELi8ES3_EELb0ELb0ELb1ELb1ELb0ELb0ELb1EEEvNS_16Flash_bwd_paramsE,"aw",@nobits
	.sectionflags	@""
	.align	16


//--------------------- .nv.shared._ZN5flash25flash_bwd_dot_do_o_kernelILb0E23Flash_bwd_kernel_traitsILi256ELi64ELi64ELi8ELi4ELi2ELi2ELb0ELb0EN7cutlass10bfloat16_tE19Flash_kernel_traitsILi256ELi64ELi64ELi8ES3_EEEEvNS_16Flash_bwd_paramsE --------------------------
	.section	.nv.shared._ZN5flash25flash_bwd_dot_do_o_kernelILb0E23Flash_bwd_kernel_traitsILi256ELi64ELi64ELi8ELi4ELi2ELi2ELb0ELb0EN7cutlass10bfloat16_tE19Flash_kernel_traitsILi256ELi64ELi64ELi8ES3_EEEEvNS_16Flash_bwd_paramsE,"aw",@nobits
	.sectionflags	@""
	.align	16


//--------------------- .nv.shared._ZN5flash25flash_bwd_dot_do_o_kernelILb1E23Flash_bwd_kernel_traitsILi256ELi64ELi64ELi8ELi4ELi2ELi2ELb0ELb0EN7cutlass10bfloat16_tE19Flash_kernel_traitsILi256ELi64ELi64ELi8ES3_EEEEvNS_16Flash_bwd_paramsE --------------------------
	.section	.nv.shared._ZN5flash25flash_bwd_dot_do_o_kernelILb1E23Flash_bwd_kernel_traitsILi256ELi64ELi64ELi8ELi4ELi2ELi2ELb0ELb0EN7cutlass10bfloat16_tE19Flash_kernel_traitsILi256ELi64ELi64ELi8ES3_EEEEvNS_16Flash_bwd_paramsE,"aw",@nobits
	.sectionflags	@""
	.align	16
